	.target	sm_80

	.elftype	@"ET_EXEC"


//--------------------- .note.nv.tkinfo           --------------------------
	.section	.note.nv.tkinfo,"",@"SHT_NOTE"
	.sectionflags	@"SHF_NOTE_NV_TKINFO"
	.tkinfo
        /*0018*/ 	.word	0x00000002
        /*0030*/ 	.string	""
        /*0030*/ 	.string	"ptxas"
        /*0030*/ 	.string	"Cuda compilation tools, release 13.0, V13.0.88"
        /*0030*/ 	.string	"Build cuda_13.0.r13.0/compiler.36424714_0"
        /*0030*/ 	.string	"-arch sm_80 -m 64 "



//--------------------- .note.nv.cuinfo           --------------------------
	.section	.note.nv.cuinfo,"",@"SHT_NOTE"
	.sectionflags	@"SHF_NOTE_NV_CUINFO"
        /*0018*/ 	.short	0x0002
        /*001a*/ 	.short	0x0050
        /*001c*/ 	.short	0x0082
	.zero		2


//--------------------- .nv.info                  --------------------------
	.section	.nv.info,"",@"SHT_CUDA_INFO"
	.align	4


	//----- nvinfo : EIATTR_REGCOUNT
	.align		4
        /*0000*/ 	.byte	0x04, 0x2f
        /*0002*/ 	.short	(.L_12 - .L_11)
	.align		4
.L_11:
        /*0004*/ 	.word	index@(_ZN7cutlass13device_kernelIN5flash19enable_sm80_to_sm89INS1_16FlashAttnFwdSm80INS1_25CollectiveMainloopFwdSm80ILi4ELi1ELb0EN4cute5tupleIJNS5_1CILi128EEENS7_ILi80EEENS7_ILi64EEEEEELi64ENS_6half_tEfNS_4arch4Sm80ELb1ELb0ELb0ELb1ELb1ELb1ELb1ELb1EEENS1_21CollectiveEpilogueFwdINS6_IJS8_SA_S9_EEENS6_IJNS7_ILi1EEESI_SI_EEESC_SE_Li128ELb1ELb1ELb1ELb0EEENS1_36VarlenDynamicPersistentTileSchedulerILi128ELi80ELi128ELi128ELb1ELb1ELb0ELb1ELb1ELb1EEEEEEEEEvNT_6ParamsE)
        /*0008*/ 	.word	0x000000ff


	//----- nvinfo : EIATTR_FRAME_SIZE
	.align		4
.L_12:
        /*000c*/ 	.byte	0x04, 0x11
        /*000e*/ 	.short	(.L_14 - .L_13)
	.align		4
.L_13:
        /*0010*/ 	.word	index@($__internal_25_$__cuda_sm70_votesync_ballot)
        /*0014*/ 	.word	0x00000000


	//----- nvinfo : EIATTR_FRAME_SIZE
	.align		4
.L_14:
        /*0018*/ 	.byte	0x04, 0x11
        /*001a*/ 	.short	(.L_16 - .L_15)
	.align		4
.L_15:
        /*001c*/ 	.word	index@($__internal_24_$__cuda_sm70_shflsync_up_p)
        /*0020*/ 	.word	0x00000000


	//----- nvinfo : EIATTR_FRAME_SIZE
	.align		4
.L_16:
        /*0024*/ 	.byte	0x04, 0x11
        /*0026*/ 	.short	(.L_18 - .L_17)
	.align		4
.L_17:
        /*0028*/ 	.word	index@($__internal_23_$__cuda_sm70_shflsync_idx_p)
        /*002c*/ 	.word	0x00000000


	//----- nvinfo : EIATTR_FRAME_SIZE
	.align		4
.L_18:
        /*0030*/ 	.byte	0x04, 0x11
        /*0032*/ 	.short	(.L_20 - .L_19)
	.align		4
.L_19:
        /*0034*/ 	.word	index@($__internal_22_$__cuda_sm70_shflsync_bfly_p)
        /*0038*/ 	.word	0x00000000


	//----- nvinfo : EIATTR_FRAME_SIZE
	.align		4
.L_20:
        /*003c*/ 	.byte	0x04, 0x11
        /*003e*/ 	.short	(.L_22 - .L_21)
	.align		4
.L_21:
        /*0040*/ 	.word	index@(_ZN7cutlass13device_kernelIN5flash19enable_sm80_to_sm89INS1_16FlashAttnFwdSm80INS1_25CollectiveMainloopFwdSm80ILi4ELi1ELb0EN4cute5tupleIJNS5_1CILi128EEENS7_ILi80EEENS7_ILi64EEEEEELi64ENS_6half_tEfNS_4arch4Sm80ELb1ELb0ELb0ELb1ELb1ELb1ELb1ELb1EEENS1_21CollectiveEpilogueFwdINS6_IJS8_SA_S9_EEENS6_IJNS7_ILi1EEESI_SI_EEESC_SE_Li128ELb1ELb1ELb1ELb0EEENS1_36VarlenDynamicPersistentTileSchedulerILi128ELi80ELi128ELi128ELb1ELb1ELb0ELb1ELb1ELb1EEEEEEEEEvNT_6ParamsE)
        /*0044*/ 	.word	0x00000100


	//----- nvinfo : EIATTR_REGCOUNT
	.align		4
.L_22:
        /*0048*/ 	.byte	0x04, 0x2f
        /*004a*/ 	.short	(.L_24 - .L_23)
	.align		4
.L_23:
        /*004c*/ 	.word	index@(_ZN7cutlass13device_kernelIN5flash19enable_sm80_to_sm89INS1_16FlashAttnFwdSm80INS1_25CollectiveMainloopFwdSm80ILi4ELi1ELb0EN4cute5tupleIJNS5_1CILi128EEENS7_ILi80EEENS7_ILi64EEEEEELi64ENS_6half_tEfNS_4arch4Sm80ELb1ELb0ELb0ELb1ELb1ELb0ELb1ELb1EEENS1_21CollectiveEpilogueFwdINS6_IJS8_SA_S9_EEENS6_IJNS7_ILi1EEESI_SI_EEESC_SE_Li128ELb1ELb1ELb1ELb0EEENS1_36VarlenDynamicPersistentTileSchedulerILi128ELi80ELi128ELi128ELb1ELb1ELb0ELb1ELb1ELb1EEEEEEEEEvNT_6ParamsE)
        /*0050*/ 	.word	0x000000ff


	//----- nvinfo : EIATTR_FRAME_SIZE
	.align		4
.L_24:
        /*0054*/ 	.byte	0x04, 0x11
        /*0056*/ 	.short	(.L_26 - .L_25)
	.align		4
.L_25:
        /*0058*/ 	.word	index@($__internal_21_$__cuda_sm70_votesync_ballot)
        /*005c*/ 	.word	0x00000000


	//----- nvinfo : EIATTR_FRAME_SIZE
	.align		4
.L_26:
        /*0060*/ 	.byte	0x04, 0x11
        /*0062*/ 	.short	(.L_28 - .L_27)
	.align		4
.L_27:
        /*0064*/ 	.word	index@($__internal_20_$__cuda_sm70_shflsync_up_p)
        /*0068*/ 	.word	0x00000000


	//----- nvinfo : EIATTR_FRAME_SIZE
	.align		4
.L_28:
        /*006c*/ 	.byte	0x04, 0x11
        /*006e*/ 	.short	(.L_30 - .L_29)
	.align		4
.L_29:
        /*0070*/ 	.word	index@($__internal_19_$__cuda_sm70_shflsync_idx_p)
        /*0074*/ 	.word	0x00000000


	//----- nvinfo : EIATTR_FRAME_SIZE
	.align		4
.L_30:
        /*0078*/ 	.byte	0x04, 0x11
        /*007a*/ 	.short	(.L_32 - .L_31)
	.align		4
.L_31:
        /*007c*/ 	.word	index@($__internal_18_$__cuda_sm70_shflsync_bfly_p)
        /*0080*/ 	.word	0x00000000


	//----- nvinfo : EIATTR_FRAME_SIZE
	.align		4
.L_32:
        /*0084*/ 	.byte	0x04, 0x11
        /*0086*/ 	.short	(.L_34 - .L_33)
	.align		4
.L_33:
        /*0088*/ 	.word	index@(_ZN7cutlass13device_kernelIN5flash19enable_sm80_to_sm89INS1_16FlashAttnFwdSm80INS1_25CollectiveMainloopFwdSm80ILi4ELi1ELb0EN4cute5tupleIJNS5_1CILi128EEENS7_ILi80EEENS7_ILi64EEEEEELi64ENS_6half_tEfNS_4arch4Sm80ELb1ELb0ELb0ELb1ELb1ELb0ELb1ELb1EEENS1_21CollectiveEpilogueFwdINS6_IJS8_SA_S9_EEENS6_IJNS7_ILi1EEESI_SI_EEESC_SE_Li128ELb1ELb1ELb1ELb0EEENS1_36VarlenDynamicPersistentTileSchedulerILi128ELi80ELi128ELi128ELb1ELb1ELb0ELb1ELb1ELb1EEEEEEEEEvNT_6ParamsE)
        /*008c*/ 	.word	0x000000c0


	//----- nvinfo : EIATTR_REGCOUNT
	.align		4
.L_34:
        /*0090*/ 	.byte	0x04, 0x2f
        /*0092*/ 	.short	(.L_36 - .L_35)
	.align		4
.L_35:
        /*0094*/ 	.word	index@(_ZN7cutlass13device_kernelIN5flash19enable_sm80_to_sm89INS1_16FlashAttnFwdSm80INS1_25CollectiveMainloopFwdSm80ILi4ELi1ELb0EN4cute5tupleIJNS5_1CILi128EEENS7_ILi112EEENS7_ILi64EEEEEELi64ENS_6half_tEfNS_4arch4Sm80ELb1ELb0ELb0ELb0ELb1ELb0ELb1ELb1EEENS1_21CollectiveEpilogueFwdINS6_IJS8_SA_S9_EEENS6_IJNS7_ILi1EEESI_SI_EEESC_SE_Li128ELb0ELb1ELb1ELb0EEENS1_30DynamicPersistentTileSchedulerILi128ELi128ELb1ELb1ELb0EEEEEEEEEvNT_6ParamsE)
        /*0098*/ 	.word	0x000000ff


	//----- nvinfo : EIATTR_FRAME_SIZE
	.align		4
.L_36:
        /*009c*/ 	.byte	0x04, 0x11
        /*009e*/ 	.short	(.L_38 - .L_37)
	.align		4
.L_37:
        /*00a0*/ 	.word	index@($__internal_17_$__cuda_sm70_shflsync_idx_p)
        /*00a4*/ 	.word	0x00000000


	//----- nvinfo : EIATTR_FRAME_SIZE
	.align		4
.L_38:
        /*00a8*/ 	.byte	0x04, 0x11
        /*00aa*/ 	.short	(.L_40 - .L_39)
	.align		4
.L_39:
        /*00ac*/ 	.word	index@($__internal_16_$__cuda_sm70_shflsync_bfly_p)
        /*00b0*/ 	.word	0x00000000


	//----- nvinfo : EIATTR_FRAME_SIZE
	.align		4
.L_40:
        /*00b4*/ 	.byte	0x04, 0x11
        /*00b6*/ 	.short	(.L_42 - .L_41)
	.align		4
.L_41:
        /*00b8*/ 	.word	index@(_ZN7cutlass13device_kernelIN5flash19enable_sm80_to_sm89INS1_16FlashAttnFwdSm80INS1_25CollectiveMainloopFwdSm80ILi4ELi1ELb0EN4cute5tupleIJNS5_1CILi128EEENS7_ILi112EEENS7_ILi64EEEEEELi64ENS_6half_tEfNS_4arch4Sm80ELb1ELb0ELb0ELb0ELb1ELb0ELb1ELb1EEENS1_21CollectiveEpilogueFwdINS6_IJS8_SA_S9_EEENS6_IJNS7_ILi1EEESI_SI_EEESC_SE_Li128ELb0ELb1ELb1ELb0EEENS1_30DynamicPersistentTileSchedulerILi128ELi128ELb1ELb1ELb0EEEEEEEEEvNT_6ParamsE)
        /*00bc*/ 	.word	0x000000a0


	//----- nvinfo : EIATTR_REGCOUNT
	.align		4
.L_42:
        /*00c0*/ 	.byte	0x04, 0x2f
        /*00c2*/ 	.short	(.L_44 - .L_43)
	.align		4
.L_43:
        /*00c4*/ 	.word	index@(_ZN7cutlass13device_kernelIN5flash19enable_sm80_to_sm89INS1_16FlashAttnFwdSm80INS1_25CollectiveMainloopFwdSm80ILi4ELi1ELb0EN4cute5tupleIJNS5_1CILi128EEENS7_ILi80EEENS7_ILi64EEEEEELi64ENS_6half_tEfNS_4arch4Sm80ELb0ELb1ELb0ELb1ELb1ELb1ELb1ELb1EEENS1_21CollectiveEpilogueFwdINS6_IJS8_SA_S9_EEENS6_IJNS7_ILi1EEESI_SI_EEESC_SE_Li128ELb1ELb1ELb1ELb0EEENS1_36VarlenDynamicPersistentTileSchedulerILi128ELi80ELi128ELi128ELb1ELb1ELb0ELb1ELb0ELb1EEEEEEEEEvNT_6ParamsE)
        /*00c8*/ 	.word	0x000000ff


	//----- nvinfo : EIATTR_FRAME_SIZE
	.align		4
.L_44:
        /*00cc*/ 	.byte	0x04, 0x11
        /*00ce*/ 	.short	(.L_46 - .L_45)
	.align		4
.L_45:
        /*00d0*/ 	.word	index@($__internal_15_$__cuda_sm70_votesync_ballot)
        /*00d4*/ 	.word	0x00000000


	//----- nvinfo : EIATTR_FRAME_SIZE
	.align		4
.L_46:
        /*00d8*/ 	.byte	0x04, 0x11
        /*00da*/ 	.short	(.L_48 - .L_47)
	.align		4
.L_47:
        /*00dc*/ 	.word	index@($__internal_14_$__cuda_sm70_shflsync_up_p)
        /*00e0*/ 	.word	0x00000000


	//----- nvinfo : EIATTR_FRAME_SIZE
	.align		4
.L_48:
        /*00e4*/ 	.byte	0x04, 0x11
        /*00e6*/ 	.short	(.L_50 - .L_49)
	.align		4
.L_49:
        /*00e8*/ 	.word	index@($__internal_13_$__cuda_sm70_shflsync_idx_p)
        /*00ec*/ 	.word	0x00000000


	//----- nvinfo : EIATTR_FRAME_SIZE
	.align		4
.L_50:
        /*00f0*/ 	.byte	0x04, 0x11
        /*00f2*/ 	.short	(.L_52 - .L_51)
	.align		4
.L_51:
        /*00f4*/ 	.word	index@($__internal_12_$__cuda_sm70_shflsync_bfly_p)
        /*00f8*/ 	.word	0x00000000


	//----- nvinfo : EIATTR_FRAME_SIZE
	.align		4
.L_52:
        /*00fc*/ 	.byte	0x04, 0x11
        /*00fe*/ 	.short	(.L_54 - .L_53)
	.align		4
.L_53:
        /*0100*/ 	.word	index@(_ZN7cutlass13device_kernelIN5flash19enable_sm80_to_sm89INS1_16FlashAttnFwdSm80INS1_25CollectiveMainloopFwdSm80ILi4ELi1ELb0EN4cute5tupleIJNS5_1CILi128EEENS7_ILi80EEENS7_ILi64EEEEEELi64ENS_6half_tEfNS_4arch4Sm80ELb0ELb1ELb0ELb1ELb1ELb1ELb1ELb1EEENS1_21CollectiveEpilogueFwdINS6_IJS8_SA_S9_EEENS6_IJNS7_ILi1EEESI_SI_EEESC_SE_Li128ELb1ELb1ELb1ELb0EEENS1_36VarlenDynamicPersistentTileSchedulerILi128ELi80ELi128ELi128ELb1ELb1ELb0ELb1ELb0ELb1EEEEEEEEEvNT_6ParamsE)
        /*0104*/ 	.word	0x000000f8


	//----- nvinfo : EIATTR_REGCOUNT
	.align		4
.L_54:
        /*0108*/ 	.byte	0x04, 0x2f
        /*010a*/ 	.short	(.L_56 - .L_55)
	.align		4
.L_55:
        /*010c*/ 	.word	index@(_ZN7cutlass13device_kernelIN5flash19enable_sm80_to_sm89INS1_16FlashAttnFwdSm80INS1_25CollectiveMainloopFwdSm80ILi4ELi1ELb0EN4cute5tupleIJNS5_1CILi128EEENS7_ILi80EEENS7_ILi64EEEEEELi64ENS_6half_tEfNS_4arch4Sm80ELb0ELb1ELb0ELb1ELb1ELb0ELb1ELb1EEENS1_21CollectiveEpilogueFwdINS6_IJS8_SA_S9_EEENS6_IJNS7_ILi1EEESI_SI_EEESC_SE_Li128ELb1ELb1ELb1ELb0EEENS1_36VarlenDynamicPersistentTileSchedulerILi128ELi80ELi128ELi128ELb1ELb1ELb0ELb1ELb0ELb1EEEEEEEEEvNT_6ParamsE)
        /*0110*/ 	.word	0x000000ff


	//----- nvinfo : EIATTR_FRAME_SIZE
	.align		4
.L_56:
        /*0114*/ 	.byte	0x04, 0x11
        /*0116*/ 	.short	(.L_58 - .L_57)
	.align		4
.L_57:
        /*0118*/ 	.word	index@($__internal_11_$__cuda_sm70_votesync_ballot)
        /*011c*/ 	.word	0x00000000


	//----- nvinfo : EIATTR_FRAME_SIZE
	.align		4
.L_58:
        /*0120*/ 	.byte	0x04, 0x11
        /*0122*/ 	.short	(.L_60 - .L_59)
	.align		4
.L_59:
        /*0124*/ 	.word	index@($__internal_10_$__cuda_sm70_shflsync_up_p)
        /*0128*/ 	.word	0x00000000


	//----- nvinfo : EIATTR_FRAME_SIZE
	.align		4
.L_60:
        /*012c*/ 	.byte	0x04, 0x11
        /*012e*/ 	.short	(.L_62 - .L_61)
	.align		4
.L_61:
        /*0130*/ 	.word	index@($__internal_9_$__cuda_sm70_shflsync_idx_p)
        /*0134*/ 	.word	0x00000000


	//----- nvinfo : EIATTR_FRAME_SIZE
	.align		4
.L_62:
        /*0138*/ 	.byte	0x04, 0x11
        /*013a*/ 	.short	(.L_64 - .L_63)
	.align		4
.L_63:
        /*013c*/ 	.word	index@($__internal_8_$__cuda_sm70_shflsync_bfly_p)
        /*0140*/ 	.word	0x00000000


	//----- nvinfo : EIATTR_FRAME_SIZE
	.align		4
.L_64:
        /*0144*/ 	.byte	0x04, 0x11
        /*0146*/ 	.short	(.L_66 - .L_65)
	.align		4
.L_65:
        /*0148*/ 	.word	index@(_ZN7cutlass13device_kernelIN5flash19enable_sm80_to_sm89INS1_16FlashAttnFwdSm80INS1_25CollectiveMainloopFwdSm80ILi4ELi1ELb0EN4cute5tupleIJNS5_1CILi128EEENS7_ILi80EEENS7_ILi64EEEEEELi64ENS_6half_tEfNS_4arch4Sm80ELb0ELb1ELb0ELb1ELb1ELb0ELb1ELb1EEENS1_21CollectiveEpilogueFwdINS6_IJS8_SA_S9_EEENS6_IJNS7_ILi1EEESI_SI_EEESC_SE_Li128ELb1ELb1ELb1ELb0EEENS1_36VarlenDynamicPersistentTileSchedulerILi128ELi80ELi128ELi128ELb1ELb1ELb0ELb1ELb0ELb1EEEEEEEEEvNT_6ParamsE)
        /*014c*/ 	.word	0x00000080


	//----- nvinfo : EIATTR_REGCOUNT
	.align		4
.L_66:
        /*0150*/ 	.byte	0x04, 0x2f
        /*0152*/ 	.short	(.L_68 - .L_67)
	.align		4
.L_67:
        /*0154*/ 	.word	index@(_ZN7cutlass13device_kernelIN5flash19enable_sm80_to_sm89INS1_16FlashAttnFwdSm80INS1_25CollectiveMainloopFwdSm80ILi4ELi1ELb0EN4cute5tupleIJNS5_1CILi128EEENS7_ILi96EEENS7_ILi64EEEEEELi64ENS_6half_tEfNS_4arch4Sm80ELb0ELb1ELb0ELb0ELb1ELb0ELb1ELb1EEENS1_21CollectiveEpilogueFwdINS6_IJS8_SA_S9_EEENS6_IJNS7_ILi1EEESI_SI_EEESC_SE_Li128ELb0ELb1ELb1ELb0EEENS1_19SingleTileSchedulerILb0ELb1ELb1ELi128EEEEEEEEEvNT_6ParamsE)
        /*0158*/ 	.word	0x000000ff


	//----- nvinfo : EIATTR_FRAME_SIZE
	.align		4
.L_68:
        /*015c*/ 	.byte	0x04, 0x11
        /*015e*/ 	.short	(.L_70 - .L_69)
	.align		4
.L_69:
        /*0160*/ 	.word	index@(_ZN7cutlass13device_kernelIN5flash19enable_sm80_to_sm89INS1_16FlashAttnFwdSm80INS1_25CollectiveMainloopFwdSm80ILi4ELi1ELb0EN4cute5tupleIJNS5_1CILi128EEENS7_ILi96EEENS7_ILi64EEEEEELi64ENS_6half_tEfNS_4arch4Sm80ELb0ELb1ELb0ELb0ELb1ELb0ELb1ELb1EEENS1_21CollectiveEpilogueFwdINS6_IJS8_SA_S9_EEENS6_IJNS7_ILi1EEESI_SI_EEESC_SE_Li128ELb0ELb1ELb1ELb0EEENS1_19SingleTileSchedulerILb0ELb1ELb1ELi128EEEEEEEEEvNT_6ParamsE)
        /*0164*/ 	.word	0x00000018


	//----- nvinfo : EIATTR_REGCOUNT
	.align		4
.L_70:
        /*0168*/ 	.byte	0x04, 0x2f
        /*016a*/ 	.short	(.L_72 - .L_71)
	.align		4
.L_71:
        /*016c*/ 	.word	index@(_ZN7cutlass13device_kernelIN5flash19enable_sm80_to_sm89INS1_16FlashAttnFwdSm80INS1_25CollectiveMainloopFwdSm80ILi4ELi1ELb0EN4cute5tupleIJNS5_1CILi128EEENS7_ILi80EEENS7_ILi64EEEEEELi64ENS_6half_tEfNS_4arch4Sm80ELb0ELb0ELb0ELb1ELb1ELb1ELb1ELb1EEENS1_21CollectiveEpilogueFwdINS6_IJS8_SA_S9_EEENS6_IJNS7_ILi1EEESI_SI_EEESC_SE_Li128ELb1ELb1ELb1ELb0EEENS1_36VarlenDynamicPersistentTileSchedulerILi128ELi80ELi128ELi128ELb1ELb1ELb0ELb0ELb1ELb1EEEEEEEEEvNT_6ParamsE)
        /*0170*/ 	.word	0x000000ff


	//----- nvinfo : EIATTR_FRAME_SIZE
	.align		4
.L_72:
        /*0174*/ 	.byte	0x04, 0x11
        /*0176*/ 	.short	(.L_74 - .L_73)
	.align		4
.L_73:
        /*0178*/ 	.word	index@($__internal_7_$__cuda_sm70_votesync_ballot)
        /*017c*/ 	.word	0x00000000


	//----- nvinfo : EIATTR_FRAME_SIZE
	.align		4
.L_74:
        /*0180*/ 	.byte	0x04, 0x11
        /*0182*/ 	.short	(.L_76 - .L_75)
	.align		4
.L_75:
        /*0184*/ 	.word	index@($__internal_6_$__cuda_sm70_shflsync_up_p)
        /*0188*/ 	.word	0x00000000


	//----- nvinfo : EIATTR_FRAME_SIZE
	.align		4
.L_76:
        /*018c*/ 	.byte	0x04, 0x11
        /*018e*/ 	.short	(.L_78 - .L_77)
	.align		4
.L_77:
        /*0190*/ 	.word	index@($__internal_5_$__cuda_sm70_shflsync_idx_p)
        /*0194*/ 	.word	0x00000000


	//----- nvinfo : EIATTR_FRAME_SIZE
	.align		4
.L_78:
        /*0198*/ 	.byte	0x04, 0x11
        /*019a*/ 	.short	(.L_80 - .L_79)
	.align		4
.L_79:
        /*019c*/ 	.word	index@($__internal_4_$__cuda_sm70_shflsync_bfly_p)
        /*01a0*/ 	.word	0x00000000


	//----- nvinfo : EIATTR_FRAME_SIZE
	.align		4
.L_80:
        /*01a4*/ 	.byte	0x04, 0x11
        /*01a6*/ 	.short	(.L_82 - .L_81)
	.align		4
.L_81:
        /*01a8*/ 	.word	index@(_ZN7cutlass13device_kernelIN5flash19enable_sm80_to_sm89INS1_16FlashAttnFwdSm80INS1_25CollectiveMainloopFwdSm80ILi4ELi1ELb0EN4cute5tupleIJNS5_1CILi128EEENS7_ILi80EEENS7_ILi64EEEEEELi64ENS_6half_tEfNS_4arch4Sm80ELb0ELb0ELb0ELb1ELb1ELb1ELb1ELb1EEENS1_21CollectiveEpilogueFwdINS6_IJS8_SA_S9_EEENS6_IJNS7_ILi1EEESI_SI_EEESC_SE_Li128ELb1ELb1ELb1ELb0EEENS1_36VarlenDynamicPersistentTileSchedulerILi128ELi80ELi128ELi128ELb1ELb1ELb0ELb0ELb1ELb1EEEEEEEEEvNT_6ParamsE)
        /*01ac*/ 	.word	0x000000f8


	//----- nvinfo : EIATTR_REGCOUNT
	.align		4
.L_82:
        /*01b0*/ 	.byte	0x04, 0x2f
        /*01b2*/ 	.short	(.L_84 - .L_83)
	.align		4
.L_83:
        /*01b4*/ 	.word	index@(_ZN7cutlass13device_kernelIN5flash19enable_sm80_to_sm89INS1_16FlashAttnFwdSm80INS1_25CollectiveMainloopFwdSm80ILi4ELi1ELb0EN4cute5tupleIJNS5_1CILi128EEENS7_ILi80EEENS7_ILi64EEEEEELi64ENS_6half_tEfNS_4arch4Sm80ELb0ELb0ELb0ELb1ELb1ELb0ELb1ELb1EEENS1_21CollectiveEpilogueFwdINS6_IJS8_SA_S9_EEENS6_IJNS7_ILi1EEESI_SI_EEESC_SE_Li128ELb1ELb1ELb1ELb0EEENS1_36VarlenDynamicPersistentTileSchedulerILi128ELi80ELi128ELi128ELb1ELb1ELb0ELb0ELb1ELb1EEEEEEEEEvNT_6ParamsE)
        /*01b8*/ 	.word	0x000000ff


	//----- nvinfo : EIATTR_FRAME_SIZE
	.align		4
.L_84:
        /*01bc*/ 	.byte	0x04, 0x11
        /*01be*/ 	.short	(.L_86 - .L_85)
	.align		4
.L_85:
        /*01c0*/ 	.word	index@($__internal_3_$__cuda_sm70_votesync_ballot)
        /*01c4*/ 	.word	0x00000000


	//----- nvinfo : EIATTR_FRAME_SIZE
	.align		4
.L_86:
        /*01c8*/ 	.byte	0x04, 0x11
        /*01ca*/ 	.short	(.L_88 - .L_87)
	.align		4
.L_87:
        /*01cc*/ 	.word	index@($__internal_2_$__cuda_sm70_shflsync_up_p)
        /*01d0*/ 	.word	0x00000000


	//----- nvinfo : EIATTR_FRAME_SIZE
	.align		4
.L_88:
        /*01d4*/ 	.byte	0x04, 0x11
        /*01d6*/ 	.short	(.L_90 - .L_89)
	.align		4
.L_89:
        /*01d8*/ 	.word	index@($__internal_1_$__cuda_sm70_shflsync_idx_p)
        /*01dc*/ 	.word	0x00000000


	//----- nvinfo : EIATTR_FRAME_SIZE
	.align		4
.L_90:
        /*01e0*/ 	.byte	0x04, 0x11
        /*01e2*/ 	.short	(.L_92 - .L_91)
	.align		4
.L_91:
        /*01e4*/ 	.word	index@($__internal_0_$__cuda_sm70_shflsync_bfly_p)
        /*01e8*/ 	.word	0x00000000


	//----- nvinfo : EIATTR_FRAME_SIZE
	.align		4
.L_92:
        /*01ec*/ 	.byte	0x04, 0x11
        /*01ee*/ 	.short	(.L_94 - .L_93)
	.align		4
.L_93:
        /*01f0*/ 	.word	index@(_ZN7cutlass13device_kernelIN5flash19enable_sm80_to_sm89INS1_16FlashAttnFwdSm80INS1_25CollectiveMainloopFwdSm80ILi4ELi1ELb0EN4cute5tupleIJNS5_1CILi128EEENS7_ILi80EEENS7_ILi64EEEEEELi64ENS_6half_tEfNS_4arch4Sm80ELb0ELb0ELb0ELb1ELb1ELb0ELb1ELb1EEENS1_21CollectiveEpilogueFwdINS6_IJS8_SA_S9_EEENS6_IJNS7_ILi1EEESI_SI_EEESC_SE_Li128ELb1ELb1ELb1ELb0EEENS1_36VarlenDynamicPersistentTileSchedulerILi128ELi80ELi128ELi128ELb1ELb1ELb0ELb0ELb1ELb1EEEEEEEEEvNT_6ParamsE)
        /*01f4*/ 	.word	0x00000098


	//----- nvinfo : EIATTR_REGCOUNT
	.align		4
.L_94:
        /*01f8*/ 	.byte	0x04, 0x2f
        /*01fa*/ 	.short	(.L_96 - .L_95)
	.align		4
.L_95:
        /*01fc*/ 	.word	index@(_ZN7cutlass13device_kernelIN5flash19enable_sm80_to_sm89INS1_16FlashAttnFwdSm80INS1_25CollectiveMainloopFwdSm80ILi4ELi1ELb0EN4cute5tupleIJNS5_1CILi128EEENS7_ILi112EEENS7_ILi64EEEEEELi64ENS_6half_tEfNS_4arch4Sm80ELb0ELb0ELb0ELb0ELb1ELb0ELb1ELb1EEENS1_21CollectiveEpilogueFwdINS6_IJS8_SA_S9_EEENS6_IJNS7_ILi1EEESI_SI_EEESC_SE_Li128ELb0ELb1ELb1ELb0EEENS1_19SingleTileSchedulerILb0ELb1ELb1ELi128EEEEEEEEEvNT_6ParamsE)
        /*0200*/ 	.word	0x000000ff


	//----- nvinfo : EIATTR_FRAME_SIZE
	.align		4
.L_96:
        /*0204*/ 	.byte	0x04, 0x11
        /*0206*/ 	.short	(.L_98 - .L_97)
	.align		4
.L_97:
        /*0208*/ 	.word	index@(_ZN7cutlass13device_kernelIN5flash19enable_sm80_to_sm89INS1_16FlashAttnFwdSm80INS1_25CollectiveMainloopFwdSm80ILi4ELi1ELb0EN4cute5tupleIJNS5_1CILi128EEENS7_ILi112EEENS7_ILi64EEEEEELi64ENS_6half_tEfNS_4arch4Sm80ELb0ELb0ELb0ELb0ELb1ELb0ELb1ELb1EEENS1_21CollectiveEpilogueFwdINS6_IJS8_SA_S9_EEENS6_IJNS7_ILi1EEESI_SI_EEESC_SE_Li128ELb0ELb1ELb1ELb0EEENS1_19SingleTileSchedulerILb0ELb1ELb1ELi128EEEEEEEEEvNT_6ParamsE)
        /*020c*/ 	.word	0x00000020


	//----- nvinfo : EIATTR_MIN_STACK_SIZE
	.align		4
.L_98:
        /*0210*/ 	.byte	0x04, 0x12
        /*0212*/ 	.short	(.L_100 - .L_99)
	.align		4
.L_99:
        /*0214*/ 	.word	index@(_ZN7cutlass13device_kernelIN5flash19enable_sm80_to_sm89INS1_16FlashAttnFwdSm80INS1_25CollectiveMainloopFwdSm80ILi4ELi1ELb0EN4cute5tupleIJNS5_1CILi128EEENS7_ILi112EEENS7_ILi64EEEEEELi64ENS_6half_tEfNS_4arch4Sm80ELb0ELb0ELb0ELb0ELb1ELb0ELb1ELb1EEENS1_21CollectiveEpilogueFwdINS6_IJS8_SA_S9_EEENS6_IJNS7_ILi1EEESI_SI_EEESC_SE_Li128ELb0ELb1ELb1ELb0EEENS1_19SingleTileSchedulerILb0ELb1ELb1ELi128EEEEEEEEEvNT_6ParamsE)
        /*0218*/ 	.word	0x00000020


	//----- nvinfo : EIATTR_MIN_STACK_SIZE
	.align		4
.L_100:
        /*021c*/ 	.byte	0x04, 0x12
        /*021e*/ 	.short	(.L_102 - .L_101)
	.align		4
.L_101:
        /*0220*/ 	.word	index@(_ZN7cutlass13device_kernelIN5flash19enable_sm80_to_sm89INS1_16FlashAttnFwdSm80INS1_25CollectiveMainloopFwdSm80ILi4ELi1ELb0EN4cute5tupleIJNS5_1CILi128EEENS7_ILi80EEENS7_ILi64EEEEEELi64ENS_6half_tEfNS_4arch4Sm80ELb0ELb0ELb0ELb1ELb1ELb0ELb1ELb1EEENS1_21CollectiveEpilogueFwdINS6_IJS8_SA_S9_EEENS6_IJNS7_ILi1EEESI_SI_EEESC_SE_Li128ELb1ELb1ELb1ELb0EEENS1_36VarlenDynamicPersistentTileSchedulerILi128ELi80ELi128ELi128ELb1ELb1ELb0ELb0ELb1ELb1EEEEEEEEEvNT_6ParamsE)
        /*0224*/ 	.word	0x00000098


	//----- nvinfo : EIATTR_MIN_STACK_SIZE
	.align		4
.L_102:
        /*0228*/ 	.byte	0x04, 0x12
        /*022a*/ 	.short	(.L_104 - .L_103)
	.align		4
.L_103:
        /*022c*/ 	.word	index@(_ZN7cutlass13device_kernelIN5flash19enable_sm80_to_sm89INS1_16FlashAttnFwdSm80INS1_25CollectiveMainloopFwdSm80ILi4ELi1ELb0EN4cute5tupleIJNS5_1CILi128EEENS7_ILi80EEENS7_ILi64EEEEEELi64ENS_6half_tEfNS_4arch4Sm80ELb0ELb0ELb0ELb1ELb1ELb1ELb1ELb1EEENS1_21CollectiveEpilogueFwdINS6_IJS8_SA_S9_EEENS6_IJNS7_ILi1EEESI_SI_EEESC_SE_Li128ELb1ELb1ELb1ELb0EEENS1_36VarlenDynamicPersistentTileSchedulerILi128ELi80ELi128ELi128ELb1ELb1ELb0ELb0ELb1ELb1EEEEEEEEEvNT_6ParamsE)
        /*0230*/ 	.word	0x000000f8


	//----- nvinfo : EIATTR_MIN_STACK_SIZE
	.align		4
.L_104:
        /*0234*/ 	.byte	0x04, 0x12
        /*0236*/ 	.short	(.L_106 - .L_105)
	.align		4
.L_105:
        /*0238*/ 	.word	index@(_ZN7cutlass13device_kernelIN5flash19enable_sm80_to_sm89INS1_16FlashAttnFwdSm80INS1_25CollectiveMainloopFwdSm80ILi4ELi1ELb0EN4cute5tupleIJNS5_1CILi128EEENS7_ILi96EEENS7_ILi64EEEEEELi64ENS_6half_tEfNS_4arch4Sm80ELb0ELb1ELb0ELb0ELb1ELb0ELb1ELb1EEENS1_21CollectiveEpilogueFwdINS6_IJS8_SA_S9_EEENS6_IJNS7_ILi1EEESI_SI_EEESC_SE_Li128ELb0ELb1ELb1ELb0EEENS1_19SingleTileSchedulerILb0ELb1ELb1ELi128EEEEEEEEEvNT_6ParamsE)
        /*023c*/ 	.word	0x00000018


	//----- nvinfo : EIATTR_MIN_STACK_SIZE
	.align		4
.L_106:
        /*0240*/ 	.byte	0x04, 0x12
        /*0242*/ 	.short	(.L_108 - .L_107)
	.align		4
.L_107:
        /*0244*/ 	.word	index@(_ZN7cutlass13device_kernelIN5flash19enable_sm80_to_sm89INS1_16FlashAttnFwdSm80INS1_25CollectiveMainloopFwdSm80ILi4ELi1ELb0EN4cute5tupleIJNS5_1CILi128EEENS7_ILi80EEENS7_ILi64EEEEEELi64ENS_6half_tEfNS_4arch4Sm80ELb0ELb1ELb0ELb1ELb1ELb0ELb1ELb1EEENS1_21CollectiveEpilogueFwdINS6_IJS8_SA_S9_EEENS6_IJNS7_ILi1EEESI_SI_EEESC_SE_Li128ELb1ELb1ELb1ELb0EEENS1_36VarlenDynamicPersistentTileSchedulerILi128ELi80ELi128ELi128ELb1ELb1ELb0ELb1ELb0ELb1EEEEEEEEEvNT_6ParamsE)
        /*0248*/ 	.word	0x00000080


	//----- nvinfo : EIATTR_MIN_STACK_SIZE
	.align		4
.L_108:
        /*024c*/ 	.byte	0x04, 0x12
        /*024e*/ 	.short	(.L_110 - .L_109)
	.align		4
.L_109:
        /*0250*/ 	.word	index@(_ZN7cutlass13device_kernelIN5flash19enable_sm80_to_sm89INS1_16FlashAttnFwdSm80INS1_25CollectiveMainloopFwdSm80ILi4ELi1ELb0EN4cute5tupleIJNS5_1CILi128EEENS7_ILi80EEENS7_ILi64EEEEEELi64ENS_6half_tEfNS_4arch4Sm80ELb0ELb1ELb0ELb1ELb1ELb1ELb1ELb1EEENS1_21CollectiveEpilogueFwdINS6_IJS8_SA_S9_EEENS6_IJNS7_ILi1EEESI_SI_EEESC_SE_Li128ELb1ELb1ELb1ELb0EEENS1_36VarlenDynamicPersistentTileSchedulerILi128ELi80ELi128ELi128ELb1ELb1ELb0ELb1ELb0ELb1EEEEEEEEEvNT_6ParamsE)
        /*0254*/ 	.word	0x000000f8


	//----- nvinfo : EIATTR_MIN_STACK_SIZE
	.align		4
.L_110:
        /*0258*/ 	.byte	0x04, 0x12
        /*025a*/ 	.short	(.L_112 - .L_111)
	.align		4
.L_111:
        /*025c*/ 	.word	index@(_ZN7cutlass13device_kernelIN5flash19enable_sm80_to_sm89INS1_16FlashAttnFwdSm80INS1_25CollectiveMainloopFwdSm80ILi4ELi1ELb0EN4cute5tupleIJNS5_1CILi128EEENS7_ILi112EEENS7_ILi64EEEEEELi64ENS_6half_tEfNS_4arch4Sm80ELb1ELb0ELb0ELb0ELb1ELb0ELb1ELb1EEENS1_21CollectiveEpilogueFwdINS6_IJS8_SA_S9_EEENS6_IJNS7_ILi1EEESI_SI_EEESC_SE_Li128ELb0ELb1ELb1ELb0EEENS1_30DynamicPersistentTileSchedulerILi128ELi128ELb1ELb1ELb0EEEEEEEEEvNT_6ParamsE)
        /*0260*/ 	.word	0x000000a0


	//----- nvinfo : EIATTR_MIN_STACK_SIZE
	.align		4
.L_112:
        /*0264*/ 	.byte	0x04, 0x12
        /*0266*/ 	.short	(.L_114 - .L_113)
	.align		4
.L_113:
        /*0268*/ 	.word	index@(_ZN7cutlass13device_kernelIN5flash19enable_sm80_to_sm89INS1_16FlashAttnFwdSm80INS1_25CollectiveMainloopFwdSm80ILi4ELi1ELb0EN4cute5tupleIJNS5_1CILi128EEENS7_ILi80EEENS7_ILi64EEEEEELi64ENS_6half_tEfNS_4arch4Sm80ELb1ELb0ELb0ELb1ELb1ELb0ELb1ELb1EEENS1_21CollectiveEpilogueFwdINS6_IJS8_SA_S9_EEENS6_IJNS7_ILi1EEESI_SI_EEESC_SE_Li128ELb1ELb1ELb1ELb0EEENS1_36VarlenDynamicPersistentTileSchedulerILi128ELi80ELi128ELi128ELb1ELb1ELb0ELb1ELb1ELb1EEEEEEEEEvNT_6ParamsE)
        /*026c*/ 	.word	0x000000c0


	//----- nvinfo : EIATTR_MIN_STACK_SIZE
	.align		4
.L_114:
        /*0270*/ 	.byte	0x04, 0x12
        /*0272*/ 	.short	(.L_116 - .L_115)
	.align		4
.L_115:
        /*0274*/ 	.word	index@(_ZN7cutlass13device_kernelIN5flash19enable_sm80_to_sm89INS1_16FlashAttnFwdSm80INS1_25CollectiveMainloopFwdSm80ILi4ELi1ELb0EN4cute5tupleIJNS5_1CILi128EEENS7_ILi80EEENS7_ILi64EEEEEELi64ENS_6half_tEfNS_4arch4Sm80ELb1ELb0ELb0ELb1ELb1ELb1ELb1ELb1EEENS1_21CollectiveEpilogueFwdINS6_IJS8_SA_S9_EEENS6_IJNS7_ILi1EEESI_SI_EEESC_SE_Li128ELb1ELb1ELb1ELb0EEENS1_36VarlenDynamicPersistentTileSchedulerILi128ELi80ELi128ELi128ELb1ELb1ELb0ELb1ELb1ELb1EEEEEEEEEvNT_6ParamsE)
        /*0278*/ 	.word	0x00000100
.L_116:


//--------------------- .nv.info._ZN7cutlass13device_kernelIN5flash19enable_sm80_to_sm89INS1_16FlashAttnFwdSm80INS1_25CollectiveMainloopFwdSm80ILi4ELi1ELb0EN4cute5tupleIJNS5_1CILi128EEENS7_ILi112EEENS7_ILi64EEEEEELi64ENS_6half_tEfNS_4arch4Sm80ELb0ELb0ELb0ELb0ELb1ELb0ELb1ELb1EEENS1_21CollectiveEpilogueFwdINS6_IJS8_SA_S9_EEENS6_IJNS7_ILi1EEESI_SI_EEESC_SE_Li128ELb0ELb1ELb1ELb0EEENS1_19SingleTileSchedulerILb0ELb1ELb1ELi128EEEEEEEEEvNT_6ParamsE --------------------------
	.section	.nv.info._ZN7cutlass13device_kernelIN5flash19enable_sm80_to_sm89INS1_16FlashAttnFwdSm80INS1_25CollectiveMainloopFwdSm80ILi4ELi1ELb0EN4cute5tupleIJNS5_1CILi128EEENS7_ILi112EEENS7_ILi64EEEEEELi64ENS_6half_tEfNS_4arch4Sm80ELb0ELb0ELb0ELb0ELb1ELb0ELb1ELb1EEENS1_21CollectiveEpilogueFwdINS6_IJS8_SA_S9_EEENS6_IJNS7_ILi1EEESI_SI_EEESC_SE_Li128ELb0ELb1ELb1ELb0EEENS1_19SingleTileSchedulerILb0ELb1ELb1ELi128EEEEEEEEEvNT_6ParamsE,"",@"SHT_CUDA_INFO"
	.sectionflags	@""
	.align	4


	//----- nvinfo : EIATTR_CUDA_API_VERSION
	.align		4
        /*0000*/ 	.byte	0x04, 0x37
        /*0002*/ 	.short	(.L_118 - .L_117)
.L_117:
        /*0004*/ 	.word	0x00000082


	//----- nvinfo : EIATTR_SW2861232_WAR
	.align		4
.L_118:
        /*0008*/ 	.byte	0x01, 0x35
	.zero		2


	//----- nvinfo : EIATTR_PARAM_CBANK
	.align		4
        /*000c*/ 	.byte	0x04, 0x0a
        /*000e*/ 	.short	(.L_120 - .L_119)
	.align		4
.L_119:
        /*0010*/ 	.word	index@(.nv.constant0._ZN7cutlass13device_kernelIN5flash19enable_sm80_to_sm89INS1_16FlashAttnFwdSm80INS1_25CollectiveMainloopFwdSm80ILi4ELi1ELb0EN4cute5tupleIJNS5_1CILi128EEENS7_ILi112EEENS7_ILi64EEEEEELi64ENS_6half_tEfNS_4arch4Sm80ELb0ELb0ELb0ELb0ELb1ELb0ELb1ELb1EEENS1_21CollectiveEpilogueFwdINS6_IJS8_SA_S9_EEENS6_IJNS7_ILi1EEESI_SI_EEESC_SE_Li128ELb0ELb1ELb1ELb0EEENS1_19SingleTileSchedulerILb0ELb1ELb1ELi128EEEEEEEEEvNT_6ParamsE)
        /*0014*/ 	.short	0x0160
        /*0016*/ 	.short	0x0418


	//----- nvinfo : EIATTR_CBANK_PARAM_SIZE
	.align		4
.L_120:
        /*0018*/ 	.byte	0x03, 0x19
        /*001a*/ 	.short	0x0418


	//----- nvinfo : EIATTR_KPARAM_INFO
	.align		4
        /*001c*/ 	.byte	0x04, 0x17
        /*001e*/ 	.short	(.L_122 - .L_121)
.L_121:
        /*0020*/ 	.word	0x00000000
        /*0024*/ 	.short	0x0000
        /*0026*/ 	.short	0x0000
        /*0028*/ 	.byte	0x00, 0xf0, 0x61, 0x10


	//----- nvinfo : EIATTR_MAXREG_COUNT
	.align		4
.L_122:
        /*002c*/ 	.byte	0x03, 0x1b
        /*002e*/ 	.short	0x00ff


	//----- nvinfo : EIATTR_NUM_BARRIERS
	.align		4
        /*0030*/ 	.byte	0x02, 0x4c
        /*0032*/ 	.byte	0x02
	.zero		1


	//----- nvinfo : EIATTR_ANNOTATIONS
	.align		4
        /*0034*/ 	.byte	0x04, 0x55
        /*0036*/ 	.short	(.L_124 - .L_123)


	//   ....[0]....
.L_123:
        /*0038*/ 	.word	0x00000001
        /*003c*/ 	.byte	0xe0, 0x0a, 0x00, 0x00, 0x01, 0x00, 0x00, 0x00, 0xf0, 0x2d, 0x00, 0x00, 0x01, 0x00, 0x00, 0x00
        /* <DEDUP_REMOVED lines=8> */
        /*00cc*/ 	.byte	0xc0, 0xad, 0x00, 0x00, 0x01, 0x00, 0x00, 0x00, 0xd0, 0xad, 0x00, 0x00


	//----- nvinfo : EIATTR_MERCURY_ISA_VERSION
	.align		4
.L_124:
        /*00d8*/ 	.byte	0x03, 0x5f
        /*00da*/ 	.short	0x0000


	//----- nvinfo : EIATTR_COOP_GROUP_MASK_REGIDS
	.align		4
        /*00dc*/ 	.byte	0x04, 0x29
        /*00de*/ 	.short	(.L_126 - .L_125)


	//   ....[0]....
.L_125:
        /*00e0*/ 	.word	0xffffffff


	//   ....[1]....
        /*00e4*/ 	.word	0xffffffff


	//   ....[2]....
        /*00e8*/ 	.word	0xffffffff


	//   ....[3]....
        /*00ec*/ 	.word	0xffffffff


	//   ....[4]....
        /*00f0*/ 	.word	0xffffffff


	//   ....[5]....
        /*00f4*/ 	.word	0xffffffff


	//   ....[6]....
        /*00f8*/ 	.word	0xffffffff


	//   ....[7]....
        /*00fc*/ 	.word	0xffffffff


	//   ....[8]....
        /*0100*/ 	.word	0xffffffff


	//   ....[9]....
        /*0104*/ 	.word	0xffffffff


	//   ....[10]....
        /*0108*/ 	.word	0xffffffff


	//   ....[11]....
        /*010c*/ 	.word	0xffffffff


	//   ....[12]....
        /*0110*/ 	.word	0xffffffff


	//   ....[13]....
        /*0114*/ 	.word	0xffffffff


	//   ....[14]....
        /*0118*/ 	.word	0xffffffff


	//   ....[15]....
        /*011c*/ 	.word	0xffffffff


	//   ....[16]....
        /*0120*/ 	.word	0xffffffff


	//   ....[17]....
        /*0124*/ 	.word	0xffffffff


	//   ....[18]....
        /*0128*/ 	.word	0xffffffff


	//   ....[19]....
        /*012c*/ 	.word	0xffffffff


	//   ....[20]....
        /*0130*/ 	.word	0xffffffff


	//   ....[21]....
        /*0134*/ 	.word	0xffffffff


	//   ....[22]....
        /*0138*/ 	.word	0xffffffff


	//   ....[23]....
        /*013c*/ 	.word	0xffffffff


	//   ....[24]....
        /*0140*/ 	.word	0xffffffff


	//   ....[25]....
        /*0144*/ 	.word	0xffffffff


	//   ....[26]....
        /*0148*/ 	.word	0xffffffff


	//   ....[27]....
        /*014c*/ 	.word	0xffffffff


	//   ....[28]....
        /*0150*/ 	.word	0xffffffff


	//   ....[29]....
        /*0154*/ 	.word	0xffffffff


	//   ....[30]....
        /*0158*/ 	.word	0xffffffff


	//   ....[31]....
        /*015c*/ 	.word	0xffffffff


	//   ....[32]....
        /*0160*/ 	.word	0xffffffff


	//   ....[33]....
        /*0164*/ 	.word	0xffffffff


	//   ....[34]....
        /*0168*/ 	.word	0xffffffff


	//   ....[35]....
        /*016c*/ 	.word	0xffffffff


	//   ....[36]....
        /*0170*/ 	.word	0xffffffff


	//   ....[37]....
        /*0174*/ 	.word	0xffffffff


	//   ....[38]....
        /*0178*/ 	.word	0xffffffff


	//   ....[39]....
        /*017c*/ 	.word	0xffffffff


	//   ....[40]....
        /*0180*/ 	.word	0xffffffff


	//   ....[41]....
        /*0184*/ 	.word	0xffffffff


	//   ....[42]....
        /*0188*/ 	.word	0xffffffff


	//   ....[43]....
        /*018c*/ 	.word	0xffffffff


	//   ....[44]....
        /*0190*/ 	.word	0xffffffff


	//   ....[45]....
        /*0194*/ 	.word	0xffffffff


	//   ....[46]....
        /*0198*/ 	.word	0xffffffff


	//   ....[47]....
        /*019c*/ 	.word	0xffffffff


	//   ....[48]....
        /*01a0*/ 	.word	0xffffffff


	//   ....[49]....
        /*01a4*/ 	.word	0xffffffff


	//   ....[50]....
        /*01a8*/ 	.word	0xffffffff


	//   ....[51]....
        /*01ac*/ 	.word	0xffffffff


	//   ....[52]....
        /*01b0*/ 	.word	0xffffffff


	//   ....[53]....
        /*01b4*/ 	.word	0xffffffff


	//   ....[54]....
        /*01b8*/ 	.word	0xffffffff


	//   ....[55]....
        /*01bc*/ 	.word	0xffffffff


	//   ....[56]....
        /*01c0*/ 	.word	0xffffffff


	//   ....[57]....
        /*01c4*/ 	.word	0xffffffff


	//   ....[58]....
        /*01c8*/ 	.word	0xffffffff


	//   ....[59]....
        /*01cc*/ 	.word	0xffffffff


	//   ....[60]....
        /*01d0*/ 	.word	0xffffffff


	//   ....[61]....
        /*01d4*/ 	.word	0xffffffff


	//   ....[62]....
        /*01d8*/ 	.word	0xffffffff


	//   ....[63]....
        /*01dc*/ 	.word	0xffffffff


	//   ....[64]....
        /*01e0*/ 	.word	0xffffffff


	//   ....[65]....
        /*01e4*/ 	.word	0xffffffff


	//   ....[66]....
        /*01e8*/ 	.word	0xffffffff


	//   ....[67]....
        /*01ec*/ 	.word	0xffffffff


	//   ....[68]....
        /*01f0*/ 	.word	0xffffffff


	//   ....[69]....
        /*01f4*/ 	.word	0xffffffff


	//   ....[70]....
        /*01f8*/ 	.word	0xffffffff


	//   ....[71]....
        /*01fc*/ 	.word	0xffffffff


	//   ....[72]....
        /*0200*/ 	.word	0xffffffff


	//   ....[73]....
        /*0204*/ 	.word	0xffffffff


	//   ....[74]....
        /*0208*/ 	.word	0xffffffff


	//   ....[75]....
        /*020c*/ 	.word	0xffffffff


	//   ....[76]....
        /*0210*/ 	.word	0xffffffff


	//   ....[77]....
        /*0214*/ 	.word	0xffffffff


	//   ....[78]....
        /*0218*/ 	.word	0xffffffff


	//   ....[79]....
        /*021c*/ 	.word	0xffffffff


	//   ....[80]....
        /*0220*/ 	.word	0xffffffff


	//   ....[81]....
        /*0224*/ 	.word	0xffffffff


	//   ....[82]....
        /*0228*/ 	.word	0xffffffff


	//   ....[83]....
        /*022c*/ 	.word	0xffffffff


	//   ....[84]....
        /*0230*/ 	.word	0xffffffff


	//   ....[85]....
        /*0234*/ 	.word	0xffffffff


	//   ....[86]....
        /*0238*/ 	.word	0xffffffff


	//   ....[87]....
        /*023c*/ 	.word	0xffffffff


	//   ....[88]....
        /*0240*/ 	.word	0xffffffff


	//   ....[89]....
        /*0244*/ 	.word	0xffffffff


	//   ....[90]....
        /*0248*/ 	.word	0xffffffff


	//   ....[91]....
        /*024c*/ 	.word	0xffffffff


	//   ....[92]....
        /*0250*/ 	.word	0xffffffff


	//   ....[93]....
        /*0254*/ 	.word	0xffffffff


	//   ....[94]....
        /*0258*/ 	.word	0xffffffff


	//   ....[95]....
        /*025c*/ 	.word	0xffffffff


	//   ....[96]....
        /*0260*/ 	.word	0xffffffff


	//   ....[97]....
        /*0264*/ 	.word	0xffffffff


	//   ....[98]....
        /*0268*/ 	.word	0xffffffff


	//   ....[99]....
        /*026c*/ 	.word	0xffffffff


	//   ....[100]....
        /*0270*/ 	.word	0xffffffff


	//   ....[101]....
        /*0274*/ 	.word	0xffffffff


	//   ....[102]....
        /*0278*/ 	.word	0xffffffff


	//   ....[103]....
        /*027c*/ 	.word	0xffffffff


	//   ....[104]....
        /*0280*/ 	.word	0xffffffff


	//   ....[105]....
        /*0284*/ 	.word	0xffffffff


	//   ....[106]....
        /*0288*/ 	.word	0xffffffff


	//   ....[107]....
        /*028c*/ 	.word	0xffffffff


	//   ....[108]....
        /*0290*/ 	.word	0xffffffff


	//   ....[109]....
        /*0294*/ 	.word	0xffffffff


	//   ....[110]....
        /*0298*/ 	.word	0xffffffff


	//   ....[111]....
        /*029c*/ 	.word	0xffffffff


	//   ....[112]....
        /*02a0*/ 	.word	0xffffffff


	//   ....[113]....
        /*02a4*/ 	.word	0xffffffff


	//   ....[114]....
        /*02a8*/ 	.word	0xffffffff


	//   ....[115]....
        /*02ac*/ 	.word	0xffffffff


	//   ....[116]....
        /*02b0*/ 	.word	0xffffffff


	//   ....[117]....
        /*02b4*/ 	.word	0xffffffff


	//   ....[118]....
        /*02b8*/ 	.word	0xffffffff


	//   ....[119]....
        /*02bc*/ 	.word	0xffffffff


	//   ....[120]....
        /*02c0*/ 	.word	0xffffffff


	//   ....[121]....
        /*02c4*/ 	.word	0xffffffff


	//   ....[122]....
        /*02c8*/ 	.word	0xffffffff


	//   ....[123]....
        /*02cc*/ 	.word	0xffffffff


	//   ....[124]....
        /*02d0*/ 	.word	0xffffffff


	//   ....[125]....
        /*02d4*/ 	.word	0xffffffff


	//   ....[126]....
        /*02d8*/ 	.word	0xffffffff


	//----- nvinfo : EIATTR_COOP_GROUP_INSTR_OFFSETS
	.align		4
.L_126:
        /*02dc*/ 	.byte	0x04, 0x28
        /*02de*/ 	.short	(.L_128 - .L_127)


	//   ....[0]....
.L_127:
        /*02e0*/ 	.word	0x00000060


	//   ....[1]....
        /*02e4*/ 	.word	0x00000c60


	//   ....[2]....
        /*02e8*/ 	.word	0x00000d90


	//   ....[3]....
        /*02ec*/ 	.word	0x00000e20


	//   ....[4]....
        /*02f0*/ 	.word	0x00000e50


	//   ....[5]....
        /*02f4*/ 	.word	0x00000ee0


	//   ....[6]....
        /*02f8*/ 	.word	0x00000f10


	//   ....[7]....
        /*02fc*/ 	.word	0x00000fa0


	//   ....[8]....
        /*0300*/ 	.word	0x00000fd0


	//   ....[9]....
        /*0304*/ 	.word	0x00001060


	//   ....[10]....
        /*0308*/ 	.word	0x00001090


	//   ....[11]....
        /*030c*/ 	.word	0x00001120


	//   ....[12]....
        /*0310*/ 	.word	0x00001150


	//   ....[13]....
        /*0314*/ 	.word	0x000011e0


	//   ....[14]....
        /*0318*/ 	.word	0x00001210


	//   ....[15]....
        /*031c*/ 	.word	0x00001290


	//   ....[16]....
        /*0320*/ 	.word	0x000012d0


	//   ....[17]....
        /*0324*/ 	.word	0x00001720


	//   ....[18]....
        /*0328*/ 	.word	0x00001740


	//   ....[19]....
        /*032c*/ 	.word	0x00001760


	//   ....[20]....
        /*0330*/ 	.word	0x00001780


	//   ....[21]....
        /*0334*/ 	.word	0x00001790


	//   ....[22]....
        /*0338*/ 	.word	0x000017a0


	//   ....[23]....
        /*033c*/ 	.word	0x000017c0


	//   ....[24]....
        /*0340*/ 	.word	0x000017e0


	//   ....[25]....
        /*0344*/ 	.word	0x000017f0


	//   ....[26]....
        /*0348*/ 	.word	0x00001830


	//   ....[27]....
        /*034c*/ 	.word	0x00001840


	//   ....[28]....
        /*0350*/ 	.word	0x00001850


	//   ....[29]....
        /*0354*/ 	.word	0x00001860


	//   ....[30]....
        /*0358*/ 	.word	0x000018a0


	//   ....[31]....
        /*035c*/ 	.word	0x00001dd0


	//   ....[32]....
        /*0360*/ 	.word	0x00001de0


	//   ....[33]....
        /*0364*/ 	.word	0x00001e00


	//   ....[34]....
        /*0368*/ 	.word	0x00001f20


	//   ....[35]....
        /*036c*/ 	.word	0x00001f30


	//   ....[36]....
        /*0370*/ 	.word	0x00001f50


	//   ....[37]....
        /*0374*/ 	.word	0x00001f60


	//   ....[38]....
        /*0378*/ 	.word	0x00001fa0


	//   ....[39]....
        /*037c*/ 	.word	0x00001fc0


	//   ....[40]....
        /*0380*/ 	.word	0x00002000


	//   ....[41]....
        /*0384*/ 	.word	0x00002020


	//   ....[42]....
        /*0388*/ 	.word	0x00002040


	//   ....[43]....
        /*038c*/ 	.word	0x00002050


	//   ....[44]....
        /*0390*/ 	.word	0x00002100


	//   ....[45]....
        /*0394*/ 	.word	0x00002b90


	//   ....[46]....
        /*0398*/ 	.word	0x00002bb0


	//   ....[47]....
        /*039c*/ 	.word	0x00002bc0


	//   ....[48]....
        /*03a0*/ 	.word	0x00002bd0


	//   ....[49]....
        /*03a4*/ 	.word	0x00002be0


	//   ....[50]....
        /*03a8*/ 	.word	0x00002bf0


	//   ....[51]....
        /*03ac*/ 	.word	0x00002c00


	//   ....[52]....
        /*03b0*/ 	.word	0x00002c10


	//   ....[53]....
        /*03b4*/ 	.word	0x00002c30


	//   ....[54]....
        /*03b8*/ 	.word	0x00002c50


	//   ....[55]....
        /*03bc*/ 	.word	0x00002c70


	//   ....[56]....
        /*03c0*/ 	.word	0x00002ca0


	//   ....[57]....
        /*03c4*/ 	.word	0x00002cc0


	//   ....[58]....
        /*03c8*/ 	.word	0x00002ce0


	//   ....[59]....
        /*03cc*/ 	.word	0x00003c80


	//   ....[60]....
        /*03d0*/ 	.word	0x00003cb0


	//   ....[61]....
        /*03d4*/ 	.word	0x00003de0


	//   ....[62]....
        /*03d8*/ 	.word	0x00003e10


	//   ....[63]....
        /*03dc*/ 	.word	0x00003e40


	//   ....[64]....
        /*03e0*/ 	.word	0x00003f00


	//   ....[65]....
        /*03e4*/ 	.word	0x00003fe0


	//   ....[66]....
        /*03e8*/ 	.word	0x00004150


	//   ....[67]....
        /*03ec*/ 	.word	0x00006d50


	//   ....[68]....
        /*03f0*/ 	.word	0x00006d70


	//   ....[69]....
        /*03f4*/ 	.word	0x00006d80


	//   ....[70]....
        /*03f8*/ 	.word	0x00006d90


	//   ....[71]....
        /*03fc*/ 	.word	0x00006da0


	//   ....[72]....
        /*0400*/ 	.word	0x00006db0


	//   ....[73]....
        /*0404*/ 	.word	0x00006dc0


	//   ....[74]....
        /*0408*/ 	.word	0x00006de0


	//   ....[75]....
        /*040c*/ 	.word	0x00006df0


	//   ....[76]....
        /*0410*/ 	.word	0x00006e10


	//   ....[77]....
        /*0414*/ 	.word	0x00006e60


	//   ....[78]....
        /*0418*/ 	.word	0x00006ea0


	//   ....[79]....
        /*041c*/ 	.word	0x00006ec0


	//   ....[80]....
        /*0420*/ 	.word	0x00006ed0


	//   ....[81]....
        /*0424*/ 	.word	0x000072d0


	//   ....[82]....
        /*0428*/ 	.word	0x00007300


	//   ....[83]....
        /*042c*/ 	.word	0x00007310


	//   ....[84]....
        /*0430*/ 	.word	0x00007330


	//   ....[85]....
        /*0434*/ 	.word	0x00007350


	//   ....[86]....
        /*0438*/ 	.word	0x00007380


	//   ....[87]....
        /*043c*/ 	.word	0x000073a0


	//   ....[88]....
        /*0440*/ 	.word	0x000073c0


	//   ....[89]....
        /*0444*/ 	.word	0x000073f0


	//   ....[90]....
        /*0448*/ 	.word	0x00007410


	//   ....[91]....
        /*044c*/ 	.word	0x00007430


	//   ....[92]....
        /*0450*/ 	.word	0x00007470


	//   ....[93]....
        /*0454*/ 	.word	0x00007520


	//   ....[94]....
        /*0458*/ 	.word	0x00007540


	//   ....[95]....
        /*045c*/ 	.word	0x000081b0


	//   ....[96]....
        /*0460*/ 	.word	0x00008230


	//   ....[97]....
        /*0464*/ 	.word	0x00008330


	//   ....[98]....
        /*0468*/ 	.word	0x00008380


	//   ....[99]....
        /*046c*/ 	.word	0x000083b0


	//   ....[100]....
        /*0470*/ 	.word	0x000084b0


	//   ....[101]....
        /*0474*/ 	.word	0x00008740


	//   ....[102]....
        /*0478*/ 	.word	0x00008a70


	//   ....[103]....
        /*047c*/ 	.word	0x0000ae00


	//   ....[104]....
        /*0480*/ 	.word	0x0000ae30


	//   ....[105]....
        /*0484*/ 	.word	0x0000ae70


	//   ....[106]....
        /*0488*/ 	.word	0x0000ae80


	//   ....[107]....
        /*048c*/ 	.word	0x0000b170


	//   ....[108]....
        /*0490*/ 	.word	0x0000b180


	//   ....[109]....
        /*0494*/ 	.word	0x0000b1c0


	//   ....[110]....
        /*0498*/ 	.word	0x0000b1e0


	//   ....[111]....
        /*049c*/ 	.word	0x0000bb60


	//   ....[112]....
        /*04a0*/ 	.word	0x0000bb90


	//   ....[113]....
        /*04a4*/ 	.word	0x0000bbc0


	//   ....[114]....
        /*04a8*/ 	.word	0x0000bbf0


	//   ....[115]....
        /*04ac*/ 	.word	0x0000bc30


	//   ....[116]....
        /*04b0*/ 	.word	0x0000bc60


	//   ....[117]....
        /*04b4*/ 	.word	0x0000bc80


	//   ....[118]....
        /*04b8*/ 	.word	0x0000bc90


	//   ....[119]....
        /*04bc*/ 	.word	0x0000bcb0


	//   ....[120]....
        /*04c0*/ 	.word	0x0000bcc0


	//   ....[121]....
        /*04c4*/ 	.word	0x0000c070


	//   ....[122]....
        /*04c8*/ 	.word	0x0000c090


	//   ....[123]....
        /*04cc*/ 	.word	0x0000c390


	//   ....[124]....
        /*04d0*/ 	.word	0x0000c3b0


	//   ....[125]....
        /*04d4*/ 	.word	0x0000c6b0


	//   ....[126]....
        /*04d8*/ 	.word	0x0000c6c0


	//----- nvinfo : EIATTR_EXIT_INSTR_OFFSETS
	.align		4
.L_128:
        /*04dc*/ 	.byte	0x04, 0x1c
        /*04de*/ 	.short	(.L_130 - .L_129)


	//   ....[0]....
.L_129:
        /*04e0*/ 	.word	0x000001c0


	//   ....[1]....
        /*04e4*/ 	.word	0x0000c6d0


	//   ....[2]....
        /*04e8*/ 	.word	0x0000c970


	//   ....[3]....
        /*04ec*/ 	.word	0x0000c9c0


	//   ....[4]....
        /*04f0*/ 	.word	0x0000c9f0


	//   ....[5]....
        /*04f4*/ 	.word	0x0000ca50


	//   ....[6]....
        /*04f8*/ 	.word	0x0000cce0


	//----- nvinfo : EIATTR_CTAIDZ_USED
	.align		4
.L_130:
        /*04fc*/ 	.byte	0x01, 0x04
	.zero		2


	//----- nvinfo : EIATTR_MAX_THREADS
	.align		4
        /*0500*/ 	.byte	0x04, 0x05
        /*0502*/ 	.short	(.L_132 - .L_131)
.L_131:
        /*0504*/ 	.word	0x00000080
        /*0508*/ 	.word	0x00000001
        /*050c*/ 	.word	0x00000001


	//----- nvinfo : EIATTR_CRS_STACK_SIZE
	.align		4
.L_132:
        /*0510*/ 	.byte	0x04, 0x1e
        /*0512*/ 	.short	(.L_134 - .L_133)
.L_133:
        /*0514*/ 	.word	0x00000000
.L_134:


//--------------------- .nv.info._ZN7cutlass13device_kernelIN5flash19enable_sm80_to_sm89INS1_16FlashAttnFwdSm80INS1_25CollectiveMainloopFwdSm80ILi4ELi1ELb0EN4cute5tupleIJNS5_1CILi128EEENS7_ILi80EEENS7_ILi64EEEEEELi64ENS_6half_tEfNS_4arch4Sm80ELb0ELb0ELb0ELb1ELb1ELb0ELb1ELb1EEENS1_21CollectiveEpilogueFwdINS6_IJS8_SA_S9_EEENS6_IJNS7_ILi1EEESI_SI_EEESC_SE_Li128ELb1ELb1ELb1ELb0EEENS1_36VarlenDynamicPersistentTileSchedulerILi128ELi80ELi128ELi128ELb1ELb1ELb0ELb0ELb1ELb1EEEEEEEEEvNT_6ParamsE --------------------------
	.section	.nv.info._ZN7cutlass13device_kernelIN5flash19enable_sm80_to_sm89INS1_16FlashAttnFwdSm80INS1_25CollectiveMainloopFwdSm80ILi4ELi1ELb0EN4cute5tupleIJNS5_1CILi128EEENS7_ILi80EEENS7_ILi64EEEEEELi64ENS_6half_tEfNS_4arch4Sm80ELb0ELb0ELb0ELb1ELb1ELb0ELb1ELb1EEENS1_21CollectiveEpilogueFwdINS6_IJS8_SA_S9_EEENS6_IJNS7_ILi1EEESI_SI_EEESC_SE_Li128ELb1ELb1ELb1ELb0EEENS1_36VarlenDynamicPersistentTileSchedulerILi128ELi80ELi128ELi128ELb1ELb1ELb0ELb0ELb1ELb1EEEEEEEEEvNT_6ParamsE,"",@"SHT_CUDA_INFO"
	.sectionflags	@""
	.align	4


	//----- nvinfo : EIATTR_CUDA_API_VERSION
	.align		4
        /*0000*/ 	.byte	0x04, 0x37
        /*0002*/ 	.short	(.L_136 - .L_135)
.L_135:
        /*0004*/ 	.word	0x00000082


	//----- nvinfo : EIATTR_SW2861232_WAR
	.align		4
.L_136:
        /*0008*/ 	.byte	0x01, 0x35
	.zero		2


	//----- nvinfo : EIATTR_PARAM_CBANK
	.align		4
        /*000c*/ 	.byte	0x04, 0x0a
        /*000e*/ 	.short	(.L_138 - .L_137)
	.align		4
.L_137:
        /*0010*/ 	.word	index@(.nv.constant0._ZN7cutlass13device_kernelIN5flash19enable_sm80_to_sm89INS1_16FlashAttnFwdSm80INS1_25CollectiveMainloopFwdSm80ILi4ELi1ELb0EN4cute5tupleIJNS5_1CILi128EEENS7_ILi80EEENS7_ILi64EEEEEELi64ENS_6half_tEfNS_4arch4Sm80ELb0ELb0ELb0ELb1ELb1ELb0ELb1ELb1EEENS1_21CollectiveEpilogueFwdINS6_IJS8_SA_S9_EEENS6_IJNS7_ILi1EEESI_SI_EEESC_SE_Li128ELb1ELb1ELb1ELb0EEENS1_36VarlenDynamicPersistentTileSchedulerILi128ELi80ELi128ELi128ELb1ELb1ELb0ELb0ELb1ELb1EEEEEEEEEvNT_6ParamsE)
        /*0014*/ 	.short	0x0160
        /*0016*/ 	.short	0x0438


	//----- nvinfo : EIATTR_CBANK_PARAM_SIZE
	.align		4
.L_138:
        /*0018*/ 	.byte	0x03, 0x19
        /*001a*/ 	.short	0x0438


	//----- nvinfo : EIATTR_KPARAM_INFO
	.align		4
        /*001c*/ 	.byte	0x04, 0x17
        /*001e*/ 	.short	(.L_140 - .L_139)
.L_139:
        /*0020*/ 	.word	0x00000000
        /*0024*/ 	.short	0x0000
        /*0026*/ 	.short	0x0000
        /*0028*/ 	.byte	0x00, 0xf0, 0xe1, 0x10


	//----- nvinfo : EIATTR_MAXREG_COUNT
	.align		4
.L_140:
        /*002c*/ 	.byte	0x03, 0x1b
        /*002e*/ 	.short	0x00ff


	//----- nvinfo : EIATTR_NUM_BARRIERS
	.align		4
        /*0030*/ 	.byte	0x02, 0x4c
        /*0032*/ 	.byte	0x06
	.zero		1


	//----- nvinfo : EIATTR_ANNOTATIONS
	.align		4
        /*0034*/ 	.byte	0x04, 0x55
        /*0036*/ 	.short	(.L_142 - .L_141)


	//   ....[0]....
.L_141:
        /* <DEDUP_REMOVED lines=84> */


	//----- nvinfo : EIATTR_MERCURY_ISA_VERSION
	.align		4
.L_142:
        /*0568*/ 	.byte	0x03, 0x5f
        /*056a*/ 	.short	0x0000


	//----- nvinfo : EIATTR_INT_WARP_WIDE_INSTR_OFFSETS
	.align		4
        /*056c*/ 	.byte	0x04, 0x31
        /*056e*/ 	.short	(.L_144 - .L_143)


	//   ....[0]....
.L_143:
        /*0570*/ 	.word	0x00009c60


	//   ....[1]....
        /*0574*/ 	.word	0x00009ce0


	//----- nvinfo : EIATTR_COOP_GROUP_MASK_REGIDS
	.align		4
.L_144:
        /*0578*/ 	.byte	0x04, 0x29
        /*057a*/ 	.short	(.L_146 - .L_145)


	//   ....[0]....
.L_145:
        /*057c*/ 	.word	0xffffffff


	//   ....[1]....
        /*0580*/ 	.word	0xffffffff


	//   ....[2]....
        /*0584*/ 	.word	0xffffffff


	//   ....[3]....
        /*0588*/ 	.word	0xffffffff


	//   ....[4]....
        /*058c*/ 	.word	0xffffffff


	//   ....[5]....
        /*0590*/ 	.word	0xffffffff


	//   ....[6]....
        /*0594*/ 	.word	0xffffffff


	//   ....[7]....
        /*0598*/ 	.word	0xffffffff


	//   ....[8]....
        /*059c*/ 	.word	0xffffffff


	//   ....[9]....
        /*05a0*/ 	.word	0xffffffff


	//   ....[10]....
        /*05a4*/ 	.word	0xffffffff


	//   ....[11]....
        /*05a8*/ 	.word	0xffffffff


	//   ....[12]....
        /*05ac*/ 	.word	0xffffffff


	//   ....[13]....
        /*05b0*/ 	.word	0xffffffff


	//   ....[14]....
        /*05b4*/ 	.word	0xffffffff


	//   ....[15]....
        /*05b8*/ 	.word	0xffffffff


	//   ....[16]....
        /*05bc*/ 	.word	0xffffffff


	//   ....[17]....
        /*05c0*/ 	.word	0xffffffff


	//   ....[18]....
        /*05c4*/ 	.word	0xffffffff


	//   ....[19]....
        /*05c8*/ 	.word	0xffffffff


	//   ....[20]....
        /*05cc*/ 	.word	0xffffffff


	//   ....[21]....
        /*05d0*/ 	.word	0xffffffff


	//   ....[22]....
        /*05d4*/ 	.word	0xffffffff


	//   ....[23]....
        /*05d8*/ 	.word	0xffffffff


	//   ....[24]....
        /*05dc*/ 	.word	0xffffffff


	//   ....[25]....
        /*05e0*/ 	.word	0xffffffff


	//   ....[26]....
        /*05e4*/ 	.word	0xffffffff


	//   ....[27]....
        /*05e8*/ 	.word	0xffffffff


	//   ....[28]....
        /*05ec*/ 	.word	0xffffffff


	//   ....[29]....
        /*05f0*/ 	.word	0xffffffff


	//   ....[30]....
        /*05f4*/ 	.word	0xffffffff


	//   ....[31]....
        /*05f8*/ 	.word	0xffffffff


	//   ....[32]....
        /*05fc*/ 	.word	0xffffffff


	//   ....[33]....
        /*0600*/ 	.word	0xffffffff


	//   ....[34]....
        /*0604*/ 	.word	0xffffffff


	//   ....[35]....
        /*0608*/ 	.word	0xffffffff


	//   ....[36]....
        /*060c*/ 	.word	0xffffffff


	//   ....[37]....
        /*0610*/ 	.word	0xffffffff


	//   ....[38]....
        /*0614*/ 	.word	0xffffffff


	//   ....[39]....
        /*0618*/ 	.word	0xffffffff


	//   ....[40]....
        /*061c*/ 	.word	0xffffffff


	//   ....[41]....
        /*0620*/ 	.word	0xffffffff


	//   ....[42]....
        /*0624*/ 	.word	0xffffffff


	//   ....[43]....
        /*0628*/ 	.word	0xffffffff


	//   ....[44]....
        /*062c*/ 	.word	0xffffffff


	//   ....[45]....
        /*0630*/ 	.word	0xffffffff


	//   ....[46]....
        /*0634*/ 	.word	0xffffffff


	//   ....[47]....
        /*0638*/ 	.word	0xffffffff


	//   ....[48]....
        /*063c*/ 	.word	0xffffffff


	//   ....[49]....
        /*0640*/ 	.word	0xffffffff


	//   ....[50]....
        /*0644*/ 	.word	0xffffffff


	//   ....[51]....
        /*0648*/ 	.word	0xffffffff


	//   ....[52]....
        /*064c*/ 	.word	0xffffffff


	//   ....[53]....
        /*0650*/ 	.word	0xffffffff


	//   ....[54]....
        /*0654*/ 	.word	0xffffffff


	//   ....[55]....
        /*0658*/ 	.word	0xffffffff


	//   ....[56]....
        /*065c*/ 	.word	0xffffffff


	//   ....[57]....
        /*0660*/ 	.word	0xffffffff


	//   ....[58]....
        /*0664*/ 	.word	0xffffffff


	//   ....[59]....
        /*0668*/ 	.word	0xffffffff


	//   ....[60]....
        /*066c*/ 	.word	0xffffffff


	//   ....[61]....
        /*0670*/ 	.word	0xffffffff


	//   ....[62]....
        /*0674*/ 	.word	0xffffffff


	//   ....[63]....
        /*0678*/ 	.word	0xffffffff


	//   ....[64]....
        /*067c*/ 	.word	0xffffffff


	//   ....[65]....
        /*0680*/ 	.word	0xffffffff


	//   ....[66]....
        /*0684*/ 	.word	0xffffffff


	//   ....[67]....
        /*0688*/ 	.word	0xffffffff


	//   ....[68]....
        /*068c*/ 	.word	0xffffffff


	//   ....[69]....
        /*0690*/ 	.word	0xffffffff


	//   ....[70]....
        /*0694*/ 	.word	0xffffffff


	//   ....[71]....
        /*0698*/ 	.word	0xffffffff


	//   ....[72]....
        /*069c*/ 	.word	0xffffffff


	//   ....[73]....
        /*06a0*/ 	.word	0xffffffff


	//   ....[74]....
        /*06a4*/ 	.word	0xffffffff


	//   ....[75]....
        /*06a8*/ 	.word	0xffffffff


	//   ....[76]....
        /*06ac*/ 	.word	0xffffffff


	//   ....[77]....
        /*06b0*/ 	.word	0xffffffff


	//   ....[78]....
        /*06b4*/ 	.word	0xffffffff


	//   ....[79]....
        /*06b8*/ 	.word	0xffffffff


	//   ....[80]....
        /*06bc*/ 	.word	0xffffffff


	//   ....[81]....
        /*06c0*/ 	.word	0xffffffff


	//   ....[82]....
        /*06c4*/ 	.word	0xffffffff


	//   ....[83]....
        /*06c8*/ 	.word	0xffffffff


	//   ....[84]....
        /*06cc*/ 	.word	0xffffffff


	//   ....[85]....
        /*06d0*/ 	.word	0xffffffff


	//   ....[86]....
        /*06d4*/ 	.word	0xffffffff


	//   ....[87]....
        /*06d8*/ 	.word	0xffffffff


	//   ....[88]....
        /*06dc*/ 	.word	0xffffffff


	//   ....[89]....
        /*06e0*/ 	.word	0xffffffff


	//   ....[90]....
        /*06e4*/ 	.word	0xffffffff


	//   ....[91]....
        /*06e8*/ 	.word	0xffffffff


	//   ....[92]....
        /*06ec*/ 	.word	0xffffffff


	//   ....[93]....
        /*06f0*/ 	.word	0xffffffff


	//   ....[94]....
        /*06f4*/ 	.word	0xffffffff


	//   ....[95]....
        /*06f8*/ 	.word	0xffffffff


	//   ....[96]....
        /*06fc*/ 	.word	0xffffffff


	//   ....[97]....
        /*0700*/ 	.word	0xffffffff


	//   ....[98]....
        /*0704*/ 	.word	0xffffffff


	//   ....[99]....
        /*0708*/ 	.word	0xffffffff


	//   ....[100]....
        /*070c*/ 	.word	0xffffffff


	//   ....[101]....
        /*0710*/ 	.word	0xffffffff


	//   ....[102]....
        /*0714*/ 	.word	0xffffffff


	//   ....[103]....
        /*0718*/ 	.word	0xffffffff


	//   ....[104]....
        /*071c*/ 	.word	0xffffffff


	//   ....[105]....
        /*0720*/ 	.word	0xffffffff


	//   ....[106]....
        /*0724*/ 	.word	0xffffffff


	//   ....[107]....
        /*0728*/ 	.word	0xffffffff


	//   ....[108]....
        /*072c*/ 	.word	0xffffffff


	//   ....[109]....
        /*0730*/ 	.word	0xffffffff


	//   ....[110]....
        /*0734*/ 	.word	0xffffffff


	//   ....[111]....
        /*0738*/ 	.word	0xffffffff


	//   ....[112]....
        /*073c*/ 	.word	0xffffffff


	//   ....[113]....
        /*0740*/ 	.word	0xffffffff


	//   ....[114]....
        /*0744*/ 	.word	0xffffffff


	//   ....[115]....
        /*0748*/ 	.word	0xffffffff


	//   ....[116]....
        /*074c*/ 	.word	0xffffffff


	//   ....[117]....
        /*0750*/ 	.word	0xffffffff


	//   ....[118]....
        /*0754*/ 	.word	0xffffffff


	//   ....[119]....
        /*0758*/ 	.word	0xffffffff


	//   ....[120]....
        /*075c*/ 	.word	0xffffffff


	//   ....[121]....
        /*0760*/ 	.word	0xffffffff


	//   ....[122]....
        /*0764*/ 	.word	0xffffffff


	//   ....[123]....
        /*0768*/ 	.word	0xffffffff


	//   ....[124]....
        /*076c*/ 	.word	0xffffffff


	//   ....[125]....
        /*0770*/ 	.word	0xffffffff


	//   ....[126]....
        /*0774*/ 	.word	0xffffffff


	//   ....[127]....
        /*0778*/ 	.word	0xffffffff


	//   ....[128]....
        /*077c*/ 	.word	0xffffffff


	//   ....[129]....
        /*0780*/ 	.word	0xffffffff


	//   ....[130]....
        /*0784*/ 	.word	0xffffffff


	//   ....[131]....
        /*0788*/ 	.word	0xffffffff


	//   ....[132]....
        /*078c*/ 	.word	0xffffffff


	//   ....[133]....
        /*0790*/ 	.word	0xffffffff


	//   ....[134]....
        /*0794*/ 	.word	0xffffffff


	//   ....[135]....
        /*0798*/ 	.word	0xffffffff


	//   ....[136]....
        /*079c*/ 	.word	0xffffffff


	//   ....[137]....
        /*07a0*/ 	.word	0xffffffff


	//   ....[138]....
        /*07a4*/ 	.word	0xffffffff


	//   ....[139]....
        /*07a8*/ 	.word	0xffffffff


	//   ....[140]....
        /*07ac*/ 	.word	0xffffffff


	//   ....[141]....
        /*07b0*/ 	.word	0xffffffff


	//   ....[142]....
        /*07b4*/ 	.word	0xffffffff


	//   ....[143]....
        /*07b8*/ 	.word	0xffffffff


	//   ....[144]....
        /*07bc*/ 	.word	0xffffffff


	//   ....[145]....
        /*07c0*/ 	.word	0xffffffff


	//   ....[146]....
        /*07c4*/ 	.word	0xffffffff


	//   ....[147]....
        /*07c8*/ 	.word	0xffffffff


	//   ....[148]....
        /*07cc*/ 	.word	0xffffffff


	//   ....[149]....
        /*07d0*/ 	.word	0xffffffff


	//   ....[150]....
        /*07d4*/ 	.word	0xffffffff


	//   ....[151]....
        /*07d8*/ 	.word	0xffffffff


	//   ....[152]....
        /*07dc*/ 	.word	0xffffffff


	//   ....[153]....
        /*07e0*/ 	.word	0xffffffff


	//   ....[154]....
        /*07e4*/ 	.word	0xffffffff


	//   ....[155]....
        /*07e8*/ 	.word	0xffffffff


	//   ....[156]....
        /*07ec*/ 	.word	0xffffffff


	//   ....[157]....
        /*07f0*/ 	.word	0xffffffff


	//   ....[158]....
        /*07f4*/ 	.word	0xffffffff


	//   ....[159]....
        /*07f8*/ 	.word	0xffffffff


	//   ....[160]....
        /*07fc*/ 	.word	0xffffffff


	//   ....[161]....
        /*0800*/ 	.word	0xffffffff


	//   ....[162]....
        /*0804*/ 	.word	0xffffffff


	//   ....[163]....
        /*0808*/ 	.word	0xffffffff


	//   ....[164]....
        /*080c*/ 	.word	0xffffffff


	//   ....[165]....
        /*0810*/ 	.word	0xffffffff


	//   ....[166]....
        /*0814*/ 	.word	0xffffffff


	//   ....[167]....
        /*0818*/ 	.word	0xffffffff


	//   ....[168]....
        /*081c*/ 	.word	0xffffffff


	//   ....[169]....
        /*0820*/ 	.word	0xffffffff


	//   ....[170]....
        /*0824*/ 	.word	0xffffffff


	//   ....[171]....
        /*0828*/ 	.word	0xffffffff


	//   ....[172]....
        /*082c*/ 	.word	0xffffffff


	//   ....[173]....
        /*0830*/ 	.word	0xffffffff


	//   ....[174]....
        /*0834*/ 	.word	0xffffffff


	//   ....[175]....
        /*0838*/ 	.word	0xffffffff


	//   ....[176]....
        /*083c*/ 	.word	0xffffffff


	//   ....[177]....
        /*0840*/ 	.word	0xffffffff


	//   ....[178]....
        /*0844*/ 	.word	0xffffffff


	//   ....[179]....
        /*0848*/ 	.word	0xffffffff


	//   ....[180]....
        /*084c*/ 	.word	0xffffffff


	//   ....[181]....
        /*0850*/ 	.word	0xffffffff


	//   ....[182]....
        /*0854*/ 	.word	0xffffffff


	//   ....[183]....
        /*0858*/ 	.word	0xffffffff


	//   ....[184]....
        /*085c*/ 	.word	0xffffffff


	//   ....[185]....
        /*0860*/ 	.word	0xffffffff


	//   ....[186]....
        /*0864*/ 	.word	0xffffffff


	//   ....[187]....
        /*0868*/ 	.word	0xffffffff


	//   ....[188]....
        /*086c*/ 	.word	0xffffffff


	//   ....[189]....
        /*0870*/ 	.word	0xffffffff


	//   ....[190]....
        /*0874*/ 	.word	0xffffffff


	//   ....[191]....
        /*0878*/ 	.word	0xffffffff


	//   ....[192]....
        /*087c*/ 	.word	0xffffffff


	//   ....[193]....
        /*0880*/ 	.word	0xffffffff


	//   ....[194]....
        /*0884*/ 	.word	0xffffffff


	//   ....[195]....
        /*0888*/ 	.word	0xffffffff


	//   ....[196]....
        /*088c*/ 	.word	0xffffffff


	//   ....[197]....
        /*0890*/ 	.word	0xffffffff


	//   ....[198]....
        /*0894*/ 	.word	0xffffffff


	//   ....[199]....
        /*0898*/ 	.word	0xffffffff


	//   ....[200]....
        /*089c*/ 	.word	0xffffffff


	//   ....[201]....
        /*08a0*/ 	.word	0xffffffff


	//   ....[202]....
        /*08a4*/ 	.word	0xffffffff


	//   ....[203]....
        /*08a8*/ 	.word	0xffffffff


	//   ....[204]....
        /*08ac*/ 	.word	0xffffffff


	//   ....[205]....
        /*08b0*/ 	.word	0xffffffff


	//   ....[206]....
        /*08b4*/ 	.word	0xffffffff


	//   ....[207]....
        /*08b8*/ 	.word	0xffffffff


	//   ....[208]....
        /*08bc*/ 	.word	0xffffffff


	//   ....[209]....
        /*08c0*/ 	.word	0xffffffff


	//   ....[210]....
        /*08c4*/ 	.word	0xffffffff


	//   ....[211]....
        /*08c8*/ 	.word	0xffffffff


	//   ....[212]....
        /*08cc*/ 	.word	0xffffffff


	//   ....[213]....
        /*08d0*/ 	.word	0xffffffff


	//   ....[214]....
        /*08d4*/ 	.word	0xffffffff


	//   ....[215]....
        /*08d8*/ 	.word	0xffffffff


	//   ....[216]....
        /*08dc*/ 	.word	0xffffffff


	//   ....[217]....
        /*08e0*/ 	.word	0xffffffff


	//   ....[218]....
        /*08e4*/ 	.word	0xffffffff


	//   ....[219]....
        /*08e8*/ 	.word	0xffffffff


	//   ....[220]....
        /*08ec*/ 	.word	0xffffffff


	//   ....[221]....
        /*08f0*/ 	.word	0xffffffff


	//   ....[222]....
        /*08f4*/ 	.word	0xffffffff


	//   ....[223]....
        /*08f8*/ 	.word	0xffffffff


	//   ....[224]....
        /*08fc*/ 	.word	0xffffffff


	//   ....[225]....
        /*0900*/ 	.word	0xffffffff


	//   ....[226]....
        /*0904*/ 	.word	0xffffffff


	//   ....[227]....
        /*0908*/ 	.word	0xffffffff


	//   ....[228]....
        /*090c*/ 	.word	0xffffffff


	//   ....[229]....
        /*0910*/ 	.word	0xffffffff


	//   ....[230]....
        /*0914*/ 	.word	0xffffffff


	//   ....[231]....
        /*0918*/ 	.word	0xffffffff


	//   ....[232]....
        /*091c*/ 	.word	0xffffffff


	//   ....[233]....
        /*0920*/ 	.word	0xffffffff


	//   ....[234]....
        /*0924*/ 	.word	0xffffffff


	//   ....[235]....
        /*0928*/ 	.word	0xffffffff


	//   ....[236]....
        /*092c*/ 	.word	0xffffffff


	//   ....[237]....
        /*0930*/ 	.word	0xffffffff


	//   ....[238]....
        /*0934*/ 	.word	0xffffffff


	//   ....[239]....
        /*0938*/ 	.word	0xffffffff


	//   ....[240]....
        /*093c*/ 	.word	0xffffffff


	//   ....[241]....
        /*0940*/ 	.word	0xffffffff


	//   ....[242]....
        /*0944*/ 	.word	0xffffffff


	//   ....[243]....
        /*0948*/ 	.word	0xffffffff


	//   ....[244]....
        /*094c*/ 	.word	0xffffffff


	//   ....[245]....
        /*0950*/ 	.word	0xffffffff


	//   ....[246]....
        /*0954*/ 	.word	0xffffffff


	//   ....[247]....
        /*0958*/ 	.word	0xffffffff


	//   ....[248]....
        /*095c*/ 	.word	0xffffffff


	//   ....[249]....
        /*0960*/ 	.word	0xffffffff


	//   ....[250]....
        /*0964*/ 	.word	0xffffffff


	//   ....[251]....
        /*0968*/ 	.word	0xffffffff


	//   ....[252]....
        /*096c*/ 	.word	0xffffffff


	//   ....[253]....
        /*0970*/ 	.word	0xffffffff


	//   ....[254]....
        /*0974*/ 	.word	0xffffffff


	//   ....[255]....
        /*0978*/ 	.word	0xffffffff


	//   ....[0]....
        /*097c*/ 	.word	0xffffffff


	//   ....[1]....
        /*0980*/ 	.word	0xffffffff


	//   ....[2]....
        /*0984*/ 	.word	0xffffffff


	//   ....[3]....
        /*0988*/ 	.word	0xffffffff


	//   ....[4]....
        /*098c*/ 	.word	0xffffffff


	//   ....[5]....
        /*0990*/ 	.word	0xffffffff


	//   ....[6]....
        /*0994*/ 	.word	0xffffffff


	//   ....[7]....
        /*0998*/ 	.word	0xffffffff


	//   ....[8]....
        /*099c*/ 	.word	0xffffffff


	//   ....[9]....
        /*09a0*/ 	.word	0xffffffff


	//   ....[10]....
        /*09a4*/ 	.word	0xffffffff


	//   ....[11]....
        /*09a8*/ 	.word	0xffffffff


	//   ....[12]....
        /*09ac*/ 	.word	0xffffffff


	//   ....[13]....
        /*09b0*/ 	.word	0xffffffff


	//   ....[14]....
        /*09b4*/ 	.word	0xffffffff


	//   ....[15]....
        /*09b8*/ 	.word	0xffffffff


	//   ....[16]....
        /*09bc*/ 	.word	0xffffffff


	//   ....[17]....
        /*09c0*/ 	.word	0xffffffff


	//   ....[18]....
        /*09c4*/ 	.word	0xffffffff


	//   ....[19]....
        /*09c8*/ 	.word	0xffffffff


	//   ....[20]....
        /*09cc*/ 	.word	0xffffffff


	//   ....[21]....
        /*09d0*/ 	.word	0xffffffff


	//   ....[22]....
        /*09d4*/ 	.word	0xffffffff


	//   ....[23]....
        /*09d8*/ 	.word	0xffffffff


	//   ....[24]....
        /*09dc*/ 	.word	0xffffffff


	//   ....[25]....
        /*09e0*/ 	.word	0xffffffff


	//   ....[26]....
        /*09e4*/ 	.word	0xffffffff


	//   ....[27]....
        /*09e8*/ 	.word	0xffffffff


	//   ....[28]....
        /*09ec*/ 	.word	0xffffffff


	//   ....[29]....
        /*09f0*/ 	.word	0xffffffff


	//   ....[30]....
        /*09f4*/ 	.word	0xffffffff


	//   ....[31]....
        /*09f8*/ 	.word	0xffffffff


	//   ....[32]....
        /*09fc*/ 	.word	0xffffffff


	//   ....[33]....
        /*0a00*/ 	.word	0xffffffff


	//   ....[34]....
        /*0a04*/ 	.word	0xffffffff


	//   ....[35]....
        /*0a08*/ 	.word	0xffffffff


	//   ....[36]....
        /*0a0c*/ 	.word	0xffffffff


	//   ....[37]....
        /*0a10*/ 	.word	0xffffffff


	//   ....[38]....
        /*0a14*/ 	.word	0xffffffff


	//   ....[39]....
        /*0a18*/ 	.word	0xffffffff


	//   ....[40]....
        /*0a1c*/ 	.word	0xffffffff


	//   ....[41]....
        /*0a20*/ 	.word	0xffffffff


	//   ....[42]....
        /*0a24*/ 	.word	0xffffffff


	//   ....[43]....
        /*0a28*/ 	.word	0xffffffff


	//   ....[44]....
        /*0a2c*/ 	.word	0xffffffff


	//   ....[45]....
        /*0a30*/ 	.word	0xffffffff


	//----- nvinfo : EIATTR_COOP_GROUP_INSTR_OFFSETS
	.align		4
.L_146:
        /*0a34*/ 	.byte	0x04, 0x28
        /*0a36*/ 	.short	(.L_148 - .L_147)


	//   ....[0]....
.L_147:
        /*0a38*/ 	.word	0x00000050


	//   ....[1]....
        /*0a3c*/ 	.word	0x00000200


	//   ....[2]....
        /*0a40*/ 	.word	0x00000230


	//   ....[3]....
        /*0a44*/ 	.word	0x00000260


	//   ....[4]....
        /*0a48*/ 	.word	0x00000290


	//   ....[5]....
        /*0a4c*/ 	.word	0x000002c0


	//   ....[6]....
        /*0a50*/ 	.word	0x000002f0


	//   ....[7]....
        /*0a54*/ 	.word	0x00000460


	//   ....[8]....
        /*0a58*/ 	.word	0x000004a0


	//   ....[9]....
        /*0a5c*/ 	.word	0x000004d0


	//   ....[10]....
        /*0a60*/ 	.word	0x00000500


	//   ....[11]....
        /*0a64*/ 	.word	0x00000530


	//   ....[12]....
        /*0a68*/ 	.word	0x00000560


	//   ....[13]....
        /*0a6c*/ 	.word	0x000005f0


	//   ....[14]....
        /*0a70*/ 	.word	0x00000620


	//   ....[15]....
        /*0a74*/ 	.word	0x00000640


	//   ....[16]....
        /*0a78*/ 	.word	0x000006a0


	//   ....[17]....
        /*0a7c*/ 	.word	0x00002150


	//   ....[18]....
        /*0a80*/ 	.word	0x00002170


	//   ....[19]....
        /*0a84*/ 	.word	0x00002270


	//   ....[20]....
        /*0a88*/ 	.word	0x00002280


	//   ....[21]....
        /*0a8c*/ 	.word	0x00002360


	//   ....[22]....
        /*0a90*/ 	.word	0x00002380


	//   ....[23]....
        /*0a94*/ 	.word	0x00002460


	//   ....[24]....
        /*0a98*/ 	.word	0x00002470


	//   ....[25]....
        /*0a9c*/ 	.word	0x00002550


	//   ....[26]....
        /*0aa0*/ 	.word	0x00002570


	//   ....[27]....
        /*0aa4*/ 	.word	0x00002650


	//   ....[28]....
        /*0aa8*/ 	.word	0x00002660


	//   ....[29]....
        /*0aac*/ 	.word	0x00002740


	//   ....[30]....
        /*0ab0*/ 	.word	0x00002760


	//   ....[31]....
        /*0ab4*/ 	.word	0x00002840


	//   ....[32]....
        /*0ab8*/ 	.word	0x00002850


	//   ....[33]....
        /*0abc*/ 	.word	0x00002c30


	//   ....[34]....
        /*0ac0*/ 	.word	0x00002c50


	//   ....[35]....
        /*0ac4*/ 	.word	0x00002c60


	//   ....[36]....
        /*0ac8*/ 	.word	0x00002c70


	//   ....[37]....
        /*0acc*/ 	.word	0x00002c80


	//   ....[38]....
        /*0ad0*/ 	.word	0x00002c90


	//   ....[39]....
        /*0ad4*/ 	.word	0x00002ca0


	//   ....[40]....
        /*0ad8*/ 	.word	0x00002cc0


	//   ....[41]....
        /*0adc*/ 	.word	0x00002ce0


	//   ....[42]....
        /*0ae0*/ 	.word	0x00002d00


	//   ....[43]....
        /*0ae4*/ 	.word	0x000030f0


	//   ....[44]....
        /*0ae8*/ 	.word	0x00003110


	//   ....[45]....
        /*0aec*/ 	.word	0x00003130


	//   ....[46]....
        /*0af0*/ 	.word	0x00003140


	//   ....[47]....
        /*0af4*/ 	.word	0x00003180


	//   ....[48]....
        /*0af8*/ 	.word	0x000031b0


	//   ....[49]....
        /*0afc*/ 	.word	0x000031c0


	//   ....[50]....
        /*0b00*/ 	.word	0x000031f0


	//   ....[51]....
        /*0b04*/ 	.word	0x00003220


	//   ....[52]....
        /*0b08*/ 	.word	0x00003230


	//   ....[53]....
        /*0b0c*/ 	.word	0x00003aa0


	//   ....[54]....
        /*0b10*/ 	.word	0x00003ac0


	//   ....[55]....
        /*0b14*/ 	.word	0x00003ae0


	//   ....[56]....
        /*0b18*/ 	.word	0x00003af0


	//   ....[57]....
        /*0b1c*/ 	.word	0x00003b00


	//   ....[58]....
        /*0b20*/ 	.word	0x00003b10


	//   ....[59]....
        /*0b24*/ 	.word	0x00003b20


	//   ....[60]....
        /*0b28*/ 	.word	0x00003b30


	//   ....[61]....
        /*0b2c*/ 	.word	0x00003b60


	//   ....[62]....
        /*0b30*/ 	.word	0x00003b90


	//   ....[63]....
        /*0b34*/ 	.word	0x00004810


	//   ....[64]....
        /*0b38*/ 	.word	0x00004840


	//   ....[65]....
        /*0b3c*/ 	.word	0x00004850


	//   ....[66]....
        /*0b40*/ 	.word	0x00004860


	//   ....[67]....
        /*0b44*/ 	.word	0x00004870


	//   ....[68]....
        /*0b48*/ 	.word	0x000048a0


	//   ....[69]....
        /*0b4c*/ 	.word	0x000048c0


	//   ....[70]....
        /*0b50*/ 	.word	0x000048e0


	//   ....[71]....
        /*0b54*/ 	.word	0x000064a0


	//   ....[72]....
        /*0b58*/ 	.word	0x000064c0


	//   ....[73]....
        /*0b5c*/ 	.word	0x00006510


	//   ....[74]....
        /*0b60*/ 	.word	0x00006540


	//   ....[75]....
        /*0b64*/ 	.word	0x00006570


	//   ....[76]....
        /*0b68*/ 	.word	0x00006590


	//   ....[77]....
        /*0b6c*/ 	.word	0x000065b0


	//   ....[78]....
        /*0b70*/ 	.word	0x000065d0


	//   ....[79]....
        /*0b74*/ 	.word	0x000065f0


	//   ....[80]....
        /*0b78*/ 	.word	0x00006610


	//   ....[81]....
        /*0b7c*/ 	.word	0x00006ee0


	//   ....[82]....
        /*0b80*/ 	.word	0x00006f00


	//   ....[83]....
        /*0b84*/ 	.word	0x00006f30


	//   ....[84]....
        /*0b88*/ 	.word	0x00006f50


	//   ....[85]....
        /*0b8c*/ 	.word	0x00006f60


	//   ....[86]....
        /*0b90*/ 	.word	0x00006f70


	//   ....[87]....
        /*0b94*/ 	.word	0x00006f80


	//   ....[88]....
        /*0b98*/ 	.word	0x00006f90


	//   ....[89]....
        /*0b9c*/ 	.word	0x00006fa0


	//   ....[90]....
        /*0ba0*/ 	.word	0x00006fb0


	//   ....[91]....
        /*0ba4*/ 	.word	0x00007640


	//   ....[92]....
        /*0ba8*/ 	.word	0x00007650


	//   ....[93]....
        /*0bac*/ 	.word	0x00007660


	//   ....[94]....
        /*0bb0*/ 	.word	0x00007670


	//   ....[95]....
        /*0bb4*/ 	.word	0x000076a0


	//   ....[96]....
        /*0bb8*/ 	.word	0x000076c0


	//   ....[97]....
        /*0bbc*/ 	.word	0x000076e0


	//   ....[98]....
        /*0bc0*/ 	.word	0x000076f0


	//   ....[99]....
        /*0bc4*/ 	.word	0x000094b0


	//   ....[100]....
        /*0bc8*/ 	.word	0x000094c0


	//   ....[101]....
        /*0bcc*/ 	.word	0x000094d0


	//   ....[102]....
        /*0bd0*/ 	.word	0x000094e0


	//   ....[103]....
        /*0bd4*/ 	.word	0x00009510


	//   ....[104]....
        /*0bd8*/ 	.word	0x00009530


	//   ....[105]....
        /*0bdc*/ 	.word	0x00009550


	//   ....[106]....
        /*0be0*/ 	.word	0x00009560


	//   ....[107]....
        /*0be4*/ 	.word	0x0000a780


	//   ....[108]....
        /*0be8*/ 	.word	0x0000a790


	//   ....[109]....
        /*0bec*/ 	.word	0x0000a7a0


	//   ....[110]....
        /*0bf0*/ 	.word	0x0000a7b0


	//   ....[111]....
        /*0bf4*/ 	.word	0x0000a7c0


	//   ....[112]....
        /*0bf8*/ 	.word	0x0000a7d0


	//   ....[113]....
        /*0bfc*/ 	.word	0x0000a7e0


	//   ....[114]....
        /*0c00*/ 	.word	0x0000a7f0


	//   ....[115]....
        /*0c04*/ 	.word	0x0000abb0


	//   ....[116]....
        /*0c08*/ 	.word	0x0000abd0


	//   ....[117]....
        /*0c0c*/ 	.word	0x0000ac60


	//   ....[118]....
        /*0c10*/ 	.word	0x0000ac70


	//   ....[119]....
        /*0c14*/ 	.word	0x0000acf0


	//   ....[120]....
        /*0c18*/ 	.word	0x0000ad10


	//   ....[121]....
        /*0c1c*/ 	.word	0x0000ad90


	//   ....[122]....
        /*0c20*/ 	.word	0x0000ada0


	//   ....[123]....
        /*0c24*/ 	.word	0x0000ae20


	//   ....[124]....
        /*0c28*/ 	.word	0x0000ae40


	//   ....[125]....
        /*0c2c*/ 	.word	0x0000aec0


	//   ....[126]....
        /*0c30*/ 	.word	0x0000aed0


	//   ....[127]....
        /*0c34*/ 	.word	0x0000af50


	//   ....[128]....
        /*0c38*/ 	.word	0x0000af70


	//   ....[129]....
        /*0c3c*/ 	.word	0x0000aff0


	//   ....[130]....
        /*0c40*/ 	.word	0x0000b000


	//   ....[131]....
        /*0c44*/ 	.word	0x0000b2a0


	//   ....[132]....
        /*0c48*/ 	.word	0x0000b2c0


	//   ....[133]....
        /*0c4c*/ 	.word	0x0000b610


	//   ....[134]....
        /*0c50*/ 	.word	0x0000b620


	//   ....[135]....
        /*0c54*/ 	.word	0x0000b970


	//   ....[136]....
        /*0c58*/ 	.word	0x0000b990


	//   ....[137]....
        /*0c5c*/ 	.word	0x0000bce0


	//   ....[138]....
        /*0c60*/ 	.word	0x0000bcf0


	//   ....[139]....
        /*0c64*/ 	.word	0x0000c7a0


	//   ....[140]....
        /*0c68*/ 	.word	0x0000c7c0


	//   ....[141]....
        /*0c6c*/ 	.word	0x0000c860


	//   ....[142]....
        /*0c70*/ 	.word	0x0000c870


	//   ....[143]....
        /*0c74*/ 	.word	0x0000c8f0


	//   ....[144]....
        /*0c78*/ 	.word	0x0000c910


	//   ....[145]....
        /*0c7c*/ 	.word	0x0000c990


	//   ....[146]....
        /*0c80*/ 	.word	0x0000c9a0


	//   ....[147]....
        /*0c84*/ 	.word	0x0000ca20


	//   ....[148]....
        /*0c88*/ 	.word	0x0000ca40


	//   ....[149]....
        /*0c8c*/ 	.word	0x0000cac0


	//   ....[150]....
        /*0c90*/ 	.word	0x0000cad0


	//   ....[151]....
        /*0c94*/ 	.word	0x0000cb50


	//   ....[152]....
        /*0c98*/ 	.word	0x0000cb70


	//   ....[153]....
        /*0c9c*/ 	.word	0x0000cbf0


	//   ....[154]....
        /*0ca0*/ 	.word	0x0000cc00


	//   ....[155]....
        /*0ca4*/ 	.word	0x0000cd60


	//   ....[156]....
        /*0ca8*/ 	.word	0x0000cd80


	//   ....[157]....
        /*0cac*/ 	.word	0x0000ceb0


	//   ....[158]....
        /*0cb0*/ 	.word	0x0000cef0


	//   ....[159]....
        /*0cb4*/ 	.word	0x0000cf20


	//   ....[160]....
        /*0cb8*/ 	.word	0x0000cf50


	//   ....[161]....
        /*0cbc*/ 	.word	0x0000cf80


	//   ....[162]....
        /*0cc0*/ 	.word	0x0000cfb0


	//   ....[163]....
        /*0cc4*/ 	.word	0x0000d110


	//   ....[164]....
        /*0cc8*/ 	.word	0x0000d150


	//   ....[165]....
        /*0ccc*/ 	.word	0x0000d180


	//   ....[166]....
        /*0cd0*/ 	.word	0x0000d1b0


	//   ....[167]....
        /*0cd4*/ 	.word	0x0000d1e0


	//   ....[168]....
        /*0cd8*/ 	.word	0x0000d210


	//   ....[169]....
        /*0cdc*/ 	.word	0x0000d2a0


	//   ....[170]....
        /*0ce0*/ 	.word	0x0000d2d0


	//   ....[171]....
        /*0ce4*/ 	.word	0x0000d2e0


	//   ....[172]....
        /*0ce8*/ 	.word	0x0000d340


	//   ....[173]....
        /*0cec*/ 	.word	0x0000d920


	//   ....[174]....
        /*0cf0*/ 	.word	0x0000d980


	//   ....[175]....
        /*0cf4*/ 	.word	0x0000d9d0


	//   ....[176]....
        /*0cf8*/ 	.word	0x0000da20


	//   ....[177]....
        /*0cfc*/ 	.word	0x0000da70


	//   ....[178]....
        /*0d00*/ 	.word	0x0000dae0


	//   ....[179]....
        /*0d04*/ 	.word	0x0000db30


	//   ....[180]....
        /*0d08*/ 	.word	0x0000db90


	//   ....[181]....
        /*0d0c*/ 	.word	0x0000dc00


	//   ....[182]....
        /*0d10*/ 	.word	0x0000dc60


	//   ....[183]....
        /*0d14*/ 	.word	0x0000dcd0


	//   ....[184]....
        /*0d18*/ 	.word	0x0000dd40


	//   ....[185]....
        /*0d1c*/ 	.word	0x0000ddb0


	//   ....[186]....
        /*0d20*/ 	.word	0x0000de10


	//   ....[187]....
        /*0d24*/ 	.word	0x0000de80


	//   ....[188]....
        /*0d28*/ 	.word	0x0000def0


	//   ....[189]....
        /*0d2c*/ 	.word	0x0000df60


	//   ....[190]....
        /*0d30*/ 	.word	0x0000dfc0


	//   ....[191]....
        /*0d34*/ 	.word	0x0000e030


	//   ....[192]....
        /*0d38*/ 	.word	0x0000e0a0


	//   ....[193]....
        /*0d3c*/ 	.word	0x0000e110


	//   ....[194]....
        /*0d40*/ 	.word	0x0000e170


	//   ....[195]....
        /*0d44*/ 	.word	0x0000e1e0


	//   ....[196]....
        /*0d48*/ 	.word	0x0000e250


	//   ....[197]....
        /*0d4c*/ 	.word	0x0000e2c0


	//   ....[198]....
        /*0d50*/ 	.word	0x0000e320


	//   ....[199]....
        /*0d54*/ 	.word	0x0000e390


	//   ....[200]....
        /*0d58*/ 	.word	0x0000e400


	//   ....[201]....
        /*0d5c*/ 	.word	0x0000e4d0


	//   ....[202]....
        /*0d60*/ 	.word	0x0000e530


	//   ....[203]....
        /*0d64*/ 	.word	0x0000e610


	//   ....[204]....
        /*0d68*/ 	.word	0x0000e670


	//   ....[205]....
        /*0d6c*/ 	.word	0x0000e750


	//   ....[206]....
        /*0d70*/ 	.word	0x0000e7b0


	//   ....[207]....
        /*0d74*/ 	.word	0x0000e890


	//   ....[208]....
        /*0d78*/ 	.word	0x0000e8f0


	//   ....[209]....
        /*0d7c*/ 	.word	0x0000e950


	//   ....[210]....
        /*0d80*/ 	.word	0x0000e9b0


	//   ....[211]....
        /*0d84*/ 	.word	0x0000ea00


	//   ....[212]....
        /*0d88*/ 	.word	0x0000ea50


	//   ....[213]....
        /*0d8c*/ 	.word	0x0000eaa0


	//   ....[214]....
        /*0d90*/ 	.word	0x0000eaf0


	//   ....[215]....
        /*0d94*/ 	.word	0x0000eb40


	//   ....[216]....
        /*0d98*/ 	.word	0x0000eb90


	//   ....[217]....
        /*0d9c*/ 	.word	0x0000ec00


	//   ....[218]....
        /*0da0*/ 	.word	0x0000ec70


	//   ....[219]....
        /*0da4*/ 	.word	0x0000ece0


	//   ....[220]....
        /*0da8*/ 	.word	0x0000edc0


	//   ....[221]....
        /*0dac*/ 	.word	0x0000ee20


	//   ....[222]....
        /*0db0*/ 	.word	0x0000ef00


	//   ....[223]....
        /*0db4*/ 	.word	0x0000ef60


	//   ....[224]....
        /*0db8*/ 	.word	0x0000f040


	//   ....[225]....
        /*0dbc*/ 	.word	0x0000f0a0


	//   ....[226]....
        /*0dc0*/ 	.word	0x0000f180


	//   ....[227]....
        /*0dc4*/ 	.word	0x0000f1e0


	//   ....[228]....
        /*0dc8*/ 	.word	0x0000f230


	//   ....[229]....
        /*0dcc*/ 	.word	0x0000f270


	//   ....[230]....
        /*0dd0*/ 	.word	0x0000f2c0


	//   ....[231]....
        /*0dd4*/ 	.word	0x0000f300


	//   ....[232]....
        /*0dd8*/ 	.word	0x0000f350


	//   ....[233]....
        /*0ddc*/ 	.word	0x0000f390


	//   ....[234]....
        /*0de0*/ 	.word	0x0000f3e0


	//   ....[235]....
        /*0de4*/ 	.word	0x0000f420


	//   ....[236]....
        /*0de8*/ 	.word	0x0000f480


	//   ....[237]....
        /*0dec*/ 	.word	0x0000f4d0


	//   ....[238]....
        /*0df0*/ 	.word	0x0000f520


	//   ....[239]....
        /*0df4*/ 	.word	0x0000f570


	//   ....[240]....
        /*0df8*/ 	.word	0x0000f5c0


	//   ....[241]....
        /*0dfc*/ 	.word	0x0000f610


	//   ....[242]....
        /*0e00*/ 	.word	0x0000f660


	//   ....[243]....
        /*0e04*/ 	.word	0x0000f6b0


	//   ....[244]....
        /*0e08*/ 	.word	0x0000f720


	//   ....[245]....
        /*0e0c*/ 	.word	0x0000f790


	//   ....[246]....
        /*0e10*/ 	.word	0x0000f800


	//   ....[247]....
        /*0e14*/ 	.word	0x0000f860


	//   ....[248]....
        /*0e18*/ 	.word	0x0000f8d0


	//   ....[249]....
        /*0e1c*/ 	.word	0x0000f940


	//   ....[250]....
        /*0e20*/ 	.word	0x0000f9b0


	//   ....[251]....
        /*0e24*/ 	.word	0x0000fa10


	//   ....[252]....
        /*0e28*/ 	.word	0x0000fa80


	//   ....[253]....
        /*0e2c*/ 	.word	0x0000faf0


	//   ....[254]....
        /*0e30*/ 	.word	0x0000fb60


	//   ....[255]....
        /*0e34*/ 	.word	0x0000fbc0


	//   ....[0]....
        /*0e38*/ 	.word	0x0000fc30


	//   ....[1]....
        /*0e3c*/ 	.word	0x0000fca0


	//   ....[2]....
        /*0e40*/ 	.word	0x0000fd10


	//   ....[3]....
        /*0e44*/ 	.word	0x0000fd70


	//   ....[4]....
        /*0e48*/ 	.word	0x0000fde0


	//   ....[5]....
        /*0e4c*/ 	.word	0x0000fe50


	//   ....[6]....
        /*0e50*/ 	.word	0x0000fec0


	//   ....[7]....
        /*0e54*/ 	.word	0x0000ff20


	//   ....[8]....
        /*0e58*/ 	.word	0x0000ff90


	//   ....[9]....
        /*0e5c*/ 	.word	0x00010000


	//   ....[10]....
        /*0e60*/ 	.word	0x00010070


	//   ....[11]....
        /*0e64*/ 	.word	0x000100d0


	//   ....[12]....
        /*0e68*/ 	.word	0x00010140


	//   ....[13]....
        /*0e6c*/ 	.word	0x000101b0


	//   ....[14]....
        /*0e70*/ 	.word	0x00010220


	//   ....[15]....
        /*0e74*/ 	.word	0x00010280


	//   ....[16]....
        /*0e78*/ 	.word	0x000102f0


	//   ....[17]....
        /*0e7c*/ 	.word	0x00010360


	//   ....[18]....
        /*0e80*/ 	.word	0x000103d0


	//   ....[19]....
        /*0e84*/ 	.word	0x00010430


	//   ....[20]....
        /*0e88*/ 	.word	0x000104a0


	//   ....[21]....
        /*0e8c*/ 	.word	0x00010510


	//   ....[22]....
        /*0e90*/ 	.word	0x00010580


	//   ....[23]....
        /*0e94*/ 	.word	0x000105e0


	//   ....[24]....
        /*0e98*/ 	.word	0x00010650


	//   ....[25]....
        /*0e9c*/ 	.word	0x000106c0


	//   ....[26]....
        /*0ea0*/ 	.word	0x00010730


	//   ....[27]....
        /*0ea4*/ 	.word	0x00010790


	//   ....[28]....
        /*0ea8*/ 	.word	0x00010800


	//   ....[29]....
        /*0eac*/ 	.word	0x00010870


	//   ....[30]....
        /*0eb0*/ 	.word	0x000108c0


	//   ....[31]....
        /*0eb4*/ 	.word	0x00010900


	//   ....[32]....
        /*0eb8*/ 	.word	0x00010950


	//   ....[33]....
        /*0ebc*/ 	.word	0x000109a0


	//   ....[34]....
        /*0ec0*/ 	.word	0x000109f0


	//   ....[35]....
        /*0ec4*/ 	.word	0x00010a60


	//   ....[36]....
        /*0ec8*/ 	.word	0x00010ab0


	//   ....[37]....
        /*0ecc*/ 	.word	0x00010b00


	//   ....[38]....
        /*0ed0*/ 	.word	0x00010b50


	//   ....[39]....
        /*0ed4*/ 	.word	0x00010ba0


	//   ....[40]....
        /*0ed8*/ 	.word	0x00010bf0


	//   ....[41]....
        /*0edc*/ 	.word	0x00010c60


	//   ....[42]....
        /*0ee0*/ 	.word	0x00010cb0


	//   ....[43]....
        /*0ee4*/ 	.word	0x00010d10


	//   ....[44]....
        /*0ee8*/ 	.word	0x00010d70


	//   ....[45]....
        /*0eec*/ 	.word	0x00010de0


	//----- nvinfo : EIATTR_EXIT_INSTR_OFFSETS
	.align		4
.L_148:
        /*0ef0*/ 	.byte	0x04, 0x1c
        /*0ef2*/ 	.short	(.L_150 - .L_149)


	//   ....[0]....
.L_149:
        /*0ef4*/ 	.word	0x00000c10


	//   ....[1]....
        /*0ef8*/ 	.word	0x0000d8e0


	//----- nvinfo : EIATTR_MAX_THREADS
	.align		4
.L_150:
        /*0efc*/ 	.byte	0x04, 0x05
        /*0efe*/ 	.short	(.L_152 - .L_151)
.L_151:
        /*0f00*/ 	.word	0x00000080
        /*0f04*/ 	.word	0x00000001
        /*0f08*/ 	.word	0x00000001


	//----- nvinfo : EIATTR_CRS_STACK_SIZE
	.align		4
.L_152:
        /*0f0c*/ 	.byte	0x04, 0x1e
        /*0f0e*/ 	.short	(.L_154 - .L_153)
.L_153:
        /*0f10*/ 	.word	0x00000000
.L_154:


//--------------------- .nv.info._ZN7cutlass13device_kernelIN5flash19enable_sm80_to_sm89INS1_16FlashAttnFwdSm80INS1_25CollectiveMainloopFwdSm80ILi4ELi1ELb0EN4cute5tupleIJNS5_1CILi128EEENS7_ILi80EEENS7_ILi64EEEEEELi64ENS_6half_tEfNS_4arch4Sm80ELb0ELb0ELb0ELb1ELb1ELb1ELb1ELb1EEENS1_21CollectiveEpilogueFwdINS6_IJS8_SA_S9_EEENS6_IJNS7_ILi1EEESI_SI_EEESC_SE_Li128ELb1ELb1ELb1ELb0EEENS1_36VarlenDynamicPersistentTileSchedulerILi128ELi80ELi128ELi128ELb1ELb1ELb0ELb0ELb1ELb1EEEEEEEEEvNT_6ParamsE --------------------------
	.section	.nv.info._ZN7cutlass13device_kernelIN5flash19enable_sm80_to_sm89INS1_16FlashAttnFwdSm80INS1_25CollectiveMainloopFwdSm80ILi4ELi1ELb0EN4cute5tupleIJNS5_1CILi128EEENS7_ILi80EEENS7_ILi64EEEEEELi64ENS_6half_tEfNS_4arch4Sm80ELb0ELb0ELb0ELb1ELb1ELb1ELb1ELb1EEENS1_21CollectiveEpilogueFwdINS6_IJS8_SA_S9_EEENS6_IJNS7_ILi1EEESI_SI_EEESC_SE_Li128ELb1ELb1ELb1ELb0EEENS1_36VarlenDynamicPersistentTileSchedulerILi128ELi80ELi128ELi128ELb1ELb1ELb0ELb0ELb1ELb1EEEEEEEEEvNT_6ParamsE,"",@"SHT_CUDA_INFO"
	.sectionflags	@""
	.align	4


	//----- nvinfo : EIATTR_CUDA_API_VERSION
	.align		4
        /*0000*/ 	.byte	0x04, 0x37
        /*0002*/ 	.short	(.L_156 - .L_155)
.L_155:
        /*0004*/ 	.word	0x00000082


	//----- nvinfo : EIATTR_SW2861232_WAR
	.align		4
.L_156:
        /*0008*/ 	.byte	0x01, 0x35
	.zero		2


	//----- nvinfo : EIATTR_PARAM_CBANK
	.align		4
        /*000c*/ 	.byte	0x04, 0x0a
        /*000e*/ 	.short	(.L_158 - .L_157)
	.align		4
.L_157:
        /*0010*/ 	.word	index@(.nv.constant0._ZN7cutlass13device_kernelIN5flash19enable_sm80_to_sm89INS1_16FlashAttnFwdSm80INS1_25CollectiveMainloopFwdSm80ILi4ELi1ELb0EN4cute5tupleIJNS5_1CILi128EEENS7_ILi80EEENS7_ILi64EEEEEELi64ENS_6half_tEfNS_4arch4Sm80ELb0ELb0ELb0ELb1ELb1ELb1ELb1ELb1EEENS1_21CollectiveEpilogueFwdINS6_IJS8_SA_S9_EEENS6_IJNS7_ILi1EEESI_SI_EEESC_SE_Li128ELb1ELb1ELb1ELb0EEENS1_36VarlenDynamicPersistentTileSchedulerILi128ELi80ELi128ELi128ELb1ELb1ELb0ELb0ELb1ELb1EEEEEEEEEvNT_6ParamsE)
        /*0014*/ 	.short	0x0160
        /*0016*/ 	.short	0x0438


	//----- nvinfo : EIATTR_CBANK_PARAM_SIZE
	.align		4
.L_158:
        /*0018*/ 	.byte	0x03, 0x19
        /*001a*/ 	.short	0x0438


	//----- nvinfo : EIATTR_KPARAM_INFO
	.align		4
        /*001c*/ 	.byte	0x04, 0x17
        /*001e*/ 	.short	(.L_160 - .L_159)
.L_159:
        /*0020*/ 	.word	0x00000000
        /*0024*/ 	.short	0x0000
        /*0026*/ 	.short	0x0000
        /*0028*/ 	.byte	0x00, 0xf0, 0xe1, 0x10


	//----- nvinfo : EIATTR_MAXREG_COUNT
	.align		4
.L_160:
        /*002c*/ 	.byte	0x03, 0x1b
        /*002e*/ 	.short	0x00ff


	//----- nvinfo : EIATTR_NUM_BARRIERS
	.align		4
        /*0030*/ 	.byte	0x02, 0x4c
        /*0032*/ 	.byte	0x06
	.zero		1


	//----- nvinfo : EIATTR_ANNOTATIONS
	.align		4
        /*0034*/ 	.byte	0x04, 0x55
        /*0036*/ 	.short	(.L_162 - .L_161)


	//   ....[0]....
.L_161:
        /* <DEDUP_REMOVED lines=116> */


	//----- nvinfo : EIATTR_MERCURY_ISA_VERSION
	.align		4
.L_162:
        /*0768*/ 	.byte	0x03, 0x5f
        /*076a*/ 	.short	0x0000


	//----- nvinfo : EIATTR_INT_WARP_WIDE_INSTR_OFFSETS
	.align		4
        /*076c*/ 	.byte	0x04, 0x31
        /*076e*/ 	.short	(.L_164 - .L_163)


	//   ....[0]....
.L_163:
        /*0770*/ 	.word	0x000134e0


	//   ....[1]....
        /*0774*/ 	.word	0x00013560


	//----- nvinfo : EIATTR_COOP_GROUP_MASK_REGIDS
	.align		4
.L_164:
        /*0778*/ 	.byte	0x04, 0x29
        /*077a*/ 	.short	(.L_166 - .L_165)


	//   ....[0]....
.L_165:
        /*077c*/ 	.word	0xffffffff


	//   ....[1]....
        /*0780*/ 	.word	0xffffffff


	//   ....[2]....
        /*0784*/ 	.word	0xffffffff


	//   ....[3]....
        /*0788*/ 	.word	0xffffffff


	//   ....[4]....
        /*078c*/ 	.word	0xffffffff


	//   ....[5]....
        /*0790*/ 	.word	0xffffffff


	//   ....[6]....
        /*0794*/ 	.word	0xffffffff


	//   ....[7]....
        /*0798*/ 	.word	0xffffffff


	//   ....[8]....
        /*079c*/ 	.word	0xffffffff


	//   ....[9]....
        /*07a0*/ 	.word	0xffffffff


	//   ....[10]....
        /*07a4*/ 	.word	0xffffffff


	//   ....[11]....
        /*07a8*/ 	.word	0xffffffff


	//   ....[12]....
        /*07ac*/ 	.word	0xffffffff


	//   ....[13]....
        /*07b0*/ 	.word	0xffffffff


	//   ....[14]....
        /*07b4*/ 	.word	0xffffffff


	//   ....[15]....
        /*07b8*/ 	.word	0xffffffff


	//   ....[16]....
        /*07bc*/ 	.word	0xffffffff


	//   ....[17]....
        /*07c0*/ 	.word	0xffffffff


	//   ....[18]....
        /*07c4*/ 	.word	0xffffffff


	//   ....[19]....
        /*07c8*/ 	.word	0xffffffff


	//   ....[20]....
        /*07cc*/ 	.word	0xffffffff


	//   ....[21]....
        /*07d0*/ 	.word	0xffffffff


	//   ....[22]....
        /*07d4*/ 	.word	0xffffffff


	//   ....[23]....
        /*07d8*/ 	.word	0xffffffff


	//   ....[24]....
        /*07dc*/ 	.word	0xffffffff


	//   ....[25]....
        /*07e0*/ 	.word	0xffffffff


	//   ....[26]....
        /*07e4*/ 	.word	0xffffffff


	//   ....[27]....
        /*07e8*/ 	.word	0xffffffff


	//   ....[28]....
        /*07ec*/ 	.word	0xffffffff


	//   ....[29]....
        /*07f0*/ 	.word	0xffffffff


	//   ....[30]....
        /*07f4*/ 	.word	0xffffffff


	//   ....[31]....
        /*07f8*/ 	.word	0xffffffff


	//   ....[32]....
        /*07fc*/ 	.word	0xffffffff


	//   ....[33]....
        /*0800*/ 	.word	0xffffffff


	//   ....[34]....
        /*0804*/ 	.word	0xffffffff


	//   ....[35]....
        /*0808*/ 	.word	0xffffffff


	//   ....[36]....
        /*080c*/ 	.word	0xffffffff


	//   ....[37]....
        /*0810*/ 	.word	0xffffffff


	//   ....[38]....
        /*0814*/ 	.word	0xffffffff


	//   ....[39]....
        /*0818*/ 	.word	0xffffffff


	//   ....[40]....
        /*081c*/ 	.word	0xffffffff


	//   ....[41]....
        /*0820*/ 	.word	0xffffffff


	//   ....[42]....
        /*0824*/ 	.word	0xffffffff


	//   ....[43]....
        /*0828*/ 	.word	0xffffffff


	//   ....[44]....
        /*082c*/ 	.word	0xffffffff


	//   ....[45]....
        /*0830*/ 	.word	0xffffffff


	//   ....[46]....
        /*0834*/ 	.word	0xffffffff


	//   ....[47]....
        /*0838*/ 	.word	0xffffffff


	//   ....[48]....
        /*083c*/ 	.word	0xffffffff


	//   ....[49]....
        /*0840*/ 	.word	0xffffffff


	//   ....[50]....
        /*0844*/ 	.word	0xffffffff


	//   ....[51]....
        /*0848*/ 	.word	0xffffffff


	//   ....[52]....
        /*084c*/ 	.word	0xffffffff


	//   ....[53]....
        /*0850*/ 	.word	0xffffffff


	//   ....[54]....
        /*0854*/ 	.word	0xffffffff


	//   ....[55]....
        /*0858*/ 	.word	0xffffffff


	//   ....[56]....
        /*085c*/ 	.word	0xffffffff


	//   ....[57]....
        /*0860*/ 	.word	0xffffffff


	//   ....[58]....
        /*0864*/ 	.word	0xffffffff


	//   ....[59]....
        /*0868*/ 	.word	0xffffffff


	//   ....[60]....
        /*086c*/ 	.word	0xffffffff


	//   ....[61]....
        /*0870*/ 	.word	0xffffffff


	//   ....[62]....
        /*0874*/ 	.word	0xffffffff


	//   ....[63]....
        /*0878*/ 	.word	0xffffffff


	//   ....[64]....
        /*087c*/ 	.word	0xffffffff


	//   ....[65]....
        /*0880*/ 	.word	0xffffffff


	//   ....[66]....
        /*0884*/ 	.word	0xffffffff


	//   ....[67]....
        /*0888*/ 	.word	0xffffffff


	//   ....[68]....
        /*088c*/ 	.word	0xffffffff


	//   ....[69]....
        /*0890*/ 	.word	0xffffffff


	//   ....[70]....
        /*0894*/ 	.word	0xffffffff


	//   ....[71]....
        /*0898*/ 	.word	0xffffffff


	//   ....[72]....
        /*089c*/ 	.word	0xffffffff


	//   ....[73]....
        /*08a0*/ 	.word	0xffffffff


	//   ....[74]....
        /*08a4*/ 	.word	0xffffffff


	//   ....[75]....
        /*08a8*/ 	.word	0xffffffff


	//   ....[76]....
        /*08ac*/ 	.word	0xffffffff


	//   ....[77]....
        /*08b0*/ 	.word	0xffffffff


	//   ....[78]....
        /*08b4*/ 	.word	0xffffffff


	//   ....[79]....
        /*08b8*/ 	.word	0xffffffff


	//   ....[80]....
        /*08bc*/ 	.word	0xffffffff


	//   ....[81]....
        /*08c0*/ 	.word	0xffffffff


	//   ....[82]....
        /*08c4*/ 	.word	0xffffffff


	//   ....[83]....
        /*08c8*/ 	.word	0xffffffff


	//   ....[84]....
        /*08cc*/ 	.word	0xffffffff


	//   ....[85]....
        /*08d0*/ 	.word	0xffffffff


	//   ....[86]....
        /*08d4*/ 	.word	0xffffffff


	//   ....[87]....
        /*08d8*/ 	.word	0xffffffff


	//   ....[88]....
        /*08dc*/ 	.word	0xffffffff


	//   ....[89]....
        /*08e0*/ 	.word	0xffffffff


	//   ....[90]....
        /*08e4*/ 	.word	0xffffffff


	//   ....[91]....
        /*08e8*/ 	.word	0xffffffff


	//   ....[92]....
        /*08ec*/ 	.word	0xffffffff


	//   ....[93]....
        /*08f0*/ 	.word	0xffffffff


	//   ....[94]....
        /*08f4*/ 	.word	0xffffffff


	//   ....[95]....
        /*08f8*/ 	.word	0xffffffff


	//   ....[96]....
        /*08fc*/ 	.word	0xffffffff


	//   ....[97]....
        /*0900*/ 	.word	0xffffffff


	//   ....[98]....
        /*0904*/ 	.word	0xffffffff


	//   ....[99]....
        /*0908*/ 	.word	0xffffffff


	//   ....[100]....
        /*090c*/ 	.word	0xffffffff


	//   ....[101]....
        /*0910*/ 	.word	0xffffffff


	//   ....[102]....
        /*0914*/ 	.word	0xffffffff


	//   ....[103]....
        /*0918*/ 	.word	0xffffffff


	//   ....[104]....
        /*091c*/ 	.word	0xffffffff


	//   ....[105]....
        /*0920*/ 	.word	0xffffffff


	//   ....[106]....
        /*0924*/ 	.word	0xffffffff


	//   ....[107]....
        /*0928*/ 	.word	0xffffffff


	//   ....[108]....
        /*092c*/ 	.word	0xffffffff


	//   ....[109]....
        /*0930*/ 	.word	0xffffffff


	//   ....[110]....
        /*0934*/ 	.word	0xffffffff


	//   ....[111]....
        /*0938*/ 	.word	0xffffffff


	//   ....[112]....
        /*093c*/ 	.word	0xffffffff


	//   ....[113]....
        /*0940*/ 	.word	0xffffffff


	//   ....[114]....
        /*0944*/ 	.word	0xffffffff


	//   ....[115]....
        /*0948*/ 	.word	0xffffffff


	//   ....[116]....
        /*094c*/ 	.word	0xffffffff


	//   ....[117]....
        /*0950*/ 	.word	0xffffffff


	//   ....[118]....
        /*0954*/ 	.word	0xffffffff


	//   ....[119]....
        /*0958*/ 	.word	0xffffffff


	//   ....[120]....
        /*095c*/ 	.word	0xffffffff


	//   ....[121]....
        /*0960*/ 	.word	0xffffffff


	//   ....[122]....
        /*0964*/ 	.word	0xffffffff


	//   ....[123]....
        /*0968*/ 	.word	0xffffffff


	//   ....[124]....
        /*096c*/ 	.word	0xffffffff


	//   ....[125]....
        /*0970*/ 	.word	0xffffffff


	//   ....[126]....
        /*0974*/ 	.word	0xffffffff


	//   ....[127]....
        /*0978*/ 	.word	0xffffffff


	//   ....[128]....
        /*097c*/ 	.word	0xffffffff


	//   ....[129]....
        /*0980*/ 	.word	0xffffffff


	//   ....[130]....
        /*0984*/ 	.word	0xffffffff


	//   ....[131]....
        /*0988*/ 	.word	0xffffffff


	//   ....[132]....
        /*098c*/ 	.word	0xffffffff


	//   ....[133]....
        /*0990*/ 	.word	0xffffffff


	//   ....[134]....
        /*0994*/ 	.word	0xffffffff


	//   ....[135]....
        /*0998*/ 	.word	0xffffffff


	//   ....[136]....
        /*099c*/ 	.word	0xffffffff


	//   ....[137]....
        /*09a0*/ 	.word	0xffffffff


	//   ....[138]....
        /*09a4*/ 	.word	0xffffffff


	//   ....[139]....
        /*09a8*/ 	.word	0xffffffff


	//   ....[140]....
        /*09ac*/ 	.word	0xffffffff


	//   ....[141]....
        /*09b0*/ 	.word	0xffffffff


	//   ....[142]....
        /*09b4*/ 	.word	0xffffffff


	//   ....[143]....
        /*09b8*/ 	.word	0xffffffff


	//   ....[144]....
        /*09bc*/ 	.word	0xffffffff


	//   ....[145]....
        /*09c0*/ 	.word	0xffffffff


	//   ....[146]....
        /*09c4*/ 	.word	0xffffffff


	//   ....[147]....
        /*09c8*/ 	.word	0xffffffff


	//   ....[148]....
        /*09cc*/ 	.word	0xffffffff


	//   ....[149]....
        /*09d0*/ 	.word	0xffffffff


	//   ....[150]....
        /*09d4*/ 	.word	0xffffffff


	//   ....[151]....
        /*09d8*/ 	.word	0xffffffff


	//   ....[152]....
        /*09dc*/ 	.word	0xffffffff


	//   ....[153]....
        /*09e0*/ 	.word	0xffffffff


	//   ....[154]....
        /*09e4*/ 	.word	0xffffffff


	//   ....[155]....
        /*09e8*/ 	.word	0xffffffff


	//   ....[156]....
        /*09ec*/ 	.word	0xffffffff


	//   ....[157]....
        /*09f0*/ 	.word	0xffffffff


	//   ....[158]....
        /*09f4*/ 	.word	0xffffffff


	//   ....[159]....
        /*09f8*/ 	.word	0xffffffff


	//   ....[160]....
        /*09fc*/ 	.word	0xffffffff


	//   ....[161]....
        /*0a00*/ 	.word	0xffffffff


	//   ....[162]....
        /*0a04*/ 	.word	0xffffffff


	//   ....[163]....
        /*0a08*/ 	.word	0xffffffff


	//   ....[164]....
        /*0a0c*/ 	.word	0xffffffff


	//   ....[165]....
        /*0a10*/ 	.word	0xffffffff


	//   ....[166]....
        /*0a14*/ 	.word	0xffffffff


	//   ....[167]....
        /*0a18*/ 	.word	0xffffffff


	//   ....[168]....
        /*0a1c*/ 	.word	0xffffffff


	//   ....[169]....
        /*0a20*/ 	.word	0xffffffff


	//   ....[170]....
        /*0a24*/ 	.word	0xffffffff


	//   ....[171]....
        /*0a28*/ 	.word	0xffffffff


	//   ....[172]....
        /*0a2c*/ 	.word	0xffffffff


	//   ....[173]....
        /*0a30*/ 	.word	0xffffffff


	//   ....[174]....
        /*0a34*/ 	.word	0xffffffff


	//   ....[175]....
        /*0a38*/ 	.word	0xffffffff


	//   ....[176]....
        /*0a3c*/ 	.word	0xffffffff


	//   ....[177]....
        /*0a40*/ 	.word	0xffffffff


	//   ....[178]....
        /*0a44*/ 	.word	0xffffffff


	//   ....[179]....
        /*0a48*/ 	.word	0xffffffff


	//   ....[180]....
        /*0a4c*/ 	.word	0xffffffff


	//   ....[181]....
        /*0a50*/ 	.word	0xffffffff


	//   ....[182]....
        /*0a54*/ 	.word	0xffffffff


	//   ....[183]....
        /*0a58*/ 	.word	0xffffffff


	//   ....[184]....
        /*0a5c*/ 	.word	0xffffffff


	//   ....[185]....
        /*0a60*/ 	.word	0xffffffff


	//   ....[186]....
        /*0a64*/ 	.word	0xffffffff


	//   ....[187]....
        /*0a68*/ 	.word	0xffffffff


	//   ....[188]....
        /*0a6c*/ 	.word	0xffffffff


	//   ....[189]....
        /*0a70*/ 	.word	0xffffffff


	//   ....[190]....
        /*0a74*/ 	.word	0xffffffff


	//   ....[191]....
        /*0a78*/ 	.word	0xffffffff


	//   ....[192]....
        /*0a7c*/ 	.word	0xffffffff


	//   ....[193]....
        /*0a80*/ 	.word	0xffffffff


	//   ....[194]....
        /*0a84*/ 	.word	0xffffffff


	//   ....[195]....
        /*0a88*/ 	.word	0xffffffff


	//   ....[196]....
        /*0a8c*/ 	.word	0xffffffff


	//   ....[197]....
        /*0a90*/ 	.word	0xffffffff


	//   ....[198]....
        /*0a94*/ 	.word	0xffffffff


	//   ....[199]....
        /*0a98*/ 	.word	0xffffffff


	//   ....[200]....
        /*0a9c*/ 	.word	0xffffffff


	//   ....[201]....
        /*0aa0*/ 	.word	0xffffffff


	//   ....[202]....
        /*0aa4*/ 	.word	0xffffffff


	//   ....[203]....
        /*0aa8*/ 	.word	0xffffffff


	//   ....[204]....
        /*0aac*/ 	.word	0xffffffff


	//   ....[205]....
        /*0ab0*/ 	.word	0xffffffff


	//   ....[206]....
        /*0ab4*/ 	.word	0xffffffff


	//   ....[207]....
        /*0ab8*/ 	.word	0xffffffff


	//   ....[208]....
        /*0abc*/ 	.word	0xffffffff


	//   ....[209]....
        /*0ac0*/ 	.word	0xffffffff


	//   ....[210]....
        /*0ac4*/ 	.word	0xffffffff


	//   ....[211]....
        /*0ac8*/ 	.word	0xffffffff


	//   ....[212]....
        /*0acc*/ 	.word	0xffffffff


	//   ....[213]....
        /*0ad0*/ 	.word	0xffffffff


	//   ....[214]....
        /*0ad4*/ 	.word	0xffffffff


	//   ....[215]....
        /*0ad8*/ 	.word	0xffffffff


	//   ....[216]....
        /*0adc*/ 	.word	0xffffffff


	//   ....[217]....
        /*0ae0*/ 	.word	0xffffffff


	//   ....[218]....
        /*0ae4*/ 	.word	0xffffffff


	//   ....[219]....
        /*0ae8*/ 	.word	0xffffffff


	//   ....[220]....
        /*0aec*/ 	.word	0xffffffff


	//   ....[221]....
        /*0af0*/ 	.word	0xffffffff


	//   ....[222]....
        /*0af4*/ 	.word	0xffffffff


	//   ....[223]....
        /*0af8*/ 	.word	0xffffffff


	//   ....[224]....
        /*0afc*/ 	.word	0xffffffff


	//   ....[225]....
        /*0b00*/ 	.word	0xffffffff


	//   ....[226]....
        /*0b04*/ 	.word	0xffffffff


	//   ....[227]....
        /*0b08*/ 	.word	0xffffffff


	//   ....[228]....
        /*0b0c*/ 	.word	0xffffffff


	//   ....[229]....
        /*0b10*/ 	.word	0xffffffff


	//   ....[230]....
        /*0b14*/ 	.word	0xffffffff


	//   ....[231]....
        /*0b18*/ 	.word	0xffffffff


	//   ....[232]....
        /*0b1c*/ 	.word	0xffffffff


	//   ....[233]....
        /*0b20*/ 	.word	0xffffffff


	//   ....[234]....
        /*0b24*/ 	.word	0xffffffff


	//   ....[235]....
        /*0b28*/ 	.word	0xffffffff


	//   ....[236]....
        /*0b2c*/ 	.word	0xffffffff


	//   ....[237]....
        /*0b30*/ 	.word	0xffffffff


	//   ....[238]....
        /*0b34*/ 	.word	0xffffffff


	//   ....[239]....
        /*0b38*/ 	.word	0xffffffff


	//   ....[240]....
        /*0b3c*/ 	.word	0xffffffff


	//   ....[241]....
        /*0b40*/ 	.word	0xffffffff


	//   ....[242]....
        /*0b44*/ 	.word	0xffffffff


	//   ....[243]....
        /*0b48*/ 	.word	0xffffffff


	//   ....[244]....
        /*0b4c*/ 	.word	0xffffffff


	//   ....[245]....
        /*0b50*/ 	.word	0xffffffff


	//   ....[246]....
        /*0b54*/ 	.word	0xffffffff


	//   ....[247]....
        /*0b58*/ 	.word	0xffffffff


	//   ....[248]....
        /*0b5c*/ 	.word	0xffffffff


	//   ....[249]....
        /*0b60*/ 	.word	0xffffffff


	//   ....[250]....
        /*0b64*/ 	.word	0xffffffff


	//   ....[251]....
        /*0b68*/ 	.word	0xffffffff


	//   ....[252]....
        /*0b6c*/ 	.word	0xffffffff


	//   ....[253]....
        /*0b70*/ 	.word	0xffffffff


	//   ....[254]....
        /*0b74*/ 	.word	0xffffffff


	//   ....[255]....
        /*0b78*/ 	.word	0xffffffff


	//   ....[0]....
        /*0b7c*/ 	.word	0xffffffff


	//   ....[1]....
        /*0b80*/ 	.word	0xffffffff


	//   ....[2]....
        /*0b84*/ 	.word	0xffffffff


	//   ....[3]....
        /*0b88*/ 	.word	0xffffffff


	//   ....[4]....
        /*0b8c*/ 	.word	0xffffffff


	//   ....[5]....
        /*0b90*/ 	.word	0xffffffff


	//   ....[6]....
        /*0b94*/ 	.word	0xffffffff


	//   ....[7]....
        /*0b98*/ 	.word	0xffffffff


	//   ....[8]....
        /*0b9c*/ 	.word	0xffffffff


	//   ....[9]....
        /*0ba0*/ 	.word	0xffffffff


	//   ....[10]....
        /*0ba4*/ 	.word	0xffffffff


	//   ....[11]....
        /*0ba8*/ 	.word	0xffffffff


	//   ....[12]....
        /*0bac*/ 	.word	0xffffffff


	//   ....[13]....
        /*0bb0*/ 	.word	0xffffffff


	//   ....[14]....
        /*0bb4*/ 	.word	0xffffffff


	//   ....[15]....
        /*0bb8*/ 	.word	0xffffffff


	//   ....[16]....
        /*0bbc*/ 	.word	0xffffffff


	//   ....[17]....
        /*0bc0*/ 	.word	0xffffffff


	//   ....[18]....
        /*0bc4*/ 	.word	0xffffffff


	//   ....[19]....
        /*0bc8*/ 	.word	0xffffffff


	//   ....[20]....
        /*0bcc*/ 	.word	0xffffffff


	//   ....[21]....
        /*0bd0*/ 	.word	0xffffffff


	//   ....[22]....
        /*0bd4*/ 	.word	0xffffffff


	//   ....[23]....
        /*0bd8*/ 	.word	0xffffffff


	//   ....[24]....
        /*0bdc*/ 	.word	0xffffffff


	//   ....[25]....
        /*0be0*/ 	.word	0xffffffff


	//   ....[26]....
        /*0be4*/ 	.word	0xffffffff


	//   ....[27]....
        /*0be8*/ 	.word	0xffffffff


	//   ....[28]....
        /*0bec*/ 	.word	0xffffffff


	//   ....[29]....
        /*0bf0*/ 	.word	0xffffffff


	//   ....[30]....
        /*0bf4*/ 	.word	0xffffffff


	//   ....[31]....
        /*0bf8*/ 	.word	0xffffffff


	//   ....[32]....
        /*0bfc*/ 	.word	0xffffffff


	//   ....[33]....
        /*0c00*/ 	.word	0xffffffff


	//   ....[34]....
        /*0c04*/ 	.word	0xffffffff


	//   ....[35]....
        /*0c08*/ 	.word	0xffffffff


	//   ....[36]....
        /*0c0c*/ 	.word	0xffffffff


	//   ....[37]....
        /*0c10*/ 	.word	0xffffffff


	//   ....[38]....
        /*0c14*/ 	.word	0xffffffff


	//   ....[39]....
        /*0c18*/ 	.word	0xffffffff


	//   ....[40]....
        /*0c1c*/ 	.word	0xffffffff


	//   ....[41]....
        /*0c20*/ 	.word	0xffffffff


	//   ....[42]....
        /*0c24*/ 	.word	0xffffffff


	//   ....[43]....
        /*0c28*/ 	.word	0xffffffff


	//   ....[44]....
        /*0c2c*/ 	.word	0xffffffff


	//   ....[45]....
        /*0c30*/ 	.word	0xffffffff


	//   ....[46]....
        /*0c34*/ 	.word	0xffffffff


	//   ....[47]....
        /*0c38*/ 	.word	0xffffffff


	//   ....[48]....
        /*0c3c*/ 	.word	0xffffffff


	//   ....[49]....
        /*0c40*/ 	.word	0xffffffff


	//   ....[50]....
        /*0c44*/ 	.word	0xffffffff


	//   ....[51]....
        /*0c48*/ 	.word	0xffffffff


	//   ....[52]....
        /*0c4c*/ 	.word	0xffffffff


	//   ....[53]....
        /*0c50*/ 	.word	0xffffffff


	//   ....[54]....
        /*0c54*/ 	.word	0xffffffff


	//   ....[55]....
        /*0c58*/ 	.word	0xffffffff


	//   ....[56]....
        /*0c5c*/ 	.word	0xffffffff


	//   ....[57]....
        /*0c60*/ 	.word	0xffffffff


	//   ....[58]....
        /*0c64*/ 	.word	0xffffffff


	//   ....[59]....
        /*0c68*/ 	.word	0xffffffff


	//   ....[60]....
        /*0c6c*/ 	.word	0xffffffff


	//   ....[61]....
        /*0c70*/ 	.word	0xffffffff


	//   ....[62]....
        /*0c74*/ 	.word	0xffffffff


	//   ....[63]....
        /*0c78*/ 	.word	0xffffffff


	//   ....[64]....
        /*0c7c*/ 	.word	0xffffffff


	//   ....[65]....
        /*0c80*/ 	.word	0xffffffff


	//   ....[66]....
        /*0c84*/ 	.word	0xffffffff


	//   ....[67]....
        /*0c88*/ 	.word	0xffffffff


	//   ....[68]....
        /*0c8c*/ 	.word	0xffffffff


	//   ....[69]....
        /*0c90*/ 	.word	0xffffffff


	//   ....[70]....
        /*0c94*/ 	.word	0xffffffff


	//   ....[71]....
        /*0c98*/ 	.word	0xffffffff


	//   ....[72]....
        /*0c9c*/ 	.word	0xffffffff


	//   ....[73]....
        /*0ca0*/ 	.word	0xffffffff


	//   ....[74]....
        /*0ca4*/ 	.word	0xffffffff


	//   ....[75]....
        /*0ca8*/ 	.word	0xffffffff


	//   ....[76]....
        /*0cac*/ 	.word	0xffffffff


	//   ....[77]....
        /*0cb0*/ 	.word	0xffffffff


	//----- nvinfo : EIATTR_COOP_GROUP_INSTR_OFFSETS
	.align		4
.L_166:
        /*0cb4*/ 	.byte	0x04, 0x28
        /*0cb6*/ 	.short	(.L_168 - .L_167)


	//   ....[0]....
.L_167:
        /*0cb8*/ 	.word	0x00000050


	//   ....[1]....
        /*0cbc*/ 	.word	0x00000200


	//   ....[2]....
        /*0cc0*/ 	.word	0x00000230


	//   ....[3]....
        /*0cc4*/ 	.word	0x00000260


	//   ....[4]....
        /*0cc8*/ 	.word	0x00000290


	//   ....[5]....
        /*0ccc*/ 	.word	0x000002c0


	//   ....[6]....
        /*0cd0*/ 	.word	0x000002f0


	//   ....[7]....
        /*0cd4*/ 	.word	0x00000460


	//   ....[8]....
        /*0cd8*/ 	.word	0x000004a0


	//   ....[9]....
        /*0cdc*/ 	.word	0x000004d0


	//   ....[10]....
        /*0ce0*/ 	.word	0x00000500


	//   ....[11]....
        /*0ce4*/ 	.word	0x00000530


	//   ....[12]....
        /*0ce8*/ 	.word	0x00000560


	//   ....[13]....
        /*0cec*/ 	.word	0x000005f0


	//   ....[14]....
        /*0cf0*/ 	.word	0x00000620


	//   ....[15]....
        /*0cf4*/ 	.word	0x00000640


	//   ....[16]....
        /*0cf8*/ 	.word	0x000006a0


	//   ....[17]....
        /*0cfc*/ 	.word	0x00003980


	//   ....[18]....
        /*0d00*/ 	.word	0x000039d0


	//   ....[19]....
        /*0d04*/ 	.word	0x000041d0


	//   ....[20]....
        /*0d08*/ 	.word	0x000041f0


	//   ....[21]....
        /*0d0c*/ 	.word	0x00004960


	//   ....[22]....
        /*0d10*/ 	.word	0x00004970


	//   ....[23]....
        /*0d14*/ 	.word	0x000051f0


	//   ....[24]....
        /*0d18*/ 	.word	0x00005230


	//   ....[25]....
        /*0d1c*/ 	.word	0x00005e30


	//   ....[26]....
        /*0d20*/ 	.word	0x00005e60


	//   ....[27]....
        /*0d24*/ 	.word	0x00006620


	//   ....[28]....
        /*0d28*/ 	.word	0x00006640


	//   ....[29]....
        /*0d2c*/ 	.word	0x00006e20


	//   ....[30]....
        /*0d30*/ 	.word	0x00006e50


	//   ....[31]....
        /*0d34*/ 	.word	0x00006f80


	//   ....[32]....
        /*0d38*/ 	.word	0x00006fb0


	//   ....[33]....
        /*0d3c*/ 	.word	0x000070a0


	//   ....[34]....
        /*0d40*/ 	.word	0x000070c0


	//   ....[35]....
        /*0d44*/ 	.word	0x000076a0


	//   ....[36]....
        /*0d48*/ 	.word	0x000076e0


	//   ....[37]....
        /*0d4c*/ 	.word	0x00007810


	//   ....[38]....
        /*0d50*/ 	.word	0x00007840


	//   ....[39]....
        /*0d54*/ 	.word	0x00007930


	//   ....[40]....
        /*0d58*/ 	.word	0x00007960


	//   ....[41]....
        /*0d5c*/ 	.word	0x00008480


	//   ....[42]....
        /*0d60*/ 	.word	0x000084a0


	//   ....[43]....
        /*0d64*/ 	.word	0x00008570


	//   ....[44]....
        /*0d68*/ 	.word	0x00008580


	//   ....[45]....
        /*0d6c*/ 	.word	0x00008650


	//   ....[46]....
        /*0d70*/ 	.word	0x00008670


	//   ....[47]....
        /*0d74*/ 	.word	0x00008740


	//   ....[48]....
        /*0d78*/ 	.word	0x00008750


	//   ....[49]....
        /*0d7c*/ 	.word	0x00008820


	//   ....[50]....
        /*0d80*/ 	.word	0x00008840


	//   ....[51]....
        /*0d84*/ 	.word	0x00008910


	//   ....[52]....
        /*0d88*/ 	.word	0x00008920


	//   ....[53]....
        /*0d8c*/ 	.word	0x000089f0


	//   ....[54]....
        /*0d90*/ 	.word	0x00008a10


	//   ....[55]....
        /*0d94*/ 	.word	0x00008ae0


	//   ....[56]....
        /*0d98*/ 	.word	0x00008af0


	//   ....[57]....
        /*0d9c*/ 	.word	0x00008f20


	//   ....[58]....
        /*0da0*/ 	.word	0x00008f30


	//   ....[59]....
        /*0da4*/ 	.word	0x00008f40


	//   ....[60]....
        /*0da8*/ 	.word	0x00008f50


	//   ....[61]....
        /*0dac*/ 	.word	0x00008f70


	//   ....[62]....
        /*0db0*/ 	.word	0x00008f80


	//   ....[63]....
        /*0db4*/ 	.word	0x00008fa0


	//   ....[64]....
        /*0db8*/ 	.word	0x00008fc0


	//   ....[65]....
        /*0dbc*/ 	.word	0x000090c0


	//   ....[66]....
        /*0dc0*/ 	.word	0x000090d0


	//   ....[67]....
        /*0dc4*/ 	.word	0x000092d0


	//   ....[68]....
        /*0dc8*/ 	.word	0x00009310


	//   ....[69]....
        /*0dcc*/ 	.word	0x00009320


	//   ....[70]....
        /*0dd0*/ 	.word	0x00009330


	//   ....[71]....
        /*0dd4*/ 	.word	0x0000abf0


	//   ....[72]....
        /*0dd8*/ 	.word	0x0000ac30


	//   ....[73]....
        /*0ddc*/ 	.word	0x0000ac50


	//   ....[74]....
        /*0de0*/ 	.word	0x0000ac60


	//   ....[75]....
        /*0de4*/ 	.word	0x0000c940


	//   ....[76]....
        /*0de8*/ 	.word	0x0000c980


	//   ....[77]....
        /*0dec*/ 	.word	0x0000c990


	//   ....[78]....
        /*0df0*/ 	.word	0x0000c9b0


	//   ....[79]....
        /*0df4*/ 	.word	0x0000c9d0


	//   ....[80]....
        /*0df8*/ 	.word	0x0000ca50


	//   ....[81]....
        /*0dfc*/ 	.word	0x0000ca90


	//   ....[82]....
        /*0e00*/ 	.word	0x0000cab0


	//   ....[83]....
        /*0e04*/ 	.word	0x0000cad0


	//   ....[84]....
        /*0e08*/ 	.word	0x0000caf0


	//   ....[85]....
        /*0e0c*/ 	.word	0x0000d310


	//   ....[86]....
        /*0e10*/ 	.word	0x0000d330


	//   ....[87]....
        /*0e14*/ 	.word	0x0000d350


	//   ....[88]....
        /*0e18*/ 	.word	0x0000d360


	//   ....[89]....
        /*0e1c*/ 	.word	0x0000d370


	//   ....[90]....
        /*0e20*/ 	.word	0x0000d380


	//   ....[91]....
        /*0e24*/ 	.word	0x0000d390


	//   ....[92]....
        /*0e28*/ 	.word	0x0000d3a0


	//   ....[93]....
        /*0e2c*/ 	.word	0x0000d3d0


	//   ....[94]....
        /*0e30*/ 	.word	0x0000d400


	//   ....[95]....
        /*0e34*/ 	.word	0x0000e080


	//   ....[96]....
        /*0e38*/ 	.word	0x0000e090


	//   ....[97]....
        /*0e3c*/ 	.word	0x0000e0a0


	//   ....[98]....
        /*0e40*/ 	.word	0x0000e0b0


	//   ....[99]....
        /*0e44*/ 	.word	0x0000e0e0


	//   ....[100]....
        /*0e48*/ 	.word	0x0000e100


	//   ....[101]....
        /*0e4c*/ 	.word	0x0000e120


	//   ....[102]....
        /*0e50*/ 	.word	0x0000e130


	//   ....[103]....
        /*0e54*/ 	.word	0x0000fca0


	//   ....[104]....
        /*0e58*/ 	.word	0x0000fcf0


	//   ....[105]....
        /*0e5c*/ 	.word	0x0000fd20


	//   ....[106]....
        /*0e60*/ 	.word	0x0000fd40


	//   ....[107]....
        /*0e64*/ 	.word	0x0000fd60


	//   ....[108]....
        /*0e68*/ 	.word	0x0000fd80


	//   ....[109]....
        /*0e6c*/ 	.word	0x0000fda0


	//   ....[110]....
        /*0e70*/ 	.word	0x0000fdc0


	//   ....[111]....
        /*0e74*/ 	.word	0x0000fdf0


	//   ....[112]....
        /*0e78*/ 	.word	0x0000ff20


	//   ....[113]....
        /*0e7c*/ 	.word	0x00010740


	//   ....[114]....
        /*0e80*/ 	.word	0x00010760


	//   ....[115]....
        /*0e84*/ 	.word	0x000107b0


	//   ....[116]....
        /*0e88*/ 	.word	0x000107d0


	//   ....[117]....
        /*0e8c*/ 	.word	0x00010800


	//   ....[118]....
        /*0e90*/ 	.word	0x00010820


	//   ....[119]....
        /*0e94*/ 	.word	0x00010850


	//   ....[120]....
        /*0e98*/ 	.word	0x00010870


	//   ....[121]....
        /*0e9c*/ 	.word	0x00010890


	//   ....[122]....
        /*0ea0*/ 	.word	0x000108d0


	//   ....[123]....
        /*0ea4*/ 	.word	0x00010ea0


	//   ....[124]....
        /*0ea8*/ 	.word	0x00010ec0


	//   ....[125]....
        /*0eac*/ 	.word	0x00010ee0


	//   ....[126]....
        /*0eb0*/ 	.word	0x00010f00


	//   ....[127]....
        /*0eb4*/ 	.word	0x00010f20


	//   ....[128]....
        /*0eb8*/ 	.word	0x00010f40


	//   ....[129]....
        /*0ebc*/ 	.word	0x00010f60


	//   ....[130]....
        /*0ec0*/ 	.word	0x00010f80


	//   ....[131]....
        /*0ec4*/ 	.word	0x00012d20


	//   ....[132]....
        /*0ec8*/ 	.word	0x00012d50


	//   ....[133]....
        /*0ecc*/ 	.word	0x00012d60


	//   ....[134]....
        /*0ed0*/ 	.word	0x00012d70


	//   ....[135]....
        /*0ed4*/ 	.word	0x00012d80


	//   ....[136]....
        /*0ed8*/ 	.word	0x00012db0


	//   ....[137]....
        /*0edc*/ 	.word	0x00012dd0


	//   ....[138]....
        /*0ee0*/ 	.word	0x00012df0


	//   ....[139]....
        /*0ee4*/ 	.word	0x00014000


	//   ....[140]....
        /*0ee8*/ 	.word	0x00014020


	//   ....[141]....
        /*0eec*/ 	.word	0x00014030


	//   ....[142]....
        /*0ef0*/ 	.word	0x00014040


	//   ....[143]....
        /*0ef4*/ 	.word	0x00014050


	//   ....[144]....
        /*0ef8*/ 	.word	0x00014060


	//   ....[145]....
        /*0efc*/ 	.word	0x00014080


	//   ....[146]....
        /*0f00*/ 	.word	0x000140f0


	//   ....[147]....
        /*0f04*/ 	.word	0x000144e0


	//   ....[148]....
        /*0f08*/ 	.word	0x00014500


	//   ....[149]....
        /*0f0c*/ 	.word	0x00014560


	//   ....[150]....
        /*0f10*/ 	.word	0x00014570


	//   ....[151]....
        /*0f14*/ 	.word	0x000145e0


	//   ....[152]....
        /*0f18*/ 	.word	0x00014600


	//   ....[153]....
        /*0f1c*/ 	.word	0x00014670


	//   ....[154]....
        /*0f20*/ 	.word	0x00014680


	//   ....[155]....
        /*0f24*/ 	.word	0x000146f0


	//   ....[156]....
        /*0f28*/ 	.word	0x00014710


	//   ....[157]....
        /*0f2c*/ 	.word	0x00014780


	//   ....[158]....
        /*0f30*/ 	.word	0x00014790


	//   ....[159]....
        /*0f34*/ 	.word	0x00014800


	//   ....[160]....
        /*0f38*/ 	.word	0x00014820


	//   ....[161]....
        /*0f3c*/ 	.word	0x00014890


	//   ....[162]....
        /*0f40*/ 	.word	0x000148a0


	//   ....[163]....
        /*0f44*/ 	.word	0x00014b20


	//   ....[164]....
        /*0f48*/ 	.word	0x00014b40


	//   ....[165]....
        /*0f4c*/ 	.word	0x00014e90


	//   ....[166]....
        /*0f50*/ 	.word	0x00014ea0


	//   ....[167]....
        /*0f54*/ 	.word	0x000151f0


	//   ....[168]....
        /*0f58*/ 	.word	0x00015210


	//   ....[169]....
        /*0f5c*/ 	.word	0x00015580


	//   ....[170]....
        /*0f60*/ 	.word	0x00015590


	//   ....[171]....
        /*0f64*/ 	.word	0x000160e0


	//   ....[172]....
        /*0f68*/ 	.word	0x00016100


	//   ....[173]....
        /*0f6c*/ 	.word	0x00016170


	//   ....[174]....
        /*0f70*/ 	.word	0x00016180


	//   ....[175]....
        /*0f74*/ 	.word	0x000161f0


	//   ....[176]....
        /*0f78*/ 	.word	0x00016210


	//   ....[177]....
        /*0f7c*/ 	.word	0x00016280


	//   ....[178]....
        /*0f80*/ 	.word	0x00016290


	//   ....[179]....
        /*0f84*/ 	.word	0x00016300


	//   ....[180]....
        /*0f88*/ 	.word	0x00016320


	//   ....[181]....
        /*0f8c*/ 	.word	0x00016390


	//   ....[182]....
        /*0f90*/ 	.word	0x000163a0


	//   ....[183]....
        /*0f94*/ 	.word	0x00016410


	//   ....[184]....
        /*0f98*/ 	.word	0x00016430


	//   ....[185]....
        /*0f9c*/ 	.word	0x000164a0


	//   ....[186]....
        /*0fa0*/ 	.word	0x000164b0


	//   ....[187]....
        /*0fa4*/ 	.word	0x00016600


	//   ....[188]....
        /*0fa8*/ 	.word	0x00016620


	//   ....[189]....
        /*0fac*/ 	.word	0x00016750


	//   ....[190]....
        /*0fb0*/ 	.word	0x00016790


	//   ....[191]....
        /*0fb4*/ 	.word	0x000167c0


	//   ....[192]....
        /*0fb8*/ 	.word	0x000167f0


	//   ....[193]....
        /*0fbc*/ 	.word	0x00016820


	//   ....[194]....
        /*0fc0*/ 	.word	0x00016850


	//   ....[195]....
        /*0fc4*/ 	.word	0x000169b0


	//   ....[196]....
        /*0fc8*/ 	.word	0x000169f0


	//   ....[197]....
        /*0fcc*/ 	.word	0x00016a20


	//   ....[198]....
        /*0fd0*/ 	.word	0x00016a50


	//   ....[199]....
        /*0fd4*/ 	.word	0x00016a80


	//   ....[200]....
        /*0fd8*/ 	.word	0x00016ab0


	//   ....[201]....
        /*0fdc*/ 	.word	0x00016b40


	//   ....[202]....
        /*0fe0*/ 	.word	0x00016b70


	//   ....[203]....
        /*0fe4*/ 	.word	0x00016b80


	//   ....[204]....
        /*0fe8*/ 	.word	0x00016be0


	//   ....[205]....
        /*0fec*/ 	.word	0x000171d0


	//   ....[206]....
        /*0ff0*/ 	.word	0x00017230


	//   ....[207]....
        /*0ff4*/ 	.word	0x00017280


	//   ....[208]....
        /*0ff8*/ 	.word	0x000172d0


	//   ....[209]....
        /*0ffc*/ 	.word	0x00017320


	//   ....[210]....
        /*1000*/ 	.word	0x00017390


	//   ....[211]....
        /*1004*/ 	.word	0x000173e0


	//   ....[212]....
        /*1008*/ 	.word	0x00017440


	//   ....[213]....
        /*100c*/ 	.word	0x000174b0


	//   ....[214]....
        /*1010*/ 	.word	0x00017510


	//   ....[215]....
        /*1014*/ 	.word	0x00017580


	//   ....[216]....
        /*1018*/ 	.word	0x000175f0


	//   ....[217]....
        /*101c*/ 	.word	0x00017660


	//   ....[218]....
        /*1020*/ 	.word	0x000176c0


	//   ....[219]....
        /*1024*/ 	.word	0x00017730


	//   ....[220]....
        /*1028*/ 	.word	0x000177a0


	//   ....[221]....
        /*102c*/ 	.word	0x00017810


	//   ....[222]....
        /*1030*/ 	.word	0x00017870


	//   ....[223]....
        /*1034*/ 	.word	0x000178e0


	//   ....[224]....
        /*1038*/ 	.word	0x00017950


	//   ....[225]....
        /*103c*/ 	.word	0x000179c0


	//   ....[226]....
        /*1040*/ 	.word	0x00017a20


	//   ....[227]....
        /*1044*/ 	.word	0x00017a90


	//   ....[228]....
        /*1048*/ 	.word	0x00017b00


	//   ....[229]....
        /*104c*/ 	.word	0x00017b70


	//   ....[230]....
        /*1050*/ 	.word	0x00017bd0


	//   ....[231]....
        /*1054*/ 	.word	0x00017c40


	//   ....[232]....
        /*1058*/ 	.word	0x00017cb0


	//   ....[233]....
        /*105c*/ 	.word	0x00017d80


	//   ....[234]....
        /*1060*/ 	.word	0x00017de0


	//   ....[235]....
        /*1064*/ 	.word	0x00017ec0


	//   ....[236]....
        /*1068*/ 	.word	0x00017f20


	//   ....[237]....
        /*106c*/ 	.word	0x00018000


	//   ....[238]....
        /*1070*/ 	.word	0x00018060


	//   ....[239]....
        /*1074*/ 	.word	0x00018140


	//   ....[240]....
        /*1078*/ 	.word	0x000181a0


	//   ....[241]....
        /*107c*/ 	.word	0x00018200


	//   ....[242]....
        /*1080*/ 	.word	0x00018250


	//   ....[243]....
        /*1084*/ 	.word	0x000182a0


	//   ....[244]....
        /*1088*/ 	.word	0x000182f0


	//   ....[245]....
        /*108c*/ 	.word	0x00018340


	//   ....[246]....
        /*1090*/ 	.word	0x00018390


	//   ....[247]....
        /*1094*/ 	.word	0x000183e0


	//   ....[248]....
        /*1098*/ 	.word	0x00018430


	//   ....[249]....
        /*109c*/ 	.word	0x000184a0


	//   ....[250]....
        /*10a0*/ 	.word	0x00018510


	//   ....[251]....
        /*10a4*/ 	.word	0x00018580


	//   ....[252]....
        /*10a8*/ 	.word	0x00018660


	//   ....[253]....
        /*10ac*/ 	.word	0x000186c0


	//   ....[254]....
        /*10b0*/ 	.word	0x000187a0


	//   ....[255]....
        /*10b4*/ 	.word	0x00018800


	//   ....[0]....
        /*10b8*/ 	.word	0x000188e0


	//   ....[1]....
        /*10bc*/ 	.word	0x00018940


	//   ....[2]....
        /*10c0*/ 	.word	0x00018a20


	//   ....[3]....
        /*10c4*/ 	.word	0x00018a80


	//   ....[4]....
        /*10c8*/ 	.word	0x00018ad0


	//   ....[5]....
        /*10cc*/ 	.word	0x00018b10


	//   ....[6]....
        /*10d0*/ 	.word	0x00018b60


	//   ....[7]....
        /*10d4*/ 	.word	0x00018ba0


	//   ....[8]....
        /*10d8*/ 	.word	0x00018bf0


	//   ....[9]....
        /*10dc*/ 	.word	0x00018c30


	//   ....[10]....
        /*10e0*/ 	.word	0x00018c80


	//   ....[11]....
        /*10e4*/ 	.word	0x00018cc0


	//   ....[12]....
        /*10e8*/ 	.word	0x00018d10


	//   ....[13]....
        /*10ec*/ 	.word	0x00018d60


	//   ....[14]....
        /*10f0*/ 	.word	0x00018db0


	//   ....[15]....
        /*10f4*/ 	.word	0x00018e00


	//   ....[16]....
        /*10f8*/ 	.word	0x00018e50


	//   ....[17]....
        /*10fc*/ 	.word	0x00018ea0


	//   ....[18]....
        /*1100*/ 	.word	0x00018ef0


	//   ....[19]....
        /*1104*/ 	.word	0x00018f40


	//   ....[20]....
        /*1108*/ 	.word	0x00018fb0


	//   ....[21]....
        /*110c*/ 	.word	0x00019020


	//   ....[22]....
        /*1110*/ 	.word	0x00019090


	//   ....[23]....
        /*1114*/ 	.word	0x000190f0


	//   ....[24]....
        /*1118*/ 	.word	0x00019160


	//   ....[25]....
        /*111c*/ 	.word	0x000191d0


	//   ....[26]....
        /*1120*/ 	.word	0x00019240


	//   ....[27]....
        /*1124*/ 	.word	0x000192a0


	//   ....[28]....
        /*1128*/ 	.word	0x00019310


	//   ....[29]....
        /*112c*/ 	.word	0x00019380


	//   ....[30]....
        /*1130*/ 	.word	0x000193f0


	//   ....[31]....
        /*1134*/ 	.word	0x00019450


	//   ....[32]....
        /*1138*/ 	.word	0x000194c0


	//   ....[33]....
        /*113c*/ 	.word	0x00019530


	//   ....[34]....
        /*1140*/ 	.word	0x000195a0


	//   ....[35]....
        /*1144*/ 	.word	0x00019600


	//   ....[36]....
        /*1148*/ 	.word	0x00019670


	//   ....[37]....
        /*114c*/ 	.word	0x000196e0


	//   ....[38]....
        /*1150*/ 	.word	0x00019750


	//   ....[39]....
        /*1154*/ 	.word	0x000197b0


	//   ....[40]....
        /*1158*/ 	.word	0x00019820


	//   ....[41]....
        /*115c*/ 	.word	0x00019890


	//   ....[42]....
        /*1160*/ 	.word	0x00019900


	//   ....[43]....
        /*1164*/ 	.word	0x00019960


	//   ....[44]....
        /*1168*/ 	.word	0x000199d0


	//   ....[45]....
        /*116c*/ 	.word	0x00019a40


	//   ....[46]....
        /*1170*/ 	.word	0x00019ab0


	//   ....[47]....
        /*1174*/ 	.word	0x00019b10


	//   ....[48]....
        /*1178*/ 	.word	0x00019b80


	//   ....[49]....
        /*117c*/ 	.word	0x00019bf0


	//   ....[50]....
        /*1180*/ 	.word	0x00019c60


	//   ....[51]....
        /*1184*/ 	.word	0x00019cc0


	//   ....[52]....
        /*1188*/ 	.word	0x00019d30


	//   ....[53]....
        /*118c*/ 	.word	0x00019da0


	//   ....[54]....
        /*1190*/ 	.word	0x00019e10


	//   ....[55]....
        /*1194*/ 	.word	0x00019e70


	//   ....[56]....
        /*1198*/ 	.word	0x00019ee0


	//   ....[57]....
        /*119c*/ 	.word	0x00019f50


	//   ....[58]....
        /*11a0*/ 	.word	0x00019fc0


	//   ....[59]....
        /*11a4*/ 	.word	0x0001a020


	//   ....[60]....
        /*11a8*/ 	.word	0x0001a090


	//   ....[61]....
        /*11ac*/ 	.word	0x0001a100


	//   ....[62]....
        /*11b0*/ 	.word	0x0001a150


	//   ....[63]....
        /*11b4*/ 	.word	0x0001a190


	//   ....[64]....
        /*11b8*/ 	.word	0x0001a1e0


	//   ....[65]....
        /*11bc*/ 	.word	0x0001a230


	//   ....[66]....
        /*11c0*/ 	.word	0x0001a280


	//   ....[67]....
        /*11c4*/ 	.word	0x0001a2f0


	//   ....[68]....
        /*11c8*/ 	.word	0x0001a340


	//   ....[69]....
        /*11cc*/ 	.word	0x0001a390


	//   ....[70]....
        /*11d0*/ 	.word	0x0001a3e0


	//   ....[71]....
        /*11d4*/ 	.word	0x0001a430


	//   ....[72]....
        /*11d8*/ 	.word	0x0001a480


	//   ....[73]....
        /*11dc*/ 	.word	0x0001a4f0


	//   ....[74]....
        /*11e0*/ 	.word	0x0001a540


	//   ....[75]....
        /*11e4*/ 	.word	0x0001a5a0


	//   ....[76]....
        /*11e8*/ 	.word	0x0001a600


	//   ....[77]....
        /*11ec*/ 	.word	0x0001a670


	//----- nvinfo : EIATTR_EXIT_INSTR_OFFSETS
	.align		4
.L_168:
        /*11f0*/ 	.byte	0x04, 0x1c
        /*11f2*/ 	.short	(.L_170 - .L_169)


	//   ....[0]....
.L_169:
        /*11f4*/ 	.word	0x00000c10


	//   ....[1]....
        /*11f8*/ 	.word	0x00017190


	//----- nvinfo : EIATTR_MAX_THREADS
	.align		4
.L_170:
        /*11fc*/ 	.byte	0x04, 0x05
        /*11fe*/ 	.short	(.L_172 - .L_171)
.L_171:
        /*1200*/ 	.word	0x00000080
        /*1204*/ 	.word	0x00000001
        /*1208*/ 	.word	0x00000001


	//----- nvinfo : EIATTR_CRS_STACK_SIZE
	.align		4
.L_172:
        /*120c*/ 	.byte	0x04, 0x1e
        /*120e*/ 	.short	(.L_174 - .L_173)
.L_173:
        /*1210*/ 	.word	0x00000000
.L_174:


//--------------------- .nv.info._ZN7cutlass13device_kernelIN5flash19enable_sm80_to_sm89INS1_16FlashAttnFwdSm80INS1_25CollectiveMainloopFwdSm80ILi4ELi1ELb0EN4cute5tupleIJNS5_1CILi128EEENS7_ILi96EEENS7_ILi64EEEEEELi64ENS_6half_tEfNS_4arch4Sm80ELb0ELb1ELb0ELb0ELb1ELb0ELb1ELb1EEENS1_21CollectiveEpilogueFwdINS6_IJS8_SA_S9_EEENS6_IJNS7_ILi1EEESI_SI_EEESC_SE_Li128ELb0ELb1ELb1ELb0EEENS1_19SingleTileSchedulerILb0ELb1ELb1ELi128EEEEEEEEEvNT_6ParamsE --------------------------
	.section	.nv.info._ZN7cutlass13device_kernelIN5flash19enable_sm80_to_sm89INS1_16FlashAttnFwdSm80INS1_25CollectiveMainloopFwdSm80ILi4ELi1ELb0EN4cute5tupleIJNS5_1CILi128EEENS7_ILi96EEENS7_ILi64EEEEEELi64ENS_6half_tEfNS_4arch4Sm80ELb0ELb1ELb0ELb0ELb1ELb0ELb1ELb1EEENS1_21CollectiveEpilogueFwdINS6_IJS8_SA_S9_EEENS6_IJNS7_ILi1EEESI_SI_EEESC_SE_Li128ELb0ELb1ELb1ELb0EEENS1_19SingleTileSchedulerILb0ELb1ELb1ELi128EEEEEEEEEvNT_6ParamsE,"",@"SHT_CUDA_INFO"
	.sectionflags	@""
	.align	4


	//----- nvinfo : EIATTR_CUDA_API_VERSION
	.align		4
        /*0000*/ 	.byte	0x04, 0x37
        /*0002*/ 	.short	(.L_176 - .L_175)
.L_175:
        /*0004*/ 	.word	0x00000082


	//----- nvinfo : EIATTR_SW2861232_WAR
	.align		4
.L_176:
        /*0008*/ 	.byte	0x01, 0x35
	.zero		2


	//----- nvinfo : EIATTR_PARAM_CBANK
	.align		4
        /*000c*/ 	.byte	0x04, 0x0a
        /*000e*/ 	.short	(.L_178 - .L_177)
	.align		4
.L_177:
        /*0010*/ 	.word	index@(.nv.constant0._ZN7cutlass13device_kernelIN5flash19enable_sm80_to_sm89INS1_16FlashAttnFwdSm80INS1_25CollectiveMainloopFwdSm80ILi4ELi1ELb0EN4cute5tupleIJNS5_1CILi128EEENS7_ILi96EEENS7_ILi64EEEEEELi64ENS_6half_tEfNS_4arch4Sm80ELb0ELb1ELb0ELb0ELb1ELb0ELb1ELb1EEENS1_21CollectiveEpilogueFwdINS6_IJS8_SA_S9_EEENS6_IJNS7_ILi1EEESI_SI_EEESC_SE_Li128ELb0ELb1ELb1ELb0EEENS1_19SingleTileSchedulerILb0ELb1ELb1ELi128EEEEEEEEEvNT_6ParamsE)
        /*0014*/ 	.short	0x0160
        /*0016*/ 	.short	0x0418


	//----- nvinfo : EIATTR_CBANK_PARAM_SIZE
	.align		4
.L_178:
        /*0018*/ 	.byte	0x03, 0x19
        /*001a*/ 	.short	0x0418


	//----- nvinfo : EIATTR_KPARAM_INFO
	.align		4
        /*001c*/ 	.byte	0x04, 0x17
        /*001e*/ 	.short	(.L_180 - .L_179)
.L_179:
        /*0020*/ 	.word	0x00000000
        /*0024*/ 	.short	0x0000
        /*0026*/ 	.short	0x0000
        /*0028*/ 	.byte	0x00, 0xf0, 0x61, 0x10


	//----- nvinfo : EIATTR_MAXREG_COUNT
	.align		4
.L_180:
        /*002c*/ 	.byte	0x03, 0x1b
        /*002e*/ 	.short	0x00ff


	//----- nvinfo : EIATTR_NUM_BARRIERS
	.align		4
        /*0030*/ 	.byte	0x02, 0x4c
        /*0032*/ 	.byte	0x02
	.zero		1


	//----- nvinfo : EIATTR_ANNOTATIONS
	.align		4
        /*0034*/ 	.byte	0x04, 0x55
        /*0036*/ 	.short	(.L_182 - .L_181)


	//   ....[0]....
.L_181:
        /*0038*/ 	.word	0x00000001
        /*003c*/ 	.byte	0x30, 0x92, 0x00, 0x00, 0x01, 0x00, 0x00, 0x00, 0x90, 0x92, 0x00, 0x00, 0x01, 0x00, 0x00, 0x00
        /*004c*/ 	.byte	0xe0, 0xa1, 0x00, 0x00, 0x01, 0x00, 0x00, 0x00, 0x20, 0xa2, 0x00, 0x00, 0x01, 0x00, 0x00, 0x00
        /*005c*/ 	.byte	0x80, 0x26, 0x01, 0x00, 0x01, 0x00, 0x00, 0x00, 0x80, 0x27, 0x01, 0x00, 0x01, 0x00, 0x00, 0x00
        /*006c*/ 	.byte	0xe0, 0x27, 0x01, 0x00, 0x01, 0x00, 0x00, 0x00, 0xd0, 0x3b, 0x01, 0x00, 0x01, 0x00, 0x00, 0x00
        /*007c*/ 	.byte	0x00, 0x3c, 0x01, 0x00, 0x01, 0x00, 0x00, 0x00, 0x30, 0x3c, 0x01, 0x00


	//----- nvinfo : EIATTR_MERCURY_ISA_VERSION
	.align		4
.L_182:
        /*0088*/ 	.byte	0x03, 0x5f
        /*008a*/ 	.short	0x0000


	//----- nvinfo : EIATTR_COOP_GROUP_MASK_REGIDS
	.align		4
        /*008c*/ 	.byte	0x04, 0x29
        /*008e*/ 	.short	(.L_184 - .L_183)


	//   ....[0]....
.L_183:
        /*0090*/ 	.word	0xffffffff


	//   ....[1]....
        /*0094*/ 	.word	0xffffffff


	//   ....[2]....
        /*0098*/ 	.word	0xffffffff


	//   ....[3]....
        /*009c*/ 	.word	0xffffffff


	//   ....[4]....
        /*00a0*/ 	.word	0xffffffff


	//   ....[5]....
        /*00a4*/ 	.word	0xffffffff


	//   ....[6]....
        /*00a8*/ 	.word	0xffffffff


	//   ....[7]....
        /*00ac*/ 	.word	0xffffffff


	//   ....[8]....
        /*00b0*/ 	.word	0xffffffff


	//   ....[9]....
        /*00b4*/ 	.word	0xffffffff


	//   ....[10]....
        /*00b8*/ 	.word	0xffffffff


	//   ....[11]....
        /*00bc*/ 	.word	0xffffffff


	//   ....[12]....
        /*00c0*/ 	.word	0xffffffff


	//   ....[13]....
        /*00c4*/ 	.word	0xffffffff


	//   ....[14]....
        /*00c8*/ 	.word	0xffffffff


	//   ....[15]....
        /*00cc*/ 	.word	0xffffffff


	//   ....[16]....
        /*00d0*/ 	.word	0xffffffff


	//   ....[17]....
        /*00d4*/ 	.word	0xffffffff


	//   ....[18]....
        /*00d8*/ 	.word	0xffffffff


	//   ....[19]....
        /*00dc*/ 	.word	0xffffffff


	//   ....[20]....
        /*00e0*/ 	.word	0xffffffff


	//   ....[21]....
        /*00e4*/ 	.word	0xffffffff


	//   ....[22]....
        /*00e8*/ 	.word	0xffffffff


	//   ....[23]....
        /*00ec*/ 	.word	0xffffffff


	//   ....[24]....
        /*00f0*/ 	.word	0xffffffff


	//   ....[25]....
        /*00f4*/ 	.word	0xffffffff


	//   ....[26]....
        /*00f8*/ 	.word	0xffffffff


	//   ....[27]....
        /*00fc*/ 	.word	0xffffffff


	//   ....[28]....
        /*0100*/ 	.word	0xffffffff


	//   ....[29]....
        /*0104*/ 	.word	0xffffffff


	//   ....[30]....
        /*0108*/ 	.word	0xffffffff


	//   ....[31]....
        /*010c*/ 	.word	0xffffffff


	//   ....[32]....
        /*0110*/ 	.word	0xffffffff


	//   ....[33]....
        /*0114*/ 	.word	0xffffffff


	//   ....[34]....
        /*0118*/ 	.word	0xffffffff


	//   ....[35]....
        /*011c*/ 	.word	0xffffffff


	//   ....[36]....
        /*0120*/ 	.word	0xffffffff


	//   ....[37]....
        /*0124*/ 	.word	0xffffffff


	//   ....[38]....
        /*0128*/ 	.word	0xffffffff


	//   ....[39]....
        /*012c*/ 	.word	0xffffffff


	//   ....[40]....
        /*0130*/ 	.word	0xffffffff


	//   ....[41]....
        /*0134*/ 	.word	0xffffffff


	//   ....[42]....
        /*0138*/ 	.word	0xffffffff


	//   ....[43]....
        /*013c*/ 	.word	0xffffffff


	//   ....[44]....
        /*0140*/ 	.word	0xffffffff


	//   ....[45]....
        /*0144*/ 	.word	0xffffffff


	//   ....[46]....
        /*0148*/ 	.word	0xffffffff


	//   ....[47]....
        /*014c*/ 	.word	0xffffffff


	//   ....[48]....
        /*0150*/ 	.word	0xffffffff


	//   ....[49]....
        /*0154*/ 	.word	0xffffffff


	//   ....[50]....
        /*0158*/ 	.word	0xffffffff


	//   ....[51]....
        /*015c*/ 	.word	0xffffffff


	//   ....[52]....
        /*0160*/ 	.word	0xffffffff


	//   ....[53]....
        /*0164*/ 	.word	0xffffffff


	//   ....[54]....
        /*0168*/ 	.word	0xffffffff


	//   ....[55]....
        /*016c*/ 	.word	0xffffffff


	//   ....[56]....
        /*0170*/ 	.word	0xffffffff


	//   ....[57]....
        /*0174*/ 	.word	0xffffffff


	//   ....[58]....
        /*0178*/ 	.word	0xffffffff


	//   ....[59]....
        /*017c*/ 	.word	0xffffffff


	//   ....[60]....
        /*0180*/ 	.word	0xffffffff


	//   ....[61]....
        /*0184*/ 	.word	0xffffffff


	//   ....[62]....
        /*0188*/ 	.word	0xffffffff


	//   ....[63]....
        /*018c*/ 	.word	0xffffffff


	//   ....[64]....
        /*0190*/ 	.word	0xffffffff


	//   ....[65]....
        /*0194*/ 	.word	0xffffffff


	//   ....[66]....
        /*0198*/ 	.word	0xffffffff


	//   ....[67]....
        /*019c*/ 	.word	0xffffffff


	//   ....[68]....
        /*01a0*/ 	.word	0xffffffff


	//   ....[69]....
        /*01a4*/ 	.word	0xffffffff


	//   ....[70]....
        /*01a8*/ 	.word	0xffffffff


	//   ....[71]....
        /*01ac*/ 	.word	0xffffffff


	//   ....[72]....
        /*01b0*/ 	.word	0xffffffff


	//   ....[73]....
        /*01b4*/ 	.word	0xffffffff


	//   ....[74]....
        /*01b8*/ 	.word	0xffffffff


	//   ....[75]....
        /*01bc*/ 	.word	0xffffffff


	//   ....[76]....
        /*01c0*/ 	.word	0xffffffff


	//   ....[77]....
        /*01c4*/ 	.word	0xffffffff


	//   ....[78]....
        /*01c8*/ 	.word	0xffffffff


	//   ....[79]....
        /*01cc*/ 	.word	0xffffffff


	//   ....[80]....
        /*01d0*/ 	.word	0xffffffff


	//   ....[81]....
        /*01d4*/ 	.word	0xffffffff


	//   ....[82]....
        /*01d8*/ 	.word	0xffffffff


	//   ....[83]....
        /*01dc*/ 	.word	0xffffffff


	//   ....[84]....
        /*01e0*/ 	.word	0xffffffff


	//   ....[85]....
        /*01e4*/ 	.word	0xffffffff


	//   ....[86]....
        /*01e8*/ 	.word	0xffffffff


	//   ....[87]....
        /*01ec*/ 	.word	0xffffffff


	//   ....[88]....
        /*01f0*/ 	.word	0xffffffff


	//   ....[89]....
        /*01f4*/ 	.word	0xffffffff


	//   ....[90]....
        /*01f8*/ 	.word	0xffffffff


	//   ....[91]....
        /*01fc*/ 	.word	0xffffffff


	//   ....[92]....
        /*0200*/ 	.word	0xffffffff


	//   ....[93]....
        /*0204*/ 	.word	0xffffffff


	//   ....[94]....
        /*0208*/ 	.word	0xffffffff


	//   ....[95]....
        /*020c*/ 	.word	0xffffffff


	//   ....[96]....
        /*0210*/ 	.word	0xffffffff


	//   ....[97]....
        /*0214*/ 	.word	0xffffffff


	//   ....[98]....
        /*0218*/ 	.word	0xffffffff


	//   ....[99]....
        /*021c*/ 	.word	0xffffffff


	//   ....[100]....
        /*0220*/ 	.word	0xffffffff


	//   ....[101]....
        /*0224*/ 	.word	0xffffffff


	//   ....[102]....
        /*0228*/ 	.word	0xffffffff


	//   ....[103]....
        /*022c*/ 	.word	0xffffffff


	//   ....[104]....
        /*0230*/ 	.word	0xffffffff


	//   ....[105]....
        /*0234*/ 	.word	0xffffffff


	//   ....[106]....
        /*0238*/ 	.word	0xffffffff


	//   ....[107]....
        /*023c*/ 	.word	0xffffffff


	//   ....[108]....
        /*0240*/ 	.word	0xffffffff


	//   ....[109]....
        /*0244*/ 	.word	0xffffffff


	//   ....[110]....
        /*0248*/ 	.word	0xffffffff


	//   ....[111]....
        /*024c*/ 	.word	0xffffffff


	//   ....[112]....
        /*0250*/ 	.word	0xffffffff


	//   ....[113]....
        /*0254*/ 	.word	0xffffffff


	//   ....[114]....
        /*0258*/ 	.word	0xffffffff


	//   ....[115]....
        /*025c*/ 	.word	0xffffffff


	//   ....[116]....
        /*0260*/ 	.word	0xffffffff


	//   ....[117]....
        /*0264*/ 	.word	0xffffffff


	//   ....[118]....
        /*0268*/ 	.word	0xffffffff


	//   ....[119]....
        /*026c*/ 	.word	0xffffffff


	//   ....[120]....
        /*0270*/ 	.word	0xffffffff


	//   ....[121]....
        /*0274*/ 	.word	0xffffffff


	//   ....[122]....
        /*0278*/ 	.word	0xffffffff


	//   ....[123]....
        /*027c*/ 	.word	0xffffffff


	//   ....[124]....
        /*0280*/ 	.word	0xffffffff


	//   ....[125]....
        /*0284*/ 	.word	0xffffffff


	//   ....[126]....
        /*0288*/ 	.word	0xffffffff


	//   ....[127]....
        /*028c*/ 	.word	0xffffffff


	//   ....[128]....
        /*0290*/ 	.word	0xffffffff


	//   ....[129]....
        /*0294*/ 	.word	0xffffffff


	//   ....[130]....
        /*0298*/ 	.word	0xffffffff


	//   ....[131]....
        /*029c*/ 	.word	0xffffffff


	//   ....[132]....
        /*02a0*/ 	.word	0xffffffff


	//   ....[133]....
        /*02a4*/ 	.word	0xffffffff


	//   ....[134]....
        /*02a8*/ 	.word	0xffffffff


	//   ....[135]....
        /*02ac*/ 	.word	0xffffffff


	//   ....[136]....
        /*02b0*/ 	.word	0xffffffff


	//   ....[137]....
        /*02b4*/ 	.word	0xffffffff


	//   ....[138]....
        /*02b8*/ 	.word	0xffffffff


	//   ....[139]....
        /*02bc*/ 	.word	0xffffffff


	//   ....[140]....
        /*02c0*/ 	.word	0xffffffff


	//   ....[141]....
        /*02c4*/ 	.word	0xffffffff


	//   ....[142]....
        /*02c8*/ 	.word	0xffffffff


	//   ....[143]....
        /*02cc*/ 	.word	0xffffffff


	//   ....[144]....
        /*02d0*/ 	.word	0xffffffff


	//   ....[145]....
        /*02d4*/ 	.word	0xffffffff


	//   ....[146]....
        /*02d8*/ 	.word	0xffffffff


	//   ....[147]....
        /*02dc*/ 	.word	0xffffffff


	//   ....[148]....
        /*02e0*/ 	.word	0xffffffff


	//   ....[149]....
        /*02e4*/ 	.word	0xffffffff


	//   ....[150]....
        /*02e8*/ 	.word	0xffffffff


	//   ....[151]....
        /*02ec*/ 	.word	0xffffffff


	//   ....[152]....
        /*02f0*/ 	.word	0xffffffff


	//   ....[153]....
        /*02f4*/ 	.word	0xffffffff


	//   ....[154]....
        /*02f8*/ 	.word	0xffffffff


	//   ....[155]....
        /*02fc*/ 	.word	0xffffffff


	//   ....[156]....
        /*0300*/ 	.word	0xffffffff


	//   ....[157]....
        /*0304*/ 	.word	0xffffffff


	//   ....[158]....
        /*0308*/ 	.word	0xffffffff


	//   ....[159]....
        /*030c*/ 	.word	0xffffffff


	//   ....[160]....
        /*0310*/ 	.word	0xffffffff


	//   ....[161]....
        /*0314*/ 	.word	0xffffffff


	//   ....[162]....
        /*0318*/ 	.word	0xffffffff


	//   ....[163]....
        /*031c*/ 	.word	0xffffffff


	//   ....[164]....
        /*0320*/ 	.word	0xffffffff


	//   ....[165]....
        /*0324*/ 	.word	0xffffffff


	//   ....[166]....
        /*0328*/ 	.word	0xffffffff


	//   ....[167]....
        /*032c*/ 	.word	0xffffffff


	//   ....[168]....
        /*0330*/ 	.word	0xffffffff


	//   ....[169]....
        /*0334*/ 	.word	0xffffffff


	//   ....[170]....
        /*0338*/ 	.word	0xffffffff


	//   ....[171]....
        /*033c*/ 	.word	0xffffffff


	//   ....[172]....
        /*0340*/ 	.word	0xffffffff


	//   ....[173]....
        /*0344*/ 	.word	0xffffffff


	//   ....[174]....
        /*0348*/ 	.word	0xffffffff


	//   ....[175]....
        /*034c*/ 	.word	0xffffffff


	//   ....[176]....
        /*0350*/ 	.word	0xffffffff


	//   ....[177]....
        /*0354*/ 	.word	0xffffffff


	//   ....[178]....
        /*0358*/ 	.word	0xffffffff


	//   ....[179]....
        /*035c*/ 	.word	0xffffffff


	//   ....[180]....
        /*0360*/ 	.word	0xffffffff


	//   ....[181]....
        /*0364*/ 	.word	0xffffffff


	//   ....[182]....
        /*0368*/ 	.word	0xffffffff


	//   ....[183]....
        /*036c*/ 	.word	0xffffffff


	//   ....[184]....
        /*0370*/ 	.word	0xffffffff


	//   ....[185]....
        /*0374*/ 	.word	0xffffffff


	//   ....[186]....
        /*0378*/ 	.word	0xffffffff


	//   ....[187]....
        /*037c*/ 	.word	0xffffffff


	//   ....[188]....
        /*0380*/ 	.word	0xffffffff


	//   ....[189]....
        /*0384*/ 	.word	0xffffffff


	//   ....[190]....
        /*0388*/ 	.word	0xffffffff


	//   ....[191]....
        /*038c*/ 	.word	0xffffffff


	//   ....[192]....
        /*0390*/ 	.word	0xffffffff


	//----- nvinfo : EIATTR_COOP_GROUP_INSTR_OFFSETS
	.align		4
.L_184:
        /*0394*/ 	.byte	0x04, 0x28
        /*0396*/ 	.short	(.L_186 - .L_185)


	//   ....[0]....
.L_185:
        /*0398*/ 	.word	0x00000060


	//   ....[1]....
        /*039c*/ 	.word	0x00001180


	//   ....[2]....
        /*03a0*/ 	.word	0x000011b0


	//   ....[3]....
        /*03a4*/ 	.word	0x000012c0


	//   ....[4]....
        /*03a8*/ 	.word	0x000012f0


	//   ....[5]....
        /*03ac*/ 	.word	0x00001380


	//   ....[6]....
        /*03b0*/ 	.word	0x000013b0


	//   ....[7]....
        /*03b4*/ 	.word	0x00001440


	//   ....[8]....
        /*03b8*/ 	.word	0x00001470


	//   ....[9]....
        /*03bc*/ 	.word	0x00001500


	//   ....[10]....
        /*03c0*/ 	.word	0x00001530


	//   ....[11]....
        /*03c4*/ 	.word	0x000015c0


	//   ....[12]....
        /*03c8*/ 	.word	0x000015f0


	//   ....[13]....
        /*03cc*/ 	.word	0x00001680


	//   ....[14]....
        /*03d0*/ 	.word	0x000016b0


	//   ....[15]....
        /*03d4*/ 	.word	0x00001730


	//   ....[16]....
        /*03d8*/ 	.word	0x00001770


	//   ....[17]....
        /*03dc*/ 	.word	0x00001c40


	//   ....[18]....
        /*03e0*/ 	.word	0x00001c70


	//   ....[19]....
        /*03e4*/ 	.word	0x00001c90


	//   ....[20]....
        /*03e8*/ 	.word	0x00001cc0


	//   ....[21]....
        /*03ec*/ 	.word	0x00001cf0


	//   ....[22]....
        /*03f0*/ 	.word	0x00001d00


	//   ....[23]....
        /*03f4*/ 	.word	0x00001d20


	//   ....[24]....
        /*03f8*/ 	.word	0x00001d40


	//   ....[25]....
        /*03fc*/ 	.word	0x00001d60


	//   ....[26]....
        /*0400*/ 	.word	0x00001d70


	//   ....[27]....
        /*0404*/ 	.word	0x00001d80


	//   ....[28]....
        /*0408*/ 	.word	0x00001d90


	//   ....[29]....
        /*040c*/ 	.word	0x00002020


	//   ....[30]....
        /*0410*/ 	.word	0x00002060


	//   ....[31]....
        /*0414*/ 	.word	0x00002100


	//   ....[32]....
        /*0418*/ 	.word	0x00002140


	//   ....[33]....
        /*041c*/ 	.word	0x00002170


	//   ....[34]....
        /*0420*/ 	.word	0x000021a0


	//   ....[35]....
        /*0424*/ 	.word	0x000021c0


	//   ....[36]....
        /*0428*/ 	.word	0x00002300


	//   ....[37]....
        /*042c*/ 	.word	0x00002330


	//   ....[38]....
        /*0430*/ 	.word	0x000024f0


	//   ....[39]....
        /*0434*/ 	.word	0x00002500


	//   ....[40]....
        /*0438*/ 	.word	0x00002560


	//   ....[41]....
        /*043c*/ 	.word	0x00002e10


	//   ....[42]....
        /*0440*/ 	.word	0x00002e20


	//   ....[43]....
        /*0444*/ 	.word	0x00002e30


	//   ....[44]....
        /*0448*/ 	.word	0x00002e40


	//   ....[45]....
        /*044c*/ 	.word	0x00002e50


	//   ....[46]....
        /*0450*/ 	.word	0x00002e60


	//   ....[47]....
        /*0454*/ 	.word	0x00002e70


	//   ....[48]....
        /*0458*/ 	.word	0x00002e90


	//   ....[49]....
        /*045c*/ 	.word	0x00002eb0


	//   ....[50]....
        /*0460*/ 	.word	0x00002ed0


	//   ....[51]....
        /*0464*/ 	.word	0x00002ee0


	//   ....[52]....
        /*0468*/ 	.word	0x00002f00


	//   ....[53]....
        /*046c*/ 	.word	0x000031d0


	//   ....[54]....
        /*0470*/ 	.word	0x00003420


	//   ....[55]....
        /*0474*/ 	.word	0x00003cb0


	//   ....[56]....
        /*0478*/ 	.word	0x00004a50


	//   ....[57]....
        /*047c*/ 	.word	0x00005400


	//   ....[58]....
        /*0480*/ 	.word	0x00005500


	//   ....[59]....
        /*0484*/ 	.word	0x00005600


	//   ....[60]....
        /*0488*/ 	.word	0x00005770


	//   ....[61]....
        /*048c*/ 	.word	0x00005c00


	//   ....[62]....
        /*0490*/ 	.word	0x00005de0


	//   ....[63]....
        /*0494*/ 	.word	0x00005e60


	//   ....[64]....
        /*0498*/ 	.word	0x00005f70


	//   ....[65]....
        /*049c*/ 	.word	0x00007aa0


	//   ....[66]....
        /*04a0*/ 	.word	0x00007ab0


	//   ....[67]....
        /*04a4*/ 	.word	0x00007ac0


	//   ....[68]....
        /*04a8*/ 	.word	0x00007ad0


	//   ....[69]....
        /*04ac*/ 	.word	0x00007ae0


	//   ....[70]....
        /*04b0*/ 	.word	0x00007af0


	//   ....[71]....
        /*04b4*/ 	.word	0x00007b00


	//   ....[72]....
        /*04b8*/ 	.word	0x00007b10


	//   ....[73]....
        /*04bc*/ 	.word	0x00007b20


	//   ....[74]....
        /*04c0*/ 	.word	0x00007b30


	//   ....[75]....
        /*04c4*/ 	.word	0x00007b40


	//   ....[76]....
        /*04c8*/ 	.word	0x00007b50


	//   ....[77]....
        /*04cc*/ 	.word	0x00008590


	//   ....[78]....
        /*04d0*/ 	.word	0x000085a0


	//   ....[79]....
        /*04d4*/ 	.word	0x000085b0


	//   ....[80]....
        /*04d8*/ 	.word	0x000085c0


	//   ....[81]....
        /*04dc*/ 	.word	0x000085d0


	//   ....[82]....
        /*04e0*/ 	.word	0x000085e0


	//   ....[83]....
        /*04e4*/ 	.word	0x000085f0


	//   ....[84]....
        /*04e8*/ 	.word	0x00008610


	//   ....[85]....
        /*04ec*/ 	.word	0x00008630


	//   ....[86]....
        /*04f0*/ 	.word	0x00008660


	//   ....[87]....
        /*04f4*/ 	.word	0x00008680


	//   ....[88]....
        /*04f8*/ 	.word	0x000086a0


	//   ....[89]....
        /*04fc*/ 	.word	0x00008810


	//   ....[90]....
        /*0500*/ 	.word	0x00008a40


	//   ....[91]....
        /*0504*/ 	.word	0x00008c30


	//   ....[92]....
        /*0508*/ 	.word	0x00009bb0


	//   ....[93]....
        /*050c*/ 	.word	0x0000ade0


	//   ....[94]....
        /*0510*/ 	.word	0x0000ae00


	//   ....[95]....
        /*0514*/ 	.word	0x0000ae20


	//   ....[96]....
        /*0518*/ 	.word	0x0000ae50


	//   ....[97]....
        /*051c*/ 	.word	0x0000aec0


	//   ....[98]....
        /*0520*/ 	.word	0x0000b060


	//   ....[99]....
        /*0524*/ 	.word	0x0000b260


	//   ....[100]....
        /*0528*/ 	.word	0x0000b3b0


	//   ....[101]....
        /*052c*/ 	.word	0x0000da70


	//   ....[102]....
        /*0530*/ 	.word	0x0000da80


	//   ....[103]....
        /*0534*/ 	.word	0x0000da90


	//   ....[104]....
        /*0538*/ 	.word	0x0000daa0


	//   ....[105]....
        /*053c*/ 	.word	0x0000dab0


	//   ....[106]....
        /*0540*/ 	.word	0x0000dac0


	//   ....[107]....
        /*0544*/ 	.word	0x0000dad0


	//   ....[108]....
        /*0548*/ 	.word	0x0000dae0


	//   ....[109]....
        /*054c*/ 	.word	0x0000daf0


	//   ....[110]....
        /*0550*/ 	.word	0x0000db00


	//   ....[111]....
        /*0554*/ 	.word	0x0000db10


	//   ....[112]....
        /*0558*/ 	.word	0x0000db20


	//   ....[113]....
        /*055c*/ 	.word	0x0000e560


	//   ....[114]....
        /*0560*/ 	.word	0x0000e570


	//   ....[115]....
        /*0564*/ 	.word	0x0000e580


	//   ....[116]....
        /*0568*/ 	.word	0x0000e590


	//   ....[117]....
        /*056c*/ 	.word	0x0000e5a0


	//   ....[118]....
        /*0570*/ 	.word	0x0000e5b0


	//   ....[119]....
        /*0574*/ 	.word	0x0000e5c0


	//   ....[120]....
        /*0578*/ 	.word	0x0000e5e0


	//   ....[121]....
        /*057c*/ 	.word	0x0000e600


	//   ....[122]....
        /*0580*/ 	.word	0x0000e630


	//   ....[123]....
        /*0584*/ 	.word	0x0000e650


	//   ....[124]....
        /*0588*/ 	.word	0x0000e670


	//   ....[125]....
        /*058c*/ 	.word	0x0000eb90


	//   ....[126]....
        /*0590*/ 	.word	0x0000ec90


	//   ....[127]....
        /*0594*/ 	.word	0x0000ece0


	//   ....[128]....
        /*0598*/ 	.word	0x0000ed60


	//   ....[129]....
        /*059c*/ 	.word	0x0000ede0


	//   ....[130]....
        /*05a0*/ 	.word	0x0000ef20


	//   ....[131]....
        /*05a4*/ 	.word	0x0000efc0


	//   ....[132]....
        /*05a8*/ 	.word	0x0000f130


	//   ....[133]....
        /*05ac*/ 	.word	0x00011340


	//   ....[134]....
        /*05b0*/ 	.word	0x00011360


	//   ....[135]....
        /*05b4*/ 	.word	0x00011370


	//   ....[136]....
        /*05b8*/ 	.word	0x00011390


	//   ....[137]....
        /*05bc*/ 	.word	0x000113b0


	//   ....[138]....
        /*05c0*/ 	.word	0x000113e0


	//   ....[139]....
        /*05c4*/ 	.word	0x00011420


	//   ....[140]....
        /*05c8*/ 	.word	0x00011440


	//   ....[141]....
        /*05cc*/ 	.word	0x00011480


	//   ....[142]....
        /*05d0*/ 	.word	0x000114a0


	//   ....[143]....
        /*05d4*/ 	.word	0x000114b0


	//   ....[144]....
        /*05d8*/ 	.word	0x000114d0


	//   ....[145]....
        /*05dc*/ 	.word	0x00011e60


	//   ....[146]....
        /*05e0*/ 	.word	0x00011e70


	//   ....[147]....
        /*05e4*/ 	.word	0x00011e80


	//   ....[148]....
        /*05e8*/ 	.word	0x00011e90


	//   ....[149]....
        /*05ec*/ 	.word	0x00011ea0


	//   ....[150]....
        /*05f0*/ 	.word	0x00011eb0


	//   ....[151]....
        /*05f4*/ 	.word	0x00011ec0


	//   ....[152]....
        /*05f8*/ 	.word	0x00011ee0


	//   ....[153]....
        /*05fc*/ 	.word	0x00011f00


	//   ....[154]....
        /*0600*/ 	.word	0x00011f30


	//   ....[155]....
        /*0604*/ 	.word	0x00011f50


	//   ....[156]....
        /*0608*/ 	.word	0x00011f70


	//   ....[157]....
        /*060c*/ 	.word	0x000120f0


	//   ....[158]....
        /*0610*/ 	.word	0x00012300


	//   ....[159]....
        /*0614*/ 	.word	0x00012810


	//   ....[160]....
        /*0618*/ 	.word	0x00012f90


	//   ....[161]....
        /*061c*/ 	.word	0x00014030


	//   ....[162]....
        /*0620*/ 	.word	0x000146d0


	//   ....[163]....
        /*0624*/ 	.word	0x00014790


	//   ....[164]....
        /*0628*/ 	.word	0x000147b0


	//   ....[165]....
        /*062c*/ 	.word	0x000147d0


	//   ....[166]....
        /*0630*/ 	.word	0x00014980


	//   ....[167]....
        /*0634*/ 	.word	0x00014b40


	//   ....[168]....
        /*0638*/ 	.word	0x00014ca0


	//   ....[169]....
        /*063c*/ 	.word	0x00016bd0


	//   ....[170]....
        /*0640*/ 	.word	0x00016c00


	//   ....[171]....
        /*0644*/ 	.word	0x00016c10


	//   ....[172]....
        /*0648*/ 	.word	0x00016c20


	//   ....[173]....
        /*064c*/ 	.word	0x00016c50


	//   ....[174]....
        /*0650*/ 	.word	0x00016c70


	//   ....[175]....
        /*0654*/ 	.word	0x00016c90


	//   ....[176]....
        /*0658*/ 	.word	0x00016ca0


	//   ....[177]....
        /*065c*/ 	.word	0x00017990


	//   ....[178]....
        /*0660*/ 	.word	0x000179c0


	//   ....[179]....
        /*0664*/ 	.word	0x000179f0


	//   ....[180]....
        /*0668*/ 	.word	0x00017a20


	//   ....[181]....
        /*066c*/ 	.word	0x00017a60


	//   ....[182]....
        /*0670*/ 	.word	0x00017a90


	//   ....[183]....
        /*0674*/ 	.word	0x00017ab0


	//   ....[184]....
        /*0678*/ 	.word	0x00017ac0


	//   ....[185]....
        /*067c*/ 	.word	0x00017b40


	//   ....[186]....
        /*0680*/ 	.word	0x00017b60


	//   ....[187]....
        /*0684*/ 	.word	0x00017e60


	//   ....[188]....
        /*0688*/ 	.word	0x00017e80


	//   ....[189]....
        /*068c*/ 	.word	0x00018180


	//   ....[190]....
        /*0690*/ 	.word	0x000181a0


	//   ....[191]....
        /*0694*/ 	.word	0x000184a0


	//   ....[192]....
        /*0698*/ 	.word	0x000184b0


	//----- nvinfo : EIATTR_EXIT_INSTR_OFFSETS
	.align		4
.L_186:
        /*069c*/ 	.byte	0x04, 0x1c
        /*069e*/ 	.short	(.L_188 - .L_187)


	//   ....[0]....
.L_187:
        /*06a0*/ 	.word	0x000001c0


	//   ....[1]....
        /*06a4*/ 	.word	0x000184c0


	//   ....[2]....
        /*06a8*/ 	.word	0x00018760


	//   ....[3]....
        /*06ac*/ 	.word	0x000187b0


	//   ....[4]....
        /*06b0*/ 	.word	0x000187e0


	//   ....[5]....
        /*06b4*/ 	.word	0x00018840


	//   ....[6]....
        /*06b8*/ 	.word	0x00018ad0


	//----- nvinfo : EIATTR_CTAIDZ_USED
	.align		4
.L_188:
        /*06bc*/ 	.byte	0x01, 0x04
	.zero		2


	//----- nvinfo : EIATTR_MAX_THREADS
	.align		4
        /*06c0*/ 	.byte	0x04, 0x05
        /*06c2*/ 	.short	(.L_190 - .L_189)
.L_189:
        /*06c4*/ 	.word	0x00000080
        /*06c8*/ 	.word	0x00000001
        /*06cc*/ 	.word	0x00000001


	//----- nvinfo : EIATTR_CRS_STACK_SIZE
	.align		4
.L_190:
        /*06d0*/ 	.byte	0x04, 0x1e
        /*06d2*/ 	.short	(.L_192 - .L_191)
.L_191:
        /*06d4*/ 	.word	0x00000000
.L_192:


//--------------------- .nv.info._ZN7cutlass13device_kernelIN5flash19enable_sm80_to_sm89INS1_16FlashAttnFwdSm80INS1_25CollectiveMainloopFwdSm80ILi4ELi1ELb0EN4cute5tupleIJNS5_1CILi128EEENS7_ILi80EEENS7_ILi64EEEEEELi64ENS_6half_tEfNS_4arch4Sm80ELb0ELb1ELb0ELb1ELb1ELb0ELb1ELb1EEENS1_21CollectiveEpilogueFwdINS6_IJS8_SA_S9_EEENS6_IJNS7_ILi1EEESI_SI_EEESC_SE_Li128ELb1ELb1ELb1ELb0EEENS1_36VarlenDynamicPersistentTileSchedulerILi128ELi80ELi128ELi128ELb1ELb1ELb0ELb1ELb0ELb1EEEEEEEEEvNT_6ParamsE --------------------------
	.section	.nv.info._ZN7cutlass13device_kernelIN5flash19enable_sm80_to_sm89INS1_16FlashAttnFwdSm80INS1_25CollectiveMainloopFwdSm80ILi4ELi1ELb0EN4cute5tupleIJNS5_1CILi128EEENS7_ILi80EEENS7_ILi64EEEEEELi64ENS_6half_tEfNS_4arch4Sm80ELb0ELb1ELb0ELb1ELb1ELb0ELb1ELb1EEENS1_21CollectiveEpilogueFwdINS6_IJS8_SA_S9_EEENS6_IJNS7_ILi1EEESI_SI_EEESC_SE_Li128ELb1ELb1ELb1ELb0EEENS1_36VarlenDynamicPersistentTileSchedulerILi128ELi80ELi128ELi128ELb1ELb1ELb0ELb1ELb0ELb1EEEEEEEEEvNT_6ParamsE,"",@"SHT_CUDA_INFO"
	.sectionflags	@""
	.align	4


	//----- nvinfo : EIATTR_CUDA_API_VERSION
	.align		4
        /*0000*/ 	.byte	0x04, 0x37
        /*0002*/ 	.short	(.L_194 - .L_193)
.L_193:
        /*0004*/ 	.word	0x00000082


	//----- nvinfo : EIATTR_SW2861232_WAR
	.align		4
.L_194:
        /*0008*/ 	.byte	0x01, 0x35
	.zero		2


	//----- nvinfo : EIATTR_PARAM_CBANK
	.align		4
        /*000c*/ 	.byte	0x04, 0x0a
        /*000e*/ 	.short	(.L_196 - .L_195)
	.align		4
.L_195:
        /*0010*/ 	.word	index@(.nv.constant0._ZN7cutlass13device_kernelIN5flash19enable_sm80_to_sm89INS1_16FlashAttnFwdSm80INS1_25CollectiveMainloopFwdSm80ILi4ELi1ELb0EN4cute5tupleIJNS5_1CILi128EEENS7_ILi80EEENS7_ILi64EEEEEELi64ENS_6half_tEfNS_4arch4Sm80ELb0ELb1ELb0ELb1ELb1ELb0ELb1ELb1EEENS1_21CollectiveEpilogueFwdINS6_IJS8_SA_S9_EEENS6_IJNS7_ILi1EEESI_SI_EEESC_SE_Li128ELb1ELb1ELb1ELb0EEENS1_36VarlenDynamicPersistentTileSchedulerILi128ELi80ELi128ELi128ELb1ELb1ELb0ELb1ELb0ELb1EEEEEEEEEvNT_6ParamsE)
        /*0014*/ 	.short	0x0160
        /*0016*/ 	.short	0x0438


	//----- nvinfo : EIATTR_CBANK_PARAM_SIZE
	.align		4
.L_196:
        /*0018*/ 	.byte	0x03, 0x19
        /*001a*/ 	.short	0x0438


	//----- nvinfo : EIATTR_KPARAM_INFO
	.align		4
        /*001c*/ 	.byte	0x04, 0x17
        /*001e*/ 	.short	(.L_198 - .L_197)
.L_197:
        /*0020*/ 	.word	0x00000000
        /*0024*/ 	.short	0x0000
        /*0026*/ 	.short	0x0000
        /*0028*/ 	.byte	0x00, 0xf0, 0xe1, 0x10


	//----- nvinfo : EIATTR_MAXREG_COUNT
	.align		4
.L_198:
        /*002c*/ 	.byte	0x03, 0x1b
        /*002e*/ 	.short	0x00ff


	//----- nvinfo : EIATTR_NUM_BARRIERS
	.align		4
        /*0030*/ 	.byte	0x02, 0x4c
        /*0032*/ 	.byte	0x06
	.zero		1


	//----- nvinfo : EIATTR_ANNOTATIONS
	.align		4
        /*0034*/ 	.byte	0x04, 0x55
        /*0036*/ 	.short	(.L_200 - .L_199)


	//   ....[0]....
.L_199:
        /* <DEDUP_REMOVED lines=77> */
        /*04fc*/ 	.byte	0x40, 0xe1, 0x01, 0x00


	//----- nvinfo : EIATTR_MERCURY_ISA_VERSION
	.align		4
.L_200:
        /*0500*/ 	.byte	0x03, 0x5f
        /*0502*/ 	.short	0x0000


	//----- nvinfo : EIATTR_INT_WARP_WIDE_INSTR_OFFSETS
	.align		4
        /*0504*/ 	.byte	0x04, 0x31
        /*0506*/ 	.short	(.L_202 - .L_201)


	//   ....[0]....
.L_201:
        /*0508*/ 	.word	0x00016190


	//   ....[1]....
        /*050c*/ 	.word	0x00016210


	//----- nvinfo : EIATTR_COOP_GROUP_MASK_REGIDS
	.align		4
.L_202:
        /*0510*/ 	.byte	0x04, 0x29
        /*0512*/ 	.short	(.L_204 - .L_203)


	//   ....[0]....
.L_203:
        /*0514*/ 	.word	0xffffffff


	//   ....[1]....
        /*0518*/ 	.word	0xffffffff


	//   ....[2]....
        /*051c*/ 	.word	0xffffffff


	//   ....[3]....
        /*0520*/ 	.word	0xffffffff


	//   ....[4]....
        /*0524*/ 	.word	0xffffffff


	//   ....[5]....
        /*0528*/ 	.word	0xffffffff


	//   ....[6]....
        /*052c*/ 	.word	0xffffffff


	//   ....[7]....
        /*0530*/ 	.word	0xffffffff


	//   ....[8]....
        /*0534*/ 	.word	0xffffffff


	//   ....[9]....
        /*0538*/ 	.word	0xffffffff


	//   ....[10]....
        /*053c*/ 	.word	0xffffffff


	//   ....[11]....
        /*0540*/ 	.word	0xffffffff


	//   ....[12]....
        /*0544*/ 	.word	0xffffffff


	//   ....[13]....
        /*0548*/ 	.word	0xffffffff


	//   ....[14]....
        /*054c*/ 	.word	0xffffffff


	//   ....[15]....
        /*0550*/ 	.word	0xffffffff


	//   ....[16]....
        /*0554*/ 	.word	0xffffffff


	//   ....[17]....
        /*0558*/ 	.word	0xffffffff


	//   ....[18]....
        /*055c*/ 	.word	0xffffffff


	//   ....[19]....
        /*0560*/ 	.word	0xffffffff


	//   ....[20]....
        /*0564*/ 	.word	0xffffffff


	//   ....[21]....
        /*0568*/ 	.word	0xffffffff


	//   ....[22]....
        /*056c*/ 	.word	0xffffffff


	//   ....[23]....
        /*0570*/ 	.word	0xffffffff


	//   ....[24]....
        /*0574*/ 	.word	0xffffffff


	//   ....[25]....
        /*0578*/ 	.word	0xffffffff


	//   ....[26]....
        /*057c*/ 	.word	0xffffffff


	//   ....[27]....
        /*0580*/ 	.word	0xffffffff


	//   ....[28]....
        /*0584*/ 	.word	0xffffffff


	//   ....[29]....
        /*0588*/ 	.word	0xffffffff


	//   ....[30]....
        /*058c*/ 	.word	0xffffffff


	//   ....[31]....
        /*0590*/ 	.word	0xffffffff


	//   ....[32]....
        /*0594*/ 	.word	0xffffffff


	//   ....[33]....
        /*0598*/ 	.word	0xffffffff


	//   ....[34]....
        /*059c*/ 	.word	0xffffffff


	//   ....[35]....
        /*05a0*/ 	.word	0xffffffff


	//   ....[36]....
        /*05a4*/ 	.word	0xffffffff


	//   ....[37]....
        /*05a8*/ 	.word	0xffffffff


	//   ....[38]....
        /*05ac*/ 	.word	0xffffffff


	//   ....[39]....
        /*05b0*/ 	.word	0xffffffff


	//   ....[40]....
        /*05b4*/ 	.word	0xffffffff


	//   ....[41]....
        /*05b8*/ 	.word	0xffffffff


	//   ....[42]....
        /*05bc*/ 	.word	0xffffffff


	//   ....[43]....
        /*05c0*/ 	.word	0xffffffff


	//   ....[44]....
        /*05c4*/ 	.word	0xffffffff


	//   ....[45]....
        /*05c8*/ 	.word	0xffffffff


	//   ....[46]....
        /*05cc*/ 	.word	0xffffffff


	//   ....[47]....
        /*05d0*/ 	.word	0xffffffff


	//   ....[48]....
        /*05d4*/ 	.word	0xffffffff


	//   ....[49]....
        /*05d8*/ 	.word	0xffffffff


	//   ....[50]....
        /*05dc*/ 	.word	0xffffffff


	//   ....[51]....
        /*05e0*/ 	.word	0xffffffff


	//   ....[52]....
        /*05e4*/ 	.word	0xffffffff


	//   ....[53]....
        /*05e8*/ 	.word	0xffffffff


	//   ....[54]....
        /*05ec*/ 	.word	0xffffffff


	//   ....[55]....
        /*05f0*/ 	.word	0xffffffff


	//   ....[56]....
        /*05f4*/ 	.word	0xffffffff


	//   ....[57]....
        /*05f8*/ 	.word	0xffffffff


	//   ....[58]....
        /*05fc*/ 	.word	0xffffffff


	//   ....[59]....
        /*0600*/ 	.word	0xffffffff


	//   ....[60]....
        /*0604*/ 	.word	0xffffffff


	//   ....[61]....
        /*0608*/ 	.word	0xffffffff


	//   ....[62]....
        /*060c*/ 	.word	0xffffffff


	//   ....[63]....
        /*0610*/ 	.word	0xffffffff


	//   ....[64]....
        /*0614*/ 	.word	0xffffffff


	//   ....[65]....
        /*0618*/ 	.word	0xffffffff


	//   ....[66]....
        /*061c*/ 	.word	0xffffffff


	//   ....[67]....
        /*0620*/ 	.word	0xffffffff


	//   ....[68]....
        /*0624*/ 	.word	0xffffffff


	//   ....[69]....
        /*0628*/ 	.word	0xffffffff


	//   ....[70]....
        /*062c*/ 	.word	0xffffffff


	//   ....[71]....
        /*0630*/ 	.word	0xffffffff


	//   ....[72]....
        /*0634*/ 	.word	0xffffffff


	//   ....[73]....
        /*0638*/ 	.word	0xffffffff


	//   ....[74]....
        /*063c*/ 	.word	0xffffffff


	//   ....[75]....
        /*0640*/ 	.word	0xffffffff


	//   ....[76]....
        /*0644*/ 	.word	0xffffffff


	//   ....[77]....
        /*0648*/ 	.word	0xffffffff


	//   ....[78]....
        /*064c*/ 	.word	0xffffffff


	//   ....[79]....
        /*0650*/ 	.word	0xffffffff


	//   ....[80]....
        /*0654*/ 	.word	0xffffffff


	//   ....[81]....
        /*0658*/ 	.word	0xffffffff


	//   ....[82]....
        /*065c*/ 	.word	0xffffffff


	//   ....[83]....
        /*0660*/ 	.word	0xffffffff


	//   ....[84]....
        /*0664*/ 	.word	0xffffffff


	//   ....[85]....
        /*0668*/ 	.word	0xffffffff


	//   ....[86]....
        /*066c*/ 	.word	0xffffffff


	//   ....[87]....
        /*0670*/ 	.word	0xffffffff


	//   ....[88]....
        /*0674*/ 	.word	0xffffffff


	//   ....[89]....
        /*0678*/ 	.word	0xffffffff


	//   ....[90]....
        /*067c*/ 	.word	0xffffffff


	//   ....[91]....
        /*0680*/ 	.word	0xffffffff


	//   ....[92]....
        /*0684*/ 	.word	0xffffffff


	//   ....[93]....
        /*0688*/ 	.word	0xffffffff


	//   ....[94]....
        /*068c*/ 	.word	0xffffffff


	//   ....[95]....
        /*0690*/ 	.word	0xffffffff


	//   ....[96]....
        /*0694*/ 	.word	0xffffffff


	//   ....[97]....
        /*0698*/ 	.word	0xffffffff


	//   ....[98]....
        /*069c*/ 	.word	0xffffffff


	//   ....[99]....
        /*06a0*/ 	.word	0xffffffff


	//   ....[100]....
        /*06a4*/ 	.word	0xffffffff


	//   ....[101]....
        /*06a8*/ 	.word	0xffffffff


	//   ....[102]....
        /*06ac*/ 	.word	0xffffffff


	//   ....[103]....
        /*06b0*/ 	.word	0xffffffff


	//   ....[104]....
        /*06b4*/ 	.word	0xffffffff


	//   ....[105]....
        /*06b8*/ 	.word	0xffffffff


	//   ....[106]....
        /*06bc*/ 	.word	0xffffffff


	//   ....[107]....
        /*06c0*/ 	.word	0xffffffff


	//   ....[108]....
        /*06c4*/ 	.word	0xffffffff


	//   ....[109]....
        /*06c8*/ 	.word	0xffffffff


	//   ....[110]....
        /*06cc*/ 	.word	0xffffffff


	//   ....[111]....
        /*06d0*/ 	.word	0xffffffff


	//   ....[112]....
        /*06d4*/ 	.word	0xffffffff


	//   ....[113]....
        /*06d8*/ 	.word	0xffffffff


	//   ....[114]....
        /*06dc*/ 	.word	0xffffffff


	//   ....[115]....
        /*06e0*/ 	.word	0xffffffff


	//   ....[116]....
        /*06e4*/ 	.word	0xffffffff


	//   ....[117]....
        /*06e8*/ 	.word	0xffffffff


	//   ....[118]....
        /*06ec*/ 	.word	0xffffffff


	//   ....[119]....
        /*06f0*/ 	.word	0xffffffff


	//   ....[120]....
        /*06f4*/ 	.word	0xffffffff


	//   ....[121]....
        /*06f8*/ 	.word	0xffffffff


	//   ....[122]....
        /*06fc*/ 	.word	0xffffffff


	//   ....[123]....
        /*0700*/ 	.word	0xffffffff


	//   ....[124]....
        /*0704*/ 	.word	0xffffffff


	//   ....[125]....
        /*0708*/ 	.word	0xffffffff


	//   ....[126]....
        /*070c*/ 	.word	0xffffffff


	//   ....[127]....
        /*0710*/ 	.word	0xffffffff


	//   ....[128]....
        /*0714*/ 	.word	0xffffffff


	//   ....[129]....
        /*0718*/ 	.word	0xffffffff


	//   ....[130]....
        /*071c*/ 	.word	0xffffffff


	//   ....[131]....
        /*0720*/ 	.word	0xffffffff


	//   ....[132]....
        /*0724*/ 	.word	0xffffffff


	//   ....[133]....
        /*0728*/ 	.word	0xffffffff


	//   ....[134]....
        /*072c*/ 	.word	0xffffffff


	//   ....[135]....
        /*0730*/ 	.word	0xffffffff


	//   ....[136]....
        /*0734*/ 	.word	0xffffffff


	//   ....[137]....
        /*0738*/ 	.word	0xffffffff


	//   ....[138]....
        /*073c*/ 	.word	0xffffffff


	//   ....[139]....
        /*0740*/ 	.word	0xffffffff


	//   ....[140]....
        /*0744*/ 	.word	0xffffffff


	//   ....[141]....
        /*0748*/ 	.word	0xffffffff


	//   ....[142]....
        /*074c*/ 	.word	0xffffffff


	//   ....[143]....
        /*0750*/ 	.word	0xffffffff


	//   ....[144]....
        /*0754*/ 	.word	0xffffffff


	//   ....[145]....
        /*0758*/ 	.word	0xffffffff


	//   ....[146]....
        /*075c*/ 	.word	0xffffffff


	//   ....[147]....
        /*0760*/ 	.word	0xffffffff


	//   ....[148]....
        /*0764*/ 	.word	0xffffffff


	//   ....[149]....
        /*0768*/ 	.word	0xffffffff


	//   ....[150]....
        /*076c*/ 	.word	0xffffffff


	//   ....[151]....
        /*0770*/ 	.word	0xffffffff


	//   ....[152]....
        /*0774*/ 	.word	0xffffffff


	//   ....[153]....
        /*0778*/ 	.word	0xffffffff


	//   ....[154]....
        /*077c*/ 	.word	0xffffffff


	//   ....[155]....
        /*0780*/ 	.word	0xffffffff


	//   ....[156]....
        /*0784*/ 	.word	0xffffffff


	//   ....[157]....
        /*0788*/ 	.word	0xffffffff


	//   ....[158]....
        /*078c*/ 	.word	0xffffffff


	//   ....[159]....
        /*0790*/ 	.word	0xffffffff


	//   ....[160]....
        /*0794*/ 	.word	0xffffffff


	//   ....[161]....
        /*0798*/ 	.word	0xffffffff


	//   ....[162]....
        /*079c*/ 	.word	0xffffffff


	//   ....[163]....
        /*07a0*/ 	.word	0xffffffff


	//   ....[164]....
        /*07a4*/ 	.word	0xffffffff


	//   ....[165]....
        /*07a8*/ 	.word	0xffffffff


	//   ....[166]....
        /*07ac*/ 	.word	0xffffffff


	//   ....[167]....
        /*07b0*/ 	.word	0xffffffff


	//   ....[168]....
        /*07b4*/ 	.word	0xffffffff


	//   ....[169]....
        /*07b8*/ 	.word	0xffffffff


	//   ....[170]....
        /*07bc*/ 	.word	0xffffffff


	//   ....[171]....
        /*07c0*/ 	.word	0xffffffff


	//   ....[172]....
        /*07c4*/ 	.word	0xffffffff


	//   ....[173]....
        /*07c8*/ 	.word	0xffffffff


	//   ....[174]....
        /*07cc*/ 	.word	0xffffffff


	//   ....[175]....
        /*07d0*/ 	.word	0xffffffff


	//   ....[176]....
        /*07d4*/ 	.word	0xffffffff


	//   ....[177]....
        /*07d8*/ 	.word	0xffffffff


	//   ....[178]....
        /*07dc*/ 	.word	0xffffffff


	//   ....[179]....
        /*07e0*/ 	.word	0xffffffff


	//   ....[180]....
        /*07e4*/ 	.word	0xffffffff


	//   ....[181]....
        /*07e8*/ 	.word	0xffffffff


	//   ....[182]....
        /*07ec*/ 	.word	0xffffffff


	//   ....[183]....
        /*07f0*/ 	.word	0xffffffff


	//   ....[184]....
        /*07f4*/ 	.word	0xffffffff


	//   ....[185]....
        /*07f8*/ 	.word	0xffffffff


	//   ....[186]....
        /*07fc*/ 	.word	0xffffffff


	//   ....[187]....
        /*0800*/ 	.word	0xffffffff


	//   ....[188]....
        /*0804*/ 	.word	0xffffffff


	//   ....[189]....
        /*0808*/ 	.word	0xffffffff


	//   ....[190]....
        /*080c*/ 	.word	0xffffffff


	//   ....[191]....
        /*0810*/ 	.word	0xffffffff


	//   ....[192]....
        /*0814*/ 	.word	0xffffffff


	//   ....[193]....
        /*0818*/ 	.word	0xffffffff


	//   ....[194]....
        /*081c*/ 	.word	0xffffffff


	//   ....[195]....
        /*0820*/ 	.word	0xffffffff


	//   ....[196]....
        /*0824*/ 	.word	0xffffffff


	//   ....[197]....
        /*0828*/ 	.word	0xffffffff


	//   ....[198]....
        /*082c*/ 	.word	0xffffffff


	//   ....[199]....
        /*0830*/ 	.word	0xffffffff


	//   ....[200]....
        /*0834*/ 	.word	0xffffffff


	//   ....[201]....
        /*0838*/ 	.word	0xffffffff


	//   ....[202]....
        /*083c*/ 	.word	0xffffffff


	//   ....[203]....
        /*0840*/ 	.word	0xffffffff


	//   ....[204]....
        /*0844*/ 	.word	0xffffffff


	//   ....[205]....
        /*0848*/ 	.word	0xffffffff


	//   ....[206]....
        /*084c*/ 	.word	0xffffffff


	//   ....[207]....
        /*0850*/ 	.word	0xffffffff


	//   ....[208]....
        /*0854*/ 	.word	0xffffffff


	//   ....[209]....
        /*0858*/ 	.word	0xffffffff


	//   ....[210]....
        /*085c*/ 	.word	0xffffffff


	//   ....[211]....
        /*0860*/ 	.word	0xffffffff


	//   ....[212]....
        /*0864*/ 	.word	0xffffffff


	//   ....[213]....
        /*0868*/ 	.word	0xffffffff


	//   ....[214]....
        /*086c*/ 	.word	0xffffffff


	//   ....[215]....
        /*0870*/ 	.word	0xffffffff


	//   ....[216]....
        /*0874*/ 	.word	0xffffffff


	//   ....[217]....
        /*0878*/ 	.word	0xffffffff


	//   ....[218]....
        /*087c*/ 	.word	0xffffffff


	//   ....[219]....
        /*0880*/ 	.word	0xffffffff


	//   ....[220]....
        /*0884*/ 	.word	0xffffffff


	//   ....[221]....
        /*0888*/ 	.word	0xffffffff


	//   ....[222]....
        /*088c*/ 	.word	0xffffffff


	//   ....[223]....
        /*0890*/ 	.word	0xffffffff


	//   ....[224]....
        /*0894*/ 	.word	0xffffffff


	//   ....[225]....
        /*0898*/ 	.word	0xffffffff


	//   ....[226]....
        /*089c*/ 	.word	0xffffffff


	//   ....[227]....
        /*08a0*/ 	.word	0xffffffff


	//   ....[228]....
        /*08a4*/ 	.word	0xffffffff


	//   ....[229]....
        /*08a8*/ 	.word	0xffffffff


	//   ....[230]....
        /*08ac*/ 	.word	0xffffffff


	//   ....[231]....
        /*08b0*/ 	.word	0xffffffff


	//   ....[232]....
        /*08b4*/ 	.word	0xffffffff


	//   ....[233]....
        /*08b8*/ 	.word	0xffffffff


	//   ....[234]....
        /*08bc*/ 	.word	0xffffffff


	//   ....[235]....
        /*08c0*/ 	.word	0xffffffff


	//   ....[236]....
        /*08c4*/ 	.word	0xffffffff


	//   ....[237]....
        /*08c8*/ 	.word	0xffffffff


	//   ....[238]....
        /*08cc*/ 	.word	0xffffffff


	//   ....[239]....
        /*08d0*/ 	.word	0xffffffff


	//   ....[240]....
        /*08d4*/ 	.word	0xffffffff


	//   ....[241]....
        /*08d8*/ 	.word	0xffffffff


	//   ....[242]....
        /*08dc*/ 	.word	0xffffffff


	//   ....[243]....
        /*08e0*/ 	.word	0xffffffff


	//   ....[244]....
        /*08e4*/ 	.word	0xffffffff


	//   ....[245]....
        /*08e8*/ 	.word	0xffffffff


	//   ....[246]....
        /*08ec*/ 	.word	0xffffffff


	//   ....[247]....
        /*08f0*/ 	.word	0xffffffff


	//   ....[248]....
        /*08f4*/ 	.word	0xffffffff


	//   ....[249]....
        /*08f8*/ 	.word	0xffffffff


	//   ....[250]....
        /*08fc*/ 	.word	0xffffffff


	//   ....[251]....
        /*0900*/ 	.word	0xffffffff


	//   ....[252]....
        /*0904*/ 	.word	0xffffffff


	//   ....[253]....
        /*0908*/ 	.word	0xffffffff


	//   ....[254]....
        /*090c*/ 	.word	0xffffffff


	//   ....[255]....
        /*0910*/ 	.word	0xffffffff


	//   ....[0]....
        /*0914*/ 	.word	0xffffffff


	//   ....[1]....
        /*0918*/ 	.word	0xffffffff


	//   ....[2]....
        /*091c*/ 	.word	0xffffffff


	//   ....[3]....
        /*0920*/ 	.word	0xffffffff


	//   ....[4]....
        /*0924*/ 	.word	0xffffffff


	//   ....[5]....
        /*0928*/ 	.word	0xffffffff


	//   ....[6]....
        /*092c*/ 	.word	0xffffffff


	//   ....[7]....
        /*0930*/ 	.word	0xffffffff


	//   ....[8]....
        /*0934*/ 	.word	0xffffffff


	//   ....[9]....
        /*0938*/ 	.word	0xffffffff


	//   ....[10]....
        /*093c*/ 	.word	0xffffffff


	//   ....[11]....
        /*0940*/ 	.word	0xffffffff


	//   ....[12]....
        /*0944*/ 	.word	0xffffffff


	//   ....[13]....
        /*0948*/ 	.word	0xffffffff


	//   ....[14]....
        /*094c*/ 	.word	0xffffffff


	//   ....[15]....
        /*0950*/ 	.word	0xffffffff


	//   ....[16]....
        /*0954*/ 	.word	0xffffffff


	//   ....[17]....
        /*0958*/ 	.word	0xffffffff


	//   ....[18]....
        /*095c*/ 	.word	0xffffffff


	//   ....[19]....
        /*0960*/ 	.word	0xffffffff


	//   ....[20]....
        /*0964*/ 	.word	0xffffffff


	//   ....[21]....
        /*0968*/ 	.word	0xffffffff


	//   ....[22]....
        /*096c*/ 	.word	0xffffffff


	//   ....[23]....
        /*0970*/ 	.word	0xffffffff


	//   ....[24]....
        /*0974*/ 	.word	0xffffffff


	//   ....[25]....
        /*0978*/ 	.word	0xffffffff


	//   ....[26]....
        /*097c*/ 	.word	0xffffffff


	//   ....[27]....
        /*0980*/ 	.word	0xffffffff


	//   ....[28]....
        /*0984*/ 	.word	0xffffffff


	//   ....[29]....
        /*0988*/ 	.word	0xffffffff


	//   ....[30]....
        /*098c*/ 	.word	0xffffffff


	//   ....[31]....
        /*0990*/ 	.word	0xffffffff


	//   ....[32]....
        /*0994*/ 	.word	0xffffffff


	//   ....[33]....
        /*0998*/ 	.word	0xffffffff


	//   ....[34]....
        /*099c*/ 	.word	0xffffffff


	//   ....[35]....
        /*09a0*/ 	.word	0xffffffff


	//   ....[36]....
        /*09a4*/ 	.word	0xffffffff


	//   ....[37]....
        /*09a8*/ 	.word	0xffffffff


	//   ....[38]....
        /*09ac*/ 	.word	0xffffffff


	//   ....[39]....
        /*09b0*/ 	.word	0xffffffff


	//   ....[40]....
        /*09b4*/ 	.word	0xffffffff


	//   ....[41]....
        /*09b8*/ 	.word	0xffffffff


	//   ....[42]....
        /*09bc*/ 	.word	0xffffffff


	//   ....[43]....
        /*09c0*/ 	.word	0xffffffff


	//   ....[44]....
        /*09c4*/ 	.word	0xffffffff


	//   ....[45]....
        /*09c8*/ 	.word	0xffffffff


	//   ....[46]....
        /*09cc*/ 	.word	0xffffffff


	//   ....[47]....
        /*09d0*/ 	.word	0xffffffff


	//   ....[48]....
        /*09d4*/ 	.word	0xffffffff


	//   ....[49]....
        /*09d8*/ 	.word	0xffffffff


	//   ....[50]....
        /*09dc*/ 	.word	0xffffffff


	//   ....[51]....
        /*09e0*/ 	.word	0xffffffff


	//   ....[52]....
        /*09e4*/ 	.word	0xffffffff


	//   ....[53]....
        /*09e8*/ 	.word	0xffffffff


	//   ....[54]....
        /*09ec*/ 	.word	0xffffffff


	//   ....[55]....
        /*09f0*/ 	.word	0xffffffff


	//   ....[56]....
        /*09f4*/ 	.word	0xffffffff


	//   ....[57]....
        /*09f8*/ 	.word	0xffffffff


	//   ....[58]....
        /*09fc*/ 	.word	0xffffffff


	//   ....[59]....
        /*0a00*/ 	.word	0xffffffff


	//   ....[60]....
        /*0a04*/ 	.word	0xffffffff


	//   ....[61]....
        /*0a08*/ 	.word	0xffffffff


	//   ....[62]....
        /*0a0c*/ 	.word	0xffffffff


	//   ....[63]....
        /*0a10*/ 	.word	0xffffffff


	//   ....[64]....
        /*0a14*/ 	.word	0xffffffff


	//   ....[65]....
        /*0a18*/ 	.word	0xffffffff


	//   ....[66]....
        /*0a1c*/ 	.word	0xffffffff


	//   ....[67]....
        /*0a20*/ 	.word	0xffffffff


	//   ....[68]....
        /*0a24*/ 	.word	0xffffffff


	//   ....[69]....
        /*0a28*/ 	.word	0xffffffff


	//   ....[70]....
        /*0a2c*/ 	.word	0xffffffff


	//   ....[71]....
        /*0a30*/ 	.word	0xffffffff


	//   ....[72]....
        /*0a34*/ 	.word	0xffffffff


	//   ....[73]....
        /*0a38*/ 	.word	0xffffffff


	//   ....[74]....
        /*0a3c*/ 	.word	0xffffffff


	//   ....[75]....
        /*0a40*/ 	.word	0xffffffff


	//   ....[76]....
        /*0a44*/ 	.word	0xffffffff


	//   ....[77]....
        /*0a48*/ 	.word	0xffffffff


	//   ....[78]....
        /*0a4c*/ 	.word	0xffffffff


	//   ....[79]....
        /*0a50*/ 	.word	0xffffffff


	//   ....[80]....
        /*0a54*/ 	.word	0xffffffff


	//   ....[81]....
        /*0a58*/ 	.word	0xffffffff


	//   ....[82]....
        /*0a5c*/ 	.word	0xffffffff


	//   ....[83]....
        /*0a60*/ 	.word	0xffffffff


	//   ....[84]....
        /*0a64*/ 	.word	0xffffffff


	//   ....[85]....
        /*0a68*/ 	.word	0xffffffff


	//   ....[86]....
        /*0a6c*/ 	.word	0xffffffff


	//   ....[87]....
        /*0a70*/ 	.word	0xffffffff


	//   ....[88]....
        /*0a74*/ 	.word	0xffffffff


	//   ....[89]....
        /*0a78*/ 	.word	0xffffffff


	//   ....[90]....
        /*0a7c*/ 	.word	0xffffffff


	//   ....[91]....
        /*0a80*/ 	.word	0xffffffff


	//   ....[92]....
        /*0a84*/ 	.word	0xffffffff


	//   ....[93]....
        /*0a88*/ 	.word	0xffffffff


	//   ....[94]....
        /*0a8c*/ 	.word	0xffffffff


	//   ....[95]....
        /*0a90*/ 	.word	0xffffffff


	//   ....[96]....
        /*0a94*/ 	.word	0xffffffff


	//   ....[97]....
        /*0a98*/ 	.word	0xffffffff


	//   ....[98]....
        /*0a9c*/ 	.word	0xffffffff


	//   ....[99]....
        /*0aa0*/ 	.word	0xffffffff


	//   ....[100]....
        /*0aa4*/ 	.word	0xffffffff


	//   ....[101]....
        /*0aa8*/ 	.word	0xffffffff


	//   ....[102]....
        /*0aac*/ 	.word	0xffffffff


	//   ....[103]....
        /*0ab0*/ 	.word	0xffffffff


	//   ....[104]....
        /*0ab4*/ 	.word	0xffffffff


	//   ....[105]....
        /*0ab8*/ 	.word	0xffffffff


	//   ....[106]....
        /*0abc*/ 	.word	0xffffffff


	//   ....[107]....
        /*0ac0*/ 	.word	0xffffffff


	//   ....[108]....
        /*0ac4*/ 	.word	0xffffffff


	//   ....[109]....
        /*0ac8*/ 	.word	0xffffffff


	//   ....[110]....
        /*0acc*/ 	.word	0xffffffff


	//   ....[111]....
        /*0ad0*/ 	.word	0xffffffff


	//   ....[112]....
        /*0ad4*/ 	.word	0xffffffff


	//   ....[113]....
        /*0ad8*/ 	.word	0xffffffff


	//   ....[114]....
        /*0adc*/ 	.word	0xffffffff


	//   ....[115]....
        /*0ae0*/ 	.word	0xffffffff


	//   ....[116]....
        /*0ae4*/ 	.word	0xffffffff


	//   ....[117]....
        /*0ae8*/ 	.word	0xffffffff


	//   ....[118]....
        /*0aec*/ 	.word	0xffffffff


	//   ....[119]....
        /*0af0*/ 	.word	0xffffffff


	//   ....[120]....
        /*0af4*/ 	.word	0xffffffff


	//   ....[121]....
        /*0af8*/ 	.word	0xffffffff


	//   ....[122]....
        /*0afc*/ 	.word	0xffffffff


	//   ....[123]....
        /*0b00*/ 	.word	0xffffffff


	//   ....[124]....
        /*0b04*/ 	.word	0xffffffff


	//   ....[125]....
        /*0b08*/ 	.word	0xffffffff


	//   ....[126]....
        /*0b0c*/ 	.word	0xffffffff


	//   ....[127]....
        /*0b10*/ 	.word	0xffffffff


	//   ....[128]....
        /*0b14*/ 	.word	0xffffffff


	//   ....[129]....
        /*0b18*/ 	.word	0xffffffff


	//   ....[130]....
        /*0b1c*/ 	.word	0xffffffff


	//   ....[131]....
        /*0b20*/ 	.word	0xffffffff


	//   ....[132]....
        /*0b24*/ 	.word	0xffffffff


	//   ....[133]....
        /*0b28*/ 	.word	0xffffffff


	//   ....[134]....
        /*0b2c*/ 	.word	0xffffffff


	//   ....[135]....
        /*0b30*/ 	.word	0xffffffff


	//   ....[136]....
        /*0b34*/ 	.word	0xffffffff


	//   ....[137]....
        /*0b38*/ 	.word	0xffffffff


	//   ....[138]....
        /*0b3c*/ 	.word	0xffffffff


	//   ....[139]....
        /*0b40*/ 	.word	0xffffffff


	//   ....[140]....
        /*0b44*/ 	.word	0xffffffff


	//   ....[141]....
        /*0b48*/ 	.word	0xffffffff


	//   ....[142]....
        /*0b4c*/ 	.word	0xffffffff


	//   ....[143]....
        /*0b50*/ 	.word	0xffffffff


	//   ....[144]....
        /*0b54*/ 	.word	0xffffffff


	//   ....[145]....
        /*0b58*/ 	.word	0xffffffff


	//   ....[146]....
        /*0b5c*/ 	.word	0xffffffff


	//   ....[147]....
        /*0b60*/ 	.word	0xffffffff


	//   ....[148]....
        /*0b64*/ 	.word	0xffffffff


	//   ....[149]....
        /*0b68*/ 	.word	0xffffffff


	//   ....[150]....
        /*0b6c*/ 	.word	0xffffffff


	//   ....[151]....
        /*0b70*/ 	.word	0xffffffff


	//   ....[152]....
        /*0b74*/ 	.word	0xffffffff


	//   ....[153]....
        /*0b78*/ 	.word	0xffffffff


	//   ....[154]....
        /*0b7c*/ 	.word	0xffffffff


	//   ....[155]....
        /*0b80*/ 	.word	0xffffffff


	//   ....[156]....
        /*0b84*/ 	.word	0xffffffff


	//   ....[157]....
        /*0b88*/ 	.word	0xffffffff


	//   ....[158]....
        /*0b8c*/ 	.word	0xffffffff


	//   ....[159]....
        /*0b90*/ 	.word	0xffffffff


	//   ....[160]....
        /*0b94*/ 	.word	0xffffffff


	//   ....[161]....
        /*0b98*/ 	.word	0xffffffff


	//   ....[162]....
        /*0b9c*/ 	.word	0xffffffff


	//   ....[163]....
        /*0ba0*/ 	.word	0xffffffff


	//   ....[164]....
        /*0ba4*/ 	.word	0xffffffff


	//   ....[165]....
        /*0ba8*/ 	.word	0xffffffff


	//   ....[166]....
        /*0bac*/ 	.word	0xffffffff


	//   ....[167]....
        /*0bb0*/ 	.word	0xffffffff


	//   ....[168]....
        /*0bb4*/ 	.word	0xffffffff


	//   ....[169]....
        /*0bb8*/ 	.word	0xffffffff


	//   ....[170]....
        /*0bbc*/ 	.word	0xffffffff


	//   ....[171]....
        /*0bc0*/ 	.word	0xffffffff


	//   ....[172]....
        /*0bc4*/ 	.word	0xffffffff


	//   ....[173]....
        /*0bc8*/ 	.word	0xffffffff


	//   ....[174]....
        /*0bcc*/ 	.word	0xffffffff


	//   ....[175]....
        /*0bd0*/ 	.word	0xffffffff


	//   ....[176]....
        /*0bd4*/ 	.word	0xffffffff


	//   ....[177]....
        /*0bd8*/ 	.word	0xffffffff


	//   ....[178]....
        /*0bdc*/ 	.word	0xffffffff


	//   ....[179]....
        /*0be0*/ 	.word	0xffffffff


	//   ....[180]....
        /*0be4*/ 	.word	0xffffffff


	//   ....[181]....
        /*0be8*/ 	.word	0xffffffff


	//----- nvinfo : EIATTR_COOP_GROUP_INSTR_OFFSETS
	.align		4
.L_204:
        /*0bec*/ 	.byte	0x04, 0x28
        /*0bee*/ 	.short	(.L_206 - .L_205)


	//   ....[0]....
.L_205:
        /*0bf0*/ 	.word	0x00000050


	//   ....[1]....
        /*0bf4*/ 	.word	0x00000200


	//   ....[2]....
        /*0bf8*/ 	.word	0x00000230


	//   ....[3]....
        /*0bfc*/ 	.word	0x00000260


	//   ....[4]....
        /*0c00*/ 	.word	0x00000290


	//   ....[5]....
        /*0c04*/ 	.word	0x000002c0


	//   ....[6]....
        /*0c08*/ 	.word	0x000002f0


	//   ....[7]....
        /*0c0c*/ 	.word	0x00000450


	//   ....[8]....
        /*0c10*/ 	.word	0x00000490


	//   ....[9]....
        /*0c14*/ 	.word	0x000004c0


	//   ....[10]....
        /*0c18*/ 	.word	0x000004f0


	//   ....[11]....
        /*0c1c*/ 	.word	0x00000520


	//   ....[12]....
        /*0c20*/ 	.word	0x00000550


	//   ....[13]....
        /*0c24*/ 	.word	0x000005e0


	//   ....[14]....
        /*0c28*/ 	.word	0x00000630


	//   ....[15]....
        /*0c2c*/ 	.word	0x00000650


	//   ....[16]....
        /*0c30*/ 	.word	0x000006b0


	//   ....[17]....
        /*0c34*/ 	.word	0x00002940


	//   ....[18]....
        /*0c38*/ 	.word	0x00002960


	//   ....[19]....
        /*0c3c*/ 	.word	0x00002aa0


	//   ....[20]....
        /*0c40*/ 	.word	0x00002ab0


	//   ....[21]....
        /*0c44*/ 	.word	0x00002b90


	//   ....[22]....
        /*0c48*/ 	.word	0x00002bb0


	//   ....[23]....
        /*0c4c*/ 	.word	0x00002c90


	//   ....[24]....
        /*0c50*/ 	.word	0x00002ca0


	//   ....[25]....
        /*0c54*/ 	.word	0x00002d80


	//   ....[26]....
        /*0c58*/ 	.word	0x00002da0


	//   ....[27]....
        /*0c5c*/ 	.word	0x00002e80


	//   ....[28]....
        /*0c60*/ 	.word	0x00002e90


	//   ....[29]....
        /*0c64*/ 	.word	0x00002f70


	//   ....[30]....
        /*0c68*/ 	.word	0x00002f90


	//   ....[31]....
        /*0c6c*/ 	.word	0x00003070


	//   ....[32]....
        /*0c70*/ 	.word	0x00003080


	//   ....[33]....
        /*0c74*/ 	.word	0x00003520


	//   ....[34]....
        /*0c78*/ 	.word	0x00003530


	//   ....[35]....
        /*0c7c*/ 	.word	0x00003550


	//   ....[36]....
        /*0c80*/ 	.word	0x00003560


	//   ....[37]....
        /*0c84*/ 	.word	0x00003570


	//   ....[38]....
        /*0c88*/ 	.word	0x000035a0


	//   ....[39]....
        /*0c8c*/ 	.word	0x000035f0


	//   ....[40]....
        /*0c90*/ 	.word	0x00003600


	//   ....[41]....
        /*0c94*/ 	.word	0x00003640


	//   ....[42]....
        /*0c98*/ 	.word	0x00003680


	//   ....[43]....
        /*0c9c*/ 	.word	0x00003880


	//   ....[44]....
        /*0ca0*/ 	.word	0x000038a0


	//   ....[45]....
        /*0ca4*/ 	.word	0x000038c0


	//   ....[46]....
        /*0ca8*/ 	.word	0x000038d0


	//   ....[47]....
        /*0cac*/ 	.word	0x000038f0


	//   ....[48]....
        /*0cb0*/ 	.word	0x00003910


	//   ....[49]....
        /*0cb4*/ 	.word	0x00003920


	//   ....[50]....
        /*0cb8*/ 	.word	0x00003950


	//   ....[51]....
        /*0cbc*/ 	.word	0x00003960


	//   ....[52]....
        /*0cc0*/ 	.word	0x00003970


	//   ....[53]....
        /*0cc4*/ 	.word	0x00004350


	//   ....[54]....
        /*0cc8*/ 	.word	0x00004370


	//   ....[55]....
        /*0ccc*/ 	.word	0x00004390


	//   ....[56]....
        /*0cd0*/ 	.word	0x000043a0


	//   ....[57]....
        /*0cd4*/ 	.word	0x000043b0


	//   ....[58]....
        /*0cd8*/ 	.word	0x000043c0


	//   ....[59]....
        /*0cdc*/ 	.word	0x000043d0


	//   ....[60]....
        /*0ce0*/ 	.word	0x000043e0


	//   ....[61]....
        /*0ce4*/ 	.word	0x00004410


	//   ....[62]....
        /*0ce8*/ 	.word	0x00004440


	//   ....[63]....
        /*0cec*/ 	.word	0x00004670


	//   ....[64]....
        /*0cf0*/ 	.word	0x00004830


	//   ....[65]....
        /*0cf4*/ 	.word	0x000050b0


	//   ....[66]....
        /*0cf8*/ 	.word	0x00005bc0


	//   ....[67]....
        /*0cfc*/ 	.word	0x000066e0


	//   ....[68]....
        /*0d00*/ 	.word	0x00006710


	//   ....[69]....
        /*0d04*/ 	.word	0x00006720


	//   ....[70]....
        /*0d08*/ 	.word	0x00006730


	//   ....[71]....
        /*0d0c*/ 	.word	0x00006740


	//   ....[72]....
        /*0d10*/ 	.word	0x00006770


	//   ....[73]....
        /*0d14*/ 	.word	0x00006790


	//   ....[74]....
        /*0d18*/ 	.word	0x000067b0


	//   ....[75]....
        /*0d1c*/ 	.word	0x00008590


	//   ....[76]....
        /*0d20*/ 	.word	0x000085b0


	//   ....[77]....
        /*0d24*/ 	.word	0x000085d0


	//   ....[78]....
        /*0d28*/ 	.word	0x000085e0


	//   ....[79]....
        /*0d2c*/ 	.word	0x000085f0


	//   ....[80]....
        /*0d30*/ 	.word	0x00008600


	//   ....[81]....
        /*0d34*/ 	.word	0x00008610


	//   ....[82]....
        /*0d38*/ 	.word	0x00008620


	//   ....[83]....
        /*0d3c*/ 	.word	0x00008630


	//   ....[84]....
        /*0d40*/ 	.word	0x00008640


	//   ....[85]....
        /*0d44*/ 	.word	0x00009070


	//   ....[86]....
        /*0d48*/ 	.word	0x00009090


	//   ....[87]....
        /*0d4c*/ 	.word	0x000090b0


	//   ....[88]....
        /*0d50*/ 	.word	0x000090c0


	//   ....[89]....
        /*0d54*/ 	.word	0x000090d0


	//   ....[90]....
        /*0d58*/ 	.word	0x000090e0


	//   ....[91]....
        /*0d5c*/ 	.word	0x000090f0


	//   ....[92]....
        /*0d60*/ 	.word	0x00009100


	//   ....[93]....
        /*0d64*/ 	.word	0x00009110


	//   ....[94]....
        /*0d68*/ 	.word	0x00009120


	//   ....[95]....
        /*0d6c*/ 	.word	0x00009350


	//   ....[96]....
        /*0d70*/ 	.word	0x00009550


	//   ....[97]....
        /*0d74*/ 	.word	0x00009750


	//   ....[98]....
        /*0d78*/ 	.word	0x0000a890


	//   ....[99]....
        /*0d7c*/ 	.word	0x0000b430


	//   ....[100]....
        /*0d80*/ 	.word	0x0000b460


	//   ....[101]....
        /*0d84*/ 	.word	0x0000b470


	//   ....[102]....
        /*0d88*/ 	.word	0x0000b480


	//   ....[103]....
        /*0d8c*/ 	.word	0x0000b4c0


	//   ....[104]....
        /*0d90*/ 	.word	0x0000b4d0


	//   ....[105]....
        /*0d94*/ 	.word	0x0000b4e0


	//   ....[106]....
        /*0d98*/ 	.word	0x0000b4f0


	//   ....[107]....
        /*0d9c*/ 	.word	0x0000d8c0


	//   ....[108]....
        /*0da0*/ 	.word	0x0000d8e0


	//   ....[109]....
        /*0da4*/ 	.word	0x0000d900


	//   ....[110]....
        /*0da8*/ 	.word	0x0000d910


	//   ....[111]....
        /*0dac*/ 	.word	0x0000d920


	//   ....[112]....
        /*0db0*/ 	.word	0x0000d930


	//   ....[113]....
        /*0db4*/ 	.word	0x0000d940


	//   ....[114]....
        /*0db8*/ 	.word	0x0000d950


	//   ....[115]....
        /*0dbc*/ 	.word	0x0000d960


	//   ....[116]....
        /*0dc0*/ 	.word	0x0000d970


	//   ....[117]....
        /*0dc4*/ 	.word	0x0000e3a0


	//   ....[118]....
        /*0dc8*/ 	.word	0x0000e3c0


	//   ....[119]....
        /*0dcc*/ 	.word	0x0000e3e0


	//   ....[120]....
        /*0dd0*/ 	.word	0x0000e3f0


	//   ....[121]....
        /*0dd4*/ 	.word	0x0000e400


	//   ....[122]....
        /*0dd8*/ 	.word	0x0000e410


	//   ....[123]....
        /*0ddc*/ 	.word	0x0000e420


	//   ....[124]....
        /*0de0*/ 	.word	0x0000e430


	//   ....[125]....
        /*0de4*/ 	.word	0x0000e440


	//   ....[126]....
        /*0de8*/ 	.word	0x0000e450


	//   ....[127]....
        /*0dec*/ 	.word	0x0000eac0


	//   ....[128]....
        /*0df0*/ 	.word	0x0000eaf0


	//   ....[129]....
        /*0df4*/ 	.word	0x0000eb00


	//   ....[130]....
        /*0df8*/ 	.word	0x0000eb10


	//   ....[131]....
        /*0dfc*/ 	.word	0x0000eb40


	//   ....[132]....
        /*0e00*/ 	.word	0x0000eb60


	//   ....[133]....
        /*0e04*/ 	.word	0x0000eb70


	//   ....[134]....
        /*0e08*/ 	.word	0x0000eb80


	//   ....[135]....
        /*0e0c*/ 	.word	0x00010bf0


	//   ....[136]....
        /*0e10*/ 	.word	0x00010c40


	//   ....[137]....
        /*0e14*/ 	.word	0x00010c60


	//   ....[138]....
        /*0e18*/ 	.word	0x00010c80


	//   ....[139]....
        /*0e1c*/ 	.word	0x00010ca0


	//   ....[140]....
        /*0e20*/ 	.word	0x00010cc0


	//   ....[141]....
        /*0e24*/ 	.word	0x00010ce0


	//   ....[142]....
        /*0e28*/ 	.word	0x00010d00


	//   ....[143]....
        /*0e2c*/ 	.word	0x00010d20


	//   ....[144]....
        /*0e30*/ 	.word	0x00010d40


	//   ....[145]....
        /*0e34*/ 	.word	0x00011660


	//   ....[146]....
        /*0e38*/ 	.word	0x00011680


	//   ....[147]....
        /*0e3c*/ 	.word	0x000116a0


	//   ....[148]....
        /*0e40*/ 	.word	0x000116b0


	//   ....[149]....
        /*0e44*/ 	.word	0x000116c0


	//   ....[150]....
        /*0e48*/ 	.word	0x000116d0


	//   ....[151]....
        /*0e4c*/ 	.word	0x000116e0


	//   ....[152]....
        /*0e50*/ 	.word	0x000116f0


	//   ....[153]....
        /*0e54*/ 	.word	0x00011700


	//   ....[154]....
        /*0e58*/ 	.word	0x00011710


	//   ....[155]....
        /*0e5c*/ 	.word	0x00011960


	//   ....[156]....
        /*0e60*/ 	.word	0x00011b60


	//   ....[157]....
        /*0e64*/ 	.word	0x00011d60


	//   ....[158]....
        /*0e68*/ 	.word	0x00012ea0


	//   ....[159]....
        /*0e6c*/ 	.word	0x00013a40


	//   ....[160]....
        /*0e70*/ 	.word	0x00013a70


	//   ....[161]....
        /*0e74*/ 	.word	0x00013a80


	//   ....[162]....
        /*0e78*/ 	.word	0x00013a90


	//   ....[163]....
        /*0e7c*/ 	.word	0x00013ad0


	//   ....[164]....
        /*0e80*/ 	.word	0x00013ae0


	//   ....[165]....
        /*0e84*/ 	.word	0x00013af0


	//   ....[166]....
        /*0e88*/ 	.word	0x00013b00


	//   ....[167]....
        /*0e8c*/ 	.word	0x000159c0


	//   ....[168]....
        /*0e90*/ 	.word	0x00015a00


	//   ....[169]....
        /*0e94*/ 	.word	0x00015a10


	//   ....[170]....
        /*0e98*/ 	.word	0x00015a20


	//   ....[171]....
        /*0e9c*/ 	.word	0x00015a50


	//   ....[172]....
        /*0ea0*/ 	.word	0x00015a70


	//   ....[173]....
        /*0ea4*/ 	.word	0x00015aa0


	//   ....[174]....
        /*0ea8*/ 	.word	0x00015ac0


	//   ....[175]....
        /*0eac*/ 	.word	0x00016c90


	//   ....[176]....
        /*0eb0*/ 	.word	0x00016cb0


	//   ....[177]....
        /*0eb4*/ 	.word	0x00016cc0


	//   ....[178]....
        /*0eb8*/ 	.word	0x00016cd0


	//   ....[179]....
        /*0ebc*/ 	.word	0x00016ce0


	//   ....[180]....
        /*0ec0*/ 	.word	0x00016cf0


	//   ....[181]....
        /*0ec4*/ 	.word	0x00016d10


	//   ....[182]....
        /*0ec8*/ 	.word	0x00016d20


	//   ....[183]....
        /*0ecc*/ 	.word	0x000170f0


	//   ....[184]....
        /*0ed0*/ 	.word	0x00017110


	//   ....[185]....
        /*0ed4*/ 	.word	0x000171e0


	//   ....[186]....
        /*0ed8*/ 	.word	0x000171f0


	//   ....[187]....
        /*0edc*/ 	.word	0x00017270


	//   ....[188]....
        /*0ee0*/ 	.word	0x00017290


	//   ....[189]....
        /*0ee4*/ 	.word	0x00017310


	//   ....[190]....
        /*0ee8*/ 	.word	0x00017320


	//   ....[191]....
        /*0eec*/ 	.word	0x000173a0


	//   ....[192]....
        /*0ef0*/ 	.word	0x000173c0


	//   ....[193]....
        /*0ef4*/ 	.word	0x00017440


	//   ....[194]....
        /*0ef8*/ 	.word	0x00017450


	//   ....[195]....
        /*0efc*/ 	.word	0x000174d0


	//   ....[196]....
        /*0f00*/ 	.word	0x000174f0


	//   ....[197]....
        /*0f04*/ 	.word	0x00017570


	//   ....[198]....
        /*0f08*/ 	.word	0x00017580


	//   ....[199]....
        /*0f0c*/ 	.word	0x00017810


	//   ....[200]....
        /*0f10*/ 	.word	0x00017830


	//   ....[201]....
        /*0f14*/ 	.word	0x00017be0


	//   ....[202]....
        /*0f18*/ 	.word	0x00017bf0


	//   ....[203]....
        /*0f1c*/ 	.word	0x00017fa0


	//   ....[204]....
        /*0f20*/ 	.word	0x00017fc0


	//   ....[205]....
        /*0f24*/ 	.word	0x00018380


	//   ....[206]....
        /*0f28*/ 	.word	0x00018390


	//   ....[207]....
        /*0f2c*/ 	.word	0x00018ea0


	//   ....[208]....
        /*0f30*/ 	.word	0x00018ec0


	//   ....[209]....
        /*0f34*/ 	.word	0x00018fa0


	//   ....[210]....
        /*0f38*/ 	.word	0x00018fb0


	//   ....[211]....
        /*0f3c*/ 	.word	0x00019030


	//   ....[212]....
        /*0f40*/ 	.word	0x00019050


	//   ....[213]....
        /*0f44*/ 	.word	0x000190d0


	//   ....[214]....
        /*0f48*/ 	.word	0x000190e0


	//   ....[215]....
        /*0f4c*/ 	.word	0x00019160


	//   ....[216]....
        /*0f50*/ 	.word	0x00019180


	//   ....[217]....
        /*0f54*/ 	.word	0x00019200


	//   ....[218]....
        /*0f58*/ 	.word	0x00019210


	//   ....[219]....
        /*0f5c*/ 	.word	0x00019290


	//   ....[220]....
        /*0f60*/ 	.word	0x000192b0


	//   ....[221]....
        /*0f64*/ 	.word	0x00019330


	//   ....[222]....
        /*0f68*/ 	.word	0x00019340


	//   ....[223]....
        /*0f6c*/ 	.word	0x000194a0


	//   ....[224]....
        /*0f70*/ 	.word	0x000194c0


	//   ....[225]....
        /*0f74*/ 	.word	0x000195f0


	//   ....[226]....
        /*0f78*/ 	.word	0x00019630


	//   ....[227]....
        /*0f7c*/ 	.word	0x00019660


	//   ....[228]....
        /*0f80*/ 	.word	0x00019690


	//   ....[229]....
        /*0f84*/ 	.word	0x000196c0


	//   ....[230]....
        /*0f88*/ 	.word	0x000196f0


	//   ....[231]....
        /*0f8c*/ 	.word	0x00019850


	//   ....[232]....
        /*0f90*/ 	.word	0x00019890


	//   ....[233]....
        /*0f94*/ 	.word	0x000198c0


	//   ....[234]....
        /*0f98*/ 	.word	0x000198f0


	//   ....[235]....
        /*0f9c*/ 	.word	0x00019920


	//   ....[236]....
        /*0fa0*/ 	.word	0x00019950


	//   ....[237]....
        /*0fa4*/ 	.word	0x000199e0


	//   ....[238]....
        /*0fa8*/ 	.word	0x00019a40


	//   ....[239]....
        /*0fac*/ 	.word	0x00019a50


	//   ....[240]....
        /*0fb0*/ 	.word	0x00019ab0


	//   ....[241]....
        /*0fb4*/ 	.word	0x0001a510


	//   ....[242]....
        /*0fb8*/ 	.word	0x0001a570


	//   ....[243]....
        /*0fbc*/ 	.word	0x0001a5c0


	//   ....[244]....
        /*0fc0*/ 	.word	0x0001a610


	//   ....[245]....
        /*0fc4*/ 	.word	0x0001a660


	//   ....[246]....
        /*0fc8*/ 	.word	0x0001a6d0


	//   ....[247]....
        /*0fcc*/ 	.word	0x0001a720


	//   ....[248]....
        /*0fd0*/ 	.word	0x0001a790


	//   ....[249]....
        /*0fd4*/ 	.word	0x0001a800


	//   ....[250]....
        /*0fd8*/ 	.word	0x0001a870


	//   ....[251]....
        /*0fdc*/ 	.word	0x0001a8e0


	//   ....[252]....
        /*0fe0*/ 	.word	0x0001a950


	//   ....[253]....
        /*0fe4*/ 	.word	0x0001a9c0


	//   ....[254]....
        /*0fe8*/ 	.word	0x0001aa20


	//   ....[255]....
        /*0fec*/ 	.word	0x0001aa90


	//   ....[0]....
        /*0ff0*/ 	.word	0x0001ab00


	//   ....[1]....
        /*0ff4*/ 	.word	0x0001ab70


	//   ....[2]....
        /*0ff8*/ 	.word	0x0001abd0


	//   ....[3]....
        /*0ffc*/ 	.word	0x0001ac40


	//   ....[4]....
        /*1000*/ 	.word	0x0001acb0


	//   ....[5]....
        /*1004*/ 	.word	0x0001ad20


	//   ....[6]....
        /*1008*/ 	.word	0x0001ad80


	//   ....[7]....
        /*100c*/ 	.word	0x0001adf0


	//   ....[8]....
        /*1010*/ 	.word	0x0001ae60


	//   ....[9]....
        /*1014*/ 	.word	0x0001aed0


	//   ....[10]....
        /*1018*/ 	.word	0x0001af30


	//   ....[11]....
        /*101c*/ 	.word	0x0001afa0


	//   ....[12]....
        /*1020*/ 	.word	0x0001b010


	//   ....[13]....
        /*1024*/ 	.word	0x0001b0d0


	//   ....[14]....
        /*1028*/ 	.word	0x0001b130


	//   ....[15]....
        /*102c*/ 	.word	0x0001b1f0


	//   ....[16]....
        /*1030*/ 	.word	0x0001b250


	//   ....[17]....
        /*1034*/ 	.word	0x0001b310


	//   ....[18]....
        /*1038*/ 	.word	0x0001b370


	//   ....[19]....
        /*103c*/ 	.word	0x0001b430


	//   ....[20]....
        /*1040*/ 	.word	0x0001b490


	//   ....[21]....
        /*1044*/ 	.word	0x0001b500


	//   ....[22]....
        /*1048*/ 	.word	0x0001b570


	//   ....[23]....
        /*104c*/ 	.word	0x0001b5e0


	//   ....[24]....
        /*1050*/ 	.word	0x0001b650


	//   ....[25]....
        /*1054*/ 	.word	0x0001b6b0


	//   ....[26]....
        /*1058*/ 	.word	0x0001b710


	//   ....[27]....
        /*105c*/ 	.word	0x0001b760


	//   ....[28]....
        /*1060*/ 	.word	0x0001b7b0


	//   ....[29]....
        /*1064*/ 	.word	0x0001b800


	//   ....[30]....
        /*1068*/ 	.word	0x0001b850


	//   ....[31]....
        /*106c*/ 	.word	0x0001b8a0


	//   ....[32]....
        /*1070*/ 	.word	0x0001b8f0


	//   ....[33]....
        /*1074*/ 	.word	0x0001b960


	//   ....[34]....
        /*1078*/ 	.word	0x0001b9d0


	//   ....[35]....
        /*107c*/ 	.word	0x0001ba90


	//   ....[36]....
        /*1080*/ 	.word	0x0001baf0


	//   ....[37]....
        /*1084*/ 	.word	0x0001bbb0


	//   ....[38]....
        /*1088*/ 	.word	0x0001bc10


	//   ....[39]....
        /*108c*/ 	.word	0x0001bcd0


	//   ....[40]....
        /*1090*/ 	.word	0x0001bd30


	//   ....[41]....
        /*1094*/ 	.word	0x0001bdf0


	//   ....[42]....
        /*1098*/ 	.word	0x0001be50


	//   ....[43]....
        /*109c*/ 	.word	0x0001bec0


	//   ....[44]....
        /*10a0*/ 	.word	0x0001bf30


	//   ....[45]....
        /*10a4*/ 	.word	0x0001bff0


	//   ....[46]....
        /*10a8*/ 	.word	0x0001c050


	//   ....[47]....
        /*10ac*/ 	.word	0x0001c110


	//   ....[48]....
        /*10b0*/ 	.word	0x0001c170


	//   ....[49]....
        /*10b4*/ 	.word	0x0001c230


	//   ....[50]....
        /*10b8*/ 	.word	0x0001c290


	//   ....[51]....
        /*10bc*/ 	.word	0x0001c350


	//   ....[52]....
        /*10c0*/ 	.word	0x0001c3b0


	//   ....[53]....
        /*10c4*/ 	.word	0x0001c420


	//   ....[54]....
        /*10c8*/ 	.word	0x0001c490


	//   ....[55]....
        /*10cc*/ 	.word	0x0001c500


	//   ....[56]....
        /*10d0*/ 	.word	0x0001c570


	//   ....[57]....
        /*10d4*/ 	.word	0x0001c5c0


	//   ....[58]....
        /*10d8*/ 	.word	0x0001c620


	//   ....[59]....
        /*10dc*/ 	.word	0x0001c670


	//   ....[60]....
        /*10e0*/ 	.word	0x0001c6b0


	//   ....[61]....
        /*10e4*/ 	.word	0x0001c700


	//   ....[62]....
        /*10e8*/ 	.word	0x0001c740


	//   ....[63]....
        /*10ec*/ 	.word	0x0001c790


	//   ....[64]....
        /*10f0*/ 	.word	0x0001c7d0


	//   ....[65]....
        /*10f4*/ 	.word	0x0001c840


	//   ....[66]....
        /*10f8*/ 	.word	0x0001c8b0


	//   ....[67]....
        /*10fc*/ 	.word	0x0001c970


	//   ....[68]....
        /*1100*/ 	.word	0x0001c9d0


	//   ....[69]....
        /*1104*/ 	.word	0x0001ca90


	//   ....[70]....
        /*1108*/ 	.word	0x0001caf0


	//   ....[71]....
        /*110c*/ 	.word	0x0001cbb0


	//   ....[72]....
        /*1110*/ 	.word	0x0001cc10


	//   ....[73]....
        /*1114*/ 	.word	0x0001ccd0


	//   ....[74]....
        /*1118*/ 	.word	0x0001cd30


	//   ....[75]....
        /*111c*/ 	.word	0x0001cda0


	//   ....[76]....
        /*1120*/ 	.word	0x0001ce10


	//   ....[77]....
        /*1124*/ 	.word	0x0001ced0


	//   ....[78]....
        /*1128*/ 	.word	0x0001cf30


	//   ....[79]....
        /*112c*/ 	.word	0x0001cff0


	//   ....[80]....
        /*1130*/ 	.word	0x0001d050


	//   ....[81]....
        /*1134*/ 	.word	0x0001d110


	//   ....[82]....
        /*1138*/ 	.word	0x0001d170


	//   ....[83]....
        /*113c*/ 	.word	0x0001d230


	//   ....[84]....
        /*1140*/ 	.word	0x0001d290


	//   ....[85]....
        /*1144*/ 	.word	0x0001d2e0


	//   ....[86]....
        /*1148*/ 	.word	0x0001d340


	//   ....[87]....
        /*114c*/ 	.word	0x0001d390


	//   ....[88]....
        /*1150*/ 	.word	0x0001d3d0


	//   ....[89]....
        /*1154*/ 	.word	0x0001d420


	//   ....[90]....
        /*1158*/ 	.word	0x0001d460


	//   ....[91]....
        /*115c*/ 	.word	0x0001d4b0


	//   ....[92]....
        /*1160*/ 	.word	0x0001d4f0


	//   ....[93]....
        /*1164*/ 	.word	0x0001d560


	//   ....[94]....
        /*1168*/ 	.word	0x0001d5d0


	//   ....[95]....
        /*116c*/ 	.word	0x0001d640


	//   ....[96]....
        /*1170*/ 	.word	0x0001d700


	//   ....[97]....
        /*1174*/ 	.word	0x0001d760


	//   ....[98]....
        /*1178*/ 	.word	0x0001d820


	//   ....[99]....
        /*117c*/ 	.word	0x0001d880


	//   ....[100]....
        /*1180*/ 	.word	0x0001d940


	//   ....[101]....
        /*1184*/ 	.word	0x0001d9a0


	//   ....[102]....
        /*1188*/ 	.word	0x0001da60


	//   ....[103]....
        /*118c*/ 	.word	0x0001dac0


	//   ....[104]....
        /*1190*/ 	.word	0x0001db30


	//   ....[105]....
        /*1194*/ 	.word	0x0001dba0


	//   ....[106]....
        /*1198*/ 	.word	0x0001dc10


	//   ....[107]....
        /*119c*/ 	.word	0x0001dc80


	//   ....[108]....
        /*11a0*/ 	.word	0x0001dcd0


	//   ....[109]....
        /*11a4*/ 	.word	0x0001dd30


	//   ....[110]....
        /*11a8*/ 	.word	0x0001dd80


	//   ....[111]....
        /*11ac*/ 	.word	0x0001ddc0


	//   ....[112]....
        /*11b0*/ 	.word	0x0001de10


	//   ....[113]....
        /*11b4*/ 	.word	0x0001de50


	//   ....[114]....
        /*11b8*/ 	.word	0x0001dea0


	//   ....[115]....
        /*11bc*/ 	.word	0x0001dee0


	//   ....[116]....
        /*11c0*/ 	.word	0x0001df40


	//   ....[117]....
        /*11c4*/ 	.word	0x0001dfa0


	//   ....[118]....
        /*11c8*/ 	.word	0x0001dff0


	//   ....[119]....
        /*11cc*/ 	.word	0x0001e040


	//   ....[120]....
        /*11d0*/ 	.word	0x0001e090


	//   ....[121]....
        /*11d4*/ 	.word	0x0001e0e0


	//   ....[122]....
        /*11d8*/ 	.word	0x0001e130


	//   ....[123]....
        /*11dc*/ 	.word	0x0001e190


	//   ....[124]....
        /*11e0*/ 	.word	0x0001e200


	//   ....[125]....
        /*11e4*/ 	.word	0x0001e270


	//   ....[126]....
        /*11e8*/ 	.word	0x0001e2e0


	//   ....[127]....
        /*11ec*/ 	.word	0x0001e340


	//   ....[128]....
        /*11f0*/ 	.word	0x0001e3b0


	//   ....[129]....
        /*11f4*/ 	.word	0x0001e420


	//   ....[130]....
        /*11f8*/ 	.word	0x0001e490


	//   ....[131]....
        /*11fc*/ 	.word	0x0001e4f0


	//   ....[132]....
        /*1200*/ 	.word	0x0001e560


	//   ....[133]....
        /*1204*/ 	.word	0x0001e5d0


	//   ....[134]....
        /*1208*/ 	.word	0x0001e640


	//   ....[135]....
        /*120c*/ 	.word	0x0001e6a0


	//   ....[136]....
        /*1210*/ 	.word	0x0001e710


	//   ....[137]....
        /*1214*/ 	.word	0x0001e780


	//   ....[138]....
        /*1218*/ 	.word	0x0001e7f0


	//   ....[139]....
        /*121c*/ 	.word	0x0001e850


	//   ....[140]....
        /*1220*/ 	.word	0x0001e8c0


	//   ....[141]....
        /*1224*/ 	.word	0x0001e930


	//   ....[142]....
        /*1228*/ 	.word	0x0001e9a0


	//   ....[143]....
        /*122c*/ 	.word	0x0001ea00


	//   ....[144]....
        /*1230*/ 	.word	0x0001ea70


	//   ....[145]....
        /*1234*/ 	.word	0x0001eae0


	//   ....[146]....
        /*1238*/ 	.word	0x0001eb50


	//   ....[147]....
        /*123c*/ 	.word	0x0001ebb0


	//   ....[148]....
        /*1240*/ 	.word	0x0001ec20


	//   ....[149]....
        /*1244*/ 	.word	0x0001ec90


	//   ....[150]....
        /*1248*/ 	.word	0x0001ed00


	//   ....[151]....
        /*124c*/ 	.word	0x0001ed60


	//   ....[152]....
        /*1250*/ 	.word	0x0001edd0


	//   ....[153]....
        /*1254*/ 	.word	0x0001ee40


	//   ....[154]....
        /*1258*/ 	.word	0x0001eeb0


	//   ....[155]....
        /*125c*/ 	.word	0x0001ef10


	//   ....[156]....
        /*1260*/ 	.word	0x0001ef80


	//   ....[157]....
        /*1264*/ 	.word	0x0001eff0


	//   ....[158]....
        /*1268*/ 	.word	0x0001f060


	//   ....[159]....
        /*126c*/ 	.word	0x0001f0c0


	//   ....[160]....
        /*1270*/ 	.word	0x0001f130


	//   ....[161]....
        /*1274*/ 	.word	0x0001f1a0


	//   ....[162]....
        /*1278*/ 	.word	0x0001f210


	//   ....[163]....
        /*127c*/ 	.word	0x0001f270


	//   ....[164]....
        /*1280*/ 	.word	0x0001f2e0


	//   ....[165]....
        /*1284*/ 	.word	0x0001f350


	//   ....[166]....
        /*1288*/ 	.word	0x0001f3a0


	//   ....[167]....
        /*128c*/ 	.word	0x0001f3e0


	//   ....[168]....
        /*1290*/ 	.word	0x0001f430


	//   ....[169]....
        /*1294*/ 	.word	0x0001f480


	//   ....[170]....
        /*1298*/ 	.word	0x0001f4d0


	//   ....[171]....
        /*129c*/ 	.word	0x0001f540


	//   ....[172]....
        /*12a0*/ 	.word	0x0001f590


	//   ....[173]....
        /*12a4*/ 	.word	0x0001f5e0


	//   ....[174]....
        /*12a8*/ 	.word	0x0001f630


	//   ....[175]....
        /*12ac*/ 	.word	0x0001f680


	//   ....[176]....
        /*12b0*/ 	.word	0x0001f6d0


	//   ....[177]....
        /*12b4*/ 	.word	0x0001f740


	//   ....[178]....
        /*12b8*/ 	.word	0x0001f790


	//   ....[179]....
        /*12bc*/ 	.word	0x0001f800


	//   ....[180]....
        /*12c0*/ 	.word	0x0001f860


	//   ....[181]....
        /*12c4*/ 	.word	0x0001f8d0


	//----- nvinfo : EIATTR_EXIT_INSTR_OFFSETS
	.align		4
.L_206:
        /*12c8*/ 	.byte	0x04, 0x1c
        /*12ca*/ 	.short	(.L_208 - .L_207)


	//   ....[0]....
.L_207:
        /*12cc*/ 	.word	0x000010d0


	//   ....[1]....
        /*12d0*/ 	.word	0x0001a4d0


	//----- nvinfo : EIATTR_MAX_THREADS
	.align		4
.L_208:
        /*12d4*/ 	.byte	0x04, 0x05
        /*12d6*/ 	.short	(.L_210 - .L_209)
.L_209:
        /*12d8*/ 	.word	0x00000080
        /*12dc*/ 	.word	0x00000001
        /*12e0*/ 	.word	0x00000001


	//----- nvinfo : EIATTR_CRS_STACK_SIZE
	.align		4
.L_210:
        /*12e4*/ 	.byte	0x04, 0x1e
        /*12e6*/ 	.short	(.L_212 - .L_211)
.L_211:
        /*12e8*/ 	.word	0x00000000
.L_212:


//--------------------- .nv.info._ZN7cutlass13device_kernelIN5flash19enable_sm80_to_sm89INS1_16FlashAttnFwdSm80INS1_25CollectiveMainloopFwdSm80ILi4ELi1ELb0EN4cute5tupleIJNS5_1CILi128EEENS7_ILi80EEENS7_ILi64EEEEEELi64ENS_6half_tEfNS_4arch4Sm80ELb0ELb1ELb0ELb1ELb1ELb1ELb1ELb1EEENS1_21CollectiveEpilogueFwdINS6_IJS8_SA_S9_EEENS6_IJNS7_ILi1EEESI_SI_EEESC_SE_Li128ELb1ELb1ELb1ELb0EEENS1_36VarlenDynamicPersistentTileSchedulerILi128ELi80ELi128ELi128ELb1ELb1ELb0ELb1ELb0ELb1EEEEEEEEEvNT_6ParamsE --------------------------
	.section	.nv.info._ZN7cutlass13device_kernelIN5flash19enable_sm80_to_sm89INS1_16FlashAttnFwdSm80INS1_25CollectiveMainloopFwdSm80ILi4ELi1ELb0EN4cute5tupleIJNS5_1CILi128EEENS7_ILi80EEENS7_ILi64EEEEEELi64ENS_6half_tEfNS_4arch4Sm80ELb0ELb1ELb0ELb1ELb1ELb1ELb1ELb1EEENS1_21CollectiveEpilogueFwdINS6_IJS8_SA_S9_EEENS6_IJNS7_ILi1EEESI_SI_EEESC_SE_Li128ELb1ELb1ELb1ELb0EEENS1_36VarlenDynamicPersistentTileSchedulerILi128ELi80ELi128ELi128ELb1ELb1ELb0ELb1ELb0ELb1EEEEEEEEEvNT_6ParamsE,"",@"SHT_CUDA_INFO"
	.sectionflags	@""
	.align	4


	//----- nvinfo : EIATTR_CUDA_API_VERSION
	.align		4
        /*0000*/ 	.byte	0x04, 0x37
        /*0002*/ 	.short	(.L_214 - .L_213)
.L_213:
        /*0004*/ 	.word	0x00000082


	//----- nvinfo : EIATTR_SW2861232_WAR
	.align		4
.L_214:
        /*0008*/ 	.byte	0x01, 0x35
	.zero		2


	//----- nvinfo : EIATTR_PARAM_CBANK
	.align		4
        /*000c*/ 	.byte	0x04, 0x0a
        /*000e*/ 	.short	(.L_216 - .L_215)
	.align		4
.L_215:
        /*0010*/ 	.word	index@(.nv.constant0._ZN7cutlass13device_kernelIN5flash19enable_sm80_to_sm89INS1_16FlashAttnFwdSm80INS1_25CollectiveMainloopFwdSm80ILi4ELi1ELb0EN4cute5tupleIJNS5_1CILi128EEENS7_ILi80EEENS7_ILi64EEEEEELi64ENS_6half_tEfNS_4arch4Sm80ELb0ELb1ELb0ELb1ELb1ELb1ELb1ELb1EEENS1_21CollectiveEpilogueFwdINS6_IJS8_SA_S9_EEENS6_IJNS7_ILi1EEESI_SI_EEESC_SE_Li128ELb1ELb1ELb1ELb0EEENS1_36VarlenDynamicPersistentTileSchedulerILi128ELi80ELi128ELi128ELb1ELb1ELb0ELb1ELb0ELb1EEEEEEEEEvNT_6ParamsE)
        /*0014*/ 	.short	0x0160
        /*0016*/ 	.short	0x0438


	//----- nvinfo : EIATTR_CBANK_PARAM_SIZE
	.align		4
.L_216:
        /*0018*/ 	.byte	0x03, 0x19
        /*001a*/ 	.short	0x0438


	//----- nvinfo : EIATTR_KPARAM_INFO
	.align		4
        /*001c*/ 	.byte	0x04, 0x17
        /*001e*/ 	.short	(.L_218 - .L_217)
.L_217:
        /*0020*/ 	.word	0x00000000
        /*0024*/ 	.short	0x0000
        /*0026*/ 	.short	0x0000
        /*0028*/ 	.byte	0x00, 0xf0, 0xe1, 0x10


	//----- nvinfo : EIATTR_MAXREG_COUNT
	.align		4
.L_218:
        /*002c*/ 	.byte	0x03, 0x1b
        /*002e*/ 	.short	0x00ff


	//----- nvinfo : EIATTR_NUM_BARRIERS
	.align		4
        /*0030*/ 	.byte	0x02, 0x4c
        /*0032*/ 	.byte	0x06
	.zero		1


	//----- nvinfo : EIATTR_ANNOTATIONS
	.align		4
        /*0034*/ 	.byte	0x04, 0x55
        /*0036*/ 	.short	(.L_220 - .L_219)


	//   ....[0]....
.L_219:
        /* <DEDUP_REMOVED lines=149> */


	//----- nvinfo : EIATTR_MERCURY_ISA_VERSION
	.align		4
.L_220:
        /*0978*/ 	.byte	0x03, 0x5f
        /*097a*/ 	.short	0x0000


	//----- nvinfo : EIATTR_INT_WARP_WIDE_INSTR_OFFSETS
	.align		4
        /*097c*/ 	.byte	0x04, 0x31
        /*097e*/ 	.short	(.L_222 - .L_221)


	//   ....[0]....
.L_221:
        /*0980*/ 	.word	0x00022020


	//   ....[1]....
        /*0984*/ 	.word	0x000220a0


	//----- nvinfo : EIATTR_COOP_GROUP_MASK_REGIDS
	.align		4
.L_222:
        /*0988*/ 	.byte	0x04, 0x29
        /*098a*/ 	.short	(.L_224 - .L_223)


	//   ....[0]....
.L_223:
        /*098c*/ 	.word	0xffffffff


	//   ....[1]....
        /*0990*/ 	.word	0xffffffff


	//   ....[2]....
        /*0994*/ 	.word	0xffffffff


	//   ....[3]....
        /*0998*/ 	.word	0xffffffff


	//   ....[4]....
        /*099c*/ 	.word	0xffffffff


	//   ....[5]....
        /*09a0*/ 	.word	0xffffffff


	//   ....[6]....
        /*09a4*/ 	.word	0xffffffff


	//   ....[7]....
        /*09a8*/ 	.word	0xffffffff


	//   ....[8]....
        /*09ac*/ 	.word	0xffffffff


	//   ....[9]....
        /*09b0*/ 	.word	0xffffffff


	//   ....[10]....
        /*09b4*/ 	.word	0xffffffff


	//   ....[11]....
        /*09b8*/ 	.word	0xffffffff


	//   ....[12]....
        /*09bc*/ 	.word	0xffffffff


	//   ....[13]....
        /*09c0*/ 	.word	0xffffffff


	//   ....[14]....
        /*09c4*/ 	.word	0xffffffff


	//   ....[15]....
        /*09c8*/ 	.word	0xffffffff


	//   ....[16]....
        /*09cc*/ 	.word	0xffffffff


	//   ....[17]....
        /*09d0*/ 	.word	0xffffffff


	//   ....[18]....
        /*09d4*/ 	.word	0xffffffff


	//   ....[19]....
        /*09d8*/ 	.word	0xffffffff


	//   ....[20]....
        /*09dc*/ 	.word	0xffffffff


	//   ....[21]....
        /*09e0*/ 	.word	0xffffffff


	//   ....[22]....
        /*09e4*/ 	.word	0xffffffff


	//   ....[23]....
        /*09e8*/ 	.word	0xffffffff


	//   ....[24]....
        /*09ec*/ 	.word	0xffffffff


	//   ....[25]....
        /*09f0*/ 	.word	0xffffffff


	//   ....[26]....
        /*09f4*/ 	.word	0xffffffff


	//   ....[27]....
        /*09f8*/ 	.word	0xffffffff


	//   ....[28]....
        /*09fc*/ 	.word	0xffffffff


	//   ....[29]....
        /*0a00*/ 	.word	0xffffffff


	//   ....[30]....
        /*0a04*/ 	.word	0xffffffff


	//   ....[31]....
        /*0a08*/ 	.word	0xffffffff


	//   ....[32]....
        /*0a0c*/ 	.word	0xffffffff


	//   ....[33]....
        /*0a10*/ 	.word	0xffffffff


	//   ....[34]....
        /*0a14*/ 	.word	0xffffffff


	//   ....[35]....
        /*0a18*/ 	.word	0xffffffff


	//   ....[36]....
        /*0a1c*/ 	.word	0xffffffff


	//   ....[37]....
        /*0a20*/ 	.word	0xffffffff


	//   ....[38]....
        /*0a24*/ 	.word	0xffffffff


	//   ....[39]....
        /*0a28*/ 	.word	0xffffffff


	//   ....[40]....
        /*0a2c*/ 	.word	0xffffffff


	//   ....[41]....
        /*0a30*/ 	.word	0xffffffff


	//   ....[42]....
        /*0a34*/ 	.word	0xffffffff


	//   ....[43]....
        /*0a38*/ 	.word	0xffffffff


	//   ....[44]....
        /*0a3c*/ 	.word	0xffffffff


	//   ....[45]....
        /*0a40*/ 	.word	0xffffffff


	//   ....[46]....
        /*0a44*/ 	.word	0xffffffff


	//   ....[47]....
        /*0a48*/ 	.word	0xffffffff


	//   ....[48]....
        /*0a4c*/ 	.word	0xffffffff


	//   ....[49]....
        /*0a50*/ 	.word	0xffffffff


	//   ....[50]....
        /*0a54*/ 	.word	0xffffffff


	//   ....[51]....
        /*0a58*/ 	.word	0xffffffff


	//   ....[52]....
        /*0a5c*/ 	.word	0xffffffff


	//   ....[53]....
        /*0a60*/ 	.word	0xffffffff


	//   ....[54]....
        /*0a64*/ 	.word	0xffffffff


	//   ....[55]....
        /*0a68*/ 	.word	0xffffffff


	//   ....[56]....
        /*0a6c*/ 	.word	0xffffffff


	//   ....[57]....
        /*0a70*/ 	.word	0xffffffff


	//   ....[58]....
        /*0a74*/ 	.word	0xffffffff


	//   ....[59]....
        /*0a78*/ 	.word	0xffffffff


	//   ....[60]....
        /*0a7c*/ 	.word	0xffffffff


	//   ....[61]....
        /*0a80*/ 	.word	0xffffffff


	//   ....[62]....
        /*0a84*/ 	.word	0xffffffff


	//   ....[63]....
        /*0a88*/ 	.word	0xffffffff


	//   ....[64]....
        /*0a8c*/ 	.word	0xffffffff


	//   ....[65]....
        /*0a90*/ 	.word	0xffffffff


	//   ....[66]....
        /*0a94*/ 	.word	0xffffffff


	//   ....[67]....
        /*0a98*/ 	.word	0xffffffff


	//   ....[68]....
        /*0a9c*/ 	.word	0xffffffff


	//   ....[69]....
        /*0aa0*/ 	.word	0xffffffff


	//   ....[70]....
        /*0aa4*/ 	.word	0xffffffff


	//   ....[71]....
        /*0aa8*/ 	.word	0xffffffff


	//   ....[72]....
        /*0aac*/ 	.word	0xffffffff


	//   ....[73]....
        /*0ab0*/ 	.word	0xffffffff


	//   ....[74]....
        /*0ab4*/ 	.word	0xffffffff


	//   ....[75]....
        /*0ab8*/ 	.word	0xffffffff


	//   ....[76]....
        /*0abc*/ 	.word	0xffffffff


	//   ....[77]....
        /*0ac0*/ 	.word	0xffffffff


	//   ....[78]....
        /*0ac4*/ 	.word	0xffffffff


	//   ....[79]....
        /*0ac8*/ 	.word	0xffffffff


	//   ....[80]....
        /*0acc*/ 	.word	0xffffffff


	//   ....[81]....
        /*0ad0*/ 	.word	0xffffffff


	//   ....[82]....
        /*0ad4*/ 	.word	0xffffffff


	//   ....[83]....
        /*0ad8*/ 	.word	0xffffffff


	//   ....[84]....
        /*0adc*/ 	.word	0xffffffff


	//   ....[85]....
        /*0ae0*/ 	.word	0xffffffff


	//   ....[86]....
        /*0ae4*/ 	.word	0xffffffff


	//   ....[87]....
        /*0ae8*/ 	.word	0xffffffff


	//   ....[88]....
        /*0aec*/ 	.word	0xffffffff


	//   ....[89]....
        /*0af0*/ 	.word	0xffffffff


	//   ....[90]....
        /*0af4*/ 	.word	0xffffffff


	//   ....[91]....
        /*0af8*/ 	.word	0xffffffff


	//   ....[92]....
        /*0afc*/ 	.word	0xffffffff


	//   ....[93]....
        /*0b00*/ 	.word	0xffffffff


	//   ....[94]....
        /*0b04*/ 	.word	0xffffffff


	//   ....[95]....
        /*0b08*/ 	.word	0xffffffff


	//   ....[96]....
        /*0b0c*/ 	.word	0xffffffff


	//   ....[97]....
        /*0b10*/ 	.word	0xffffffff


	//   ....[98]....
        /*0b14*/ 	.word	0xffffffff


	//   ....[99]....
        /*0b18*/ 	.word	0xffffffff


	//   ....[100]....
        /*0b1c*/ 	.word	0xffffffff


	//   ....[101]....
        /*0b20*/ 	.word	0xffffffff


	//   ....[102]....
        /*0b24*/ 	.word	0xffffffff


	//   ....[103]....
        /*0b28*/ 	.word	0xffffffff


	//   ....[104]....
        /*0b2c*/ 	.word	0xffffffff


	//   ....[105]....
        /*0b30*/ 	.word	0xffffffff


	//   ....[106]....
        /*0b34*/ 	.word	0xffffffff


	//   ....[107]....
        /*0b38*/ 	.word	0xffffffff


	//   ....[108]....
        /*0b3c*/ 	.word	0xffffffff


	//   ....[109]....
        /*0b40*/ 	.word	0xffffffff


	//   ....[110]....
        /*0b44*/ 	.word	0xffffffff


	//   ....[111]....
        /*0b48*/ 	.word	0xffffffff


	//   ....[112]....
        /*0b4c*/ 	.word	0xffffffff


	//   ....[113]....
        /*0b50*/ 	.word	0xffffffff


	//   ....[114]....
        /*0b54*/ 	.word	0xffffffff


	//   ....[115]....
        /*0b58*/ 	.word	0xffffffff


	//   ....[116]....
        /*0b5c*/ 	.word	0xffffffff


	//   ....[117]....
        /*0b60*/ 	.word	0xffffffff


	//   ....[118]....
        /*0b64*/ 	.word	0xffffffff


	//   ....[119]....
        /*0b68*/ 	.word	0xffffffff


	//   ....[120]....
        /*0b6c*/ 	.word	0xffffffff


	//   ....[121]....
        /*0b70*/ 	.word	0xffffffff


	//   ....[122]....
        /*0b74*/ 	.word	0xffffffff


	//   ....[123]....
        /*0b78*/ 	.word	0xffffffff


	//   ....[124]....
        /*0b7c*/ 	.word	0xffffffff


	//   ....[125]....
        /*0b80*/ 	.word	0xffffffff


	//   ....[126]....
        /*0b84*/ 	.word	0xffffffff


	//   ....[127]....
        /*0b88*/ 	.word	0xffffffff


	//   ....[128]....
        /*0b8c*/ 	.word	0xffffffff


	//   ....[129]....
        /*0b90*/ 	.word	0xffffffff


	//   ....[130]....
        /*0b94*/ 	.word	0xffffffff


	//   ....[131]....
        /*0b98*/ 	.word	0xffffffff


	//   ....[132]....
        /*0b9c*/ 	.word	0xffffffff


	//   ....[133]....
        /*0ba0*/ 	.word	0xffffffff


	//   ....[134]....
        /*0ba4*/ 	.word	0xffffffff


	//   ....[135]....
        /*0ba8*/ 	.word	0xffffffff


	//   ....[136]....
        /*0bac*/ 	.word	0xffffffff


	//   ....[137]....
        /*0bb0*/ 	.word	0xffffffff


	//   ....[138]....
        /*0bb4*/ 	.word	0xffffffff


	//   ....[139]....
        /*0bb8*/ 	.word	0xffffffff


	//   ....[140]....
        /*0bbc*/ 	.word	0xffffffff


	//   ....[141]....
        /*0bc0*/ 	.word	0xffffffff


	//   ....[142]....
        /*0bc4*/ 	.word	0xffffffff


	//   ....[143]....
        /*0bc8*/ 	.word	0xffffffff


	//   ....[144]....
        /*0bcc*/ 	.word	0xffffffff


	//   ....[145]....
        /*0bd0*/ 	.word	0xffffffff


	//   ....[146]....
        /*0bd4*/ 	.word	0xffffffff


	//   ....[147]....
        /*0bd8*/ 	.word	0xffffffff


	//   ....[148]....
        /*0bdc*/ 	.word	0xffffffff


	//   ....[149]....
        /*0be0*/ 	.word	0xffffffff


	//   ....[150]....
        /*0be4*/ 	.word	0xffffffff


	//   ....[151]....
        /*0be8*/ 	.word	0xffffffff


	//   ....[152]....
        /*0bec*/ 	.word	0xffffffff


	//   ....[153]....
        /*0bf0*/ 	.word	0xffffffff


	//   ....[154]....
        /*0bf4*/ 	.word	0xffffffff


	//   ....[155]....
        /*0bf8*/ 	.word	0xffffffff


	//   ....[156]....
        /*0bfc*/ 	.word	0xffffffff


	//   ....[157]....
        /*0c00*/ 	.word	0xffffffff


	//   ....[158]....
        /*0c04*/ 	.word	0xffffffff


	//   ....[159]....
        /*0c08*/ 	.word	0xffffffff


	//   ....[160]....
        /*0c0c*/ 	.word	0xffffffff


	//   ....[161]....
        /*0c10*/ 	.word	0xffffffff


	//   ....[162]....
        /*0c14*/ 	.word	0xffffffff


	//   ....[163]....
        /*0c18*/ 	.word	0xffffffff


	//   ....[164]....
        /*0c1c*/ 	.word	0xffffffff


	//   ....[165]....
        /*0c20*/ 	.word	0xffffffff


	//   ....[166]....
        /*0c24*/ 	.word	0xffffffff


	//   ....[167]....
        /*0c28*/ 	.word	0xffffffff


	//   ....[168]....
        /*0c2c*/ 	.word	0xffffffff


	//   ....[169]....
        /*0c30*/ 	.word	0xffffffff


	//   ....[170]....
        /*0c34*/ 	.word	0xffffffff


	//   ....[171]....
        /*0c38*/ 	.word	0xffffffff


	//   ....[172]....
        /*0c3c*/ 	.word	0xffffffff


	//   ....[173]....
        /*0c40*/ 	.word	0xffffffff


	//   ....[174]....
        /*0c44*/ 	.word	0xffffffff


	//   ....[175]....
        /*0c48*/ 	.word	0xffffffff


	//   ....[176]....
        /*0c4c*/ 	.word	0xffffffff


	//   ....[177]....
        /*0c50*/ 	.word	0xffffffff


	//   ....[178]....
        /*0c54*/ 	.word	0xffffffff


	//   ....[179]....
        /*0c58*/ 	.word	0xffffffff


	//   ....[180]....
        /*0c5c*/ 	.word	0xffffffff


	//   ....[181]....
        /*0c60*/ 	.word	0xffffffff


	//   ....[182]....
        /*0c64*/ 	.word	0xffffffff


	//   ....[183]....
        /*0c68*/ 	.word	0xffffffff


	//   ....[184]....
        /*0c6c*/ 	.word	0xffffffff


	//   ....[185]....
        /*0c70*/ 	.word	0xffffffff


	//   ....[186]....
        /*0c74*/ 	.word	0xffffffff


	//   ....[187]....
        /*0c78*/ 	.word	0xffffffff


	//   ....[188]....
        /*0c7c*/ 	.word	0xffffffff


	//   ....[189]....
        /*0c80*/ 	.word	0xffffffff


	//   ....[190]....
        /*0c84*/ 	.word	0xffffffff


	//   ....[191]....
        /*0c88*/ 	.word	0xffffffff


	//   ....[192]....
        /*0c8c*/ 	.word	0xffffffff


	//   ....[193]....
        /*0c90*/ 	.word	0xffffffff


	//   ....[194]....
        /*0c94*/ 	.word	0xffffffff


	//   ....[195]....
        /*0c98*/ 	.word	0xffffffff


	//   ....[196]....
        /*0c9c*/ 	.word	0xffffffff


	//   ....[197]....
        /*0ca0*/ 	.word	0xffffffff


	//   ....[198]....
        /*0ca4*/ 	.word	0xffffffff


	//   ....[199]....
        /*0ca8*/ 	.word	0xffffffff


	//   ....[200]....
        /*0cac*/ 	.word	0xffffffff


	//   ....[201]....
        /*0cb0*/ 	.word	0xffffffff


	//   ....[202]....
        /*0cb4*/ 	.word	0xffffffff


	//   ....[203]....
        /*0cb8*/ 	.word	0xffffffff


	//   ....[204]....
        /*0cbc*/ 	.word	0xffffffff


	//   ....[205]....
        /*0cc0*/ 	.word	0xffffffff


	//   ....[206]....
        /*0cc4*/ 	.word	0xffffffff


	//   ....[207]....
        /*0cc8*/ 	.word	0xffffffff


	//   ....[208]....
        /*0ccc*/ 	.word	0xffffffff


	//   ....[209]....
        /*0cd0*/ 	.word	0xffffffff


	//   ....[210]....
        /*0cd4*/ 	.word	0xffffffff


	//   ....[211]....
        /*0cd8*/ 	.word	0xffffffff


	//   ....[212]....
        /*0cdc*/ 	.word	0xffffffff


	//   ....[213]....
        /*0ce0*/ 	.word	0xffffffff


	//   ....[214]....
        /*0ce4*/ 	.word	0xffffffff


	//   ....[215]....
        /*0ce8*/ 	.word	0xffffffff


	//   ....[216]....
        /*0cec*/ 	.word	0xffffffff


	//   ....[217]....
        /*0cf0*/ 	.word	0xffffffff


	//   ....[218]....
        /*0cf4*/ 	.word	0xffffffff


	//   ....[219]....
        /*0cf8*/ 	.word	0xffffffff


	//   ....[220]....
        /*0cfc*/ 	.word	0xffffffff


	//   ....[221]....
        /*0d00*/ 	.word	0xffffffff


	//   ....[222]....
        /*0d04*/ 	.word	0xffffffff


	//   ....[223]....
        /*0d08*/ 	.word	0xffffffff


	//   ....[224]....
        /*0d0c*/ 	.word	0xffffffff


	//   ....[225]....
        /*0d10*/ 	.word	0xffffffff


	//   ....[226]....
        /*0d14*/ 	.word	0xffffffff


	//   ....[227]....
        /*0d18*/ 	.word	0xffffffff


	//   ....[228]....
        /*0d1c*/ 	.word	0xffffffff


	//   ....[229]....
        /*0d20*/ 	.word	0xffffffff


	//   ....[230]....
        /*0d24*/ 	.word	0xffffffff


	//   ....[231]....
        /*0d28*/ 	.word	0xffffffff


	//   ....[232]....
        /*0d2c*/ 	.word	0xffffffff


	//   ....[233]....
        /*0d30*/ 	.word	0xffffffff


	//   ....[234]....
        /*0d34*/ 	.word	0xffffffff


	//   ....[235]....
        /*0d38*/ 	.word	0xffffffff


	//   ....[236]....
        /*0d3c*/ 	.word	0xffffffff


	//   ....[237]....
        /*0d40*/ 	.word	0xffffffff


	//   ....[238]....
        /*0d44*/ 	.word	0xffffffff


	//   ....[239]....
        /*0d48*/ 	.word	0xffffffff


	//   ....[240]....
        /*0d4c*/ 	.word	0xffffffff


	//   ....[241]....
        /*0d50*/ 	.word	0xffffffff


	//   ....[242]....
        /*0d54*/ 	.word	0xffffffff


	//   ....[243]....
        /*0d58*/ 	.word	0xffffffff


	//   ....[244]....
        /*0d5c*/ 	.word	0xffffffff


	//   ....[245]....
        /*0d60*/ 	.word	0xffffffff


	//   ....[246]....
        /*0d64*/ 	.word	0xffffffff


	//   ....[247]....
        /*0d68*/ 	.word	0xffffffff


	//   ....[248]....
        /*0d6c*/ 	.word	0xffffffff


	//   ....[249]....
        /*0d70*/ 	.word	0xffffffff


	//   ....[250]....
        /*0d74*/ 	.word	0xffffffff


	//   ....[251]....
        /*0d78*/ 	.word	0xffffffff


	//   ....[252]....
        /*0d7c*/ 	.word	0xffffffff


	//   ....[253]....
        /*0d80*/ 	.word	0xffffffff


	//   ....[254]....
        /*0d84*/ 	.word	0xffffffff


	//   ....[255]....
        /*0d88*/ 	.word	0xffffffff


	//   ....[0]....
        /*0d8c*/ 	.word	0xffffffff


	//   ....[1]....
        /*0d90*/ 	.word	0xffffffff


	//   ....[2]....
        /*0d94*/ 	.word	0xffffffff


	//   ....[3]....
        /*0d98*/ 	.word	0xffffffff


	//   ....[4]....
        /*0d9c*/ 	.word	0xffffffff


	//   ....[5]....
        /*0da0*/ 	.word	0xffffffff


	//   ....[6]....
        /*0da4*/ 	.word	0xffffffff


	//   ....[7]....
        /*0da8*/ 	.word	0xffffffff


	//   ....[8]....
        /*0dac*/ 	.word	0xffffffff


	//   ....[9]....
        /*0db0*/ 	.word	0xffffffff


	//   ....[10]....
        /*0db4*/ 	.word	0xffffffff


	//   ....[11]....
        /*0db8*/ 	.word	0xffffffff


	//   ....[12]....
        /*0dbc*/ 	.word	0xffffffff


	//   ....[13]....
        /*0dc0*/ 	.word	0xffffffff


	//   ....[14]....
        /*0dc4*/ 	.word	0xffffffff


	//   ....[15]....
        /*0dc8*/ 	.word	0xffffffff


	//   ....[16]....
        /*0dcc*/ 	.word	0xffffffff


	//   ....[17]....
        /*0dd0*/ 	.word	0xffffffff


	//   ....[18]....
        /*0dd4*/ 	.word	0xffffffff


	//   ....[19]....
        /*0dd8*/ 	.word	0xffffffff


	//   ....[20]....
        /*0ddc*/ 	.word	0xffffffff


	//   ....[21]....
        /*0de0*/ 	.word	0xffffffff


	//   ....[22]....
        /*0de4*/ 	.word	0xffffffff


	//   ....[23]....
        /*0de8*/ 	.word	0xffffffff


	//   ....[24]....
        /*0dec*/ 	.word	0xffffffff


	//   ....[25]....
        /*0df0*/ 	.word	0xffffffff


	//   ....[26]....
        /*0df4*/ 	.word	0xffffffff


	//   ....[27]....
        /*0df8*/ 	.word	0xffffffff


	//   ....[28]....
        /*0dfc*/ 	.word	0xffffffff


	//   ....[29]....
        /*0e00*/ 	.word	0xffffffff


	//   ....[30]....
        /*0e04*/ 	.word	0xffffffff


	//   ....[31]....
        /*0e08*/ 	.word	0xffffffff


	//   ....[32]....
        /*0e0c*/ 	.word	0xffffffff


	//   ....[33]....
        /*0e10*/ 	.word	0xffffffff


	//   ....[34]....
        /*0e14*/ 	.word	0xffffffff


	//   ....[35]....
        /*0e18*/ 	.word	0xffffffff


	//   ....[36]....
        /*0e1c*/ 	.word	0xffffffff


	//   ....[37]....
        /*0e20*/ 	.word	0xffffffff


	//   ....[38]....
        /*0e24*/ 	.word	0xffffffff


	//   ....[39]....
        /*0e28*/ 	.word	0xffffffff


	//   ....[40]....
        /*0e2c*/ 	.word	0xffffffff


	//   ....[41]....
        /*0e30*/ 	.word	0xffffffff


	//   ....[42]....
        /*0e34*/ 	.word	0xffffffff


	//   ....[43]....
        /*0e38*/ 	.word	0xffffffff


	//   ....[44]....
        /*0e3c*/ 	.word	0xffffffff


	//   ....[45]....
        /*0e40*/ 	.word	0xffffffff


	//   ....[46]....
        /*0e44*/ 	.word	0xffffffff


	//   ....[47]....
        /*0e48*/ 	.word	0xffffffff


	//   ....[48]....
        /*0e4c*/ 	.word	0xffffffff


	//   ....[49]....
        /*0e50*/ 	.word	0xffffffff


	//   ....[50]....
        /*0e54*/ 	.word	0xffffffff


	//   ....[51]....
        /*0e58*/ 	.word	0xffffffff


	//   ....[52]....
        /*0e5c*/ 	.word	0xffffffff


	//   ....[53]....
        /*0e60*/ 	.word	0xffffffff


	//   ....[54]....
        /*0e64*/ 	.word	0xffffffff


	//   ....[55]....
        /*0e68*/ 	.word	0xffffffff


	//   ....[56]....
        /*0e6c*/ 	.word	0xffffffff


	//   ....[57]....
        /*0e70*/ 	.word	0xffffffff


	//   ....[58]....
        /*0e74*/ 	.word	0xffffffff


	//   ....[59]....
        /*0e78*/ 	.word	0xffffffff


	//   ....[60]....
        /*0e7c*/ 	.word	0xffffffff


	//   ....[61]....
        /*0e80*/ 	.word	0xffffffff


	//   ....[62]....
        /*0e84*/ 	.word	0xffffffff


	//   ....[63]....
        /*0e88*/ 	.word	0xffffffff


	//   ....[64]....
        /*0e8c*/ 	.word	0xffffffff


	//   ....[65]....
        /*0e90*/ 	.word	0xffffffff


	//   ....[66]....
        /*0e94*/ 	.word	0xffffffff


	//   ....[67]....
        /*0e98*/ 	.word	0xffffffff


	//   ....[68]....
        /*0e9c*/ 	.word	0xffffffff


	//   ....[69]....
        /*0ea0*/ 	.word	0xffffffff


	//   ....[70]....
        /*0ea4*/ 	.word	0xffffffff


	//   ....[71]....
        /*0ea8*/ 	.word	0xffffffff


	//   ....[72]....
        /*0eac*/ 	.word	0xffffffff


	//   ....[73]....
        /*0eb0*/ 	.word	0xffffffff


	//   ....[74]....
        /*0eb4*/ 	.word	0xffffffff


	//   ....[75]....
        /*0eb8*/ 	.word	0xffffffff


	//   ....[76]....
        /*0ebc*/ 	.word	0xffffffff


	//   ....[77]....
        /*0ec0*/ 	.word	0xffffffff


	//   ....[78]....
        /*0ec4*/ 	.word	0xffffffff


	//   ....[79]....
        /*0ec8*/ 	.word	0xffffffff


	//   ....[80]....
        /*0ecc*/ 	.word	0xffffffff


	//   ....[81]....
        /*0ed0*/ 	.word	0xffffffff


	//   ....[82]....
        /*0ed4*/ 	.word	0xffffffff


	//   ....[83]....
        /*0ed8*/ 	.word	0xffffffff


	//   ....[84]....
        /*0edc*/ 	.word	0xffffffff


	//   ....[85]....
        /*0ee0*/ 	.word	0xffffffff


	//   ....[86]....
        /*0ee4*/ 	.word	0xffffffff


	//   ....[87]....
        /*0ee8*/ 	.word	0xffffffff


	//   ....[88]....
        /*0eec*/ 	.word	0xffffffff


	//   ....[89]....
        /*0ef0*/ 	.word	0xffffffff


	//   ....[90]....
        /*0ef4*/ 	.word	0xffffffff


	//   ....[91]....
        /*0ef8*/ 	.word	0xffffffff


	//   ....[92]....
        /*0efc*/ 	.word	0xffffffff


	//   ....[93]....
        /*0f00*/ 	.word	0xffffffff


	//   ....[94]....
        /*0f04*/ 	.word	0xffffffff


	//   ....[95]....
        /*0f08*/ 	.word	0xffffffff


	//   ....[96]....
        /*0f0c*/ 	.word	0xffffffff


	//   ....[97]....
        /*0f10*/ 	.word	0xffffffff


	//   ....[98]....
        /*0f14*/ 	.word	0xffffffff


	//   ....[99]....
        /*0f18*/ 	.word	0xffffffff


	//   ....[100]....
        /*0f1c*/ 	.word	0xffffffff


	//   ....[101]....
        /*0f20*/ 	.word	0xffffffff


	//   ....[102]....
        /*0f24*/ 	.word	0xffffffff


	//   ....[103]....
        /*0f28*/ 	.word	0xffffffff


	//   ....[104]....
        /*0f2c*/ 	.word	0xffffffff


	//   ....[105]....
        /*0f30*/ 	.word	0xffffffff


	//   ....[106]....
        /*0f34*/ 	.word	0xffffffff


	//   ....[107]....
        /*0f38*/ 	.word	0xffffffff


	//   ....[108]....
        /*0f3c*/ 	.word	0xffffffff


	//   ....[109]....
        /*0f40*/ 	.word	0xffffffff


	//   ....[110]....
        /*0f44*/ 	.word	0xffffffff


	//   ....[111]....
        /*0f48*/ 	.word	0xffffffff


	//   ....[112]....
        /*0f4c*/ 	.word	0xffffffff


	//   ....[113]....
        /*0f50*/ 	.word	0xffffffff


	//   ....[114]....
        /*0f54*/ 	.word	0xffffffff


	//   ....[115]....
        /*0f58*/ 	.word	0xffffffff


	//   ....[116]....
        /*0f5c*/ 	.word	0xffffffff


	//   ....[117]....
        /*0f60*/ 	.word	0xffffffff


	//   ....[118]....
        /*0f64*/ 	.word	0xffffffff


	//   ....[119]....
        /*0f68*/ 	.word	0xffffffff


	//   ....[120]....
        /*0f6c*/ 	.word	0xffffffff


	//   ....[121]....
        /*0f70*/ 	.word	0xffffffff


	//   ....[122]....
        /*0f74*/ 	.word	0xffffffff


	//   ....[123]....
        /*0f78*/ 	.word	0xffffffff


	//   ....[124]....
        /*0f7c*/ 	.word	0xffffffff


	//   ....[125]....
        /*0f80*/ 	.word	0xffffffff


	//   ....[126]....
        /*0f84*/ 	.word	0xffffffff


	//   ....[127]....
        /*0f88*/ 	.word	0xffffffff


	//   ....[128]....
        /*0f8c*/ 	.word	0xffffffff


	//   ....[129]....
        /*0f90*/ 	.word	0xffffffff


	//   ....[130]....
        /*0f94*/ 	.word	0xffffffff


	//   ....[131]....
        /*0f98*/ 	.word	0xffffffff


	//   ....[132]....
        /*0f9c*/ 	.word	0xffffffff


	//   ....[133]....
        /*0fa0*/ 	.word	0xffffffff


	//   ....[134]....
        /*0fa4*/ 	.word	0xffffffff


	//   ....[135]....
        /*0fa8*/ 	.word	0xffffffff


	//   ....[136]....
        /*0fac*/ 	.word	0xffffffff


	//   ....[137]....
        /*0fb0*/ 	.word	0xffffffff


	//   ....[138]....
        /*0fb4*/ 	.word	0xffffffff


	//   ....[139]....
        /*0fb8*/ 	.word	0xffffffff


	//   ....[140]....
        /*0fbc*/ 	.word	0xffffffff


	//   ....[141]....
        /*0fc0*/ 	.word	0xffffffff


	//   ....[142]....
        /*0fc4*/ 	.word	0xffffffff


	//   ....[143]....
        /*0fc8*/ 	.word	0xffffffff


	//   ....[144]....
        /*0fcc*/ 	.word	0xffffffff


	//   ....[145]....
        /*0fd0*/ 	.word	0xffffffff


	//   ....[146]....
        /*0fd4*/ 	.word	0xffffffff


	//   ....[147]....
        /*0fd8*/ 	.word	0xffffffff


	//   ....[148]....
        /*0fdc*/ 	.word	0xffffffff


	//   ....[149]....
        /*0fe0*/ 	.word	0xffffffff


	//   ....[150]....
        /*0fe4*/ 	.word	0xffffffff


	//   ....[151]....
        /*0fe8*/ 	.word	0xffffffff


	//   ....[152]....
        /*0fec*/ 	.word	0xffffffff


	//   ....[153]....
        /*0ff0*/ 	.word	0xffffffff


	//   ....[154]....
        /*0ff4*/ 	.word	0xffffffff


	//   ....[155]....
        /*0ff8*/ 	.word	0xffffffff


	//   ....[156]....
        /*0ffc*/ 	.word	0xffffffff


	//   ....[157]....
        /*1000*/ 	.word	0xffffffff


	//   ....[158]....
        /*1004*/ 	.word	0xffffffff


	//   ....[159]....
        /*1008*/ 	.word	0xffffffff


	//   ....[160]....
        /*100c*/ 	.word	0xffffffff


	//   ....[161]....
        /*1010*/ 	.word	0xffffffff


	//   ....[162]....
        /*1014*/ 	.word	0xffffffff


	//   ....[163]....
        /*1018*/ 	.word	0xffffffff


	//   ....[164]....
        /*101c*/ 	.word	0xffffffff


	//   ....[165]....
        /*1020*/ 	.word	0xffffffff


	//   ....[166]....
        /*1024*/ 	.word	0xffffffff


	//   ....[167]....
        /*1028*/ 	.word	0xffffffff


	//   ....[168]....
        /*102c*/ 	.word	0xffffffff


	//   ....[169]....
        /*1030*/ 	.word	0xffffffff


	//   ....[170]....
        /*1034*/ 	.word	0xffffffff


	//   ....[171]....
        /*1038*/ 	.word	0xffffffff


	//   ....[172]....
        /*103c*/ 	.word	0xffffffff


	//   ....[173]....
        /*1040*/ 	.word	0xffffffff


	//   ....[174]....
        /*1044*/ 	.word	0xffffffff


	//   ....[175]....
        /*1048*/ 	.word	0xffffffff


	//   ....[176]....
        /*104c*/ 	.word	0xffffffff


	//   ....[177]....
        /*1050*/ 	.word	0xffffffff


	//   ....[178]....
        /*1054*/ 	.word	0xffffffff


	//   ....[179]....
        /*1058*/ 	.word	0xffffffff


	//   ....[180]....
        /*105c*/ 	.word	0xffffffff


	//   ....[181]....
        /*1060*/ 	.word	0xffffffff


	//   ....[182]....
        /*1064*/ 	.word	0xffffffff


	//   ....[183]....
        /*1068*/ 	.word	0xffffffff


	//   ....[184]....
        /*106c*/ 	.word	0xffffffff


	//   ....[185]....
        /*1070*/ 	.word	0xffffffff


	//   ....[186]....
        /*1074*/ 	.word	0xffffffff


	//   ....[187]....
        /*1078*/ 	.word	0xffffffff


	//   ....[188]....
        /*107c*/ 	.word	0xffffffff


	//   ....[189]....
        /*1080*/ 	.word	0xffffffff


	//   ....[190]....
        /*1084*/ 	.word	0xffffffff


	//   ....[191]....
        /*1088*/ 	.word	0xffffffff


	//   ....[192]....
        /*108c*/ 	.word	0xffffffff


	//   ....[193]....
        /*1090*/ 	.word	0xffffffff


	//   ....[194]....
        /*1094*/ 	.word	0xffffffff


	//   ....[195]....
        /*1098*/ 	.word	0xffffffff


	//   ....[196]....
        /*109c*/ 	.word	0xffffffff


	//   ....[197]....
        /*10a0*/ 	.word	0xffffffff


	//   ....[198]....
        /*10a4*/ 	.word	0xffffffff


	//   ....[199]....
        /*10a8*/ 	.word	0xffffffff


	//   ....[200]....
        /*10ac*/ 	.word	0xffffffff


	//   ....[201]....
        /*10b0*/ 	.word	0xffffffff


	//   ....[202]....
        /*10b4*/ 	.word	0xffffffff


	//   ....[203]....
        /*10b8*/ 	.word	0xffffffff


	//   ....[204]....
        /*10bc*/ 	.word	0xffffffff


	//   ....[205]....
        /*10c0*/ 	.word	0xffffffff


	//   ....[206]....
        /*10c4*/ 	.word	0xffffffff


	//   ....[207]....
        /*10c8*/ 	.word	0xffffffff


	//   ....[208]....
        /*10cc*/ 	.word	0xffffffff


	//   ....[209]....
        /*10d0*/ 	.word	0xffffffff


	//   ....[210]....
        /*10d4*/ 	.word	0xffffffff


	//   ....[211]....
        /*10d8*/ 	.word	0xffffffff


	//   ....[212]....
        /*10dc*/ 	.word	0xffffffff


	//   ....[213]....
        /*10e0*/ 	.word	0xffffffff


	//   ....[214]....
        /*10e4*/ 	.word	0xffffffff


	//   ....[215]....
        /*10e8*/ 	.word	0xffffffff


	//   ....[216]....
        /*10ec*/ 	.word	0xffffffff


	//   ....[217]....
        /*10f0*/ 	.word	0xffffffff


	//   ....[218]....
        /*10f4*/ 	.word	0xffffffff


	//   ....[219]....
        /*10f8*/ 	.word	0xffffffff


	//   ....[220]....
        /*10fc*/ 	.word	0xffffffff


	//   ....[221]....
        /*1100*/ 	.word	0xffffffff


	//   ....[222]....
        /*1104*/ 	.word	0xffffffff


	//   ....[223]....
        /*1108*/ 	.word	0xffffffff


	//   ....[224]....
        /*110c*/ 	.word	0xffffffff


	//   ....[225]....
        /*1110*/ 	.word	0xffffffff


	//   ....[226]....
        /*1114*/ 	.word	0xffffffff


	//   ....[227]....
        /*1118*/ 	.word	0xffffffff


	//   ....[228]....
        /*111c*/ 	.word	0xffffffff


	//   ....[229]....
        /*1120*/ 	.word	0xffffffff


	//   ....[230]....
        /*1124*/ 	.word	0xffffffff


	//   ....[231]....
        /*1128*/ 	.word	0xffffffff


	//   ....[232]....
        /*112c*/ 	.word	0xffffffff


	//   ....[233]....
        /*1130*/ 	.word	0xffffffff


	//   ....[234]....
        /*1134*/ 	.word	0xffffffff


	//   ....[235]....
        /*1138*/ 	.word	0xffffffff


	//   ....[236]....
        /*113c*/ 	.word	0xffffffff


	//   ....[237]....
        /*1140*/ 	.word	0xffffffff


	//----- nvinfo : EIATTR_COOP_GROUP_INSTR_OFFSETS
	.align		4
.L_224:
        /*1144*/ 	.byte	0x04, 0x28
        /*1146*/ 	.short	(.L_226 - .L_225)


	//   ....[0]....
.L_225:
        /*1148*/ 	.word	0x00000050


	//   ....[1]....
        /*114c*/ 	.word	0x00000200


	//   ....[2]....
        /*1150*/ 	.word	0x00000230


	//   ....[3]....
        /*1154*/ 	.word	0x00000260


	//   ....[4]....
        /*1158*/ 	.word	0x00000290


	//   ....[5]....
        /*115c*/ 	.word	0x000002c0


	//   ....[6]....
        /*1160*/ 	.word	0x000002f0


	//   ....[7]....
        /*1164*/ 	.word	0x00000450


	//   ....[8]....
        /*1168*/ 	.word	0x00000490


	//   ....[9]....
        /*116c*/ 	.word	0x000004c0


	//   ....[10]....
        /*1170*/ 	.word	0x000004f0


	//   ....[11]....
        /*1174*/ 	.word	0x00000520


	//   ....[12]....
        /*1178*/ 	.word	0x00000550


	//   ....[13]....
        /*117c*/ 	.word	0x000005e0


	//   ....[14]....
        /*1180*/ 	.word	0x00000630


	//   ....[15]....
        /*1184*/ 	.word	0x00000650


	//   ....[16]....
        /*1188*/ 	.word	0x000006b0


	//   ....[17]....
        /*118c*/ 	.word	0x000041d0


	//   ....[18]....
        /*1190*/ 	.word	0x00004220


	//   ....[19]....
        /*1194*/ 	.word	0x00004a20


	//   ....[20]....
        /*1198*/ 	.word	0x00004a40


	//   ....[21]....
        /*119c*/ 	.word	0x000051b0


	//   ....[22]....
        /*11a0*/ 	.word	0x000051c0


	//   ....[23]....
        /*11a4*/ 	.word	0x00005a40


	//   ....[24]....
        /*11a8*/ 	.word	0x00005a80


	//   ....[25]....
        /*11ac*/ 	.word	0x00006680


	//   ....[26]....
        /*11b0*/ 	.word	0x000066b0


	//   ....[27]....
        /*11b4*/ 	.word	0x00006e70


	//   ....[28]....
        /*11b8*/ 	.word	0x00006e90


	//   ....[29]....
        /*11bc*/ 	.word	0x00007670


	//   ....[30]....
        /*11c0*/ 	.word	0x000076a0


	//   ....[31]....
        /*11c4*/ 	.word	0x000077d0


	//   ....[32]....
        /*11c8*/ 	.word	0x00007800


	//   ....[33]....
        /*11cc*/ 	.word	0x000078f0


	//   ....[34]....
        /*11d0*/ 	.word	0x00007910


	//   ....[35]....
        /*11d4*/ 	.word	0x00007ec0


	//   ....[36]....
        /*11d8*/ 	.word	0x00007ef0


	//   ....[37]....
        /*11dc*/ 	.word	0x00008050


	//   ....[38]....
        /*11e0*/ 	.word	0x00008080


	//   ....[39]....
        /*11e4*/ 	.word	0x00008170


	//   ....[40]....
        /*11e8*/ 	.word	0x000081a0


	//   ....[41]....
        /*11ec*/ 	.word	0x00009080


	//   ....[42]....
        /*11f0*/ 	.word	0x000090a0


	//   ....[43]....
        /*11f4*/ 	.word	0x00009170


	//   ....[44]....
        /*11f8*/ 	.word	0x00009180


	//   ....[45]....
        /*11fc*/ 	.word	0x00009250


	//   ....[46]....
        /*1200*/ 	.word	0x00009270


	//   ....[47]....
        /*1204*/ 	.word	0x00009340


	//   ....[48]....
        /*1208*/ 	.word	0x00009350


	//   ....[49]....
        /*120c*/ 	.word	0x00009420


	//   ....[50]....
        /*1210*/ 	.word	0x00009440


	//   ....[51]....
        /*1214*/ 	.word	0x00009510


	//   ....[52]....
        /*1218*/ 	.word	0x00009520


	//   ....[53]....
        /*121c*/ 	.word	0x000095f0


	//   ....[54]....
        /*1220*/ 	.word	0x00009610


	//   ....[55]....
        /*1224*/ 	.word	0x000096e0


	//   ....[56]....
        /*1228*/ 	.word	0x000096f0


	//   ....[57]....
        /*122c*/ 	.word	0x00009b80


	//   ....[58]....
        /*1230*/ 	.word	0x00009b90


	//   ....[59]....
        /*1234*/ 	.word	0x00009bb0


	//   ....[60]....
        /*1238*/ 	.word	0x00009bc0


	//   ....[61]....
        /*123c*/ 	.word	0x00009bd0


	//   ....[62]....
        /*1240*/ 	.word	0x00009be0


	//   ....[63]....
        /*1244*/ 	.word	0x00009c00


	//   ....[64]....
        /*1248*/ 	.word	0x00009c50


	//   ....[65]....
        /*124c*/ 	.word	0x00009c90


	//   ....[66]....
        /*1250*/ 	.word	0x00009cc0


	//   ....[67]....
        /*1254*/ 	.word	0x0000a010


	//   ....[68]....
        /*1258*/ 	.word	0x0000a030


	//   ....[69]....
        /*125c*/ 	.word	0x0000a050


	//   ....[70]....
        /*1260*/ 	.word	0x0000a070


	//   ....[71]....
        /*1264*/ 	.word	0x0000a250


	//   ....[72]....
        /*1268*/ 	.word	0x0000a310


	//   ....[73]....
        /*126c*/ 	.word	0x0000a350


	//   ....[74]....
        /*1270*/ 	.word	0x0000a390


	//   ....[75]....
        /*1274*/ 	.word	0x0000a570


	//   ....[76]....
        /*1278*/ 	.word	0x0000a630


	//   ....[77]....
        /*127c*/ 	.word	0x0000a670


	//   ....[78]....
        /*1280*/ 	.word	0x0000a6b0


	//   ....[79]....
        /*1284*/ 	.word	0x0000a8a0


	//   ....[80]....
        /*1288*/ 	.word	0x0000a8f0


	//   ....[81]....
        /*128c*/ 	.word	0x0000a970


	//   ....[82]....
        /*1290*/ 	.word	0x0000a9b0


	//   ....[83]....
        /*1294*/ 	.word	0x0000c600


	//   ....[84]....
        /*1298*/ 	.word	0x0000c660


	//   ....[85]....
        /*129c*/ 	.word	0x0000c690


	//   ....[86]....
        /*12a0*/ 	.word	0x0000c6d0


	//   ....[87]....
        /*12a4*/ 	.word	0x0000c770


	//   ....[88]....
        /*12a8*/ 	.word	0x0000c790


	//   ....[89]....
        /*12ac*/ 	.word	0x0000c7b0


	//   ....[90]....
        /*12b0*/ 	.word	0x0000c7d0


	//   ....[91]....
        /*12b4*/ 	.word	0x0000c9c0


	//   ....[92]....
        /*12b8*/ 	.word	0x0000ca00


	//   ....[93]....
        /*12bc*/ 	.word	0x0000ca20


	//   ....[94]....
        /*12c0*/ 	.word	0x0000ca70


	//   ....[95]....
        /*12c4*/ 	.word	0x0000cbe0


	//   ....[96]....
        /*12c8*/ 	.word	0x0000cc10


	//   ....[97]....
        /*12cc*/ 	.word	0x0000cc20


	//   ....[98]....
        /*12d0*/ 	.word	0x0000cc30


	//   ....[99]....
        /*12d4*/ 	.word	0x0000ead0


	//   ....[100]....
        /*12d8*/ 	.word	0x0000eb50


	//   ....[101]....
        /*12dc*/ 	.word	0x0000eb60


	//   ....[102]....
        /*12e0*/ 	.word	0x0000eb90


	//   ....[103]....
        /*12e4*/ 	.word	0x0000eba0


	//   ....[104]....
        /*12e8*/ 	.word	0x0000ebd0


	//   ....[105]....
        /*12ec*/ 	.word	0x0000ebe0


	//   ....[106]....
        /*12f0*/ 	.word	0x0000ec00


	//   ....[107]....
        /*12f4*/ 	.word	0x0000ec20


	//   ....[108]....
        /*12f8*/ 	.word	0x0000ec30


	//   ....[109]....
        /*12fc*/ 	.word	0x0000f590


	//   ....[110]....
        /*1300*/ 	.word	0x0000f5b0


	//   ....[111]....
        /*1304*/ 	.word	0x0000f5d0


	//   ....[112]....
        /*1308*/ 	.word	0x0000f5e0


	//   ....[113]....
        /*130c*/ 	.word	0x0000f5f0


	//   ....[114]....
        /*1310*/ 	.word	0x0000f600


	//   ....[115]....
        /*1314*/ 	.word	0x0000f610


	//   ....[116]....
        /*1318*/ 	.word	0x0000f620


	//   ....[117]....
        /*131c*/ 	.word	0x0000f650


	//   ....[118]....
        /*1320*/ 	.word	0x0000f680


	//   ....[119]....
        /*1324*/ 	.word	0x0000f8c0


	//   ....[120]....
        /*1328*/ 	.word	0x0000fa90


	//   ....[121]....
        /*132c*/ 	.word	0x00010320


	//   ....[122]....
        /*1330*/ 	.word	0x00010e40


	//   ....[123]....
        /*1334*/ 	.word	0x00011970


	//   ....[124]....
        /*1338*/ 	.word	0x000119a0


	//   ....[125]....
        /*133c*/ 	.word	0x000119b0


	//   ....[126]....
        /*1340*/ 	.word	0x000119c0


	//   ....[127]....
        /*1344*/ 	.word	0x000119d0


	//   ....[128]....
        /*1348*/ 	.word	0x00011a00


	//   ....[129]....
        /*134c*/ 	.word	0x00011a20


	//   ....[130]....
        /*1350*/ 	.word	0x00011a40


	//   ....[131]....
        /*1354*/ 	.word	0x00013800


	//   ....[132]....
        /*1358*/ 	.word	0x00013820


	//   ....[133]....
        /*135c*/ 	.word	0x00013840


	//   ....[134]....
        /*1360*/ 	.word	0x00013850


	//   ....[135]....
        /*1364*/ 	.word	0x00013860


	//   ....[136]....
        /*1368*/ 	.word	0x00013870


	//   ....[137]....
        /*136c*/ 	.word	0x000138b0


	//   ....[138]....
        /*1370*/ 	.word	0x000138e0


	//   ....[139]....
        /*1374*/ 	.word	0x00013910


	//   ....[140]....
        /*1378*/ 	.word	0x00013940


	//   ....[141]....
        /*137c*/ 	.word	0x000142d0


	//   ....[142]....
        /*1380*/ 	.word	0x000142f0


	//   ....[143]....
        /*1384*/ 	.word	0x00014360


	//   ....[144]....
        /*1388*/ 	.word	0x00014370


	//   ....[145]....
        /*138c*/ 	.word	0x000143b0


	//   ....[146]....
        /*1390*/ 	.word	0x000143c0


	//   ....[147]....
        /*1394*/ 	.word	0x00014400


	//   ....[148]....
        /*1398*/ 	.word	0x00014410


	//   ....[149]....
        /*139c*/ 	.word	0x00014420


	//   ....[150]....
        /*13a0*/ 	.word	0x00014430


	//   ....[151]....
        /*13a4*/ 	.word	0x000145f0


	//   ....[152]....
        /*13a8*/ 	.word	0x00014810


	//   ....[153]....
        /*13ac*/ 	.word	0x00014a30


	//   ....[154]....
        /*13b0*/ 	.word	0x000160f0


	//   ....[155]....
        /*13b4*/ 	.word	0x00016d00


	//   ....[156]....
        /*13b8*/ 	.word	0x00016d30


	//   ....[157]....
        /*13bc*/ 	.word	0x00016d50


	//   ....[158]....
        /*13c0*/ 	.word	0x00016d70


	//   ....[159]....
        /*13c4*/ 	.word	0x00016d90


	//   ....[160]....
        /*13c8*/ 	.word	0x00016db0


	//   ....[161]....
        /*13cc*/ 	.word	0x00016dd0


	//   ....[162]....
        /*13d0*/ 	.word	0x00016df0


	//   ....[163]....
        /*13d4*/ 	.word	0x00019140


	//   ....[164]....
        /*13d8*/ 	.word	0x00019160


	//   ....[165]....
        /*13dc*/ 	.word	0x00019180


	//   ....[166]....
        /*13e0*/ 	.word	0x00019190


	//   ....[167]....
        /*13e4*/ 	.word	0x000191a0


	//   ....[168]....
        /*13e8*/ 	.word	0x000191b0


	//   ....[169]....
        /*13ec*/ 	.word	0x000191f0


	//   ....[170]....
        /*13f0*/ 	.word	0x00019220


	//   ....[171]....
        /*13f4*/ 	.word	0x00019250


	//   ....[172]....
        /*13f8*/ 	.word	0x00019280


	//   ....[173]....
        /*13fc*/ 	.word	0x00019c10


	//   ....[174]....
        /*1400*/ 	.word	0x00019c30


	//   ....[175]....
        /*1404*/ 	.word	0x00019ca0


	//   ....[176]....
        /*1408*/ 	.word	0x00019cb0


	//   ....[177]....
        /*140c*/ 	.word	0x00019cf0


	//   ....[178]....
        /*1410*/ 	.word	0x00019d00


	//   ....[179]....
        /*1414*/ 	.word	0x00019d40


	//   ....[180]....
        /*1418*/ 	.word	0x00019d50


	//   ....[181]....
        /*141c*/ 	.word	0x00019d60


	//   ....[182]....
        /*1420*/ 	.word	0x00019d70


	//   ....[183]....
        /*1424*/ 	.word	0x0001a350


	//   ....[184]....
        /*1428*/ 	.word	0x0001a380


	//   ....[185]....
        /*142c*/ 	.word	0x0001a3a0


	//   ....[186]....
        /*1430*/ 	.word	0x0001a3c0


	//   ....[187]....
        /*1434*/ 	.word	0x0001a3e0


	//   ....[188]....
        /*1438*/ 	.word	0x0001a400


	//   ....[189]....
        /*143c*/ 	.word	0x0001a420


	//   ....[190]....
        /*1440*/ 	.word	0x0001a440


	//   ....[191]....
        /*1444*/ 	.word	0x0001c460


	//   ....[192]....
        /*1448*/ 	.word	0x0001c4b0


	//   ....[193]....
        /*144c*/ 	.word	0x0001c4d0


	//   ....[194]....
        /*1450*/ 	.word	0x0001c4f0


	//   ....[195]....
        /*1454*/ 	.word	0x0001c510


	//   ....[196]....
        /*1458*/ 	.word	0x0001c530


	//   ....[197]....
        /*145c*/ 	.word	0x0001c550


	//   ....[198]....
        /*1460*/ 	.word	0x0001c570


	//   ....[199]....
        /*1464*/ 	.word	0x0001c590


	//   ....[200]....
        /*1468*/ 	.word	0x0001c5b0


	//   ....[201]....
        /*146c*/ 	.word	0x0001cec0


	//   ....[202]....
        /*1470*/ 	.word	0x0001cee0


	//   ....[203]....
        /*1474*/ 	.word	0x0001cf50


	//   ....[204]....
        /*1478*/ 	.word	0x0001cf60


	//   ....[205]....
        /*147c*/ 	.word	0x0001cfa0


	//   ....[206]....
        /*1480*/ 	.word	0x0001cfb0


	//   ....[207]....
        /*1484*/ 	.word	0x0001cff0


	//   ....[208]....
        /*1488*/ 	.word	0x0001d000


	//   ....[209]....
        /*148c*/ 	.word	0x0001d010


	//   ....[210]....
        /*1490*/ 	.word	0x0001d020


	//   ....[211]....
        /*1494*/ 	.word	0x0001d200


	//   ....[212]....
        /*1498*/ 	.word	0x0001d420


	//   ....[213]....
        /*149c*/ 	.word	0x0001d640


	//   ....[214]....
        /*14a0*/ 	.word	0x0001ed00


	//   ....[215]....
        /*14a4*/ 	.word	0x0001f910


	//   ....[216]....
        /*14a8*/ 	.word	0x0001f940


	//   ....[217]....
        /*14ac*/ 	.word	0x0001f960


	//   ....[218]....
        /*14b0*/ 	.word	0x0001f980


	//   ....[219]....
        /*14b4*/ 	.word	0x0001f9a0


	//   ....[220]....
        /*14b8*/ 	.word	0x0001f9c0


	//   ....[221]....
        /*14bc*/ 	.word	0x0001f9e0


	//   ....[222]....
        /*14c0*/ 	.word	0x0001fa00


	//   ....[223]....
        /*14c4*/ 	.word	0x00021860


	//   ....[224]....
        /*14c8*/ 	.word	0x00021890


	//   ....[225]....
        /*14cc*/ 	.word	0x000218a0


	//   ....[226]....
        /*14d0*/ 	.word	0x000218b0


	//   ....[227]....
        /*14d4*/ 	.word	0x000218c0


	//   ....[228]....
        /*14d8*/ 	.word	0x000218f0


	//   ....[229]....
        /*14dc*/ 	.word	0x00021910


	//   ....[230]....
        /*14e0*/ 	.word	0x00021930


	//   ....[231]....
        /*14e4*/ 	.word	0x00022b20


	//   ....[232]....
        /*14e8*/ 	.word	0x00022b40


	//   ....[233]....
        /*14ec*/ 	.word	0x00022b50


	//   ....[234]....
        /*14f0*/ 	.word	0x00022b60


	//   ....[235]....
        /*14f4*/ 	.word	0x00022b70


	//   ....[236]....
        /*14f8*/ 	.word	0x00022b80


	//   ....[237]....
        /*14fc*/ 	.word	0x00022ba0


	//   ....[238]....
        /*1500*/ 	.word	0x00022bb0


	//   ....[239]....
        /*1504*/ 	.word	0x00022fd0


	//   ....[240]....
        /*1508*/ 	.word	0x00022ff0


	//   ....[241]....
        /*150c*/ 	.word	0x00023050


	//   ....[242]....
        /*1510*/ 	.word	0x00023060


	//   ....[243]....
        /*1514*/ 	.word	0x000230d0


	//   ....[244]....
        /*1518*/ 	.word	0x000230f0


	//   ....[245]....
        /*151c*/ 	.word	0x00023160


	//   ....[246]....
        /*1520*/ 	.word	0x00023170


	//   ....[247]....
        /*1524*/ 	.word	0x000231e0


	//   ....[248]....
        /*1528*/ 	.word	0x00023200


	//   ....[249]....
        /*152c*/ 	.word	0x00023270


	//   ....[250]....
        /*1530*/ 	.word	0x00023280


	//   ....[251]....
        /*1534*/ 	.word	0x000232f0


	//   ....[252]....
        /*1538*/ 	.word	0x00023310


	//   ....[253]....
        /*153c*/ 	.word	0x00023380


	//   ....[254]....
        /*1540*/ 	.word	0x00023390


	//   ....[255]....
        /*1544*/ 	.word	0x00023610


	//   ....[0]....
        /*1548*/ 	.word	0x00023630


	//   ....[1]....
        /*154c*/ 	.word	0x00023980


	//   ....[2]....
        /*1550*/ 	.word	0x00023990


	//   ....[3]....
        /*1554*/ 	.word	0x00023ce0


	//   ....[4]....
        /*1558*/ 	.word	0x00023d00


	//   ....[5]....
        /*155c*/ 	.word	0x00024060


	//   ....[6]....
        /*1560*/ 	.word	0x00024070


	//   ....[7]....
        /*1564*/ 	.word	0x00024b80


	//   ....[8]....
        /*1568*/ 	.word	0x00024ba0


	//   ....[9]....
        /*156c*/ 	.word	0x00024c10


	//   ....[10]....
        /*1570*/ 	.word	0x00024c20


	//   ....[11]....
        /*1574*/ 	.word	0x00024c90


	//   ....[12]....
        /*1578*/ 	.word	0x00024cb0


	//   ....[13]....
        /*157c*/ 	.word	0x00024d20


	//   ....[14]....
        /*1580*/ 	.word	0x00024d30


	//   ....[15]....
        /*1584*/ 	.word	0x00024da0


	//   ....[16]....
        /*1588*/ 	.word	0x00024dc0


	//   ....[17]....
        /*158c*/ 	.word	0x00024e30


	//   ....[18]....
        /*1590*/ 	.word	0x00024e40


	//   ....[19]....
        /*1594*/ 	.word	0x00024eb0


	//   ....[20]....
        /*1598*/ 	.word	0x00024ed0


	//   ....[21]....
        /*159c*/ 	.word	0x00024f40


	//   ....[22]....
        /*15a0*/ 	.word	0x00024f50


	//   ....[23]....
        /*15a4*/ 	.word	0x000250a0


	//   ....[24]....
        /*15a8*/ 	.word	0x000250c0


	//   ....[25]....
        /*15ac*/ 	.word	0x000251f0


	//   ....[26]....
        /*15b0*/ 	.word	0x00025230


	//   ....[27]....
        /*15b4*/ 	.word	0x00025260


	//   ....[28]....
        /*15b8*/ 	.word	0x00025290


	//   ....[29]....
        /*15bc*/ 	.word	0x000252c0


	//   ....[30]....
        /*15c0*/ 	.word	0x000252f0


	//   ....[31]....
        /*15c4*/ 	.word	0x00025450


	//   ....[32]....
        /*15c8*/ 	.word	0x00025490


	//   ....[33]....
        /*15cc*/ 	.word	0x000254c0


	//   ....[34]....
        /*15d0*/ 	.word	0x000254f0


	//   ....[35]....
        /*15d4*/ 	.word	0x00025520


	//   ....[36]....
        /*15d8*/ 	.word	0x00025550


	//   ....[37]....
        /*15dc*/ 	.word	0x000255e0


	//   ....[38]....
        /*15e0*/ 	.word	0x00025640


	//   ....[39]....
        /*15e4*/ 	.word	0x00025650


	//   ....[40]....
        /*15e8*/ 	.word	0x000256b0


	//   ....[41]....
        /*15ec*/ 	.word	0x00026110


	//   ....[42]....
        /*15f0*/ 	.word	0x00026170


	//   ....[43]....
        /*15f4*/ 	.word	0x000261c0


	//   ....[44]....
        /*15f8*/ 	.word	0x00026210


	//   ....[45]....
        /*15fc*/ 	.word	0x00026260


	//   ....[46]....
        /*1600*/ 	.word	0x000262d0


	//   ....[47]....
        /*1604*/ 	.word	0x00026320


	//   ....[48]....
        /*1608*/ 	.word	0x00026390


	//   ....[49]....
        /*160c*/ 	.word	0x00026400


	//   ....[50]....
        /*1610*/ 	.word	0x00026470


	//   ....[51]....
        /*1614*/ 	.word	0x000264e0


	//   ....[52]....
        /*1618*/ 	.word	0x00026550


	//   ....[53]....
        /*161c*/ 	.word	0x000265c0


	//   ....[54]....
        /*1620*/ 	.word	0x00026620


	//   ....[55]....
        /*1624*/ 	.word	0x00026690


	//   ....[56]....
        /*1628*/ 	.word	0x00026700


	//   ....[57]....
        /*162c*/ 	.word	0x00026770


	//   ....[58]....
        /*1630*/ 	.word	0x000267d0


	//   ....[59]....
        /*1634*/ 	.word	0x00026840


	//   ....[60]....
        /*1638*/ 	.word	0x000268b0


	//   ....[61]....
        /*163c*/ 	.word	0x00026920


	//   ....[62]....
        /*1640*/ 	.word	0x00026980


	//   ....[63]....
        /*1644*/ 	.word	0x000269f0


	//   ....[64]....
        /*1648*/ 	.word	0x00026a60


	//   ....[65]....
        /*164c*/ 	.word	0x00026ad0


	//   ....[66]....
        /*1650*/ 	.word	0x00026b30


	//   ....[67]....
        /*1654*/ 	.word	0x00026ba0


	//   ....[68]....
        /*1658*/ 	.word	0x00026c10


	//   ....[69]....
        /*165c*/ 	.word	0x00026cd0


	//   ....[70]....
        /*1660*/ 	.word	0x00026d30


	//   ....[71]....
        /*1664*/ 	.word	0x00026df0


	//   ....[72]....
        /*1668*/ 	.word	0x00026e50


	//   ....[73]....
        /*166c*/ 	.word	0x00026f10


	//   ....[74]....
        /*1670*/ 	.word	0x00026f70


	//   ....[75]....
        /*1674*/ 	.word	0x00027030


	//   ....[76]....
        /*1678*/ 	.word	0x00027090


	//   ....[77]....
        /*167c*/ 	.word	0x00027100


	//   ....[78]....
        /*1680*/ 	.word	0x00027170


	//   ....[79]....
        /*1684*/ 	.word	0x000271e0


	//   ....[80]....
        /*1688*/ 	.word	0x00027250


	//   ....[81]....
        /*168c*/ 	.word	0x000272b0


	//   ....[82]....
        /*1690*/ 	.word	0x00027300


	//   ....[83]....
        /*1694*/ 	.word	0x00027350


	//   ....[84]....
        /*1698*/ 	.word	0x000273a0


	//   ....[85]....
        /*169c*/ 	.word	0x000273f0


	//   ....[86]....
        /*16a0*/ 	.word	0x00027440


	//   ....[87]....
        /*16a4*/ 	.word	0x00027490


	//   ....[88]....
        /*16a8*/ 	.word	0x000274e0


	//   ....[89]....
        /*16ac*/ 	.word	0x00027550


	//   ....[90]....
        /*16b0*/ 	.word	0x000275c0


	//   ....[91]....
        /*16b4*/ 	.word	0x00027680


	//   ....[92]....
        /*16b8*/ 	.word	0x000276e0


	//   ....[93]....
        /*16bc*/ 	.word	0x000277a0


	//   ....[94]....
        /*16c0*/ 	.word	0x00027800


	//   ....[95]....
        /*16c4*/ 	.word	0x000278c0


	//   ....[96]....
        /*16c8*/ 	.word	0x00027920


	//   ....[97]....
        /*16cc*/ 	.word	0x000279e0


	//   ....[98]....
        /*16d0*/ 	.word	0x00027a40


	//   ....[99]....
        /*16d4*/ 	.word	0x00027ab0


	//   ....[100]....
        /*16d8*/ 	.word	0x00027b20


	//   ....[101]....
        /*16dc*/ 	.word	0x00027be0


	//   ....[102]....
        /*16e0*/ 	.word	0x00027c40


	//   ....[103]....
        /*16e4*/ 	.word	0x00027d00


	//   ....[104]....
        /*16e8*/ 	.word	0x00027d60


	//   ....[105]....
        /*16ec*/ 	.word	0x00027e20


	//   ....[106]....
        /*16f0*/ 	.word	0x00027e80


	//   ....[107]....
        /*16f4*/ 	.word	0x00027f40


	//   ....[108]....
        /*16f8*/ 	.word	0x00027fa0


	//   ....[109]....
        /*16fc*/ 	.word	0x00028010


	//   ....[110]....
        /*1700*/ 	.word	0x00028080


	//   ....[111]....
        /*1704*/ 	.word	0x000280f0


	//   ....[112]....
        /*1708*/ 	.word	0x00028160


	//   ....[113]....
        /*170c*/ 	.word	0x000281b0


	//   ....[114]....
        /*1710*/ 	.word	0x000281f0


	//   ....[115]....
        /*1714*/ 	.word	0x00028240


	//   ....[116]....
        /*1718*/ 	.word	0x00028280


	//   ....[117]....
        /*171c*/ 	.word	0x000282d0


	//   ....[118]....
        /*1720*/ 	.word	0x00028310


	//   ....[119]....
        /*1724*/ 	.word	0x00028360


	//   ....[120]....
        /*1728*/ 	.word	0x000283a0


	//   ....[121]....
        /*172c*/ 	.word	0x00028400


	//   ....[122]....
        /*1730*/ 	.word	0x00028470


	//   ....[123]....
        /*1734*/ 	.word	0x00028530


	//   ....[124]....
        /*1738*/ 	.word	0x00028590


	//   ....[125]....
        /*173c*/ 	.word	0x00028650


	//   ....[126]....
        /*1740*/ 	.word	0x000286b0


	//   ....[127]....
        /*1744*/ 	.word	0x00028770


	//   ....[128]....
        /*1748*/ 	.word	0x000287d0


	//   ....[129]....
        /*174c*/ 	.word	0x00028890


	//   ....[130]....
        /*1750*/ 	.word	0x000288f0


	//   ....[131]....
        /*1754*/ 	.word	0x00028960


	//   ....[132]....
        /*1758*/ 	.word	0x000289d0


	//   ....[133]....
        /*175c*/ 	.word	0x00028a90


	//   ....[134]....
        /*1760*/ 	.word	0x00028af0


	//   ....[135]....
        /*1764*/ 	.word	0x00028bb0


	//   ....[136]....
        /*1768*/ 	.word	0x00028c10


	//   ....[137]....
        /*176c*/ 	.word	0x00028cd0


	//   ....[138]....
        /*1770*/ 	.word	0x00028d30


	//   ....[139]....
        /*1774*/ 	.word	0x00028df0


	//   ....[140]....
        /*1778*/ 	.word	0x00028e50


	//   ....[141]....
        /*177c*/ 	.word	0x00028ea0


	//   ....[142]....
        /*1780*/ 	.word	0x00028ee0


	//   ....[143]....
        /*1784*/ 	.word	0x00028f30


	//   ....[144]....
        /*1788*/ 	.word	0x00028f70


	//   ....[145]....
        /*178c*/ 	.word	0x00028fc0


	//   ....[146]....
        /*1790*/ 	.word	0x00029000


	//   ....[147]....
        /*1794*/ 	.word	0x00029050


	//   ....[148]....
        /*1798*/ 	.word	0x00029090


	//   ....[149]....
        /*179c*/ 	.word	0x000290f0


	//   ....[150]....
        /*17a0*/ 	.word	0x00029160


	//   ....[151]....
        /*17a4*/ 	.word	0x000291d0


	//   ....[152]....
        /*17a8*/ 	.word	0x00029290


	//   ....[153]....
        /*17ac*/ 	.word	0x000292f0


	//   ....[154]....
        /*17b0*/ 	.word	0x000293b0


	//   ....[155]....
        /*17b4*/ 	.word	0x00029410


	//   ....[156]....
        /*17b8*/ 	.word	0x000294d0


	//   ....[157]....
        /*17bc*/ 	.word	0x00029530


	//   ....[158]....
        /*17c0*/ 	.word	0x000295f0


	//   ....[159]....
        /*17c4*/ 	.word	0x00029650


	//   ....[160]....
        /*17c8*/ 	.word	0x000296c0


	//   ....[161]....
        /*17cc*/ 	.word	0x00029730


	//   ....[162]....
        /*17d0*/ 	.word	0x000297a0


	//   ....[163]....
        /*17d4*/ 	.word	0x00029810


	//   ....[164]....
        /*17d8*/ 	.word	0x00029860


	//   ....[165]....
        /*17dc*/ 	.word	0x000298a0


	//   ....[166]....
        /*17e0*/ 	.word	0x000298f0


	//   ....[167]....
        /*17e4*/ 	.word	0x00029930


	//   ....[168]....
        /*17e8*/ 	.word	0x00029980


	//   ....[169]....
        /*17ec*/ 	.word	0x000299c0


	//   ....[170]....
        /*17f0*/ 	.word	0x00029a10


	//   ....[171]....
        /*17f4*/ 	.word	0x00029a60


	//   ....[172]....
        /*17f8*/ 	.word	0x00029ab0


	//   ....[173]....
        /*17fc*/ 	.word	0x00029b00


	//   ....[174]....
        /*1800*/ 	.word	0x00029b50


	//   ....[175]....
        /*1804*/ 	.word	0x00029ba0


	//   ....[176]....
        /*1808*/ 	.word	0x00029bf0


	//   ....[177]....
        /*180c*/ 	.word	0x00029c40


	//   ....[178]....
        /*1810*/ 	.word	0x00029c90


	//   ....[179]....
        /*1814*/ 	.word	0x00029ce0


	//   ....[180]....
        /*1818*/ 	.word	0x00029d50


	//   ....[181]....
        /*181c*/ 	.word	0x00029dc0


	//   ....[182]....
        /*1820*/ 	.word	0x00029e30


	//   ....[183]....
        /*1824*/ 	.word	0x00029e90


	//   ....[184]....
        /*1828*/ 	.word	0x00029f00


	//   ....[185]....
        /*182c*/ 	.word	0x00029f70


	//   ....[186]....
        /*1830*/ 	.word	0x00029fe0


	//   ....[187]....
        /*1834*/ 	.word	0x0002a040


	//   ....[188]....
        /*1838*/ 	.word	0x0002a0b0


	//   ....[189]....
        /*183c*/ 	.word	0x0002a120


	//   ....[190]....
        /*1840*/ 	.word	0x0002a190


	//   ....[191]....
        /*1844*/ 	.word	0x0002a1f0


	//   ....[192]....
        /*1848*/ 	.word	0x0002a260


	//   ....[193]....
        /*184c*/ 	.word	0x0002a2d0


	//   ....[194]....
        /*1850*/ 	.word	0x0002a340


	//   ....[195]....
        /*1854*/ 	.word	0x0002a3a0


	//   ....[196]....
        /*1858*/ 	.word	0x0002a410


	//   ....[197]....
        /*185c*/ 	.word	0x0002a480


	//   ....[198]....
        /*1860*/ 	.word	0x0002a4f0


	//   ....[199]....
        /*1864*/ 	.word	0x0002a550


	//   ....[200]....
        /*1868*/ 	.word	0x0002a5c0


	//   ....[201]....
        /*186c*/ 	.word	0x0002a630


	//   ....[202]....
        /*1870*/ 	.word	0x0002a6a0


	//   ....[203]....
        /*1874*/ 	.word	0x0002a700


	//   ....[204]....
        /*1878*/ 	.word	0x0002a770


	//   ....[205]....
        /*187c*/ 	.word	0x0002a7e0


	//   ....[206]....
        /*1880*/ 	.word	0x0002a850


	//   ....[207]....
        /*1884*/ 	.word	0x0002a8b0


	//   ....[208]....
        /*1888*/ 	.word	0x0002a920


	//   ....[209]....
        /*188c*/ 	.word	0x0002a990


	//   ....[210]....
        /*1890*/ 	.word	0x0002aa00


	//   ....[211]....
        /*1894*/ 	.word	0x0002aa60


	//   ....[212]....
        /*1898*/ 	.word	0x0002aad0


	//   ....[213]....
        /*189c*/ 	.word	0x0002ab40


	//   ....[214]....
        /*18a0*/ 	.word	0x0002abb0


	//   ....[215]....
        /*18a4*/ 	.word	0x0002ac10


	//   ....[216]....
        /*18a8*/ 	.word	0x0002ac80


	//   ....[217]....
        /*18ac*/ 	.word	0x0002acf0


	//   ....[218]....
        /*18b0*/ 	.word	0x0002ad60


	//   ....[219]....
        /*18b4*/ 	.word	0x0002adc0


	//   ....[220]....
        /*18b8*/ 	.word	0x0002ae30


	//   ....[221]....
        /*18bc*/ 	.word	0x0002aea0


	//   ....[222]....
        /*18c0*/ 	.word	0x0002aef0


	//   ....[223]....
        /*18c4*/ 	.word	0x0002af30


	//   ....[224]....
        /*18c8*/ 	.word	0x0002af80


	//   ....[225]....
        /*18cc*/ 	.word	0x0002afd0


	//   ....[226]....
        /*18d0*/ 	.word	0x0002b020


	//   ....[227]....
        /*18d4*/ 	.word	0x0002b090


	//   ....[228]....
        /*18d8*/ 	.word	0x0002b0e0


	//   ....[229]....
        /*18dc*/ 	.word	0x0002b130


	//   ....[230]....
        /*18e0*/ 	.word	0x0002b180


	//   ....[231]....
        /*18e4*/ 	.word	0x0002b1d0


	//   ....[232]....
        /*18e8*/ 	.word	0x0002b220


	//   ....[233]....
        /*18ec*/ 	.word	0x0002b290


	//   ....[234]....
        /*18f0*/ 	.word	0x0002b2e0


	//   ....[235]....
        /*18f4*/ 	.word	0x0002b350


	//   ....[236]....
        /*18f8*/ 	.word	0x0002b3b0


	//   ....[237]....
        /*18fc*/ 	.word	0x0002b420


	//----- nvinfo : EIATTR_EXIT_INSTR_OFFSETS
	.align		4
.L_226:
        /*1900*/ 	.byte	0x04, 0x1c
        /*1902*/ 	.short	(.L_228 - .L_227)


	//   ....[0]....
.L_227:
        /*1904*/ 	.word	0x000010d0


	//   ....[1]....
        /*1908*/ 	.word	0x000260d0


	//----- nvinfo : EIATTR_MAX_THREADS
	.align		4
.L_228:
        /*190c*/ 	.byte	0x04, 0x05
        /*190e*/ 	.short	(.L_230 - .L_229)
.L_229:
        /*1910*/ 	.word	0x00000080
        /*1914*/ 	.word	0x00000001
        /*1918*/ 	.word	0x00000001


	//----- nvinfo : EIATTR_CRS_STACK_SIZE
	.align		4
.L_230:
        /*191c*/ 	.byte	0x04, 0x1e
        /*191e*/ 	.short	(.L_232 - .L_231)
.L_231:
        /*1920*/ 	.word	0x00000000
.L_232:


//--------------------- .nv.info._ZN7cutlass13device_kernelIN5flash19enable_sm80_to_sm89INS1_16FlashAttnFwdSm80INS1_25CollectiveMainloopFwdSm80ILi4ELi1ELb0EN4cute5tupleIJNS5_1CILi128EEENS7_ILi112EEENS7_ILi64EEEEEELi64ENS_6half_tEfNS_4arch4Sm80ELb1ELb0ELb0ELb0ELb1ELb0ELb1ELb1EEENS1_21CollectiveEpilogueFwdINS6_IJS8_SA_S9_EEENS6_IJNS7_ILi1EEESI_SI_EEESC_SE_Li128ELb0ELb1ELb1ELb0EEENS1_30DynamicPersistentTileSchedulerILi128ELi128ELb1ELb1ELb0EEEEEEEEEvNT_6ParamsE --------------------------
	.section	.nv.info._ZN7cutlass13device_kernelIN5flash19enable_sm80_to_sm89INS1_16FlashAttnFwdSm80INS1_25CollectiveMainloopFwdSm80ILi4ELi1ELb0EN4cute5tupleIJNS5_1CILi128EEENS7_ILi112EEENS7_ILi64EEEEEELi64ENS_6half_tEfNS_4arch4Sm80ELb1ELb0ELb0ELb0ELb1ELb0ELb1ELb1EEENS1_21CollectiveEpilogueFwdINS6_IJS8_SA_S9_EEENS6_IJNS7_ILi1EEESI_SI_EEESC_SE_Li128ELb0ELb1ELb1ELb0EEENS1_30DynamicPersistentTileSchedulerILi128ELi128ELb1ELb1ELb0EEEEEEEEEvNT_6ParamsE,"",@"SHT_CUDA_INFO"
	.sectionflags	@""
	.align	4


	//----- nvinfo : EIATTR_CUDA_API_VERSION
	.align		4
        /*0000*/ 	.byte	0x04, 0x37
        /*0002*/ 	.short	(.L_234 - .L_233)
.L_233:
        /*0004*/ 	.word	0x00000082


	//----- nvinfo : EIATTR_SW2861232_WAR
	.align		4
.L_234:
        /*0008*/ 	.byte	0x01, 0x35
	.zero		2


	//----- nvinfo : EIATTR_PARAM_CBANK
	.align		4
        /*000c*/ 	.byte	0x04, 0x0a
        /*000e*/ 	.short	(.L_236 - .L_235)
	.align		4
.L_235:
        /*0010*/ 	.word	index@(.nv.constant0._ZN7cutlass13device_kernelIN5flash19enable_sm80_to_sm89INS1_16FlashAttnFwdSm80INS1_25CollectiveMainloopFwdSm80ILi4ELi1ELb0EN4cute5tupleIJNS5_1CILi128EEENS7_ILi112EEENS7_ILi64EEEEEELi64ENS_6half_tEfNS_4arch4Sm80ELb1ELb0ELb0ELb0ELb1ELb0ELb1ELb1EEENS1_21CollectiveEpilogueFwdINS6_IJS8_SA_S9_EEENS6_IJNS7_ILi1EEESI_SI_EEESC_SE_Li128ELb0ELb1ELb1ELb0EEENS1_30DynamicPersistentTileSchedulerILi128ELi128ELb1ELb1ELb0EEEEEEEEEvNT_6ParamsE)
        /*0014*/ 	.short	0x0160
        /*0016*/ 	.short	0x0428


	//----- nvinfo : EIATTR_CBANK_PARAM_SIZE
	.align		4
.L_236:
        /*0018*/ 	.byte	0x03, 0x19
        /*001a*/ 	.short	0x0428


	//----- nvinfo : EIATTR_KPARAM_INFO
	.align		4
        /*001c*/ 	.byte	0x04, 0x17
        /*001e*/ 	.short	(.L_238 - .L_237)
.L_237:
        /*0020*/ 	.word	0x00000000
        /*0024*/ 	.short	0x0000
        /*0026*/ 	.short	0x0000
        /*0028*/ 	.byte	0x00, 0xf0, 0xa1, 0x10


	//----- nvinfo : EIATTR_MAXREG_COUNT
	.align		4
.L_238:
        /*002c*/ 	.byte	0x03, 0x1b
        /*002e*/ 	.short	0x00ff


	//----- nvinfo : EIATTR_NUM_BARRIERS
	.align		4
        /*0030*/ 	.byte	0x02, 0x4c
        /*0032*/ 	.byte	0x06
	.zero		1


	//----- nvinfo : EIATTR_ANNOTATIONS
	.align		4
        /*0034*/ 	.byte	0x04, 0x55
        /*0036*/ 	.short	(.L_240 - .L_239)


	//   ....[0]....
.L_239:
        /* <DEDUP_REMOVED lines=65> */


	//----- nvinfo : EIATTR_MERCURY_ISA_VERSION
	.align		4
.L_240:
        /*0438*/ 	.byte	0x03, 0x5f
        /*043a*/ 	.short	0x0000


	//----- nvinfo : EIATTR_INT_WARP_WIDE_INSTR_OFFSETS
	.align		4
        /*043c*/ 	.byte	0x04, 0x31
        /*043e*/ 	.short	(.L_242 - .L_241)


	//   ....[0]....
.L_241:
        /*0440*/ 	.word	0x00011970


	//   ....[1]....
        /*0444*/ 	.word	0x000119f0


	//----- nvinfo : EIATTR_COOP_GROUP_MASK_REGIDS
	.align		4
.L_242:
        /*0448*/ 	.byte	0x04, 0x29
        /*044a*/ 	.short	(.L_244 - .L_243)


	//   ....[0]....
.L_243:
        /*044c*/ 	.word	0xffffffff


	//   ....[1]....
        /*0450*/ 	.word	0xffffffff


	//   ....[2]....
        /*0454*/ 	.word	0xffffffff


	//   ....[3]....
        /*0458*/ 	.word	0xffffffff


	//   ....[4]....
        /*045c*/ 	.word	0xffffffff


	//   ....[5]....
        /*0460*/ 	.word	0xffffffff


	//   ....[6]....
        /*0464*/ 	.word	0xffffffff


	//   ....[7]....
        /*0468*/ 	.word	0xffffffff


	//   ....[8]....
        /*046c*/ 	.word	0xffffffff


	//   ....[9]....
        /*0470*/ 	.word	0xffffffff


	//   ....[10]....
        /*0474*/ 	.word	0xffffffff


	//   ....[11]....
        /*0478*/ 	.word	0xffffffff


	//   ....[12]....
        /*047c*/ 	.word	0xffffffff


	//   ....[13]....
        /*0480*/ 	.word	0xffffffff


	//   ....[14]....
        /*0484*/ 	.word	0xffffffff


	//   ....[15]....
        /*0488*/ 	.word	0xffffffff


	//   ....[16]....
        /*048c*/ 	.word	0xffffffff


	//   ....[17]....
        /*0490*/ 	.word	0xffffffff


	//   ....[18]....
        /*0494*/ 	.word	0xffffffff


	//   ....[19]....
        /*0498*/ 	.word	0xffffffff


	//   ....[20]....
        /*049c*/ 	.word	0xffffffff


	//   ....[21]....
        /*04a0*/ 	.word	0xffffffff


	//   ....[22]....
        /*04a4*/ 	.word	0xffffffff


	//   ....[23]....
        /*04a8*/ 	.word	0xffffffff


	//   ....[24]....
        /*04ac*/ 	.word	0xffffffff


	//   ....[25]....
        /*04b0*/ 	.word	0xffffffff


	//   ....[26]....
        /*04b4*/ 	.word	0xffffffff


	//   ....[27]....
        /*04b8*/ 	.word	0xffffffff


	//   ....[28]....
        /*04bc*/ 	.word	0xffffffff


	//   ....[29]....
        /*04c0*/ 	.word	0xffffffff


	//   ....[30]....
        /*04c4*/ 	.word	0xffffffff


	//   ....[31]....
        /*04c8*/ 	.word	0xffffffff


	//   ....[32]....
        /*04cc*/ 	.word	0xffffffff


	//   ....[33]....
        /*04d0*/ 	.word	0xffffffff


	//   ....[34]....
        /*04d4*/ 	.word	0xffffffff


	//   ....[35]....
        /*04d8*/ 	.word	0xffffffff


	//   ....[36]....
        /*04dc*/ 	.word	0xffffffff


	//   ....[37]....
        /*04e0*/ 	.word	0xffffffff


	//   ....[38]....
        /*04e4*/ 	.word	0xffffffff


	//   ....[39]....
        /*04e8*/ 	.word	0xffffffff


	//   ....[40]....
        /*04ec*/ 	.word	0xffffffff


	//   ....[41]....
        /*04f0*/ 	.word	0xffffffff


	//   ....[42]....
        /*04f4*/ 	.word	0xffffffff


	//   ....[43]....
        /*04f8*/ 	.word	0xffffffff


	//   ....[44]....
        /*04fc*/ 	.word	0xffffffff


	//   ....[45]....
        /*0500*/ 	.word	0xffffffff


	//   ....[46]....
        /*0504*/ 	.word	0xffffffff


	//   ....[47]....
        /*0508*/ 	.word	0xffffffff


	//   ....[48]....
        /*050c*/ 	.word	0xffffffff


	//   ....[49]....
        /*0510*/ 	.word	0xffffffff


	//   ....[50]....
        /*0514*/ 	.word	0xffffffff


	//   ....[51]....
        /*0518*/ 	.word	0xffffffff


	//   ....[52]....
        /*051c*/ 	.word	0xffffffff


	//   ....[53]....
        /*0520*/ 	.word	0xffffffff


	//   ....[54]....
        /*0524*/ 	.word	0xffffffff


	//   ....[55]....
        /*0528*/ 	.word	0xffffffff


	//   ....[56]....
        /*052c*/ 	.word	0xffffffff


	//   ....[57]....
        /*0530*/ 	.word	0xffffffff


	//   ....[58]....
        /*0534*/ 	.word	0xffffffff


	//   ....[59]....
        /*0538*/ 	.word	0xffffffff


	//   ....[60]....
        /*053c*/ 	.word	0xffffffff


	//   ....[61]....
        /*0540*/ 	.word	0xffffffff


	//   ....[62]....
        /*0544*/ 	.word	0xffffffff


	//   ....[63]....
        /*0548*/ 	.word	0xffffffff


	//   ....[64]....
        /*054c*/ 	.word	0xffffffff


	//   ....[65]....
        /*0550*/ 	.word	0xffffffff


	//   ....[66]....
        /*0554*/ 	.word	0xffffffff


	//   ....[67]....
        /*0558*/ 	.word	0xffffffff


	//   ....[68]....
        /*055c*/ 	.word	0xffffffff


	//   ....[69]....
        /*0560*/ 	.word	0xffffffff


	//   ....[70]....
        /*0564*/ 	.word	0xffffffff


	//   ....[71]....
        /*0568*/ 	.word	0xffffffff


	//   ....[72]....
        /*056c*/ 	.word	0xffffffff


	//   ....[73]....
        /*0570*/ 	.word	0xffffffff


	//   ....[74]....
        /*0574*/ 	.word	0xffffffff


	//   ....[75]....
        /*0578*/ 	.word	0xffffffff


	//   ....[76]....
        /*057c*/ 	.word	0xffffffff


	//   ....[77]....
        /*0580*/ 	.word	0xffffffff


	//   ....[78]....
        /*0584*/ 	.word	0xffffffff


	//   ....[79]....
        /*0588*/ 	.word	0xffffffff


	//   ....[80]....
        /*058c*/ 	.word	0xffffffff


	//   ....[81]....
        /*0590*/ 	.word	0xffffffff


	//   ....[82]....
        /*0594*/ 	.word	0xffffffff


	//   ....[83]....
        /*0598*/ 	.word	0xffffffff


	//   ....[84]....
        /*059c*/ 	.word	0xffffffff


	//   ....[85]....
        /*05a0*/ 	.word	0xffffffff


	//   ....[86]....
        /*05a4*/ 	.word	0xffffffff


	//   ....[87]....
        /*05a8*/ 	.word	0xffffffff


	//   ....[88]....
        /*05ac*/ 	.word	0xffffffff


	//   ....[89]....
        /*05b0*/ 	.word	0xffffffff


	//   ....[90]....
        /*05b4*/ 	.word	0xffffffff


	//   ....[91]....
        /*05b8*/ 	.word	0xffffffff


	//   ....[92]....
        /*05bc*/ 	.word	0xffffffff


	//   ....[93]....
        /*05c0*/ 	.word	0xffffffff


	//   ....[94]....
        /*05c4*/ 	.word	0xffffffff


	//   ....[95]....
        /*05c8*/ 	.word	0xffffffff


	//   ....[96]....
        /*05cc*/ 	.word	0xffffffff


	//   ....[97]....
        /*05d0*/ 	.word	0xffffffff


	//   ....[98]....
        /*05d4*/ 	.word	0xffffffff


	//   ....[99]....
        /*05d8*/ 	.word	0xffffffff


	//   ....[100]....
        /*05dc*/ 	.word	0xffffffff


	//   ....[101]....
        /*05e0*/ 	.word	0xffffffff


	//   ....[102]....
        /*05e4*/ 	.word	0xffffffff


	//   ....[103]....
        /*05e8*/ 	.word	0xffffffff


	//   ....[104]....
        /*05ec*/ 	.word	0xffffffff


	//   ....[105]....
        /*05f0*/ 	.word	0xffffffff


	//   ....[106]....
        /*05f4*/ 	.word	0xffffffff


	//   ....[107]....
        /*05f8*/ 	.word	0xffffffff


	//   ....[108]....
        /*05fc*/ 	.word	0xffffffff


	//   ....[109]....
        /*0600*/ 	.word	0xffffffff


	//   ....[110]....
        /*0604*/ 	.word	0xffffffff


	//   ....[111]....
        /*0608*/ 	.word	0xffffffff


	//   ....[112]....
        /*060c*/ 	.word	0xffffffff


	//   ....[113]....
        /*0610*/ 	.word	0xffffffff


	//   ....[114]....
        /*0614*/ 	.word	0xffffffff


	//   ....[115]....
        /*0618*/ 	.word	0xffffffff


	//   ....[116]....
        /*061c*/ 	.word	0xffffffff


	//   ....[117]....
        /*0620*/ 	.word	0xffffffff


	//   ....[118]....
        /*0624*/ 	.word	0xffffffff


	//   ....[119]....
        /*0628*/ 	.word	0xffffffff


	//   ....[120]....
        /*062c*/ 	.word	0xffffffff


	//   ....[121]....
        /*0630*/ 	.word	0xffffffff


	//   ....[122]....
        /*0634*/ 	.word	0xffffffff


	//   ....[123]....
        /*0638*/ 	.word	0xffffffff


	//   ....[124]....
        /*063c*/ 	.word	0xffffffff


	//   ....[125]....
        /*0640*/ 	.word	0xffffffff


	//   ....[126]....
        /*0644*/ 	.word	0xffffffff


	//   ....[127]....
        /*0648*/ 	.word	0xffffffff


	//   ....[128]....
        /*064c*/ 	.word	0xffffffff


	//   ....[129]....
        /*0650*/ 	.word	0xffffffff


	//   ....[130]....
        /*0654*/ 	.word	0xffffffff


	//   ....[131]....
        /*0658*/ 	.word	0xffffffff


	//   ....[132]....
        /*065c*/ 	.word	0xffffffff


	//   ....[133]....
        /*0660*/ 	.word	0xffffffff


	//   ....[134]....
        /*0664*/ 	.word	0xffffffff


	//   ....[135]....
        /*0668*/ 	.word	0xffffffff


	//   ....[136]....
        /*066c*/ 	.word	0xffffffff


	//   ....[137]....
        /*0670*/ 	.word	0xffffffff


	//   ....[138]....
        /*0674*/ 	.word	0xffffffff


	//   ....[139]....
        /*0678*/ 	.word	0xffffffff


	//   ....[140]....
        /*067c*/ 	.word	0xffffffff


	//   ....[141]....
        /*0680*/ 	.word	0xffffffff


	//   ....[142]....
        /*0684*/ 	.word	0xffffffff


	//   ....[143]....
        /*0688*/ 	.word	0xffffffff


	//   ....[144]....
        /*068c*/ 	.word	0xffffffff


	//   ....[145]....
        /*0690*/ 	.word	0xffffffff


	//   ....[146]....
        /*0694*/ 	.word	0xffffffff


	//   ....[147]....
        /*0698*/ 	.word	0xffffffff


	//   ....[148]....
        /*069c*/ 	.word	0xffffffff


	//   ....[149]....
        /*06a0*/ 	.word	0xffffffff


	//   ....[150]....
        /*06a4*/ 	.word	0xffffffff


	//   ....[151]....
        /*06a8*/ 	.word	0xffffffff


	//   ....[152]....
        /*06ac*/ 	.word	0xffffffff


	//   ....[153]....
        /*06b0*/ 	.word	0xffffffff


	//   ....[154]....
        /*06b4*/ 	.word	0xffffffff


	//   ....[155]....
        /*06b8*/ 	.word	0xffffffff


	//   ....[156]....
        /*06bc*/ 	.word	0xffffffff


	//   ....[157]....
        /*06c0*/ 	.word	0xffffffff


	//   ....[158]....
        /*06c4*/ 	.word	0xffffffff


	//   ....[159]....
        /*06c8*/ 	.word	0xffffffff


	//   ....[160]....
        /*06cc*/ 	.word	0xffffffff


	//   ....[161]....
        /*06d0*/ 	.word	0xffffffff


	//   ....[162]....
        /*06d4*/ 	.word	0xffffffff


	//   ....[163]....
        /*06d8*/ 	.word	0xffffffff


	//   ....[164]....
        /*06dc*/ 	.word	0xffffffff


	//   ....[165]....
        /*06e0*/ 	.word	0xffffffff


	//   ....[166]....
        /*06e4*/ 	.word	0xffffffff


	//   ....[167]....
        /*06e8*/ 	.word	0xffffffff


	//   ....[168]....
        /*06ec*/ 	.word	0xffffffff


	//   ....[169]....
        /*06f0*/ 	.word	0xffffffff


	//   ....[170]....
        /*06f4*/ 	.word	0xffffffff


	//   ....[171]....
        /*06f8*/ 	.word	0xffffffff


	//   ....[172]....
        /*06fc*/ 	.word	0xffffffff


	//   ....[173]....
        /*0700*/ 	.word	0xffffffff


	//   ....[174]....
        /*0704*/ 	.word	0xffffffff


	//   ....[175]....
        /*0708*/ 	.word	0xffffffff


	//   ....[176]....
        /*070c*/ 	.word	0xffffffff


	//   ....[177]....
        /*0710*/ 	.word	0xffffffff


	//   ....[178]....
        /*0714*/ 	.word	0xffffffff


	//   ....[179]....
        /*0718*/ 	.word	0xffffffff


	//   ....[180]....
        /*071c*/ 	.word	0xffffffff


	//   ....[181]....
        /*0720*/ 	.word	0xffffffff


	//   ....[182]....
        /*0724*/ 	.word	0xffffffff


	//   ....[183]....
        /*0728*/ 	.word	0xffffffff


	//   ....[184]....
        /*072c*/ 	.word	0xffffffff


	//   ....[185]....
        /*0730*/ 	.word	0xffffffff


	//   ....[186]....
        /*0734*/ 	.word	0xffffffff


	//   ....[187]....
        /*0738*/ 	.word	0xffffffff


	//   ....[188]....
        /*073c*/ 	.word	0xffffffff


	//   ....[189]....
        /*0740*/ 	.word	0xffffffff


	//   ....[190]....
        /*0744*/ 	.word	0xffffffff


	//   ....[191]....
        /*0748*/ 	.word	0xffffffff


	//   ....[192]....
        /*074c*/ 	.word	0xffffffff


	//   ....[193]....
        /*0750*/ 	.word	0xffffffff


	//   ....[194]....
        /*0754*/ 	.word	0xffffffff


	//   ....[195]....
        /*0758*/ 	.word	0xffffffff


	//   ....[196]....
        /*075c*/ 	.word	0xffffffff


	//   ....[197]....
        /*0760*/ 	.word	0xffffffff


	//   ....[198]....
        /*0764*/ 	.word	0xffffffff


	//   ....[199]....
        /*0768*/ 	.word	0xffffffff


	//   ....[200]....
        /*076c*/ 	.word	0xffffffff


	//   ....[201]....
        /*0770*/ 	.word	0xffffffff


	//   ....[202]....
        /*0774*/ 	.word	0xffffffff


	//   ....[203]....
        /*0778*/ 	.word	0xffffffff


	//   ....[204]....
        /*077c*/ 	.word	0xffffffff


	//   ....[205]....
        /*0780*/ 	.word	0xffffffff


	//   ....[206]....
        /*0784*/ 	.word	0xffffffff


	//   ....[207]....
        /*0788*/ 	.word	0xffffffff


	//   ....[208]....
        /*078c*/ 	.word	0xffffffff


	//   ....[209]....
        /*0790*/ 	.word	0xffffffff


	//   ....[210]....
        /*0794*/ 	.word	0xffffffff


	//   ....[211]....
        /*0798*/ 	.word	0xffffffff


	//   ....[212]....
        /*079c*/ 	.word	0xffffffff


	//   ....[213]....
        /*07a0*/ 	.word	0xffffffff


	//   ....[214]....
        /*07a4*/ 	.word	0xffffffff


	//   ....[215]....
        /*07a8*/ 	.word	0xffffffff


	//   ....[216]....
        /*07ac*/ 	.word	0xffffffff


	//   ....[217]....
        /*07b0*/ 	.word	0xffffffff


	//   ....[218]....
        /*07b4*/ 	.word	0xffffffff


	//   ....[219]....
        /*07b8*/ 	.word	0xffffffff


	//   ....[220]....
        /*07bc*/ 	.word	0xffffffff


	//   ....[221]....
        /*07c0*/ 	.word	0xffffffff


	//   ....[222]....
        /*07c4*/ 	.word	0xffffffff


	//   ....[223]....
        /*07c8*/ 	.word	0xffffffff


	//   ....[224]....
        /*07cc*/ 	.word	0xffffffff


	//   ....[225]....
        /*07d0*/ 	.word	0xffffffff


	//   ....[226]....
        /*07d4*/ 	.word	0xffffffff


	//   ....[227]....
        /*07d8*/ 	.word	0xffffffff


	//   ....[228]....
        /*07dc*/ 	.word	0xffffffff


	//   ....[229]....
        /*07e0*/ 	.word	0xffffffff


	//   ....[230]....
        /*07e4*/ 	.word	0xffffffff


	//   ....[231]....
        /*07e8*/ 	.word	0xffffffff


	//   ....[232]....
        /*07ec*/ 	.word	0xffffffff


	//   ....[233]....
        /*07f0*/ 	.word	0xffffffff


	//   ....[234]....
        /*07f4*/ 	.word	0xffffffff


	//   ....[235]....
        /*07f8*/ 	.word	0xffffffff


	//   ....[236]....
        /*07fc*/ 	.word	0xffffffff


	//   ....[237]....
        /*0800*/ 	.word	0xffffffff


	//   ....[238]....
        /*0804*/ 	.word	0xffffffff


	//   ....[239]....
        /*0808*/ 	.word	0xffffffff


	//   ....[240]....
        /*080c*/ 	.word	0xffffffff


	//   ....[241]....
        /*0810*/ 	.word	0xffffffff


	//   ....[242]....
        /*0814*/ 	.word	0xffffffff


	//   ....[243]....
        /*0818*/ 	.word	0xffffffff


	//   ....[244]....
        /*081c*/ 	.word	0xffffffff


	//   ....[245]....
        /*0820*/ 	.word	0xffffffff


	//   ....[246]....
        /*0824*/ 	.word	0xffffffff


	//   ....[247]....
        /*0828*/ 	.word	0xffffffff


	//   ....[248]....
        /*082c*/ 	.word	0xffffffff


	//   ....[249]....
        /*0830*/ 	.word	0xffffffff


	//   ....[250]....
        /*0834*/ 	.word	0xffffffff


	//   ....[251]....
        /*0838*/ 	.word	0xffffffff


	//   ....[252]....
        /*083c*/ 	.word	0xffffffff


	//   ....[253]....
        /*0840*/ 	.word	0xffffffff


	//   ....[254]....
        /*0844*/ 	.word	0xffffffff


	//   ....[255]....
        /*0848*/ 	.word	0xffffffff


	//   ....[0]....
        /*084c*/ 	.word	0xffffffff


	//   ....[1]....
        /*0850*/ 	.word	0xffffffff


	//   ....[2]....
        /*0854*/ 	.word	0xffffffff


	//   ....[3]....
        /*0858*/ 	.word	0xffffffff


	//   ....[4]....
        /*085c*/ 	.word	0xffffffff


	//   ....[5]....
        /*0860*/ 	.word	0xffffffff


	//   ....[6]....
        /*0864*/ 	.word	0xffffffff


	//   ....[7]....
        /*0868*/ 	.word	0xffffffff


	//   ....[8]....
        /*086c*/ 	.word	0xffffffff


	//   ....[9]....
        /*0870*/ 	.word	0xffffffff


	//   ....[10]....
        /*0874*/ 	.word	0xffffffff


	//   ....[11]....
        /*0878*/ 	.word	0xffffffff


	//   ....[12]....
        /*087c*/ 	.word	0xffffffff


	//   ....[13]....
        /*0880*/ 	.word	0xffffffff


	//   ....[14]....
        /*0884*/ 	.word	0xffffffff


	//   ....[15]....
        /*0888*/ 	.word	0xffffffff


	//   ....[16]....
        /*088c*/ 	.word	0xffffffff


	//   ....[17]....
        /*0890*/ 	.word	0xffffffff


	//   ....[18]....
        /*0894*/ 	.word	0xffffffff


	//   ....[19]....
        /*0898*/ 	.word	0xffffffff


	//   ....[20]....
        /*089c*/ 	.word	0xffffffff


	//   ....[21]....
        /*08a0*/ 	.word	0xffffffff


	//   ....[22]....
        /*08a4*/ 	.word	0xffffffff


	//   ....[23]....
        /*08a8*/ 	.word	0xffffffff


	//   ....[24]....
        /*08ac*/ 	.word	0xffffffff


	//   ....[25]....
        /*08b0*/ 	.word	0xffffffff


	//   ....[26]....
        /*08b4*/ 	.word	0xffffffff


	//   ....[27]....
        /*08b8*/ 	.word	0xffffffff


	//   ....[28]....
        /*08bc*/ 	.word	0xffffffff


	//   ....[29]....
        /*08c0*/ 	.word	0xffffffff


	//   ....[30]....
        /*08c4*/ 	.word	0xffffffff


	//   ....[31]....
        /*08c8*/ 	.word	0xffffffff


	//----- nvinfo : EIATTR_COOP_GROUP_INSTR_OFFSETS
	.align		4
.L_244:
        /*08cc*/ 	.byte	0x04, 0x28
        /*08ce*/ 	.short	(.L_246 - .L_245)


	//   ....[0]....
.L_245:
        /*08d0*/ 	.word	0x00000050


	//   ....[1]....
        /*08d4*/ 	.word	0x00000060


	//   ....[2]....
        /*08d8*/ 	.word	0x00001550


	//   ....[3]....
        /*08dc*/ 	.word	0x00001570


	//   ....[4]....
        /*08e0*/ 	.word	0x000016c0


	//   ....[5]....
        /*08e4*/ 	.word	0x000016d0


	//   ....[6]....
        /*08e8*/ 	.word	0x000017b0


	//   ....[7]....
        /*08ec*/ 	.word	0x000017d0


	//   ....[8]....
        /*08f0*/ 	.word	0x000018b0


	//   ....[9]....
        /*08f4*/ 	.word	0x000018c0


	//   ....[10]....
        /*08f8*/ 	.word	0x000019a0


	//   ....[11]....
        /*08fc*/ 	.word	0x000019c0


	//   ....[12]....
        /*0900*/ 	.word	0x00001aa0


	//   ....[13]....
        /*0904*/ 	.word	0x00001ab0


	//   ....[14]....
        /*0908*/ 	.word	0x00001b90


	//   ....[15]....
        /*090c*/ 	.word	0x00001bb0


	//   ....[16]....
        /*0910*/ 	.word	0x00001c90


	//   ....[17]....
        /*0914*/ 	.word	0x00001ca0


	//   ....[18]....
        /*0918*/ 	.word	0x00002120


	//   ....[19]....
        /*091c*/ 	.word	0x00002140


	//   ....[20]....
        /*0920*/ 	.word	0x00002150


	//   ....[21]....
        /*0924*/ 	.word	0x00002170


	//   ....[22]....
        /*0928*/ 	.word	0x00002180


	//   ....[23]....
        /*092c*/ 	.word	0x000021a0


	//   ....[24]....
        /*0930*/ 	.word	0x000021c0


	//   ....[25]....
        /*0934*/ 	.word	0x000021e0


	//   ....[26]....
        /*0938*/ 	.word	0x00002200


	//   ....[27]....
        /*093c*/ 	.word	0x00002220


	//   ....[28]....
        /*0940*/ 	.word	0x00002240


	//   ....[29]....
        /*0944*/ 	.word	0x00002260


	//   ....[30]....
        /*0948*/ 	.word	0x00002270


	//   ....[31]....
        /*094c*/ 	.word	0x00002280


	//   ....[32]....
        /*0950*/ 	.word	0x00002700


	//   ....[33]....
        /*0954*/ 	.word	0x00002740


	//   ....[34]....
        /*0958*/ 	.word	0x00002760


	//   ....[35]....
        /*095c*/ 	.word	0x00002770


	//   ....[36]....
        /*0960*/ 	.word	0x00002850


	//   ....[37]....
        /*0964*/ 	.word	0x00002860


	//   ....[38]....
        /*0968*/ 	.word	0x00002870


	//   ....[39]....
        /*096c*/ 	.word	0x000028a0


	//   ....[40]....
        /*0970*/ 	.word	0x000028d0


	//   ....[41]....
        /*0974*/ 	.word	0x00002910


	//   ....[42]....
        /*0978*/ 	.word	0x00002930


	//   ....[43]....
        /*097c*/ 	.word	0x00002960


	//   ....[44]....
        /*0980*/ 	.word	0x00002990


	//   ....[45]....
        /*0984*/ 	.word	0x00002be0


	//   ....[46]....
        /*0988*/ 	.word	0x000035a0


	//   ....[47]....
        /*098c*/ 	.word	0x000035c0


	//   ....[48]....
        /*0990*/ 	.word	0x000035d0


	//   ....[49]....
        /*0994*/ 	.word	0x000035e0


	//   ....[50]....
        /*0998*/ 	.word	0x000035f0


	//   ....[51]....
        /*099c*/ 	.word	0x00003600


	//   ....[52]....
        /*09a0*/ 	.word	0x00003610


	//   ....[53]....
        /*09a4*/ 	.word	0x00003620


	//   ....[54]....
        /*09a8*/ 	.word	0x00003640


	//   ....[55]....
        /*09ac*/ 	.word	0x00003670


	//   ....[56]....
        /*09b0*/ 	.word	0x00003690


	//   ....[57]....
        /*09b4*/ 	.word	0x000036b0


	//   ....[58]....
        /*09b8*/ 	.word	0x00003720


	//   ....[59]....
        /*09bc*/ 	.word	0x00003740


	//   ....[60]....
        /*09c0*/ 	.word	0x000038f0


	//   ....[61]....
        /*09c4*/ 	.word	0x00003cb0


	//   ....[62]....
        /*09c8*/ 	.word	0x00003cc0


	//   ....[63]....
        /*09cc*/ 	.word	0x00003cd0


	//   ....[64]....
        /*09d0*/ 	.word	0x00004e50


	//   ....[65]....
        /*09d4*/ 	.word	0x00004e80


	//   ....[66]....
        /*09d8*/ 	.word	0x00004ea0


	//   ....[67]....
        /*09dc*/ 	.word	0x00004eb0


	//   ....[68]....
        /*09e0*/ 	.word	0x00004ee0


	//   ....[69]....
        /*09e4*/ 	.word	0x00004f00


	//   ....[70]....
        /*09e8*/ 	.word	0x00004f20


	//   ....[71]....
        /*09ec*/ 	.word	0x00004f30


	//   ....[72]....
        /*09f0*/ 	.word	0x00007c70


	//   ....[73]....
        /*09f4*/ 	.word	0x00007c90


	//   ....[74]....
        /*09f8*/ 	.word	0x00007ca0


	//   ....[75]....
        /*09fc*/ 	.word	0x00007cb0


	//   ....[76]....
        /*0a00*/ 	.word	0x00007cc0


	//   ....[77]....
        /*0a04*/ 	.word	0x00007cd0


	//   ....[78]....
        /*0a08*/ 	.word	0x00007ce0


	//   ....[79]....
        /*0a0c*/ 	.word	0x00007cf0


	//   ....[80]....
        /*0a10*/ 	.word	0x00007d00


	//   ....[81]....
        /*0a14*/ 	.word	0x00007d10


	//   ....[82]....
        /*0a18*/ 	.word	0x00007d20


	//   ....[83]....
        /*0a1c*/ 	.word	0x00007d30


	//   ....[84]....
        /*0a20*/ 	.word	0x00007d40


	//   ....[85]....
        /*0a24*/ 	.word	0x00007d50


	//   ....[86]....
        /*0a28*/ 	.word	0x00008a00


	//   ....[87]....
        /*0a2c*/ 	.word	0x00008a20


	//   ....[88]....
        /*0a30*/ 	.word	0x00008a80


	//   ....[89]....
        /*0a34*/ 	.word	0x00008a90


	//   ....[90]....
        /*0a38*/ 	.word	0x00008ad0


	//   ....[91]....
        /*0a3c*/ 	.word	0x00008ae0


	//   ....[92]....
        /*0a40*/ 	.word	0x00008b20


	//   ....[93]....
        /*0a44*/ 	.word	0x00008b30


	//   ....[94]....
        /*0a48*/ 	.word	0x00008b70


	//   ....[95]....
        /*0a4c*/ 	.word	0x00008b80


	//   ....[96]....
        /*0a50*/ 	.word	0x00008bc0


	//   ....[97]....
        /*0a54*/ 	.word	0x00008bd0


	//   ....[98]....
        /*0a58*/ 	.word	0x00008be0


	//   ....[99]....
        /*0a5c*/ 	.word	0x00008bf0


	//   ....[100]....
        /*0a60*/ 	.word	0x00008d60


	//   ....[101]....
        /*0a64*/ 	.word	0x00009120


	//   ....[102]....
        /*0a68*/ 	.word	0x00009150


	//   ....[103]....
        /*0a6c*/ 	.word	0x00009180


	//   ....[104]....
        /*0a70*/ 	.word	0x00009e70


	//   ....[105]....
        /*0a74*/ 	.word	0x00009f70


	//   ....[106]....
        /*0a78*/ 	.word	0x0000a060


	//   ....[107]....
        /*0a7c*/ 	.word	0x0000a130


	//   ....[108]....
        /*0a80*/ 	.word	0x0000a1b0


	//   ....[109]....
        /*0a84*/ 	.word	0x0000a1d0


	//   ....[110]....
        /*0a88*/ 	.word	0x0000a3b0


	//   ....[111]....
        /*0a8c*/ 	.word	0x0000a3d0


	//   ....[112]....
        /*0a90*/ 	.word	0x0000d050


	//   ....[113]....
        /*0a94*/ 	.word	0x0000d090


	//   ....[114]....
        /*0a98*/ 	.word	0x0000d0b0


	//   ....[115]....
        /*0a9c*/ 	.word	0x0000d0d0


	//   ....[116]....
        /*0aa0*/ 	.word	0x0000d0f0


	//   ....[117]....
        /*0aa4*/ 	.word	0x0000d110


	//   ....[118]....
        /*0aa8*/ 	.word	0x0000d130


	//   ....[119]....
        /*0aac*/ 	.word	0x0000d150


	//   ....[120]....
        /*0ab0*/ 	.word	0x0000d170


	//   ....[121]....
        /*0ab4*/ 	.word	0x0000d190


	//   ....[122]....
        /*0ab8*/ 	.word	0x0000d1b0


	//   ....[123]....
        /*0abc*/ 	.word	0x0000d1d0


	//   ....[124]....
        /*0ac0*/ 	.word	0x0000d1f0


	//   ....[125]....
        /*0ac4*/ 	.word	0x0000d3a0


	//   ....[126]....
        /*0ac8*/ 	.word	0x0000dd80


	//   ....[127]....
        /*0acc*/ 	.word	0x0000dda0


	//   ....[128]....
        /*0ad0*/ 	.word	0x0000de00


	//   ....[129]....
        /*0ad4*/ 	.word	0x0000de10


	//   ....[130]....
        /*0ad8*/ 	.word	0x0000de50


	//   ....[131]....
        /*0adc*/ 	.word	0x0000de60


	//   ....[132]....
        /*0ae0*/ 	.word	0x0000dea0


	//   ....[133]....
        /*0ae4*/ 	.word	0x0000deb0


	//   ....[134]....
        /*0ae8*/ 	.word	0x0000def0


	//   ....[135]....
        /*0aec*/ 	.word	0x0000df00


	//   ....[136]....
        /*0af0*/ 	.word	0x0000df40


	//   ....[137]....
        /*0af4*/ 	.word	0x0000df50


	//   ....[138]....
        /*0af8*/ 	.word	0x0000df60


	//   ....[139]....
        /*0afc*/ 	.word	0x0000df70


	//   ....[140]....
        /*0b00*/ 	.word	0x0000e740


	//   ....[141]....
        /*0b04*/ 	.word	0x0000e760


	//   ....[142]....
        /*0b08*/ 	.word	0x0000e770


	//   ....[143]....
        /*0b0c*/ 	.word	0x0000e7a0


	//   ....[144]....
        /*0b10*/ 	.word	0x0000e7b0


	//   ....[145]....
        /*0b14*/ 	.word	0x0000e7d0


	//   ....[146]....
        /*0b18*/ 	.word	0x0000e800


	//   ....[147]....
        /*0b1c*/ 	.word	0x0000e820


	//   ....[148]....
        /*0b20*/ 	.word	0x00011180


	//   ....[149]....
        /*0b24*/ 	.word	0x000111e0


	//   ....[150]....
        /*0b28*/ 	.word	0x00011200


	//   ....[151]....
        /*0b2c*/ 	.word	0x00011220


	//   ....[152]....
        /*0b30*/ 	.word	0x00011230


	//   ....[153]....
        /*0b34*/ 	.word	0x00011250


	//   ....[154]....
        /*0b38*/ 	.word	0x00011270


	//   ....[155]....
        /*0b3c*/ 	.word	0x00011280


	//   ....[156]....
        /*0b40*/ 	.word	0x00011b40


	//   ....[157]....
        /*0b44*/ 	.word	0x00012070


	//   ....[158]....
        /*0b48*/ 	.word	0x00012080


	//   ....[159]....
        /*0b4c*/ 	.word	0x00012090


	//   ....[160]....
        /*0b50*/ 	.word	0x000120c0


	//   ....[161]....
        /*0b54*/ 	.word	0x00012120


	//   ....[162]....
        /*0b58*/ 	.word	0x00012150


	//   ....[163]....
        /*0b5c*/ 	.word	0x00012170


	//   ....[164]....
        /*0b60*/ 	.word	0x00012180


	//   ....[165]....
        /*0b64*/ 	.word	0x00012270


	//   ....[166]....
        /*0b68*/ 	.word	0x000122a0


	//   ....[167]....
        /*0b6c*/ 	.word	0x00012500


	//   ....[168]....
        /*0b70*/ 	.word	0x00012520


	//   ....[169]....
        /*0b74*/ 	.word	0x00012750


	//   ....[170]....
        /*0b78*/ 	.word	0x00012770


	//   ....[171]....
        /*0b7c*/ 	.word	0x000129a0


	//   ....[172]....
        /*0b80*/ 	.word	0x000129b0


	//   ....[173]....
        /*0b84*/ 	.word	0x00012f40


	//   ....[174]....
        /*0b88*/ 	.word	0x00013050


	//   ....[175]....
        /*0b8c*/ 	.word	0x000130c0


	//   ....[176]....
        /*0b90*/ 	.word	0x00013130


	//   ....[177]....
        /*0b94*/ 	.word	0x00013190


	//   ....[178]....
        /*0b98*/ 	.word	0x00013200


	//   ....[179]....
        /*0b9c*/ 	.word	0x00013270


	//   ....[180]....
        /*0ba0*/ 	.word	0x000132e0


	//   ....[181]....
        /*0ba4*/ 	.word	0x00013340


	//   ....[182]....
        /*0ba8*/ 	.word	0x000133b0


	//   ....[183]....
        /*0bac*/ 	.word	0x00013420


	//   ....[184]....
        /*0bb0*/ 	.word	0x00013490


	//   ....[185]....
        /*0bb4*/ 	.word	0x000134f0


	//   ....[186]....
        /*0bb8*/ 	.word	0x00013560


	//   ....[187]....
        /*0bbc*/ 	.word	0x000135d0


	//   ....[188]....
        /*0bc0*/ 	.word	0x00013640


	//   ....[189]....
        /*0bc4*/ 	.word	0x000136a0


	//   ....[190]....
        /*0bc8*/ 	.word	0x00013710


	//   ....[191]....
        /*0bcc*/ 	.word	0x00013780


	//   ....[192]....
        /*0bd0*/ 	.word	0x00013830


	//   ....[193]....
        /*0bd4*/ 	.word	0x00013890


	//   ....[194]....
        /*0bd8*/ 	.word	0x00013940


	//   ....[195]....
        /*0bdc*/ 	.word	0x000139a0


	//   ....[196]....
        /*0be0*/ 	.word	0x00013a50


	//   ....[197]....
        /*0be4*/ 	.word	0x00013ab0


	//   ....[198]....
        /*0be8*/ 	.word	0x00013b60


	//   ....[199]....
        /*0bec*/ 	.word	0x00013bc0


	//   ....[200]....
        /*0bf0*/ 	.word	0x00013c70


	//   ....[201]....
        /*0bf4*/ 	.word	0x00013cd0


	//   ....[202]....
        /*0bf8*/ 	.word	0x00013d80


	//   ....[203]....
        /*0bfc*/ 	.word	0x00013de0


	//   ....[204]....
        /*0c00*/ 	.word	0x00013e50


	//   ....[205]....
        /*0c04*/ 	.word	0x00013ec0


	//   ....[206]....
        /*0c08*/ 	.word	0x000142b0


	//   ....[207]....
        /*0c0c*/ 	.word	0x000146a0


	//   ....[208]....
        /*0c10*/ 	.word	0x00015140


	//   ....[209]....
        /*0c14*/ 	.word	0x00015190


	//   ....[210]....
        /*0c18*/ 	.word	0x000151e0


	//   ....[211]....
        /*0c1c*/ 	.word	0x00015230


	//   ....[212]....
        /*0c20*/ 	.word	0x00015280


	//   ....[213]....
        /*0c24*/ 	.word	0x000152d0


	//   ....[214]....
        /*0c28*/ 	.word	0x00015320


	//   ....[215]....
        /*0c2c*/ 	.word	0x00015370


	//   ....[216]....
        /*0c30*/ 	.word	0x000153e0


	//   ....[217]....
        /*0c34*/ 	.word	0x00015450


	//   ....[218]....
        /*0c38*/ 	.word	0x00015500


	//   ....[219]....
        /*0c3c*/ 	.word	0x00015560


	//   ....[220]....
        /*0c40*/ 	.word	0x00015610


	//   ....[221]....
        /*0c44*/ 	.word	0x00015670


	//   ....[222]....
        /*0c48*/ 	.word	0x00015720


	//   ....[223]....
        /*0c4c*/ 	.word	0x00015780


	//   ....[224]....
        /*0c50*/ 	.word	0x00015830


	//   ....[225]....
        /*0c54*/ 	.word	0x00015890


	//   ....[226]....
        /*0c58*/ 	.word	0x00015940


	//   ....[227]....
        /*0c5c*/ 	.word	0x000159a0


	//   ....[228]....
        /*0c60*/ 	.word	0x00015a50


	//   ....[229]....
        /*0c64*/ 	.word	0x00015ab0


	//   ....[230]....
        /*0c68*/ 	.word	0x00015b20


	//   ....[231]....
        /*0c6c*/ 	.word	0x00015b90


	//   ....[232]....
        /*0c70*/ 	.word	0x00015c40


	//   ....[233]....
        /*0c74*/ 	.word	0x00015ca0


	//   ....[234]....
        /*0c78*/ 	.word	0x00015d50


	//   ....[235]....
        /*0c7c*/ 	.word	0x00015db0


	//   ....[236]....
        /*0c80*/ 	.word	0x00015e60


	//   ....[237]....
        /*0c84*/ 	.word	0x00015ec0


	//   ....[238]....
        /*0c88*/ 	.word	0x00015f70


	//   ....[239]....
        /*0c8c*/ 	.word	0x00015fd0


	//   ....[240]....
        /*0c90*/ 	.word	0x00016080


	//   ....[241]....
        /*0c94*/ 	.word	0x000160e0


	//   ....[242]....
        /*0c98*/ 	.word	0x00016190


	//   ....[243]....
        /*0c9c*/ 	.word	0x000161f0


	//   ....[244]....
        /*0ca0*/ 	.word	0x00016260


	//   ....[245]....
        /*0ca4*/ 	.word	0x000162d0


	//   ....[246]....
        /*0ca8*/ 	.word	0x000166b0


	//   ....[247]....
        /*0cac*/ 	.word	0x00016a90


	//   ....[248]....
        /*0cb0*/ 	.word	0x00017550


	//   ....[249]....
        /*0cb4*/ 	.word	0x00017590


	//   ....[250]....
        /*0cb8*/ 	.word	0x000175e0


	//   ....[251]....
        /*0cbc*/ 	.word	0x00017620


	//   ....[252]....
        /*0cc0*/ 	.word	0x00017670


	//   ....[253]....
        /*0cc4*/ 	.word	0x000176b0


	//   ....[254]....
        /*0cc8*/ 	.word	0x00017700


	//   ....[255]....
        /*0ccc*/ 	.word	0x00017740


	//   ....[0]....
        /*0cd0*/ 	.word	0x000177a0


	//   ....[1]....
        /*0cd4*/ 	.word	0x00017810


	//   ....[2]....
        /*0cd8*/ 	.word	0x00017880


	//   ....[3]....
        /*0cdc*/ 	.word	0x00017930


	//   ....[4]....
        /*0ce0*/ 	.word	0x00017990


	//   ....[5]....
        /*0ce4*/ 	.word	0x00017a40


	//   ....[6]....
        /*0ce8*/ 	.word	0x00017aa0


	//   ....[7]....
        /*0cec*/ 	.word	0x00017b50


	//   ....[8]....
        /*0cf0*/ 	.word	0x00017bb0


	//   ....[9]....
        /*0cf4*/ 	.word	0x00017c60


	//   ....[10]....
        /*0cf8*/ 	.word	0x00017cc0


	//   ....[11]....
        /*0cfc*/ 	.word	0x00017d70


	//   ....[12]....
        /*0d00*/ 	.word	0x00017dd0


	//   ....[13]....
        /*0d04*/ 	.word	0x00017e80


	//   ....[14]....
        /*0d08*/ 	.word	0x00017ee0


	//   ....[15]....
        /*0d0c*/ 	.word	0x00017f30


	//   ....[16]....
        /*0d10*/ 	.word	0x00017f70


	//   ....[17]....
        /*0d14*/ 	.word	0x00017fc0


	//   ....[18]....
        /*0d18*/ 	.word	0x00018000


	//   ....[19]....
        /*0d1c*/ 	.word	0x00018050


	//   ....[20]....
        /*0d20*/ 	.word	0x00018090


	//   ....[21]....
        /*0d24*/ 	.word	0x000180e0


	//   ....[22]....
        /*0d28*/ 	.word	0x00018120


	//   ....[23]....
        /*0d2c*/ 	.word	0x00018170


	//   ....[24]....
        /*0d30*/ 	.word	0x000181d0


	//   ....[25]....
        /*0d34*/ 	.word	0x00018220


	//   ....[26]....
        /*0d38*/ 	.word	0x00018270


	//   ....[27]....
        /*0d3c*/ 	.word	0x000182c0


	//   ....[28]....
        /*0d40*/ 	.word	0x00018320


	//   ....[29]....
        /*0d44*/ 	.word	0x00018370


	//   ....[30]....
        /*0d48*/ 	.word	0x000183d0


	//   ....[31]....
        /*0d4c*/ 	.word	0x00018440


	//----- nvinfo : EIATTR_EXIT_INSTR_OFFSETS
	.align		4
.L_246:
        /*0d50*/ 	.byte	0x04, 0x1c
        /*0d52*/ 	.short	(.L_248 - .L_247)


	//   ....[0]....
.L_247:
        /*0d54*/ 	.word	0x000000b0


	//   ....[1]....
        /*0d58*/ 	.word	0x00013000


	//----- nvinfo : EIATTR_MAX_THREADS
	.align		4
.L_248:
        /*0d5c*/ 	.byte	0x04, 0x05
        /*0d5e*/ 	.short	(.L_250 - .L_249)
.L_249:
        /*0d60*/ 	.word	0x00000080
        /*0d64*/ 	.word	0x00000001
        /*0d68*/ 	.word	0x00000001


	//----- nvinfo : EIATTR_CRS_STACK_SIZE
	.align		4
.L_250:
        /*0d6c*/ 	.byte	0x04, 0x1e
        /*0d6e*/ 	.short	(.L_252 - .L_251)
.L_251:
        /*0d70*/ 	.word	0x00000000
.L_252:


//--------------------- .nv.info._ZN7cutlass13device_kernelIN5flash19enable_sm80_to_sm89INS1_16FlashAttnFwdSm80INS1_25CollectiveMainloopFwdSm80ILi4ELi1ELb0EN4cute5tupleIJNS5_1CILi128EEENS7_ILi80EEENS7_ILi64EEEEEELi64ENS_6half_tEfNS_4arch4Sm80ELb1ELb0ELb0ELb1ELb1ELb0ELb1ELb1EEENS1_21CollectiveEpilogueFwdINS6_IJS8_SA_S9_EEENS6_IJNS7_ILi1EEESI_SI_EEESC_SE_Li128ELb1ELb1ELb1ELb0EEENS1_36VarlenDynamicPersistentTileSchedulerILi128ELi80ELi128ELi128ELb1ELb1ELb0ELb1ELb1ELb1EEEEEEEEEvNT_6ParamsE --------------------------
	.section	.nv.info._ZN7cutlass13device_kernelIN5flash19enable_sm80_to_sm89INS1_16FlashAttnFwdSm80INS1_25CollectiveMainloopFwdSm80ILi4ELi1ELb0EN4cute5tupleIJNS5_1CILi128EEENS7_ILi80EEENS7_ILi64EEEEEELi64ENS_6half_tEfNS_4arch4Sm80ELb1ELb0ELb0ELb1ELb1ELb0ELb1ELb1EEENS1_21CollectiveEpilogueFwdINS6_IJS8_SA_S9_EEENS6_IJNS7_ILi1EEESI_SI_EEESC_SE_Li128ELb1ELb1ELb1ELb0EEENS1_36VarlenDynamicPersistentTileSchedulerILi128ELi80ELi128ELi128ELb1ELb1ELb0ELb1ELb1ELb1EEEEEEEEEvNT_6ParamsE,"",@"SHT_CUDA_INFO"
	.sectionflags	@""
	.align	4


	//----- nvinfo : EIATTR_CUDA_API_VERSION
	.align		4
        /*0000*/ 	.byte	0x04, 0x37
        /*0002*/ 	.short	(.L_254 - .L_253)
.L_253:
        /*0004*/ 	.word	0x00000082


	//----- nvinfo : EIATTR_SW2861232_WAR
	.align		4
.L_254:
        /*0008*/ 	.byte	0x01, 0x35
	.zero		2


	//----- nvinfo : EIATTR_PARAM_CBANK
	.align		4
        /*000c*/ 	.byte	0x04, 0x0a
        /*000e*/ 	.short	(.L_256 - .L_255)
	.align		4
.L_255:
        /*0010*/ 	.word	index@(.nv.constant0._ZN7cutlass13device_kernelIN5flash19enable_sm80_to_sm89INS1_16FlashAttnFwdSm80INS1_25CollectiveMainloopFwdSm80ILi4ELi1ELb0EN4cute5tupleIJNS5_1CILi128EEENS7_ILi80EEENS7_ILi64EEEEEELi64ENS_6half_tEfNS_4arch4Sm80ELb1ELb0ELb0ELb1ELb1ELb0ELb1ELb1EEENS1_21CollectiveEpilogueFwdINS6_IJS8_SA_S9_EEENS6_IJNS7_ILi1EEESI_SI_EEESC_SE_Li128ELb1ELb1ELb1ELb0EEENS1_36VarlenDynamicPersistentTileSchedulerILi128ELi80ELi128ELi128ELb1ELb1ELb0ELb1ELb1ELb1EEEEEEEEEvNT_6ParamsE)
        /*0014*/ 	.short	0x0160
        /*0016*/ 	.short	0x0438


	//----- nvinfo : EIATTR_CBANK_PARAM_SIZE
	.align		4
.L_256:
        /*0018*/ 	.byte	0x03, 0x19
        /*001a*/ 	.short	0x0438


	//----- nvinfo : EIATTR_KPARAM_INFO
	.align		4
        /*001c*/ 	.byte	0x04, 0x17
        /*001e*/ 	.short	(.L_258 - .L_257)
.L_257:
        /*0020*/ 	.word	0x00000000
        /*0024*/ 	.short	0x0000
        /*0026*/ 	.short	0x0000
        /*0028*/ 	.byte	0x00, 0xf0, 0xe1, 0x10


	//----- nvinfo : EIATTR_MAXREG_COUNT
	.align		4
.L_258:
        /*002c*/ 	.byte	0x03, 0x1b
        /*002e*/ 	.short	0x00ff


	//----- nvinfo : EIATTR_NUM_BARRIERS
	.align		4
        /*0030*/ 	.byte	0x02, 0x4c
        /*0032*/ 	.byte	0x06
	.zero		1


	//----- nvinfo : EIATTR_ANNOTATIONS
	.align		4
        /*0034*/ 	.byte	0x04, 0x55
        /*0036*/ 	.short	(.L_260 - .L_259)


	//   ....[0]....
.L_259:
        /* <DEDUP_REMOVED lines=106> */


	//----- nvinfo : EIATTR_MERCURY_ISA_VERSION
	.align		4
.L_260:
        /*06c0*/ 	.byte	0x03, 0x5f
        /*06c2*/ 	.short	0x0000


	//----- nvinfo : EIATTR_INT_WARP_WIDE_INSTR_OFFSETS
	.align		4
        /*06c4*/ 	.byte	0x04, 0x31
        /*06c6*/ 	.short	(.L_262 - .L_261)


	//   ....[0]....
.L_261:
        /*06c8*/ 	.word	0x0000e7d0


	//   ....[1]....
        /*06cc*/ 	.word	0x0000e850


	//----- nvinfo : EIATTR_COOP_GROUP_MASK_REGIDS
	.align		4
.L_262:
        /*06d0*/ 	.byte	0x04, 0x29
        /*06d2*/ 	.short	(.L_264 - .L_263)


	//   ....[0]....
.L_263:
        /*06d4*/ 	.word	0xffffffff


	//   ....[1]....
        /*06d8*/ 	.word	0xffffffff


	//   ....[2]....
        /*06dc*/ 	.word	0xffffffff


	//   ....[3]....
        /*06e0*/ 	.word	0xffffffff


	//   ....[4]....
        /*06e4*/ 	.word	0xffffffff


	//   ....[5]....
        /*06e8*/ 	.word	0xffffffff


	//   ....[6]....
        /*06ec*/ 	.word	0xffffffff


	//   ....[7]....
        /*06f0*/ 	.word	0xffffffff


	//   ....[8]....
        /*06f4*/ 	.word	0xffffffff


	//   ....[9]....
        /*06f8*/ 	.word	0xffffffff


	//   ....[10]....
        /*06fc*/ 	.word	0xffffffff


	//   ....[11]....
        /*0700*/ 	.word	0xffffffff


	//   ....[12]....
        /*0704*/ 	.word	0xffffffff


	//   ....[13]....
        /*0708*/ 	.word	0xffffffff


	//   ....[14]....
        /*070c*/ 	.word	0xffffffff


	//   ....[15]....
        /*0710*/ 	.word	0xffffffff


	//   ....[16]....
        /*0714*/ 	.word	0xffffffff


	//   ....[17]....
        /*0718*/ 	.word	0xffffffff


	//   ....[18]....
        /*071c*/ 	.word	0xffffffff


	//   ....[19]....
        /*0720*/ 	.word	0xffffffff


	//   ....[20]....
        /*0724*/ 	.word	0xffffffff


	//   ....[21]....
        /*0728*/ 	.word	0xffffffff


	//   ....[22]....
        /*072c*/ 	.word	0xffffffff


	//   ....[23]....
        /*0730*/ 	.word	0xffffffff


	//   ....[24]....
        /*0734*/ 	.word	0xffffffff


	//   ....[25]....
        /*0738*/ 	.word	0xffffffff


	//   ....[26]....
        /*073c*/ 	.word	0xffffffff


	//   ....[27]....
        /*0740*/ 	.word	0xffffffff


	//   ....[28]....
        /*0744*/ 	.word	0xffffffff


	//   ....[29]....
        /*0748*/ 	.word	0xffffffff


	//   ....[30]....
        /*074c*/ 	.word	0xffffffff


	//   ....[31]....
        /*0750*/ 	.word	0xffffffff


	//   ....[32]....
        /*0754*/ 	.word	0xffffffff


	//   ....[33]....
        /*0758*/ 	.word	0xffffffff


	//   ....[34]....
        /*075c*/ 	.word	0xffffffff


	//   ....[35]....
        /*0760*/ 	.word	0xffffffff


	//   ....[36]....
        /*0764*/ 	.word	0xffffffff


	//   ....[37]....
        /*0768*/ 	.word	0xffffffff


	//   ....[38]....
        /*076c*/ 	.word	0xffffffff


	//   ....[39]....
        /*0770*/ 	.word	0xffffffff


	//   ....[40]....
        /*0774*/ 	.word	0xffffffff


	//   ....[41]....
        /*0778*/ 	.word	0xffffffff


	//   ....[42]....
        /*077c*/ 	.word	0xffffffff


	//   ....[43]....
        /*0780*/ 	.word	0xffffffff


	//   ....[44]....
        /*0784*/ 	.word	0xffffffff


	//   ....[45]....
        /*0788*/ 	.word	0xffffffff


	//   ....[46]....
        /*078c*/ 	.word	0xffffffff


	//   ....[47]....
        /*0790*/ 	.word	0xffffffff


	//   ....[48]....
        /*0794*/ 	.word	0xffffffff


	//   ....[49]....
        /*0798*/ 	.word	0xffffffff


	//   ....[50]....
        /*079c*/ 	.word	0xffffffff


	//   ....[51]....
        /*07a0*/ 	.word	0xffffffff


	//   ....[52]....
        /*07a4*/ 	.word	0xffffffff


	//   ....[53]....
        /*07a8*/ 	.word	0xffffffff


	//   ....[54]....
        /*07ac*/ 	.word	0xffffffff


	//   ....[55]....
        /*07b0*/ 	.word	0xffffffff


	//   ....[56]....
        /*07b4*/ 	.word	0xffffffff


	//   ....[57]....
        /*07b8*/ 	.word	0xffffffff


	//   ....[58]....
        /*07bc*/ 	.word	0xffffffff


	//   ....[59]....
        /*07c0*/ 	.word	0xffffffff


	//   ....[60]....
        /*07c4*/ 	.word	0xffffffff


	//   ....[61]....
        /*07c8*/ 	.word	0xffffffff


	//   ....[62]....
        /*07cc*/ 	.word	0xffffffff


	//   ....[63]....
        /*07d0*/ 	.word	0xffffffff


	//   ....[64]....
        /*07d4*/ 	.word	0xffffffff


	//   ....[65]....
        /*07d8*/ 	.word	0xffffffff


	//   ....[66]....
        /*07dc*/ 	.word	0xffffffff


	//   ....[67]....
        /*07e0*/ 	.word	0xffffffff


	//   ....[68]....
        /*07e4*/ 	.word	0xffffffff


	//   ....[69]....
        /*07e8*/ 	.word	0xffffffff


	//   ....[70]....
        /*07ec*/ 	.word	0xffffffff


	//   ....[71]....
        /*07f0*/ 	.word	0xffffffff


	//   ....[72]....
        /*07f4*/ 	.word	0xffffffff


	//   ....[73]....
        /*07f8*/ 	.word	0xffffffff


	//   ....[74]....
        /*07fc*/ 	.word	0xffffffff


	//   ....[75]....
        /*0800*/ 	.word	0xffffffff


	//   ....[76]....
        /*0804*/ 	.word	0xffffffff


	//   ....[77]....
        /*0808*/ 	.word	0xffffffff


	//   ....[78]....
        /*080c*/ 	.word	0xffffffff


	//   ....[79]....
        /*0810*/ 	.word	0xffffffff


	//   ....[80]....
        /*0814*/ 	.word	0xffffffff


	//   ....[81]....
        /*0818*/ 	.word	0xffffffff


	//   ....[82]....
        /*081c*/ 	.word	0xffffffff


	//   ....[83]....
        /*0820*/ 	.word	0xffffffff


	//   ....[84]....
        /*0824*/ 	.word	0xffffffff


	//   ....[85]....
        /*0828*/ 	.word	0xffffffff


	//   ....[86]....
        /*082c*/ 	.word	0xffffffff


	//   ....[87]....
        /*0830*/ 	.word	0xffffffff


	//   ....[88]....
        /*0834*/ 	.word	0xffffffff


	//   ....[89]....
        /*0838*/ 	.word	0xffffffff


	//   ....[90]....
        /*083c*/ 	.word	0xffffffff


	//   ....[91]....
        /*0840*/ 	.word	0xffffffff


	//   ....[92]....
        /*0844*/ 	.word	0xffffffff


	//   ....[93]....
        /*0848*/ 	.word	0xffffffff


	//   ....[94]....
        /*084c*/ 	.word	0xffffffff


	//   ....[95]....
        /*0850*/ 	.word	0xffffffff


	//   ....[96]....
        /*0854*/ 	.word	0xffffffff


	//   ....[97]....
        /*0858*/ 	.word	0xffffffff


	//   ....[98]....
        /*085c*/ 	.word	0xffffffff


	//   ....[99]....
        /*0860*/ 	.word	0xffffffff


	//   ....[100]....
        /*0864*/ 	.word	0xffffffff


	//   ....[101]....
        /*0868*/ 	.word	0xffffffff


	//   ....[102]....
        /*086c*/ 	.word	0xffffffff


	//   ....[103]....
        /*0870*/ 	.word	0xffffffff


	//   ....[104]....
        /*0874*/ 	.word	0xffffffff


	//   ....[105]....
        /*0878*/ 	.word	0xffffffff


	//   ....[106]....
        /*087c*/ 	.word	0xffffffff


	//   ....[107]....
        /*0880*/ 	.word	0xffffffff


	//   ....[108]....
        /*0884*/ 	.word	0xffffffff


	//   ....[109]....
        /*0888*/ 	.word	0xffffffff


	//   ....[110]....
        /*088c*/ 	.word	0xffffffff


	//   ....[111]....
        /*0890*/ 	.word	0xffffffff


	//   ....[112]....
        /*0894*/ 	.word	0xffffffff


	//   ....[113]....
        /*0898*/ 	.word	0xffffffff


	//   ....[114]....
        /*089c*/ 	.word	0xffffffff


	//   ....[115]....
        /*08a0*/ 	.word	0xffffffff


	//   ....[116]....
        /*08a4*/ 	.word	0xffffffff


	//   ....[117]....
        /*08a8*/ 	.word	0xffffffff


	//   ....[118]....
        /*08ac*/ 	.word	0xffffffff


	//   ....[119]....
        /*08b0*/ 	.word	0xffffffff


	//   ....[120]....
        /*08b4*/ 	.word	0xffffffff


	//   ....[121]....
        /*08b8*/ 	.word	0xffffffff


	//   ....[122]....
        /*08bc*/ 	.word	0xffffffff


	//   ....[123]....
        /*08c0*/ 	.word	0xffffffff


	//   ....[124]....
        /*08c4*/ 	.word	0xffffffff


	//   ....[125]....
        /*08c8*/ 	.word	0xffffffff


	//   ....[126]....
        /*08cc*/ 	.word	0xffffffff


	//   ....[127]....
        /*08d0*/ 	.word	0xffffffff


	//   ....[128]....
        /*08d4*/ 	.word	0xffffffff


	//   ....[129]....
        /*08d8*/ 	.word	0xffffffff


	//   ....[130]....
        /*08dc*/ 	.word	0xffffffff


	//   ....[131]....
        /*08e0*/ 	.word	0xffffffff


	//   ....[132]....
        /*08e4*/ 	.word	0xffffffff


	//   ....[133]....
        /*08e8*/ 	.word	0xffffffff


	//   ....[134]....
        /*08ec*/ 	.word	0xffffffff


	//   ....[135]....
        /*08f0*/ 	.word	0xffffffff


	//   ....[136]....
        /*08f4*/ 	.word	0xffffffff


	//   ....[137]....
        /*08f8*/ 	.word	0xffffffff


	//   ....[138]....
        /*08fc*/ 	.word	0xffffffff


	//   ....[139]....
        /*0900*/ 	.word	0xffffffff


	//   ....[140]....
        /*0904*/ 	.word	0xffffffff


	//   ....[141]....
        /*0908*/ 	.word	0xffffffff


	//   ....[142]....
        /*090c*/ 	.word	0xffffffff


	//   ....[143]....
        /*0910*/ 	.word	0xffffffff


	//   ....[144]....
        /*0914*/ 	.word	0xffffffff


	//   ....[145]....
        /*0918*/ 	.word	0xffffffff


	//   ....[146]....
        /*091c*/ 	.word	0xffffffff


	//   ....[147]....
        /*0920*/ 	.word	0xffffffff


	//   ....[148]....
        /*0924*/ 	.word	0xffffffff


	//   ....[149]....
        /*0928*/ 	.word	0xffffffff


	//   ....[150]....
        /*092c*/ 	.word	0xffffffff


	//   ....[151]....
        /*0930*/ 	.word	0xffffffff


	//   ....[152]....
        /*0934*/ 	.word	0xffffffff


	//   ....[153]....
        /*0938*/ 	.word	0xffffffff


	//   ....[154]....
        /*093c*/ 	.word	0xffffffff


	//   ....[155]....
        /*0940*/ 	.word	0xffffffff


	//   ....[156]....
        /*0944*/ 	.word	0xffffffff


	//   ....[157]....
        /*0948*/ 	.word	0xffffffff


	//   ....[158]....
        /*094c*/ 	.word	0xffffffff


	//   ....[159]....
        /*0950*/ 	.word	0xffffffff


	//   ....[160]....
        /*0954*/ 	.word	0xffffffff


	//   ....[161]....
        /*0958*/ 	.word	0xffffffff


	//   ....[162]....
        /*095c*/ 	.word	0xffffffff


	//   ....[163]....
        /*0960*/ 	.word	0xffffffff


	//   ....[164]....
        /*0964*/ 	.word	0xffffffff


	//   ....[165]....
        /*0968*/ 	.word	0xffffffff


	//   ....[166]....
        /*096c*/ 	.word	0xffffffff


	//   ....[167]....
        /*0970*/ 	.word	0xffffffff


	//   ....[168]....
        /*0974*/ 	.word	0xffffffff


	//   ....[169]....
        /*0978*/ 	.word	0xffffffff


	//   ....[170]....
        /*097c*/ 	.word	0xffffffff


	//   ....[171]....
        /*0980*/ 	.word	0xffffffff


	//   ....[172]....
        /*0984*/ 	.word	0xffffffff


	//   ....[173]....
        /*0988*/ 	.word	0xffffffff


	//   ....[174]....
        /*098c*/ 	.word	0xffffffff


	//   ....[175]....
        /*0990*/ 	.word	0xffffffff


	//   ....[176]....
        /*0994*/ 	.word	0xffffffff


	//   ....[177]....
        /*0998*/ 	.word	0xffffffff


	//   ....[178]....
        /*099c*/ 	.word	0xffffffff


	//   ....[179]....
        /*09a0*/ 	.word	0xffffffff


	//   ....[180]....
        /*09a4*/ 	.word	0xffffffff


	//   ....[181]....
        /*09a8*/ 	.word	0xffffffff


	//   ....[182]....
        /*09ac*/ 	.word	0xffffffff


	//   ....[183]....
        /*09b0*/ 	.word	0xffffffff


	//   ....[184]....
        /*09b4*/ 	.word	0xffffffff


	//   ....[185]....
        /*09b8*/ 	.word	0xffffffff


	//   ....[186]....
        /*09bc*/ 	.word	0xffffffff


	//   ....[187]....
        /*09c0*/ 	.word	0xffffffff


	//   ....[188]....
        /*09c4*/ 	.word	0xffffffff


	//   ....[189]....
        /*09c8*/ 	.word	0xffffffff


	//   ....[190]....
        /*09cc*/ 	.word	0xffffffff


	//   ....[191]....
        /*09d0*/ 	.word	0xffffffff


	//   ....[192]....
        /*09d4*/ 	.word	0xffffffff


	//   ....[193]....
        /*09d8*/ 	.word	0xffffffff


	//   ....[194]....
        /*09dc*/ 	.word	0xffffffff


	//   ....[195]....
        /*09e0*/ 	.word	0xffffffff


	//   ....[196]....
        /*09e4*/ 	.word	0xffffffff


	//   ....[197]....
        /*09e8*/ 	.word	0xffffffff


	//   ....[198]....
        /*09ec*/ 	.word	0xffffffff


	//   ....[199]....
        /*09f0*/ 	.word	0xffffffff


	//   ....[200]....
        /*09f4*/ 	.word	0xffffffff


	//   ....[201]....
        /*09f8*/ 	.word	0xffffffff


	//   ....[202]....
        /*09fc*/ 	.word	0xffffffff


	//   ....[203]....
        /*0a00*/ 	.word	0xffffffff


	//   ....[204]....
        /*0a04*/ 	.word	0xffffffff


	//   ....[205]....
        /*0a08*/ 	.word	0xffffffff


	//   ....[206]....
        /*0a0c*/ 	.word	0xffffffff


	//   ....[207]....
        /*0a10*/ 	.word	0xffffffff


	//   ....[208]....
        /*0a14*/ 	.word	0xffffffff


	//   ....[209]....
        /*0a18*/ 	.word	0xffffffff


	//   ....[210]....
        /*0a1c*/ 	.word	0xffffffff


	//   ....[211]....
        /*0a20*/ 	.word	0xffffffff


	//   ....[212]....
        /*0a24*/ 	.word	0xffffffff


	//   ....[213]....
        /*0a28*/ 	.word	0xffffffff


	//   ....[214]....
        /*0a2c*/ 	.word	0xffffffff


	//   ....[215]....
        /*0a30*/ 	.word	0xffffffff


	//   ....[216]....
        /*0a34*/ 	.word	0xffffffff


	//   ....[217]....
        /*0a38*/ 	.word	0xffffffff


	//   ....[218]....
        /*0a3c*/ 	.word	0xffffffff


	//   ....[219]....
        /*0a40*/ 	.word	0xffffffff


	//   ....[220]....
        /*0a44*/ 	.word	0xffffffff


	//   ....[221]....
        /*0a48*/ 	.word	0xffffffff


	//   ....[222]....
        /*0a4c*/ 	.word	0xffffffff


	//   ....[223]....
        /*0a50*/ 	.word	0xffffffff


	//   ....[224]....
        /*0a54*/ 	.word	0xffffffff


	//   ....[225]....
        /*0a58*/ 	.word	0xffffffff


	//   ....[226]....
        /*0a5c*/ 	.word	0xffffffff


	//   ....[227]....
        /*0a60*/ 	.word	0xffffffff


	//   ....[228]....
        /*0a64*/ 	.word	0xffffffff


	//   ....[229]....
        /*0a68*/ 	.word	0xffffffff


	//   ....[230]....
        /*0a6c*/ 	.word	0xffffffff


	//   ....[231]....
        /*0a70*/ 	.word	0xffffffff


	//   ....[232]....
        /*0a74*/ 	.word	0xffffffff


	//   ....[233]....
        /*0a78*/ 	.word	0xffffffff


	//   ....[234]....
        /*0a7c*/ 	.word	0xffffffff


	//   ....[235]....
        /*0a80*/ 	.word	0xffffffff


	//   ....[236]....
        /*0a84*/ 	.word	0xffffffff


	//   ....[237]....
        /*0a88*/ 	.word	0xffffffff


	//   ....[238]....
        /*0a8c*/ 	.word	0xffffffff


	//   ....[239]....
        /*0a90*/ 	.word	0xffffffff


	//   ....[240]....
        /*0a94*/ 	.word	0xffffffff


	//   ....[241]....
        /*0a98*/ 	.word	0xffffffff


	//   ....[242]....
        /*0a9c*/ 	.word	0xffffffff


	//   ....[243]....
        /*0aa0*/ 	.word	0xffffffff


	//   ....[244]....
        /*0aa4*/ 	.word	0xffffffff


	//   ....[245]....
        /*0aa8*/ 	.word	0xffffffff


	//   ....[246]....
        /*0aac*/ 	.word	0xffffffff


	//   ....[247]....
        /*0ab0*/ 	.word	0xffffffff


	//   ....[248]....
        /*0ab4*/ 	.word	0xffffffff


	//   ....[249]....
        /*0ab8*/ 	.word	0xffffffff


	//   ....[250]....
        /*0abc*/ 	.word	0xffffffff


	//   ....[251]....
        /*0ac0*/ 	.word	0xffffffff


	//   ....[252]....
        /*0ac4*/ 	.word	0xffffffff


	//   ....[253]....
        /*0ac8*/ 	.word	0xffffffff


	//   ....[254]....
        /*0acc*/ 	.word	0xffffffff


	//   ....[255]....
        /*0ad0*/ 	.word	0xffffffff


	//   ....[0]....
        /*0ad4*/ 	.word	0xffffffff


	//   ....[1]....
        /*0ad8*/ 	.word	0xffffffff


	//   ....[2]....
        /*0adc*/ 	.word	0xffffffff


	//   ....[3]....
        /*0ae0*/ 	.word	0xffffffff


	//   ....[4]....
        /*0ae4*/ 	.word	0xffffffff


	//   ....[5]....
        /*0ae8*/ 	.word	0xffffffff


	//   ....[6]....
        /*0aec*/ 	.word	0xffffffff


	//   ....[7]....
        /*0af0*/ 	.word	0xffffffff


	//   ....[8]....
        /*0af4*/ 	.word	0xffffffff


	//   ....[9]....
        /*0af8*/ 	.word	0xffffffff


	//   ....[10]....
        /*0afc*/ 	.word	0xffffffff


	//   ....[11]....
        /*0b00*/ 	.word	0xffffffff


	//   ....[12]....
        /*0b04*/ 	.word	0xffffffff


	//   ....[13]....
        /*0b08*/ 	.word	0xffffffff


	//   ....[14]....
        /*0b0c*/ 	.word	0xffffffff


	//   ....[15]....
        /*0b10*/ 	.word	0xffffffff


	//   ....[16]....
        /*0b14*/ 	.word	0xffffffff


	//   ....[17]....
        /*0b18*/ 	.word	0xffffffff


	//   ....[18]....
        /*0b1c*/ 	.word	0xffffffff


	//   ....[19]....
        /*0b20*/ 	.word	0xffffffff


	//   ....[20]....
        /*0b24*/ 	.word	0xffffffff


	//   ....[21]....
        /*0b28*/ 	.word	0xffffffff


	//   ....[22]....
        /*0b2c*/ 	.word	0xffffffff


	//   ....[23]....
        /*0b30*/ 	.word	0xffffffff


	//   ....[24]....
        /*0b34*/ 	.word	0xffffffff


	//   ....[25]....
        /*0b38*/ 	.word	0xffffffff


	//   ....[26]....
        /*0b3c*/ 	.word	0xffffffff


	//   ....[27]....
        /*0b40*/ 	.word	0xffffffff


	//   ....[28]....
        /*0b44*/ 	.word	0xffffffff


	//   ....[29]....
        /*0b48*/ 	.word	0xffffffff


	//   ....[30]....
        /*0b4c*/ 	.word	0xffffffff


	//   ....[31]....
        /*0b50*/ 	.word	0xffffffff


	//   ....[32]....
        /*0b54*/ 	.word	0xffffffff


	//   ....[33]....
        /*0b58*/ 	.word	0xffffffff


	//   ....[34]....
        /*0b5c*/ 	.word	0xffffffff


	//   ....[35]....
        /*0b60*/ 	.word	0xffffffff


	//   ....[36]....
        /*0b64*/ 	.word	0xffffffff


	//   ....[37]....
        /*0b68*/ 	.word	0xffffffff


	//   ....[38]....
        /*0b6c*/ 	.word	0xffffffff


	//   ....[39]....
        /*0b70*/ 	.word	0xffffffff


	//   ....[40]....
        /*0b74*/ 	.word	0xffffffff


	//   ....[41]....
        /*0b78*/ 	.word	0xffffffff


	//   ....[42]....
        /*0b7c*/ 	.word	0xffffffff


	//   ....[43]....
        /*0b80*/ 	.word	0xffffffff


	//   ....[44]....
        /*0b84*/ 	.word	0xffffffff


	//   ....[45]....
        /*0b88*/ 	.word	0xffffffff


	//   ....[46]....
        /*0b8c*/ 	.word	0xffffffff


	//   ....[47]....
        /*0b90*/ 	.word	0xffffffff


	//   ....[48]....
        /*0b94*/ 	.word	0xffffffff


	//   ....[49]....
        /*0b98*/ 	.word	0xffffffff


	//   ....[50]....
        /*0b9c*/ 	.word	0xffffffff


	//   ....[51]....
        /*0ba0*/ 	.word	0xffffffff


	//   ....[52]....
        /*0ba4*/ 	.word	0xffffffff


	//   ....[53]....
        /*0ba8*/ 	.word	0xffffffff


	//   ....[54]....
        /*0bac*/ 	.word	0xffffffff


	//   ....[55]....
        /*0bb0*/ 	.word	0xffffffff


	//   ....[56]....
        /*0bb4*/ 	.word	0xffffffff


	//   ....[57]....
        /*0bb8*/ 	.word	0xffffffff


	//   ....[58]....
        /*0bbc*/ 	.word	0xffffffff


	//   ....[59]....
        /*0bc0*/ 	.word	0xffffffff


	//   ....[60]....
        /*0bc4*/ 	.word	0xffffffff


	//   ....[61]....
        /*0bc8*/ 	.word	0xffffffff


	//   ....[62]....
        /*0bcc*/ 	.word	0xffffffff


	//   ....[63]....
        /*0bd0*/ 	.word	0xffffffff


	//   ....[64]....
        /*0bd4*/ 	.word	0xffffffff


	//   ....[65]....
        /*0bd8*/ 	.word	0xffffffff


	//   ....[66]....
        /*0bdc*/ 	.word	0xffffffff


	//   ....[67]....
        /*0be0*/ 	.word	0xffffffff


	//   ....[68]....
        /*0be4*/ 	.word	0xffffffff


	//   ....[69]....
        /*0be8*/ 	.word	0xffffffff


	//   ....[70]....
        /*0bec*/ 	.word	0xffffffff


	//   ....[71]....
        /*0bf0*/ 	.word	0xffffffff


	//   ....[72]....
        /*0bf4*/ 	.word	0xffffffff


	//   ....[73]....
        /*0bf8*/ 	.word	0xffffffff


	//   ....[74]....
        /*0bfc*/ 	.word	0xffffffff


	//   ....[75]....
        /*0c00*/ 	.word	0xffffffff


	//   ....[76]....
        /*0c04*/ 	.word	0xffffffff


	//   ....[77]....
        /*0c08*/ 	.word	0xffffffff


	//   ....[78]....
        /*0c0c*/ 	.word	0xffffffff


	//   ....[79]....
        /*0c10*/ 	.word	0xffffffff


	//   ....[80]....
        /*0c14*/ 	.word	0xffffffff


	//   ....[81]....
        /*0c18*/ 	.word	0xffffffff


	//   ....[82]....
        /*0c1c*/ 	.word	0xffffffff


	//   ....[83]....
        /*0c20*/ 	.word	0xffffffff


	//   ....[84]....
        /*0c24*/ 	.word	0xffffffff


	//   ....[85]....
        /*0c28*/ 	.word	0xffffffff


	//   ....[86]....
        /*0c2c*/ 	.word	0xffffffff


	//   ....[87]....
        /*0c30*/ 	.word	0xffffffff


	//   ....[88]....
        /*0c34*/ 	.word	0xffffffff


	//   ....[89]....
        /*0c38*/ 	.word	0xffffffff


	//   ....[90]....
        /*0c3c*/ 	.word	0xffffffff


	//   ....[91]....
        /*0c40*/ 	.word	0xffffffff


	//   ....[92]....
        /*0c44*/ 	.word	0xffffffff


	//   ....[93]....
        /*0c48*/ 	.word	0xffffffff


	//   ....[94]....
        /*0c4c*/ 	.word	0xffffffff


	//   ....[95]....
        /*0c50*/ 	.word	0xffffffff


	//   ....[96]....
        /*0c54*/ 	.word	0xffffffff


	//   ....[97]....
        /*0c58*/ 	.word	0xffffffff


	//   ....[98]....
        /*0c5c*/ 	.word	0xffffffff


	//   ....[99]....
        /*0c60*/ 	.word	0xffffffff


	//   ....[100]....
        /*0c64*/ 	.word	0xffffffff


	//   ....[101]....
        /*0c68*/ 	.word	0xffffffff


	//   ....[102]....
        /*0c6c*/ 	.word	0xffffffff


	//   ....[103]....
        /*0c70*/ 	.word	0xffffffff


	//   ....[104]....
        /*0c74*/ 	.word	0xffffffff


	//   ....[105]....
        /*0c78*/ 	.word	0xffffffff


	//   ....[106]....
        /*0c7c*/ 	.word	0xffffffff


	//   ....[107]....
        /*0c80*/ 	.word	0xffffffff


	//   ....[108]....
        /*0c84*/ 	.word	0xffffffff


	//   ....[109]....
        /*0c88*/ 	.word	0xffffffff


	//   ....[110]....
        /*0c8c*/ 	.word	0xffffffff


	//   ....[111]....
        /*0c90*/ 	.word	0xffffffff


	//   ....[112]....
        /*0c94*/ 	.word	0xffffffff


	//   ....[113]....
        /*0c98*/ 	.word	0xffffffff


	//   ....[114]....
        /*0c9c*/ 	.word	0xffffffff


	//   ....[115]....
        /*0ca0*/ 	.word	0xffffffff


	//   ....[116]....
        /*0ca4*/ 	.word	0xffffffff


	//   ....[117]....
        /*0ca8*/ 	.word	0xffffffff


	//----- nvinfo : EIATTR_COOP_GROUP_INSTR_OFFSETS
	.align		4
.L_264:
        /*0cac*/ 	.byte	0x04, 0x28
        /*0cae*/ 	.short	(.L_266 - .L_265)


	//   ....[0]....
.L_265:
        /*0cb0*/ 	.word	0x00000050


	//   ....[1]....
        /*0cb4*/ 	.word	0x00000200


	//   ....[2]....
        /*0cb8*/ 	.word	0x00000230


	//   ....[3]....
        /*0cbc*/ 	.word	0x00000260


	//   ....[4]....
        /*0cc0*/ 	.word	0x00000290


	//   ....[5]....
        /*0cc4*/ 	.word	0x000002c0


	//   ....[6]....
        /*0cc8*/ 	.word	0x000002f0


	//   ....[7]....
        /*0ccc*/ 	.word	0x00000450


	//   ....[8]....
        /*0cd0*/ 	.word	0x00000490


	//   ....[9]....
        /*0cd4*/ 	.word	0x000004c0


	//   ....[10]....
        /*0cd8*/ 	.word	0x000004f0


	//   ....[11]....
        /*0cdc*/ 	.word	0x00000520


	//   ....[12]....
        /*0ce0*/ 	.word	0x00000550


	//   ....[13]....
        /*0ce4*/ 	.word	0x000005e0


	//   ....[14]....
        /*0ce8*/ 	.word	0x00000630


	//   ....[15]....
        /*0cec*/ 	.word	0x00000650


	//   ....[16]....
        /*0cf0*/ 	.word	0x000006b0


	//   ....[17]....
        /*0cf4*/ 	.word	0x000027f0


	//   ....[18]....
        /*0cf8*/ 	.word	0x00002810


	//   ....[19]....
        /*0cfc*/ 	.word	0x00002960


	//   ....[20]....
        /*0d00*/ 	.word	0x00002970


	//   ....[21]....
        /*0d04*/ 	.word	0x00002a50


	//   ....[22]....
        /*0d08*/ 	.word	0x00002a70


	//   ....[23]....
        /*0d0c*/ 	.word	0x00002b50


	//   ....[24]....
        /*0d10*/ 	.word	0x00002b60


	//   ....[25]....
        /*0d14*/ 	.word	0x00002c40


	//   ....[26]....
        /*0d18*/ 	.word	0x00002c60


	//   ....[27]....
        /*0d1c*/ 	.word	0x00002d40


	//   ....[28]....
        /*0d20*/ 	.word	0x00002d50


	//   ....[29]....
        /*0d24*/ 	.word	0x00002e30


	//   ....[30]....
        /*0d28*/ 	.word	0x00002e50


	//   ....[31]....
        /*0d2c*/ 	.word	0x00002f30


	//   ....[32]....
        /*0d30*/ 	.word	0x00002f40


	//   ....[33]....
        /*0d34*/ 	.word	0x000033a0


	//   ....[34]....
        /*0d38*/ 	.word	0x000033c0


	//   ....[35]....
        /*0d3c*/ 	.word	0x000033d0


	//   ....[36]....
        /*0d40*/ 	.word	0x000033e0


	//   ....[37]....
        /*0d44*/ 	.word	0x000033f0


	//   ....[38]....
        /*0d48*/ 	.word	0x00003400


	//   ....[39]....
        /*0d4c*/ 	.word	0x00003410


	//   ....[40]....
        /*0d50*/ 	.word	0x00003430


	//   ....[41]....
        /*0d54*/ 	.word	0x000034b0


	//   ....[42]....
        /*0d58*/ 	.word	0x000034c0


	//   ....[43]....
        /*0d5c*/ 	.word	0x000036d0


	//   ....[44]....
        /*0d60*/ 	.word	0x000037b0


	//   ....[45]....
        /*0d64*/ 	.word	0x000037c0


	//   ....[46]....
        /*0d68*/ 	.word	0x00003860


	//   ....[47]....
        /*0d6c*/ 	.word	0x00003870


	//   ....[48]....
        /*0d70*/ 	.word	0x00003890


	//   ....[49]....
        /*0d74*/ 	.word	0x000038a0


	//   ....[50]....
        /*0d78*/ 	.word	0x000038d0


	//   ....[51]....
        /*0d7c*/ 	.word	0x00003920


	//   ....[52]....
        /*0d80*/ 	.word	0x00003940


	//   ....[53]....
        /*0d84*/ 	.word	0x000041b0


	//   ....[54]....
        /*0d88*/ 	.word	0x000041d0


	//   ....[55]....
        /*0d8c*/ 	.word	0x000041f0


	//   ....[56]....
        /*0d90*/ 	.word	0x00004200


	//   ....[57]....
        /*0d94*/ 	.word	0x00004210


	//   ....[58]....
        /*0d98*/ 	.word	0x00004220


	//   ....[59]....
        /*0d9c*/ 	.word	0x00004230


	//   ....[60]....
        /*0da0*/ 	.word	0x00004240


	//   ....[61]....
        /*0da4*/ 	.word	0x00004270


	//   ....[62]....
        /*0da8*/ 	.word	0x000042a0


	//   ....[63]....
        /*0dac*/ 	.word	0x000044a0


	//   ....[64]....
        /*0db0*/ 	.word	0x00004760


	//   ....[65]....
        /*0db4*/ 	.word	0x00004770


	//   ....[66]....
        /*0db8*/ 	.word	0x00004780


	//   ....[67]....
        /*0dbc*/ 	.word	0x00005410


	//   ....[68]....
        /*0dc0*/ 	.word	0x00005430


	//   ....[69]....
        /*0dc4*/ 	.word	0x00005450


	//   ....[70]....
        /*0dc8*/ 	.word	0x00005460


	//   ....[71]....
        /*0dcc*/ 	.word	0x00005490


	//   ....[72]....
        /*0dd0*/ 	.word	0x000054b0


	//   ....[73]....
        /*0dd4*/ 	.word	0x000054d0


	//   ....[74]....
        /*0dd8*/ 	.word	0x000054e0


	//   ....[75]....
        /*0ddc*/ 	.word	0x00007120


	//   ....[76]....
        /*0de0*/ 	.word	0x00007140


	//   ....[77]....
        /*0de4*/ 	.word	0x00007160


	//   ....[78]....
        /*0de8*/ 	.word	0x00007170


	//   ....[79]....
        /*0dec*/ 	.word	0x00007180


	//   ....[80]....
        /*0df0*/ 	.word	0x00007190


	//   ....[81]....
        /*0df4*/ 	.word	0x000071a0


	//   ....[82]....
        /*0df8*/ 	.word	0x000071b0


	//   ....[83]....
        /*0dfc*/ 	.word	0x000071c0


	//   ....[84]....
        /*0e00*/ 	.word	0x000071d0


	//   ....[85]....
        /*0e04*/ 	.word	0x00007bc0


	//   ....[86]....
        /*0e08*/ 	.word	0x00007be0


	//   ....[87]....
        /*0e0c*/ 	.word	0x00007c00


	//   ....[88]....
        /*0e10*/ 	.word	0x00007c10


	//   ....[89]....
        /*0e14*/ 	.word	0x00007c20


	//   ....[90]....
        /*0e18*/ 	.word	0x00007c30


	//   ....[91]....
        /*0e1c*/ 	.word	0x00007c40


	//   ....[92]....
        /*0e20*/ 	.word	0x00007c50


	//   ....[93]....
        /*0e24*/ 	.word	0x00007c60


	//   ....[94]....
        /*0e28*/ 	.word	0x00007c70


	//   ....[95]....
        /*0e2c*/ 	.word	0x00007ec0


	//   ....[96]....
        /*0e30*/ 	.word	0x00008180


	//   ....[97]....
        /*0e34*/ 	.word	0x00008190


	//   ....[98]....
        /*0e38*/ 	.word	0x000081a0


	//   ....[99]....
        /*0e3c*/ 	.word	0x00008e20


	//   ....[100]....
        /*0e40*/ 	.word	0x00008e60


	//   ....[101]....
        /*0e44*/ 	.word	0x00008e70


	//   ....[102]....
        /*0e48*/ 	.word	0x00008e80


	//   ....[103]....
        /*0e4c*/ 	.word	0x00008eb0


	//   ....[104]....
        /*0e50*/ 	.word	0x00008ed0


	//   ....[105]....
        /*0e54*/ 	.word	0x00008ef0


	//   ....[106]....
        /*0e58*/ 	.word	0x00008f00


	//   ....[107]....
        /*0e5c*/ 	.word	0x0000b000


	//   ....[108]....
        /*0e60*/ 	.word	0x0000b020


	//   ....[109]....
        /*0e64*/ 	.word	0x0000b070


	//   ....[110]....
        /*0e68*/ 	.word	0x0000b090


	//   ....[111]....
        /*0e6c*/ 	.word	0x0000b0b0


	//   ....[112]....
        /*0e70*/ 	.word	0x0000b0d0


	//   ....[113]....
        /*0e74*/ 	.word	0x0000b0f0


	//   ....[114]....
        /*0e78*/ 	.word	0x0000b110


	//   ....[115]....
        /*0e7c*/ 	.word	0x0000b130


	//   ....[116]....
        /*0e80*/ 	.word	0x0000b270


	//   ....[117]....
        /*0e84*/ 	.word	0x0000ba40


	//   ....[118]....
        /*0e88*/ 	.word	0x0000ba60


	//   ....[119]....
        /*0e8c*/ 	.word	0x0000ba90


	//   ....[120]....
        /*0e90*/ 	.word	0x0000bab0


	//   ....[121]....
        /*0e94*/ 	.word	0x0000bac0


	//   ....[122]....
        /*0e98*/ 	.word	0x0000bad0


	//   ....[123]....
        /*0e9c*/ 	.word	0x0000bae0


	//   ....[124]....
        /*0ea0*/ 	.word	0x0000baf0


	//   ....[125]....
        /*0ea4*/ 	.word	0x0000bb00


	//   ....[126]....
        /*0ea8*/ 	.word	0x0000bb10


	//   ....[127]....
        /*0eac*/ 	.word	0x0000c1a0


	//   ....[128]....
        /*0eb0*/ 	.word	0x0000c1b0


	//   ....[129]....
        /*0eb4*/ 	.word	0x0000c1c0


	//   ....[130]....
        /*0eb8*/ 	.word	0x0000c1d0


	//   ....[131]....
        /*0ebc*/ 	.word	0x0000c200


	//   ....[132]....
        /*0ec0*/ 	.word	0x0000c220


	//   ....[133]....
        /*0ec4*/ 	.word	0x0000c240


	//   ....[134]....
        /*0ec8*/ 	.word	0x0000c250


	//   ....[135]....
        /*0ecc*/ 	.word	0x0000e010


	//   ....[136]....
        /*0ed0*/ 	.word	0x0000e040


	//   ....[137]....
        /*0ed4*/ 	.word	0x0000e050


	//   ....[138]....
        /*0ed8*/ 	.word	0x0000e060


	//   ....[139]....
        /*0edc*/ 	.word	0x0000e070


	//   ....[140]....
        /*0ee0*/ 	.word	0x0000e0a0


	//   ....[141]....
        /*0ee4*/ 	.word	0x0000e0c0


	//   ....[142]....
        /*0ee8*/ 	.word	0x0000e0e0


	//   ....[143]....
        /*0eec*/ 	.word	0x0000f2d0


	//   ....[144]....
        /*0ef0*/ 	.word	0x0000f2f0


	//   ....[145]....
        /*0ef4*/ 	.word	0x0000f310


	//   ....[146]....
        /*0ef8*/ 	.word	0x0000f320


	//   ....[147]....
        /*0efc*/ 	.word	0x0000f330


	//   ....[148]....
        /*0f00*/ 	.word	0x0000f340


	//   ....[149]....
        /*0f04*/ 	.word	0x0000f350


	//   ....[150]....
        /*0f08*/ 	.word	0x0000f360


	//   ....[151]....
        /*0f0c*/ 	.word	0x0000f710


	//   ....[152]....
        /*0f10*/ 	.word	0x0000f730


	//   ....[153]....
        /*0f14*/ 	.word	0x0000f800


	//   ....[154]....
        /*0f18*/ 	.word	0x0000f810


	//   ....[155]....
        /*0f1c*/ 	.word	0x0000f890


	//   ....[156]....
        /*0f20*/ 	.word	0x0000f8b0


	//   ....[157]....
        /*0f24*/ 	.word	0x0000f930


	//   ....[158]....
        /*0f28*/ 	.word	0x0000f940


	//   ....[159]....
        /*0f2c*/ 	.word	0x0000f9c0


	//   ....[160]....
        /*0f30*/ 	.word	0x0000f9e0


	//   ....[161]....
        /*0f34*/ 	.word	0x0000fa60


	//   ....[162]....
        /*0f38*/ 	.word	0x0000fa70


	//   ....[163]....
        /*0f3c*/ 	.word	0x0000faf0


	//   ....[164]....
        /*0f40*/ 	.word	0x0000fb10


	//   ....[165]....
        /*0f44*/ 	.word	0x0000fb90


	//   ....[166]....
        /*0f48*/ 	.word	0x0000fba0


	//   ....[167]....
        /*0f4c*/ 	.word	0x0000fe30


	//   ....[168]....
        /*0f50*/ 	.word	0x0000fe50


	//   ....[169]....
        /*0f54*/ 	.word	0x000101a0


	//   ....[170]....
        /*0f58*/ 	.word	0x000101b0


	//   ....[171]....
        /*0f5c*/ 	.word	0x00010500


	//   ....[172]....
        /*0f60*/ 	.word	0x00010520


	//   ....[173]....
        /*0f64*/ 	.word	0x00010870


	//   ....[174]....
        /*0f68*/ 	.word	0x00010880


	//   ....[175]....
        /*0f6c*/ 	.word	0x00011320


	//   ....[176]....
        /*0f70*/ 	.word	0x00011340


	//   ....[177]....
        /*0f74*/ 	.word	0x00011420


	//   ....[178]....
        /*0f78*/ 	.word	0x00011430


	//   ....[179]....
        /*0f7c*/ 	.word	0x000114b0


	//   ....[180]....
        /*0f80*/ 	.word	0x000114d0


	//   ....[181]....
        /*0f84*/ 	.word	0x00011550


	//   ....[182]....
        /*0f88*/ 	.word	0x00011560


	//   ....[183]....
        /*0f8c*/ 	.word	0x000115e0


	//   ....[184]....
        /*0f90*/ 	.word	0x00011600


	//   ....[185]....
        /*0f94*/ 	.word	0x00011680


	//   ....[186]....
        /*0f98*/ 	.word	0x00011690


	//   ....[187]....
        /*0f9c*/ 	.word	0x00011710


	//   ....[188]....
        /*0fa0*/ 	.word	0x00011730


	//   ....[189]....
        /*0fa4*/ 	.word	0x000117b0


	//   ....[190]....
        /*0fa8*/ 	.word	0x000117c0


	//   ....[191]....
        /*0fac*/ 	.word	0x00011920


	//   ....[192]....
        /*0fb0*/ 	.word	0x00011940


	//   ....[193]....
        /*0fb4*/ 	.word	0x00011a70


	//   ....[194]....
        /*0fb8*/ 	.word	0x00011ab0


	//   ....[195]....
        /*0fbc*/ 	.word	0x00011ae0


	//   ....[196]....
        /*0fc0*/ 	.word	0x00011b10


	//   ....[197]....
        /*0fc4*/ 	.word	0x00011b40


	//   ....[198]....
        /*0fc8*/ 	.word	0x00011b70


	//   ....[199]....
        /*0fcc*/ 	.word	0x00011cd0


	//   ....[200]....
        /*0fd0*/ 	.word	0x00011d10


	//   ....[201]....
        /*0fd4*/ 	.word	0x00011d40


	//   ....[202]....
        /*0fd8*/ 	.word	0x00011d70


	//   ....[203]....
        /*0fdc*/ 	.word	0x00011da0


	//   ....[204]....
        /*0fe0*/ 	.word	0x00011dd0


	//   ....[205]....
        /*0fe4*/ 	.word	0x00011e60


	//   ....[206]....
        /*0fe8*/ 	.word	0x00011ec0


	//   ....[207]....
        /*0fec*/ 	.word	0x00011ed0


	//   ....[208]....
        /*0ff0*/ 	.word	0x00011f30


	//   ....[209]....
        /*0ff4*/ 	.word	0x00012990


	//   ....[210]....
        /*0ff8*/ 	.word	0x000129f0


	//   ....[211]....
        /*0ffc*/ 	.word	0x00012a40


	//   ....[212]....
        /*1000*/ 	.word	0x00012a90


	//   ....[213]....
        /*1004*/ 	.word	0x00012ae0


	//   ....[214]....
        /*1008*/ 	.word	0x00012b50


	//   ....[215]....
        /*100c*/ 	.word	0x00012ba0


	//   ....[216]....
        /*1010*/ 	.word	0x00012c10


	//   ....[217]....
        /*1014*/ 	.word	0x00012c80


	//   ....[218]....
        /*1018*/ 	.word	0x00012cf0


	//   ....[219]....
        /*101c*/ 	.word	0x00012d60


	//   ....[220]....
        /*1020*/ 	.word	0x00012dd0


	//   ....[221]....
        /*1024*/ 	.word	0x00012e40


	//   ....[222]....
        /*1028*/ 	.word	0x00012ea0


	//   ....[223]....
        /*102c*/ 	.word	0x00012f10


	//   ....[224]....
        /*1030*/ 	.word	0x00012f80


	//   ....[225]....
        /*1034*/ 	.word	0x00012ff0


	//   ....[226]....
        /*1038*/ 	.word	0x00013050


	//   ....[227]....
        /*103c*/ 	.word	0x000130c0


	//   ....[228]....
        /*1040*/ 	.word	0x00013130


	//   ....[229]....
        /*1044*/ 	.word	0x000131a0


	//   ....[230]....
        /*1048*/ 	.word	0x00013200


	//   ....[231]....
        /*104c*/ 	.word	0x00013270


	//   ....[232]....
        /*1050*/ 	.word	0x000132e0


	//   ....[233]....
        /*1054*/ 	.word	0x00013350


	//   ....[234]....
        /*1058*/ 	.word	0x000133b0


	//   ....[235]....
        /*105c*/ 	.word	0x00013420


	//   ....[236]....
        /*1060*/ 	.word	0x00013490


	//   ....[237]....
        /*1064*/ 	.word	0x00013560


	//   ....[238]....
        /*1068*/ 	.word	0x000135c0


	//   ....[239]....
        /*106c*/ 	.word	0x000136a0


	//   ....[240]....
        /*1070*/ 	.word	0x00013700


	//   ....[241]....
        /*1074*/ 	.word	0x000137e0


	//   ....[242]....
        /*1078*/ 	.word	0x00013840


	//   ....[243]....
        /*107c*/ 	.word	0x00013920


	//   ....[244]....
        /*1080*/ 	.word	0x00013980


	//   ....[245]....
        /*1084*/ 	.word	0x000139f0


	//   ....[246]....
        /*1088*/ 	.word	0x00013a60


	//   ....[247]....
        /*108c*/ 	.word	0x00013d50


	//   ....[248]....
        /*1090*/ 	.word	0x00014040


	//   ....[249]....
        /*1094*/ 	.word	0x000147e0


	//   ....[250]....
        /*1098*/ 	.word	0x00014830


	//   ....[251]....
        /*109c*/ 	.word	0x00014880


	//   ....[252]....
        /*10a0*/ 	.word	0x000148d0


	//   ....[253]....
        /*10a4*/ 	.word	0x00014920


	//   ....[254]....
        /*10a8*/ 	.word	0x00014970


	//   ....[255]....
        /*10ac*/ 	.word	0x000149c0


	//   ....[0]....
        /*10b0*/ 	.word	0x00014a10


	//   ....[1]....
        /*10b4*/ 	.word	0x00014a80


	//   ....[2]....
        /*10b8*/ 	.word	0x00014af0


	//   ....[3]....
        /*10bc*/ 	.word	0x00014bc0


	//   ....[4]....
        /*10c0*/ 	.word	0x00014c20


	//   ....[5]....
        /*10c4*/ 	.word	0x00014d00


	//   ....[6]....
        /*10c8*/ 	.word	0x00014d60


	//   ....[7]....
        /*10cc*/ 	.word	0x00014e40


	//   ....[8]....
        /*10d0*/ 	.word	0x00014ea0


	//   ....[9]....
        /*10d4*/ 	.word	0x00014f80


	//   ....[10]....
        /*10d8*/ 	.word	0x00014fe0


	//   ....[11]....
        /*10dc*/ 	.word	0x00015050


	//   ....[12]....
        /*10e0*/ 	.word	0x000150c0


	//   ....[13]....
        /*10e4*/ 	.word	0x00015190


	//   ....[14]....
        /*10e8*/ 	.word	0x000151f0


	//   ....[15]....
        /*10ec*/ 	.word	0x000152d0


	//   ....[16]....
        /*10f0*/ 	.word	0x00015330


	//   ....[17]....
        /*10f4*/ 	.word	0x00015410


	//   ....[18]....
        /*10f8*/ 	.word	0x00015470


	//   ....[19]....
        /*10fc*/ 	.word	0x00015550


	//   ....[20]....
        /*1100*/ 	.word	0x000155b0


	//   ....[21]....
        /*1104*/ 	.word	0x00015620


	//   ....[22]....
        /*1108*/ 	.word	0x00015690


	//   ....[23]....
        /*110c*/ 	.word	0x00015970


	//   ....[24]....
        /*1110*/ 	.word	0x00015c50


	//   ....[25]....
        /*1114*/ 	.word	0x00016410


	//   ....[26]....
        /*1118*/ 	.word	0x00016450


	//   ....[27]....
        /*111c*/ 	.word	0x000164a0


	//   ....[28]....
        /*1120*/ 	.word	0x000164e0


	//   ....[29]....
        /*1124*/ 	.word	0x00016530


	//   ....[30]....
        /*1128*/ 	.word	0x00016570


	//   ....[31]....
        /*112c*/ 	.word	0x000165c0


	//   ....[32]....
        /*1130*/ 	.word	0x00016610


	//   ....[33]....
        /*1134*/ 	.word	0x00016670


	//   ....[34]....
        /*1138*/ 	.word	0x000166e0


	//   ....[35]....
        /*113c*/ 	.word	0x00016750


	//   ....[36]....
        /*1140*/ 	.word	0x00016830


	//   ....[37]....
        /*1144*/ 	.word	0x00016890


	//   ....[38]....
        /*1148*/ 	.word	0x00016970


	//   ....[39]....
        /*114c*/ 	.word	0x000169d0


	//   ....[40]....
        /*1150*/ 	.word	0x00016ab0


	//   ....[41]....
        /*1154*/ 	.word	0x00016b10


	//   ....[42]....
        /*1158*/ 	.word	0x00016bf0


	//   ....[43]....
        /*115c*/ 	.word	0x00016c50


	//   ....[44]....
        /*1160*/ 	.word	0x00016ca0


	//   ....[45]....
        /*1164*/ 	.word	0x00016ce0


	//   ....[46]....
        /*1168*/ 	.word	0x00016d30


	//   ....[47]....
        /*116c*/ 	.word	0x00016d70


	//   ....[48]....
        /*1170*/ 	.word	0x00016dc0


	//   ....[49]....
        /*1174*/ 	.word	0x00016e00


	//   ....[50]....
        /*1178*/ 	.word	0x00016e50


	//   ....[51]....
        /*117c*/ 	.word	0x00016e90


	//   ....[52]....
        /*1180*/ 	.word	0x00016ee0


	//   ....[53]....
        /*1184*/ 	.word	0x00016f30


	//   ....[54]....
        /*1188*/ 	.word	0x00016f80


	//   ....[55]....
        /*118c*/ 	.word	0x00016fd0


	//   ....[56]....
        /*1190*/ 	.word	0x00017020


	//   ....[57]....
        /*1194*/ 	.word	0x00017070


	//   ....[58]....
        /*1198*/ 	.word	0x000170c0


	//   ....[59]....
        /*119c*/ 	.word	0x00017110


	//   ....[60]....
        /*11a0*/ 	.word	0x00017180


	//   ....[61]....
        /*11a4*/ 	.word	0x000171f0


	//   ....[62]....
        /*11a8*/ 	.word	0x00017260


	//   ....[63]....
        /*11ac*/ 	.word	0x000172c0


	//   ....[64]....
        /*11b0*/ 	.word	0x00017330


	//   ....[65]....
        /*11b4*/ 	.word	0x000173a0


	//   ....[66]....
        /*11b8*/ 	.word	0x00017410


	//   ....[67]....
        /*11bc*/ 	.word	0x00017470


	//   ....[68]....
        /*11c0*/ 	.word	0x000174e0


	//   ....[69]....
        /*11c4*/ 	.word	0x00017550


	//   ....[70]....
        /*11c8*/ 	.word	0x000175c0


	//   ....[71]....
        /*11cc*/ 	.word	0x00017620


	//   ....[72]....
        /*11d0*/ 	.word	0x00017690


	//   ....[73]....
        /*11d4*/ 	.word	0x00017700


	//   ....[74]....
        /*11d8*/ 	.word	0x00017770


	//   ....[75]....
        /*11dc*/ 	.word	0x000177d0


	//   ....[76]....
        /*11e0*/ 	.word	0x00017840


	//   ....[77]....
        /*11e4*/ 	.word	0x000178b0


	//   ....[78]....
        /*11e8*/ 	.word	0x00017920


	//   ....[79]....
        /*11ec*/ 	.word	0x00017980


	//   ....[80]....
        /*11f0*/ 	.word	0x000179f0


	//   ....[81]....
        /*11f4*/ 	.word	0x00017a60


	//   ....[82]....
        /*11f8*/ 	.word	0x00017ad0


	//   ....[83]....
        /*11fc*/ 	.word	0x00017b30


	//   ....[84]....
        /*1200*/ 	.word	0x00017ba0


	//   ....[85]....
        /*1204*/ 	.word	0x00017c10


	//   ....[86]....
        /*1208*/ 	.word	0x00017c80


	//   ....[87]....
        /*120c*/ 	.word	0x00017ce0


	//   ....[88]....
        /*1210*/ 	.word	0x00017d50


	//   ....[89]....
        /*1214*/ 	.word	0x00017dc0


	//   ....[90]....
        /*1218*/ 	.word	0x00017e30


	//   ....[91]....
        /*121c*/ 	.word	0x00017e90


	//   ....[92]....
        /*1220*/ 	.word	0x00017f00


	//   ....[93]....
        /*1224*/ 	.word	0x00017f70


	//   ....[94]....
        /*1228*/ 	.word	0x00017fe0


	//   ....[95]....
        /*122c*/ 	.word	0x00018040


	//   ....[96]....
        /*1230*/ 	.word	0x000180b0


	//   ....[97]....
        /*1234*/ 	.word	0x00018120


	//   ....[98]....
        /*1238*/ 	.word	0x00018190


	//   ....[99]....
        /*123c*/ 	.word	0x000181f0


	//   ....[100]....
        /*1240*/ 	.word	0x00018260


	//   ....[101]....
        /*1244*/ 	.word	0x000182d0


	//   ....[102]....
        /*1248*/ 	.word	0x00018320


	//   ....[103]....
        /*124c*/ 	.word	0x00018360


	//   ....[104]....
        /*1250*/ 	.word	0x000183b0


	//   ....[105]....
        /*1254*/ 	.word	0x00018400


	//   ....[106]....
        /*1258*/ 	.word	0x00018450


	//   ....[107]....
        /*125c*/ 	.word	0x000184c0


	//   ....[108]....
        /*1260*/ 	.word	0x00018510


	//   ....[109]....
        /*1264*/ 	.word	0x00018560


	//   ....[110]....
        /*1268*/ 	.word	0x000185b0


	//   ....[111]....
        /*126c*/ 	.word	0x00018600


	//   ....[112]....
        /*1270*/ 	.word	0x00018650


	//   ....[113]....
        /*1274*/ 	.word	0x000186c0


	//   ....[114]....
        /*1278*/ 	.word	0x00018710


	//   ....[115]....
        /*127c*/ 	.word	0x00018780


	//   ....[116]....
        /*1280*/ 	.word	0x000187e0


	//   ....[117]....
        /*1284*/ 	.word	0x00018850


	//----- nvinfo : EIATTR_EXIT_INSTR_OFFSETS
	.align		4
.L_266:
        /*1288*/ 	.byte	0x04, 0x1c
        /*128a*/ 	.short	(.L_268 - .L_267)


	//   ....[0]....
.L_267:
        /*128c*/ 	.word	0x000010d0


	//   ....[1]....
        /*1290*/ 	.word	0x00012950


	//----- nvinfo : EIATTR_MAX_THREADS
	.align		4
.L_268:
        /*1294*/ 	.byte	0x04, 0x05
        /*1296*/ 	.short	(.L_270 - .L_269)
.L_269:
        /*1298*/ 	.word	0x00000080
        /*129c*/ 	.word	0x00000001
        /*12a0*/ 	.word	0x00000001


	//----- nvinfo : EIATTR_CRS_STACK_SIZE
	.align		4
.L_270:
        /*12a4*/ 	.byte	0x04, 0x1e
        /*12a6*/ 	.short	(.L_272 - .L_271)
.L_271:
        /*12a8*/ 	.word	0x00000000
.L_272:


//--------------------- .nv.info._ZN7cutlass13device_kernelIN5flash19enable_sm80_to_sm89INS1_16FlashAttnFwdSm80INS1_25CollectiveMainloopFwdSm80ILi4ELi1ELb0EN4cute5tupleIJNS5_1CILi128EEENS7_ILi80EEENS7_ILi64EEEEEELi64ENS_6half_tEfNS_4arch4Sm80ELb1ELb0ELb0ELb1ELb1ELb1ELb1ELb1EEENS1_21CollectiveEpilogueFwdINS6_IJS8_SA_S9_EEENS6_IJNS7_ILi1EEESI_SI_EEESC_SE_Li128ELb1ELb1ELb1ELb0EEENS1_36VarlenDynamicPersistentTileSchedulerILi128ELi80ELi128ELi128ELb1ELb1ELb0ELb1ELb1ELb1EEEEEEEEEvNT_6ParamsE --------------------------
	.section	.nv.info._ZN7cutlass13device_kernelIN5flash19enable_sm80_to_sm89INS1_16FlashAttnFwdSm80INS1_25CollectiveMainloopFwdSm80ILi4ELi1ELb0EN4cute5tupleIJNS5_1CILi128EEENS7_ILi80EEENS7_ILi64EEEEEELi64ENS_6half_tEfNS_4arch4Sm80ELb1ELb0ELb0ELb1ELb1ELb1ELb1ELb1EEENS1_21CollectiveEpilogueFwdINS6_IJS8_SA_S9_EEENS6_IJNS7_ILi1EEESI_SI_EEESC_SE_Li128ELb1ELb1ELb1ELb0EEENS1_36VarlenDynamicPersistentTileSchedulerILi128ELi80ELi128ELi128ELb1ELb1ELb0ELb1ELb1ELb1EEEEEEEEEvNT_6ParamsE,"",@"SHT_CUDA_INFO"
	.sectionflags	@""
	.align	4


	//----- nvinfo : EIATTR_CUDA_API_VERSION
	.align		4
        /*0000*/ 	.byte	0x04, 0x37
        /*0002*/ 	.short	(.L_274 - .L_273)
.L_273:
        /*0004*/ 	.word	0x00000082


	//----- nvinfo : EIATTR_SW2861232_WAR
	.align		4
.L_274:
        /*0008*/ 	.byte	0x01, 0x35
	.zero		2


	//----- nvinfo : EIATTR_PARAM_CBANK
	.align		4
        /*000c*/ 	.byte	0x04, 0x0a
        /*000e*/ 	.short	(.L_276 - .L_275)
	.align		4
.L_275:
        /*0010*/ 	.word	index@(.nv.constant0._ZN7cutlass13device_kernelIN5flash19enable_sm80_to_sm89INS1_16FlashAttnFwdSm80INS1_25CollectiveMainloopFwdSm80ILi4ELi1ELb0EN4cute5tupleIJNS5_1CILi128EEENS7_ILi80EEENS7_ILi64EEEEEELi64ENS_6half_tEfNS_4arch4Sm80ELb1ELb0ELb0ELb1ELb1ELb1ELb1ELb1EEENS1_21CollectiveEpilogueFwdINS6_IJS8_SA_S9_EEENS6_IJNS7_ILi1EEESI_SI_EEESC_SE_Li128ELb1ELb1ELb1ELb0EEENS1_36VarlenDynamicPersistentTileSchedulerILi128ELi80ELi128ELi128ELb1ELb1ELb0ELb1ELb1ELb1EEEEEEEEEvNT_6ParamsE)
        /*0014*/ 	.short	0x0160
        /*0016*/ 	.short	0x0438


	//----- nvinfo : EIATTR_CBANK_PARAM_SIZE
	.align		4
.L_276:
        /*0018*/ 	.byte	0x03, 0x19
        /*001a*/ 	.short	0x0438


	//----- nvinfo : EIATTR_KPARAM_INFO
	.align		4
        /*001c*/ 	.byte	0x04, 0x17
        /*001e*/ 	.short	(.L_278 - .L_277)
.L_277:
        /*0020*/ 	.word	0x00000000
        /*0024*/ 	.short	0x0000
        /*0026*/ 	.short	0x0000
        /*0028*/ 	.byte	0x00, 0xf0, 0xe1, 0x10


	//----- nvinfo : EIATTR_MAXREG_COUNT
	.align		4
.L_278:
        /*002c*/ 	.byte	0x03, 0x1b
        /*002e*/ 	.short	0x00ff


	//----- nvinfo : EIATTR_NUM_BARRIERS
	.align		4
        /*0030*/ 	.byte	0x02, 0x4c
        /*0032*/ 	.byte	0x06
	.zero		1


	//----- nvinfo : EIATTR_ANNOTATIONS
	.align		4
        /*0034*/ 	.byte	0x04, 0x55
        /*0036*/ 	.short	(.L_280 - .L_279)


	//   ....[0]....
.L_279:
        /* <DEDUP_REMOVED lines=133> */


	//----- nvinfo : EIATTR_MERCURY_ISA_VERSION
	.align		4
.L_280:
        /*0878*/ 	.byte	0x03, 0x5f
        /*087a*/ 	.short	0x0000


	//----- nvinfo : EIATTR_INT_WARP_WIDE_INSTR_OFFSETS
	.align		4
        /*087c*/ 	.byte	0x04, 0x31
        /*087e*/ 	.short	(.L_282 - .L_281)


	//   ....[0]....
.L_281:
        /*0880*/ 	.word	0x00019650


	//   ....[1]....
        /*0884*/ 	.word	0x000196d0


	//----- nvinfo : EIATTR_COOP_GROUP_MASK_REGIDS
	.align		4
.L_282:
        /*0888*/ 	.byte	0x04, 0x29
        /*088a*/ 	.short	(.L_284 - .L_283)


	//   ....[0]....
.L_283:
        /*088c*/ 	.word	0xffffffff


	//   ....[1]....
        /*0890*/ 	.word	0xffffffff


	//   ....[2]....
        /*0894*/ 	.word	0xffffffff


	//   ....[3]....
        /*0898*/ 	.word	0xffffffff


	//   ....[4]....
        /*089c*/ 	.word	0xffffffff


	//   ....[5]....
        /*08a0*/ 	.word	0xffffffff


	//   ....[6]....
        /*08a4*/ 	.word	0xffffffff


	//   ....[7]....
        /*08a8*/ 	.word	0xffffffff


	//   ....[8]....
        /*08ac*/ 	.word	0xffffffff


	//   ....[9]....
        /*08b0*/ 	.word	0xffffffff


	//   ....[10]....
        /*08b4*/ 	.word	0xffffffff


	//   ....[11]....
        /*08b8*/ 	.word	0xffffffff


	//   ....[12]....
        /*08bc*/ 	.word	0xffffffff


	//   ....[13]....
        /*08c0*/ 	.word	0xffffffff


	//   ....[14]....
        /*08c4*/ 	.word	0xffffffff


	//   ....[15]....
        /*08c8*/ 	.word	0xffffffff


	//   ....[16]....
        /*08cc*/ 	.word	0xffffffff


	//   ....[17]....
        /*08d0*/ 	.word	0xffffffff


	//   ....[18]....
        /*08d4*/ 	.word	0xffffffff


	//   ....[19]....
        /*08d8*/ 	.word	0xffffffff


	//   ....[20]....
        /*08dc*/ 	.word	0xffffffff


	//   ....[21]....
        /*08e0*/ 	.word	0xffffffff


	//   ....[22]....
        /*08e4*/ 	.word	0xffffffff


	//   ....[23]....
        /*08e8*/ 	.word	0xffffffff


	//   ....[24]....
        /*08ec*/ 	.word	0xffffffff


	//   ....[25]....
        /*08f0*/ 	.word	0xffffffff


	//   ....[26]....
        /*08f4*/ 	.word	0xffffffff


	//   ....[27]....
        /*08f8*/ 	.word	0xffffffff


	//   ....[28]....
        /*08fc*/ 	.word	0xffffffff


	//   ....[29]....
        /*0900*/ 	.word	0xffffffff


	//   ....[30]....
        /*0904*/ 	.word	0xffffffff


	//   ....[31]....
        /*0908*/ 	.word	0xffffffff


	//   ....[32]....
        /*090c*/ 	.word	0xffffffff


	//   ....[33]....
        /*0910*/ 	.word	0xffffffff


	//   ....[34]....
        /*0914*/ 	.word	0xffffffff


	//   ....[35]....
        /*0918*/ 	.word	0xffffffff


	//   ....[36]....
        /*091c*/ 	.word	0xffffffff


	//   ....[37]....
        /*0920*/ 	.word	0xffffffff


	//   ....[38]....
        /*0924*/ 	.word	0xffffffff


	//   ....[39]....
        /*0928*/ 	.word	0xffffffff


	//   ....[40]....
        /*092c*/ 	.word	0xffffffff


	//   ....[41]....
        /*0930*/ 	.word	0xffffffff


	//   ....[42]....
        /*0934*/ 	.word	0xffffffff


	//   ....[43]....
        /*0938*/ 	.word	0xffffffff


	//   ....[44]....
        /*093c*/ 	.word	0xffffffff


	//   ....[45]....
        /*0940*/ 	.word	0xffffffff


	//   ....[46]....
        /*0944*/ 	.word	0xffffffff


	//   ....[47]....
        /*0948*/ 	.word	0xffffffff


	//   ....[48]....
        /*094c*/ 	.word	0xffffffff


	//   ....[49]....
        /*0950*/ 	.word	0xffffffff


	//   ....[50]....
        /*0954*/ 	.word	0xffffffff


	//   ....[51]....
        /*0958*/ 	.word	0xffffffff


	//   ....[52]....
        /*095c*/ 	.word	0xffffffff


	//   ....[53]....
        /*0960*/ 	.word	0xffffffff


	//   ....[54]....
        /*0964*/ 	.word	0xffffffff


	//   ....[55]....
        /*0968*/ 	.word	0xffffffff


	//   ....[56]....
        /*096c*/ 	.word	0xffffffff


	//   ....[57]....
        /*0970*/ 	.word	0xffffffff


	//   ....[58]....
        /*0974*/ 	.word	0xffffffff


	//   ....[59]....
        /*0978*/ 	.word	0xffffffff


	//   ....[60]....
        /*097c*/ 	.word	0xffffffff


	//   ....[61]....
        /*0980*/ 	.word	0xffffffff


	//   ....[62]....
        /*0984*/ 	.word	0xffffffff


	//   ....[63]....
        /*0988*/ 	.word	0xffffffff


	//   ....[64]....
        /*098c*/ 	.word	0xffffffff


	//   ....[65]....
        /*0990*/ 	.word	0xffffffff


	//   ....[66]....
        /*0994*/ 	.word	0xffffffff


	//   ....[67]....
        /*0998*/ 	.word	0xffffffff


	//   ....[68]....
        /*099c*/ 	.word	0xffffffff


	//   ....[69]....
        /*09a0*/ 	.word	0xffffffff


	//   ....[70]....
        /*09a4*/ 	.word	0xffffffff


	//   ....[71]....
        /*09a8*/ 	.word	0xffffffff


	//   ....[72]....
        /*09ac*/ 	.word	0xffffffff


	//   ....[73]....
        /*09b0*/ 	.word	0xffffffff


	//   ....[74]....
        /*09b4*/ 	.word	0xffffffff


	//   ....[75]....
        /*09b8*/ 	.word	0xffffffff


	//   ....[76]....
        /*09bc*/ 	.word	0xffffffff


	//   ....[77]....
        /*09c0*/ 	.word	0xffffffff


	//   ....[78]....
        /*09c4*/ 	.word	0xffffffff


	//   ....[79]....
        /*09c8*/ 	.word	0xffffffff


	//   ....[80]....
        /*09cc*/ 	.word	0xffffffff


	//   ....[81]....
        /*09d0*/ 	.word	0xffffffff


	//   ....[82]....
        /*09d4*/ 	.word	0xffffffff


	//   ....[83]....
        /*09d8*/ 	.word	0xffffffff


	//   ....[84]....
        /*09dc*/ 	.word	0xffffffff


	//   ....[85]....
        /*09e0*/ 	.word	0xffffffff


	//   ....[86]....
        /*09e4*/ 	.word	0xffffffff


	//   ....[87]....
        /*09e8*/ 	.word	0xffffffff


	//   ....[88]....
        /*09ec*/ 	.word	0xffffffff


	//   ....[89]....
        /*09f0*/ 	.word	0xffffffff


	//   ....[90]....
        /*09f4*/ 	.word	0xffffffff


	//   ....[91]....
        /*09f8*/ 	.word	0xffffffff


	//   ....[92]....
        /*09fc*/ 	.word	0xffffffff


	//   ....[93]....
        /*0a00*/ 	.word	0xffffffff


	//   ....[94]....
        /*0a04*/ 	.word	0xffffffff


	//   ....[95]....
        /*0a08*/ 	.word	0xffffffff


	//   ....[96]....
        /*0a0c*/ 	.word	0xffffffff


	//   ....[97]....
        /*0a10*/ 	.word	0xffffffff


	//   ....[98]....
        /*0a14*/ 	.word	0xffffffff


	//   ....[99]....
        /*0a18*/ 	.word	0xffffffff


	//   ....[100]....
        /*0a1c*/ 	.word	0xffffffff


	//   ....[101]....
        /*0a20*/ 	.word	0xffffffff


	//   ....[102]....
        /*0a24*/ 	.word	0xffffffff


	//   ....[103]....
        /*0a28*/ 	.word	0xffffffff


	//   ....[104]....
        /*0a2c*/ 	.word	0xffffffff


	//   ....[105]....
        /*0a30*/ 	.word	0xffffffff


	//   ....[106]....
        /*0a34*/ 	.word	0xffffffff


	//   ....[107]....
        /*0a38*/ 	.word	0xffffffff


	//   ....[108]....
        /*0a3c*/ 	.word	0xffffffff


	//   ....[109]....
        /*0a40*/ 	.word	0xffffffff


	//   ....[110]....
        /*0a44*/ 	.word	0xffffffff


	//   ....[111]....
        /*0a48*/ 	.word	0xffffffff


	//   ....[112]....
        /*0a4c*/ 	.word	0xffffffff


	//   ....[113]....
        /*0a50*/ 	.word	0xffffffff


	//   ....[114]....
        /*0a54*/ 	.word	0xffffffff


	//   ....[115]....
        /*0a58*/ 	.word	0xffffffff


	//   ....[116]....
        /*0a5c*/ 	.word	0xffffffff


	//   ....[117]....
        /*0a60*/ 	.word	0xffffffff


	//   ....[118]....
        /*0a64*/ 	.word	0xffffffff


	//   ....[119]....
        /*0a68*/ 	.word	0xffffffff


	//   ....[120]....
        /*0a6c*/ 	.word	0xffffffff


	//   ....[121]....
        /*0a70*/ 	.word	0xffffffff


	//   ....[122]....
        /*0a74*/ 	.word	0xffffffff


	//   ....[123]....
        /*0a78*/ 	.word	0xffffffff


	//   ....[124]....
        /*0a7c*/ 	.word	0xffffffff


	//   ....[125]....
        /*0a80*/ 	.word	0xffffffff


	//   ....[126]....
        /*0a84*/ 	.word	0xffffffff


	//   ....[127]....
        /*0a88*/ 	.word	0xffffffff


	//   ....[128]....
        /*0a8c*/ 	.word	0xffffffff


	//   ....[129]....
        /*0a90*/ 	.word	0xffffffff


	//   ....[130]....
        /*0a94*/ 	.word	0xffffffff


	//   ....[131]....
        /*0a98*/ 	.word	0xffffffff


	//   ....[132]....
        /*0a9c*/ 	.word	0xffffffff


	//   ....[133]....
        /*0aa0*/ 	.word	0xffffffff


	//   ....[134]....
        /*0aa4*/ 	.word	0xffffffff


	//   ....[135]....
        /*0aa8*/ 	.word	0xffffffff


	//   ....[136]....
        /*0aac*/ 	.word	0xffffffff


	//   ....[137]....
        /*0ab0*/ 	.word	0xffffffff


	//   ....[138]....
        /*0ab4*/ 	.word	0xffffffff


	//   ....[139]....
        /*0ab8*/ 	.word	0xffffffff


	//   ....[140]....
        /*0abc*/ 	.word	0xffffffff


	//   ....[141]....
        /*0ac0*/ 	.word	0xffffffff


	//   ....[142]....
        /*0ac4*/ 	.word	0xffffffff


	//   ....[143]....
        /*0ac8*/ 	.word	0xffffffff


	//   ....[144]....
        /*0acc*/ 	.word	0xffffffff


	//   ....[145]....
        /*0ad0*/ 	.word	0xffffffff


	//   ....[146]....
        /*0ad4*/ 	.word	0xffffffff


	//   ....[147]....
        /*0ad8*/ 	.word	0xffffffff


	//   ....[148]....
        /*0adc*/ 	.word	0xffffffff


	//   ....[149]....
        /*0ae0*/ 	.word	0xffffffff


	//   ....[150]....
        /*0ae4*/ 	.word	0xffffffff


	//   ....[151]....
        /*0ae8*/ 	.word	0xffffffff


	//   ....[152]....
        /*0aec*/ 	.word	0xffffffff


	//   ....[153]....
        /*0af0*/ 	.word	0xffffffff


	//   ....[154]....
        /*0af4*/ 	.word	0xffffffff


	//   ....[155]....
        /*0af8*/ 	.word	0xffffffff


	//   ....[156]....
        /*0afc*/ 	.word	0xffffffff


	//   ....[157]....
        /*0b00*/ 	.word	0xffffffff


	//   ....[158]....
        /*0b04*/ 	.word	0xffffffff


	//   ....[159]....
        /*0b08*/ 	.word	0xffffffff


	//   ....[160]....
        /*0b0c*/ 	.word	0xffffffff


	//   ....[161]....
        /*0b10*/ 	.word	0xffffffff


	//   ....[162]....
        /*0b14*/ 	.word	0xffffffff


	//   ....[163]....
        /*0b18*/ 	.word	0xffffffff


	//   ....[164]....
        /*0b1c*/ 	.word	0xffffffff


	//   ....[165]....
        /*0b20*/ 	.word	0xffffffff


	//   ....[166]....
        /*0b24*/ 	.word	0xffffffff


	//   ....[167]....
        /*0b28*/ 	.word	0xffffffff


	//   ....[168]....
        /*0b2c*/ 	.word	0xffffffff


	//   ....[169]....
        /*0b30*/ 	.word	0xffffffff


	//   ....[170]....
        /*0b34*/ 	.word	0xffffffff


	//   ....[171]....
        /*0b38*/ 	.word	0xffffffff


	//   ....[172]....
        /*0b3c*/ 	.word	0xffffffff


	//   ....[173]....
        /*0b40*/ 	.word	0xffffffff


	//   ....[174]....
        /*0b44*/ 	.word	0xffffffff


	//   ....[175]....
        /*0b48*/ 	.word	0xffffffff


	//   ....[176]....
        /*0b4c*/ 	.word	0xffffffff


	//   ....[177]....
        /*0b50*/ 	.word	0xffffffff


	//   ....[178]....
        /*0b54*/ 	.word	0xffffffff


	//   ....[179]....
        /*0b58*/ 	.word	0xffffffff


	//   ....[180]....
        /*0b5c*/ 	.word	0xffffffff


	//   ....[181]....
        /*0b60*/ 	.word	0xffffffff


	//   ....[182]....
        /*0b64*/ 	.word	0xffffffff


	//   ....[183]....
        /*0b68*/ 	.word	0xffffffff


	//   ....[184]....
        /*0b6c*/ 	.word	0xffffffff


	//   ....[185]....
        /*0b70*/ 	.word	0xffffffff


	//   ....[186]....
        /*0b74*/ 	.word	0xffffffff


	//   ....[187]....
        /*0b78*/ 	.word	0xffffffff


	//   ....[188]....
        /*0b7c*/ 	.word	0xffffffff


	//   ....[189]....
        /*0b80*/ 	.word	0xffffffff


	//   ....[190]....
        /*0b84*/ 	.word	0xffffffff


	//   ....[191]....
        /*0b88*/ 	.word	0xffffffff


	//   ....[192]....
        /*0b8c*/ 	.word	0xffffffff


	//   ....[193]....
        /*0b90*/ 	.word	0xffffffff


	//   ....[194]....
        /*0b94*/ 	.word	0xffffffff


	//   ....[195]....
        /*0b98*/ 	.word	0xffffffff


	//   ....[196]....
        /*0b9c*/ 	.word	0xffffffff


	//   ....[197]....
        /*0ba0*/ 	.word	0xffffffff


	//   ....[198]....
        /*0ba4*/ 	.word	0xffffffff


	//   ....[199]....
        /*0ba8*/ 	.word	0xffffffff


	//   ....[200]....
        /*0bac*/ 	.word	0xffffffff


	//   ....[201]....
        /*0bb0*/ 	.word	0xffffffff


	//   ....[202]....
        /*0bb4*/ 	.word	0xffffffff


	//   ....[203]....
        /*0bb8*/ 	.word	0xffffffff


	//   ....[204]....
        /*0bbc*/ 	.word	0xffffffff


	//   ....[205]....
        /*0bc0*/ 	.word	0xffffffff


	//   ....[206]....
        /*0bc4*/ 	.word	0xffffffff


	//   ....[207]....
        /*0bc8*/ 	.word	0xffffffff


	//   ....[208]....
        /*0bcc*/ 	.word	0xffffffff


	//   ....[209]....
        /*0bd0*/ 	.word	0xffffffff


	//   ....[210]....
        /*0bd4*/ 	.word	0xffffffff


	//   ....[211]....
        /*0bd8*/ 	.word	0xffffffff


	//   ....[212]....
        /*0bdc*/ 	.word	0xffffffff


	//   ....[213]....
        /*0be0*/ 	.word	0xffffffff


	//   ....[214]....
        /*0be4*/ 	.word	0xffffffff


	//   ....[215]....
        /*0be8*/ 	.word	0xffffffff


	//   ....[216]....
        /*0bec*/ 	.word	0xffffffff


	//   ....[217]....
        /*0bf0*/ 	.word	0xffffffff


	//   ....[218]....
        /*0bf4*/ 	.word	0xffffffff


	//   ....[219]....
        /*0bf8*/ 	.word	0xffffffff


	//   ....[220]....
        /*0bfc*/ 	.word	0xffffffff


	//   ....[221]....
        /*0c00*/ 	.word	0xffffffff


	//   ....[222]....
        /*0c04*/ 	.word	0xffffffff


	//   ....[223]....
        /*0c08*/ 	.word	0xffffffff


	//   ....[224]....
        /*0c0c*/ 	.word	0xffffffff


	//   ....[225]....
        /*0c10*/ 	.word	0xffffffff


	//   ....[226]....
        /*0c14*/ 	.word	0xffffffff


	//   ....[227]....
        /*0c18*/ 	.word	0xffffffff


	//   ....[228]....
        /*0c1c*/ 	.word	0xffffffff


	//   ....[229]....
        /*0c20*/ 	.word	0xffffffff


	//   ....[230]....
        /*0c24*/ 	.word	0xffffffff


	//   ....[231]....
        /*0c28*/ 	.word	0xffffffff


	//   ....[232]....
        /*0c2c*/ 	.word	0xffffffff


	//   ....[233]....
        /*0c30*/ 	.word	0xffffffff


	//   ....[234]....
        /*0c34*/ 	.word	0xffffffff


	//   ....[235]....
        /*0c38*/ 	.word	0xffffffff


	//   ....[236]....
        /*0c3c*/ 	.word	0xffffffff


	//   ....[237]....
        /*0c40*/ 	.word	0xffffffff


	//   ....[238]....
        /*0c44*/ 	.word	0xffffffff


	//   ....[239]....
        /*0c48*/ 	.word	0xffffffff


	//   ....[240]....
        /*0c4c*/ 	.word	0xffffffff


	//   ....[241]....
        /*0c50*/ 	.word	0xffffffff


	//   ....[242]....
        /*0c54*/ 	.word	0xffffffff


	//   ....[243]....
        /*0c58*/ 	.word	0xffffffff


	//   ....[244]....
        /*0c5c*/ 	.word	0xffffffff


	//   ....[245]....
        /*0c60*/ 	.word	0xffffffff


	//   ....[246]....
        /*0c64*/ 	.word	0xffffffff


	//   ....[247]....
        /*0c68*/ 	.word	0xffffffff


	//   ....[248]....
        /*0c6c*/ 	.word	0xffffffff


	//   ....[249]....
        /*0c70*/ 	.word	0xffffffff


	//   ....[250]....
        /*0c74*/ 	.word	0xffffffff


	//   ....[251]....
        /*0c78*/ 	.word	0xffffffff


	//   ....[252]....
        /*0c7c*/ 	.word	0xffffffff


	//   ....[253]....
        /*0c80*/ 	.word	0xffffffff


	//   ....[254]....
        /*0c84*/ 	.word	0xffffffff


	//   ....[255]....
        /*0c88*/ 	.word	0xffffffff


	//   ....[0]....
        /*0c8c*/ 	.word	0xffffffff


	//   ....[1]....
        /*0c90*/ 	.word	0xffffffff


	//   ....[2]....
        /*0c94*/ 	.word	0xffffffff


	//   ....[3]....
        /*0c98*/ 	.word	0xffffffff


	//   ....[4]....
        /*0c9c*/ 	.word	0xffffffff


	//   ....[5]....
        /*0ca0*/ 	.word	0xffffffff


	//   ....[6]....
        /*0ca4*/ 	.word	0xffffffff


	//   ....[7]....
        /*0ca8*/ 	.word	0xffffffff


	//   ....[8]....
        /*0cac*/ 	.word	0xffffffff


	//   ....[9]....
        /*0cb0*/ 	.word	0xffffffff


	//   ....[10]....
        /*0cb4*/ 	.word	0xffffffff


	//   ....[11]....
        /*0cb8*/ 	.word	0xffffffff


	//   ....[12]....
        /*0cbc*/ 	.word	0xffffffff


	//   ....[13]....
        /*0cc0*/ 	.word	0xffffffff


	//   ....[14]....
        /*0cc4*/ 	.word	0xffffffff


	//   ....[15]....
        /*0cc8*/ 	.word	0xffffffff


	//   ....[16]....
        /*0ccc*/ 	.word	0xffffffff


	//   ....[17]....
        /*0cd0*/ 	.word	0xffffffff


	//   ....[18]....
        /*0cd4*/ 	.word	0xffffffff


	//   ....[19]....
        /*0cd8*/ 	.word	0xffffffff


	//   ....[20]....
        /*0cdc*/ 	.word	0xffffffff


	//   ....[21]....
        /*0ce0*/ 	.word	0xffffffff


	//   ....[22]....
        /*0ce4*/ 	.word	0xffffffff


	//   ....[23]....
        /*0ce8*/ 	.word	0xffffffff


	//   ....[24]....
        /*0cec*/ 	.word	0xffffffff


	//   ....[25]....
        /*0cf0*/ 	.word	0xffffffff


	//   ....[26]....
        /*0cf4*/ 	.word	0xffffffff


	//   ....[27]....
        /*0cf8*/ 	.word	0xffffffff


	//   ....[28]....
        /*0cfc*/ 	.word	0xffffffff


	//   ....[29]....
        /*0d00*/ 	.word	0xffffffff


	//   ....[30]....
        /*0d04*/ 	.word	0xffffffff


	//   ....[31]....
        /*0d08*/ 	.word	0xffffffff


	//   ....[32]....
        /*0d0c*/ 	.word	0xffffffff


	//   ....[33]....
        /*0d10*/ 	.word	0xffffffff


	//   ....[34]....
        /*0d14*/ 	.word	0xffffffff


	//   ....[35]....
        /*0d18*/ 	.word	0xffffffff


	//   ....[36]....
        /*0d1c*/ 	.word	0xffffffff


	//   ....[37]....
        /*0d20*/ 	.word	0xffffffff


	//   ....[38]....
        /*0d24*/ 	.word	0xffffffff


	//   ....[39]....
        /*0d28*/ 	.word	0xffffffff


	//   ....[40]....
        /*0d2c*/ 	.word	0xffffffff


	//   ....[41]....
        /*0d30*/ 	.word	0xffffffff


	//   ....[42]....
        /*0d34*/ 	.word	0xffffffff


	//   ....[43]....
        /*0d38*/ 	.word	0xffffffff


	//   ....[44]....
        /*0d3c*/ 	.word	0xffffffff


	//   ....[45]....
        /*0d40*/ 	.word	0xffffffff


	//   ....[46]....
        /*0d44*/ 	.word	0xffffffff


	//   ....[47]....
        /*0d48*/ 	.word	0xffffffff


	//   ....[48]....
        /*0d4c*/ 	.word	0xffffffff


	//   ....[49]....
        /*0d50*/ 	.word	0xffffffff


	//   ....[50]....
        /*0d54*/ 	.word	0xffffffff


	//   ....[51]....
        /*0d58*/ 	.word	0xffffffff


	//   ....[52]....
        /*0d5c*/ 	.word	0xffffffff


	//   ....[53]....
        /*0d60*/ 	.word	0xffffffff


	//   ....[54]....
        /*0d64*/ 	.word	0xffffffff


	//   ....[55]....
        /*0d68*/ 	.word	0xffffffff


	//   ....[56]....
        /*0d6c*/ 	.word	0xffffffff


	//   ....[57]....
        /*0d70*/ 	.word	0xffffffff


	//   ....[58]....
        /*0d74*/ 	.word	0xffffffff


	//   ....[59]....
        /*0d78*/ 	.word	0xffffffff


	//   ....[60]....
        /*0d7c*/ 	.word	0xffffffff


	//   ....[61]....
        /*0d80*/ 	.word	0xffffffff


	//   ....[62]....
        /*0d84*/ 	.word	0xffffffff


	//   ....[63]....
        /*0d88*/ 	.word	0xffffffff


	//   ....[64]....
        /*0d8c*/ 	.word	0xffffffff


	//   ....[65]....
        /*0d90*/ 	.word	0xffffffff


	//   ....[66]....
        /*0d94*/ 	.word	0xffffffff


	//   ....[67]....
        /*0d98*/ 	.word	0xffffffff


	//   ....[68]....
        /*0d9c*/ 	.word	0xffffffff


	//   ....[69]....
        /*0da0*/ 	.word	0xffffffff


	//   ....[70]....
        /*0da4*/ 	.word	0xffffffff


	//   ....[71]....
        /*0da8*/ 	.word	0xffffffff


	//   ....[72]....
        /*0dac*/ 	.word	0xffffffff


	//   ....[73]....
        /*0db0*/ 	.word	0xffffffff


	//   ....[74]....
        /*0db4*/ 	.word	0xffffffff


	//   ....[75]....
        /*0db8*/ 	.word	0xffffffff


	//   ....[76]....
        /*0dbc*/ 	.word	0xffffffff


	//   ....[77]....
        /*0dc0*/ 	.word	0xffffffff


	//   ....[78]....
        /*0dc4*/ 	.word	0xffffffff


	//   ....[79]....
        /*0dc8*/ 	.word	0xffffffff


	//   ....[80]....
        /*0dcc*/ 	.word	0xffffffff


	//   ....[81]....
        /*0dd0*/ 	.word	0xffffffff


	//   ....[82]....
        /*0dd4*/ 	.word	0xffffffff


	//   ....[83]....
        /*0dd8*/ 	.word	0xffffffff


	//   ....[84]....
        /*0ddc*/ 	.word	0xffffffff


	//   ....[85]....
        /*0de0*/ 	.word	0xffffffff


	//   ....[86]....
        /*0de4*/ 	.word	0xffffffff


	//   ....[87]....
        /*0de8*/ 	.word	0xffffffff


	//   ....[88]....
        /*0dec*/ 	.word	0xffffffff


	//   ....[89]....
        /*0df0*/ 	.word	0xffffffff


	//   ....[90]....
        /*0df4*/ 	.word	0xffffffff


	//   ....[91]....
        /*0df8*/ 	.word	0xffffffff


	//   ....[92]....
        /*0dfc*/ 	.word	0xffffffff


	//   ....[93]....
        /*0e00*/ 	.word	0xffffffff


	//   ....[94]....
        /*0e04*/ 	.word	0xffffffff


	//   ....[95]....
        /*0e08*/ 	.word	0xffffffff


	//   ....[96]....
        /*0e0c*/ 	.word	0xffffffff


	//   ....[97]....
        /*0e10*/ 	.word	0xffffffff


	//   ....[98]....
        /*0e14*/ 	.word	0xffffffff


	//   ....[99]....
        /*0e18*/ 	.word	0xffffffff


	//   ....[100]....
        /*0e1c*/ 	.word	0xffffffff


	//   ....[101]....
        /*0e20*/ 	.word	0xffffffff


	//   ....[102]....
        /*0e24*/ 	.word	0xffffffff


	//   ....[103]....
        /*0e28*/ 	.word	0xffffffff


	//   ....[104]....
        /*0e2c*/ 	.word	0xffffffff


	//   ....[105]....
        /*0e30*/ 	.word	0xffffffff


	//   ....[106]....
        /*0e34*/ 	.word	0xffffffff


	//   ....[107]....
        /*0e38*/ 	.word	0xffffffff


	//   ....[108]....
        /*0e3c*/ 	.word	0xffffffff


	//   ....[109]....
        /*0e40*/ 	.word	0xffffffff


	//   ....[110]....
        /*0e44*/ 	.word	0xffffffff


	//   ....[111]....
        /*0e48*/ 	.word	0xffffffff


	//   ....[112]....
        /*0e4c*/ 	.word	0xffffffff


	//   ....[113]....
        /*0e50*/ 	.word	0xffffffff


	//   ....[114]....
        /*0e54*/ 	.word	0xffffffff


	//   ....[115]....
        /*0e58*/ 	.word	0xffffffff


	//   ....[116]....
        /*0e5c*/ 	.word	0xffffffff


	//   ....[117]....
        /*0e60*/ 	.word	0xffffffff


	//   ....[118]....
        /*0e64*/ 	.word	0xffffffff


	//   ....[119]....
        /*0e68*/ 	.word	0xffffffff


	//   ....[120]....
        /*0e6c*/ 	.word	0xffffffff


	//   ....[121]....
        /*0e70*/ 	.word	0xffffffff


	//   ....[122]....
        /*0e74*/ 	.word	0xffffffff


	//   ....[123]....
        /*0e78*/ 	.word	0xffffffff


	//   ....[124]....
        /*0e7c*/ 	.word	0xffffffff


	//   ....[125]....
        /*0e80*/ 	.word	0xffffffff


	//   ....[126]....
        /*0e84*/ 	.word	0xffffffff


	//   ....[127]....
        /*0e88*/ 	.word	0xffffffff


	//   ....[128]....
        /*0e8c*/ 	.word	0xffffffff


	//   ....[129]....
        /*0e90*/ 	.word	0xffffffff


	//   ....[130]....
        /*0e94*/ 	.word	0xffffffff


	//   ....[131]....
        /*0e98*/ 	.word	0xffffffff


	//   ....[132]....
        /*0e9c*/ 	.word	0xffffffff


	//   ....[133]....
        /*0ea0*/ 	.word	0xffffffff


	//   ....[134]....
        /*0ea4*/ 	.word	0xffffffff


	//   ....[135]....
        /*0ea8*/ 	.word	0xffffffff


	//   ....[136]....
        /*0eac*/ 	.word	0xffffffff


	//   ....[137]....
        /*0eb0*/ 	.word	0xffffffff


	//   ....[138]....
        /*0eb4*/ 	.word	0xffffffff


	//   ....[139]....
        /*0eb8*/ 	.word	0xffffffff


	//   ....[140]....
        /*0ebc*/ 	.word	0xffffffff


	//   ....[141]....
        /*0ec0*/ 	.word	0xffffffff


	//   ....[142]....
        /*0ec4*/ 	.word	0xffffffff


	//   ....[143]....
        /*0ec8*/ 	.word	0xffffffff


	//   ....[144]....
        /*0ecc*/ 	.word	0xffffffff


	//   ....[145]....
        /*0ed0*/ 	.word	0xffffffff


	//   ....[146]....
        /*0ed4*/ 	.word	0xffffffff


	//   ....[147]....
        /*0ed8*/ 	.word	0xffffffff


	//   ....[148]....
        /*0edc*/ 	.word	0xffffffff


	//   ....[149]....
        /*0ee0*/ 	.word	0xffffffff


	//   ....[150]....
        /*0ee4*/ 	.word	0xffffffff


	//   ....[151]....
        /*0ee8*/ 	.word	0xffffffff


	//   ....[152]....
        /*0eec*/ 	.word	0xffffffff


	//   ....[153]....
        /*0ef0*/ 	.word	0xffffffff


	//   ....[154]....
        /*0ef4*/ 	.word	0xffffffff


	//   ....[155]....
        /*0ef8*/ 	.word	0xffffffff


	//   ....[156]....
        /*0efc*/ 	.word	0xffffffff


	//   ....[157]....
        /*0f00*/ 	.word	0xffffffff


	//   ....[158]....
        /*0f04*/ 	.word	0xffffffff


	//   ....[159]....
        /*0f08*/ 	.word	0xffffffff


	//   ....[160]....
        /*0f0c*/ 	.word	0xffffffff


	//   ....[161]....
        /*0f10*/ 	.word	0xffffffff


	//   ....[162]....
        /*0f14*/ 	.word	0xffffffff


	//   ....[163]....
        /*0f18*/ 	.word	0xffffffff


	//   ....[164]....
        /*0f1c*/ 	.word	0xffffffff


	//   ....[165]....
        /*0f20*/ 	.word	0xffffffff


	//   ....[166]....
        /*0f24*/ 	.word	0xffffffff


	//   ....[167]....
        /*0f28*/ 	.word	0xffffffff


	//   ....[168]....
        /*0f2c*/ 	.word	0xffffffff


	//   ....[169]....
        /*0f30*/ 	.word	0xffffffff


	//   ....[170]....
        /*0f34*/ 	.word	0xffffffff


	//   ....[171]....
        /*0f38*/ 	.word	0xffffffff


	//   ....[172]....
        /*0f3c*/ 	.word	0xffffffff


	//   ....[173]....
        /*0f40*/ 	.word	0xffffffff


	//----- nvinfo : EIATTR_COOP_GROUP_INSTR_OFFSETS
	.align		4
.L_284:
        /*0f44*/ 	.byte	0x04, 0x28
        /*0f46*/ 	.short	(.L_286 - .L_285)


	//   ....[0]....
.L_285:
        /*0f48*/ 	.word	0x00000050


	//   ....[1]....
        /*0f4c*/ 	.word	0x00000200


	//   ....[2]....
        /*0f50*/ 	.word	0x00000230


	//   ....[3]....
        /*0f54*/ 	.word	0x00000260


	//   ....[4]....
        /*0f58*/ 	.word	0x00000290


	//   ....[5]....
        /*0f5c*/ 	.word	0x000002c0


	//   ....[6]....
        /*0f60*/ 	.word	0x000002f0


	//   ....[7]....
        /*0f64*/ 	.word	0x00000450


	//   ....[8]....
        /*0f68*/ 	.word	0x00000490


	//   ....[9]....
        /*0f6c*/ 	.word	0x000004c0


	//   ....[10]....
        /*0f70*/ 	.word	0x000004f0


	//   ....[11]....
        /*0f74*/ 	.word	0x00000520


	//   ....[12]....
        /*0f78*/ 	.word	0x00000550


	//   ....[13]....
        /*0f7c*/ 	.word	0x000005e0


	//   ....[14]....
        /*0f80*/ 	.word	0x00000630


	//   ....[15]....
        /*0f84*/ 	.word	0x00000650


	//   ....[16]....
        /*0f88*/ 	.word	0x000006b0


	//   ....[17]....
        /*0f8c*/ 	.word	0x00003f80


	//   ....[18]....
        /*0f90*/ 	.word	0x00003fd0


	//   ....[19]....
        /*0f94*/ 	.word	0x000047d0


	//   ....[20]....
        /*0f98*/ 	.word	0x000047f0


	//   ....[21]....
        /*0f9c*/ 	.word	0x00004f60


	//   ....[22]....
        /*0fa0*/ 	.word	0x00004f70


	//   ....[23]....
        /*0fa4*/ 	.word	0x000057f0


	//   ....[24]....
        /*0fa8*/ 	.word	0x00005830


	//   ....[25]....
        /*0fac*/ 	.word	0x00006430


	//   ....[26]....
        /*0fb0*/ 	.word	0x00006460


	//   ....[27]....
        /*0fb4*/ 	.word	0x00006c20


	//   ....[28]....
        /*0fb8*/ 	.word	0x00006c40


	//   ....[29]....
        /*0fbc*/ 	.word	0x00007420


	//   ....[30]....
        /*0fc0*/ 	.word	0x00007450


	//   ....[31]....
        /*0fc4*/ 	.word	0x00007580


	//   ....[32]....
        /*0fc8*/ 	.word	0x000075b0


	//   ....[33]....
        /*0fcc*/ 	.word	0x000076a0


	//   ....[34]....
        /*0fd0*/ 	.word	0x000076c0


	//   ....[35]....
        /*0fd4*/ 	.word	0x00007c70


	//   ....[36]....
        /*0fd8*/ 	.word	0x00007ca0


	//   ....[37]....
        /*0fdc*/ 	.word	0x00007e00


	//   ....[38]....
        /*0fe0*/ 	.word	0x00007e30


	//   ....[39]....
        /*0fe4*/ 	.word	0x00007f20


	//   ....[40]....
        /*0fe8*/ 	.word	0x00007f50


	//   ....[41]....
        /*0fec*/ 	.word	0x00008b10


	//   ....[42]....
        /*0ff0*/ 	.word	0x00008b30


	//   ....[43]....
        /*0ff4*/ 	.word	0x00008c00


	//   ....[44]....
        /*0ff8*/ 	.word	0x00008c10


	//   ....[45]....
        /*0ffc*/ 	.word	0x00008ce0


	//   ....[46]....
        /*1000*/ 	.word	0x00008d00


	//   ....[47]....
        /*1004*/ 	.word	0x00008dd0


	//   ....[48]....
        /*1008*/ 	.word	0x00008de0


	//   ....[49]....
        /*100c*/ 	.word	0x00008eb0


	//   ....[50]....
        /*1010*/ 	.word	0x00008ed0


	//   ....[51]....
        /*1014*/ 	.word	0x00008fa0


	//   ....[52]....
        /*1018*/ 	.word	0x00008fb0


	//   ....[53]....
        /*101c*/ 	.word	0x00009080


	//   ....[54]....
        /*1020*/ 	.word	0x000090a0


	//   ....[55]....
        /*1024*/ 	.word	0x00009170


	//   ....[56]....
        /*1028*/ 	.word	0x00009180


	//   ....[57]....
        /*102c*/ 	.word	0x000095f0


	//   ....[58]....
        /*1030*/ 	.word	0x00009600


	//   ....[59]....
        /*1034*/ 	.word	0x00009610


	//   ....[60]....
        /*1038*/ 	.word	0x00009620


	//   ....[61]....
        /*103c*/ 	.word	0x00009640


	//   ....[62]....
        /*1040*/ 	.word	0x00009650


	//   ....[63]....
        /*1044*/ 	.word	0x000096a0


	//   ....[64]....
        /*1048*/ 	.word	0x000096d0


	//   ....[65]....
        /*104c*/ 	.word	0x000096e0


	//   ....[66]....
        /*1050*/ 	.word	0x00009750


	//   ....[67]....
        /*1054*/ 	.word	0x00009ab0


	//   ....[68]....
        /*1058*/ 	.word	0x00009ad0


	//   ....[69]....
        /*105c*/ 	.word	0x00009af0


	//   ....[70]....
        /*1060*/ 	.word	0x00009b10


	//   ....[71]....
        /*1064*/ 	.word	0x00009cf0


	//   ....[72]....
        /*1068*/ 	.word	0x00009db0


	//   ....[73]....
        /*106c*/ 	.word	0x00009df0


	//   ....[74]....
        /*1070*/ 	.word	0x00009e30


	//   ....[75]....
        /*1074*/ 	.word	0x0000a010


	//   ....[76]....
        /*1078*/ 	.word	0x0000a0d0


	//   ....[77]....
        /*107c*/ 	.word	0x0000a110


	//   ....[78]....
        /*1080*/ 	.word	0x0000a150


	//   ....[79]....
        /*1084*/ 	.word	0x0000a350


	//   ....[80]....
        /*1088*/ 	.word	0x0000a410


	//   ....[81]....
        /*108c*/ 	.word	0x0000a450


	//   ....[82]....
        /*1090*/ 	.word	0x0000a490


	//   ....[83]....
        /*1094*/ 	.word	0x0000c020


	//   ....[84]....
        /*1098*/ 	.word	0x0000c080


	//   ....[85]....
        /*109c*/ 	.word	0x0000c0b0


	//   ....[86]....
        /*10a0*/ 	.word	0x0000c0c0


	//   ....[87]....
        /*10a4*/ 	.word	0x0000c1a0


	//   ....[88]....
        /*10a8*/ 	.word	0x0000c1b0


	//   ....[89]....
        /*10ac*/ 	.word	0x0000c1c0


	//   ....[90]....
        /*10b0*/ 	.word	0x0000c1d0


	//   ....[91]....
        /*10b4*/ 	.word	0x0000c3e0


	//   ....[92]....
        /*10b8*/ 	.word	0x0000c420


	//   ....[93]....
        /*10bc*/ 	.word	0x0000c440


	//   ....[94]....
        /*10c0*/ 	.word	0x0000c450


	//   ....[95]....
        /*10c4*/ 	.word	0x0000c530


	//   ....[96]....
        /*10c8*/ 	.word	0x0000c5e0


	//   ....[97]....
        /*10cc*/ 	.word	0x0000c650


	//   ....[98]....
        /*10d0*/ 	.word	0x0000c660


	//   ....[99]....
        /*10d4*/ 	.word	0x0000e530


	//   ....[100]....
        /*10d8*/ 	.word	0x0000e550


	//   ....[101]....
        /*10dc*/ 	.word	0x0000e560


	//   ....[102]....
        /*10e0*/ 	.word	0x0000e580


	//   ....[103]....
        /*10e4*/ 	.word	0x0000e590


	//   ....[104]....
        /*10e8*/ 	.word	0x0000e640


	//   ....[105]....
        /*10ec*/ 	.word	0x0000e6a0


	//   ....[106]....
        /*10f0*/ 	.word	0x0000e6c0


	//   ....[107]....
        /*10f4*/ 	.word	0x0000e6d0


	//   ....[108]....
        /*10f8*/ 	.word	0x0000e6f0


	//   ....[109]....
        /*10fc*/ 	.word	0x0000eef0


	//   ....[110]....
        /*1100*/ 	.word	0x0000ef10


	//   ....[111]....
        /*1104*/ 	.word	0x0000ef30


	//   ....[112]....
        /*1108*/ 	.word	0x0000ef40


	//   ....[113]....
        /*110c*/ 	.word	0x0000ef50


	//   ....[114]....
        /*1110*/ 	.word	0x0000ef60


	//   ....[115]....
        /*1114*/ 	.word	0x0000ef70


	//   ....[116]....
        /*1118*/ 	.word	0x0000ef80


	//   ....[117]....
        /*111c*/ 	.word	0x0000efb0


	//   ....[118]....
        /*1120*/ 	.word	0x0000efe0


	//   ....[119]....
        /*1124*/ 	.word	0x0000f1f0


	//   ....[120]....
        /*1128*/ 	.word	0x0000f4b0


	//   ....[121]....
        /*112c*/ 	.word	0x0000f4c0


	//   ....[122]....
        /*1130*/ 	.word	0x0000f4d0


	//   ....[123]....
        /*1134*/ 	.word	0x00010160


	//   ....[124]....
        /*1138*/ 	.word	0x00010180


	//   ....[125]....
        /*113c*/ 	.word	0x000101a0


	//   ....[126]....
        /*1140*/ 	.word	0x000101b0


	//   ....[127]....
        /*1144*/ 	.word	0x000101e0


	//   ....[128]....
        /*1148*/ 	.word	0x00010200


	//   ....[129]....
        /*114c*/ 	.word	0x00010220


	//   ....[130]....
        /*1150*/ 	.word	0x00010230


	//   ....[131]....
        /*1154*/ 	.word	0x00011eb0


	//   ....[132]....
        /*1158*/ 	.word	0x00011ed0


	//   ....[133]....
        /*115c*/ 	.word	0x00011f50


	//   ....[134]....
        /*1160*/ 	.word	0x00011f60


	//   ....[135]....
        /*1164*/ 	.word	0x00011fa0


	//   ....[136]....
        /*1168*/ 	.word	0x00011fb0


	//   ....[137]....
        /*116c*/ 	.word	0x00011ff0


	//   ....[138]....
        /*1170*/ 	.word	0x00012000


	//   ....[139]....
        /*1174*/ 	.word	0x00012010


	//   ....[140]....
        /*1178*/ 	.word	0x00012020


	//   ....[141]....
        /*117c*/ 	.word	0x000129c0


	//   ....[142]....
        /*1180*/ 	.word	0x000129e0


	//   ....[143]....
        /*1184*/ 	.word	0x00012a00


	//   ....[144]....
        /*1188*/ 	.word	0x00012a60


	//   ....[145]....
        /*118c*/ 	.word	0x00012a70


	//   ....[146]....
        /*1190*/ 	.word	0x00012ab0


	//   ....[147]....
        /*1194*/ 	.word	0x00012ac0


	//   ....[148]....
        /*1198*/ 	.word	0x00012b00


	//   ....[149]....
        /*119c*/ 	.word	0x00012b10


	//   ....[150]....
        /*11a0*/ 	.word	0x00012b20


	//   ....[151]....
        /*11a4*/ 	.word	0x00012ce0


	//   ....[152]....
        /*11a8*/ 	.word	0x00012f90


	//   ....[153]....
        /*11ac*/ 	.word	0x00012fa0


	//   ....[154]....
        /*11b0*/ 	.word	0x00012fb0


	//   ....[155]....
        /*11b4*/ 	.word	0x000138b0


	//   ....[156]....
        /*11b8*/ 	.word	0x000138d0


	//   ....[157]....
        /*11bc*/ 	.word	0x00013a30


	//   ....[158]....
        /*11c0*/ 	.word	0x00013a50


	//   ....[159]....
        /*11c4*/ 	.word	0x00013bb0


	//   ....[160]....
        /*11c8*/ 	.word	0x00013bd0


	//   ....[161]....
        /*11cc*/ 	.word	0x00013d30


	//   ....[162]....
        /*11d0*/ 	.word	0x00013d50


	//   ....[163]....
        /*11d4*/ 	.word	0x00015e10


	//   ....[164]....
        /*11d8*/ 	.word	0x00015e60


	//   ....[165]....
        /*11dc*/ 	.word	0x00015e90


	//   ....[166]....
        /*11e0*/ 	.word	0x00015eb0


	//   ....[167]....
        /*11e4*/ 	.word	0x00015ed0


	//   ....[168]....
        /*11e8*/ 	.word	0x00015ef0


	//   ....[169]....
        /*11ec*/ 	.word	0x00015f10


	//   ....[170]....
        /*11f0*/ 	.word	0x00015f30


	//   ....[171]....
        /*11f4*/ 	.word	0x00015f60


	//   ....[172]....
        /*11f8*/ 	.word	0x00016090


	//   ....[173]....
        /*11fc*/ 	.word	0x000168a0


	//   ....[174]....
        /*1200*/ 	.word	0x000168c0


	//   ....[175]....
        /*1204*/ 	.word	0x00016910


	//   ....[176]....
        /*1208*/ 	.word	0x00016930


	//   ....[177]....
        /*120c*/ 	.word	0x00016960


	//   ....[178]....
        /*1210*/ 	.word	0x00016980


	//   ....[179]....
        /*1214*/ 	.word	0x000169b0


	//   ....[180]....
        /*1218*/ 	.word	0x000169d0


	//   ....[181]....
        /*121c*/ 	.word	0x000169f0


	//   ....[182]....
        /*1220*/ 	.word	0x00016a30


	//   ....[183]....
        /*1224*/ 	.word	0x00017000


	//   ....[184]....
        /*1228*/ 	.word	0x00017020


	//   ....[185]....
        /*122c*/ 	.word	0x00017040


	//   ....[186]....
        /*1230*/ 	.word	0x00017060


	//   ....[187]....
        /*1234*/ 	.word	0x00017080


	//   ....[188]....
        /*1238*/ 	.word	0x000170a0


	//   ....[189]....
        /*123c*/ 	.word	0x000170c0


	//   ....[190]....
        /*1240*/ 	.word	0x000170e0


	//   ....[191]....
        /*1244*/ 	.word	0x00018e90


	//   ....[192]....
        /*1248*/ 	.word	0x00018ec0


	//   ....[193]....
        /*124c*/ 	.word	0x00018ed0


	//   ....[194]....
        /*1250*/ 	.word	0x00018ee0


	//   ....[195]....
        /*1254*/ 	.word	0x00018ef0


	//   ....[196]....
        /*1258*/ 	.word	0x00018f20


	//   ....[197]....
        /*125c*/ 	.word	0x00018f40


	//   ....[198]....
        /*1260*/ 	.word	0x00018f60


	//   ....[199]....
        /*1264*/ 	.word	0x0001a170


	//   ....[200]....
        /*1268*/ 	.word	0x0001a190


	//   ....[201]....
        /*126c*/ 	.word	0x0001a1a0


	//   ....[202]....
        /*1270*/ 	.word	0x0001a1b0


	//   ....[203]....
        /*1274*/ 	.word	0x0001a1c0


	//   ....[204]....
        /*1278*/ 	.word	0x0001a1d0


	//   ....[205]....
        /*127c*/ 	.word	0x0001a1f0


	//   ....[206]....
        /*1280*/ 	.word	0x0001a260


	//   ....[207]....
        /*1284*/ 	.word	0x0001a650


	//   ....[208]....
        /*1288*/ 	.word	0x0001a670


	//   ....[209]....
        /*128c*/ 	.word	0x0001a6d0


	//   ....[210]....
        /*1290*/ 	.word	0x0001a6e0


	//   ....[211]....
        /*1294*/ 	.word	0x0001a750


	//   ....[212]....
        /*1298*/ 	.word	0x0001a770


	//   ....[213]....
        /*129c*/ 	.word	0x0001a7e0


	//   ....[214]....
        /*12a0*/ 	.word	0x0001a7f0


	//   ....[215]....
        /*12a4*/ 	.word	0x0001a860


	//   ....[216]....
        /*12a8*/ 	.word	0x0001a880


	//   ....[217]....
        /*12ac*/ 	.word	0x0001a8f0


	//   ....[218]....
        /*12b0*/ 	.word	0x0001a900


	//   ....[219]....
        /*12b4*/ 	.word	0x0001a970


	//   ....[220]....
        /*12b8*/ 	.word	0x0001a990


	//   ....[221]....
        /*12bc*/ 	.word	0x0001aa00


	//   ....[222]....
        /*12c0*/ 	.word	0x0001aa10


	//   ....[223]....
        /*12c4*/ 	.word	0x0001ac90


	//   ....[224]....
        /*12c8*/ 	.word	0x0001acb0


	//   ....[225]....
        /*12cc*/ 	.word	0x0001b000


	//   ....[226]....
        /*12d0*/ 	.word	0x0001b010


	//   ....[227]....
        /*12d4*/ 	.word	0x0001b360


	//   ....[228]....
        /*12d8*/ 	.word	0x0001b380


	//   ....[229]....
        /*12dc*/ 	.word	0x0001b6f0


	//   ....[230]....
        /*12e0*/ 	.word	0x0001b700


	//   ....[231]....
        /*12e4*/ 	.word	0x0001c250


	//   ....[232]....
        /*12e8*/ 	.word	0x0001c270


	//   ....[233]....
        /*12ec*/ 	.word	0x0001c2e0


	//   ....[234]....
        /*12f0*/ 	.word	0x0001c2f0


	//   ....[235]....
        /*12f4*/ 	.word	0x0001c360


	//   ....[236]....
        /*12f8*/ 	.word	0x0001c380


	//   ....[237]....
        /*12fc*/ 	.word	0x0001c3f0


	//   ....[238]....
        /*1300*/ 	.word	0x0001c400


	//   ....[239]....
        /*1304*/ 	.word	0x0001c470


	//   ....[240]....
        /*1308*/ 	.word	0x0001c490


	//   ....[241]....
        /*130c*/ 	.word	0x0001c500


	//   ....[242]....
        /*1310*/ 	.word	0x0001c510


	//   ....[243]....
        /*1314*/ 	.word	0x0001c580


	//   ....[244]....
        /*1318*/ 	.word	0x0001c5a0


	//   ....[245]....
        /*131c*/ 	.word	0x0001c610


	//   ....[246]....
        /*1320*/ 	.word	0x0001c620


	//   ....[247]....
        /*1324*/ 	.word	0x0001c770


	//   ....[248]....
        /*1328*/ 	.word	0x0001c790


	//   ....[249]....
        /*132c*/ 	.word	0x0001c8c0


	//   ....[250]....
        /*1330*/ 	.word	0x0001c900


	//   ....[251]....
        /*1334*/ 	.word	0x0001c930


	//   ....[252]....
        /*1338*/ 	.word	0x0001c960


	//   ....[253]....
        /*133c*/ 	.word	0x0001c990


	//   ....[254]....
        /*1340*/ 	.word	0x0001c9c0


	//   ....[255]....
        /*1344*/ 	.word	0x0001cb20


	//   ....[0]....
        /*1348*/ 	.word	0x0001cb60


	//   ....[1]....
        /*134c*/ 	.word	0x0001cb90


	//   ....[2]....
        /*1350*/ 	.word	0x0001cbc0


	//   ....[3]....
        /*1354*/ 	.word	0x0001cbf0


	//   ....[4]....
        /*1358*/ 	.word	0x0001cc20


	//   ....[5]....
        /*135c*/ 	.word	0x0001ccb0


	//   ....[6]....
        /*1360*/ 	.word	0x0001cd10


	//   ....[7]....
        /*1364*/ 	.word	0x0001cd20


	//   ....[8]....
        /*1368*/ 	.word	0x0001cd80


	//   ....[9]....
        /*136c*/ 	.word	0x0001d7e0


	//   ....[10]....
        /*1370*/ 	.word	0x0001d840


	//   ....[11]....
        /*1374*/ 	.word	0x0001d890


	//   ....[12]....
        /*1378*/ 	.word	0x0001d8e0


	//   ....[13]....
        /*137c*/ 	.word	0x0001d930


	//   ....[14]....
        /*1380*/ 	.word	0x0001d9a0


	//   ....[15]....
        /*1384*/ 	.word	0x0001d9f0


	//   ....[16]....
        /*1388*/ 	.word	0x0001da60


	//   ....[17]....
        /*138c*/ 	.word	0x0001dad0


	//   ....[18]....
        /*1390*/ 	.word	0x0001db40


	//   ....[19]....
        /*1394*/ 	.word	0x0001dbb0


	//   ....[20]....
        /*1398*/ 	.word	0x0001dc20


	//   ....[21]....
        /*139c*/ 	.word	0x0001dc90


	//   ....[22]....
        /*13a0*/ 	.word	0x0001dcf0


	//   ....[23]....
        /*13a4*/ 	.word	0x0001dd60


	//   ....[24]....
        /*13a8*/ 	.word	0x0001ddd0


	//   ....[25]....
        /*13ac*/ 	.word	0x0001de40


	//   ....[26]....
        /*13b0*/ 	.word	0x0001dea0


	//   ....[27]....
        /*13b4*/ 	.word	0x0001df10


	//   ....[28]....
        /*13b8*/ 	.word	0x0001df80


	//   ....[29]....
        /*13bc*/ 	.word	0x0001dff0


	//   ....[30]....
        /*13c0*/ 	.word	0x0001e050


	//   ....[31]....
        /*13c4*/ 	.word	0x0001e0c0


	//   ....[32]....
        /*13c8*/ 	.word	0x0001e130


	//   ....[33]....
        /*13cc*/ 	.word	0x0001e1a0


	//   ....[34]....
        /*13d0*/ 	.word	0x0001e200


	//   ....[35]....
        /*13d4*/ 	.word	0x0001e270


	//   ....[36]....
        /*13d8*/ 	.word	0x0001e2e0


	//   ....[37]....
        /*13dc*/ 	.word	0x0001e3b0


	//   ....[38]....
        /*13e0*/ 	.word	0x0001e410


	//   ....[39]....
        /*13e4*/ 	.word	0x0001e4f0


	//   ....[40]....
        /*13e8*/ 	.word	0x0001e550


	//   ....[41]....
        /*13ec*/ 	.word	0x0001e630


	//   ....[42]....
        /*13f0*/ 	.word	0x0001e690


	//   ....[43]....
        /*13f4*/ 	.word	0x0001e770


	//   ....[44]....
        /*13f8*/ 	.word	0x0001e7d0


	//   ....[45]....
        /*13fc*/ 	.word	0x0001e840


	//   ....[46]....
        /*1400*/ 	.word	0x0001e8b0


	//   ....[47]....
        /*1404*/ 	.word	0x0001eba0


	//   ....[48]....
        /*1408*/ 	.word	0x0001ee90


	//   ....[49]....
        /*140c*/ 	.word	0x0001f630


	//   ....[50]....
        /*1410*/ 	.word	0x0001f680


	//   ....[51]....
        /*1414*/ 	.word	0x0001f6d0


	//   ....[52]....
        /*1418*/ 	.word	0x0001f720


	//   ....[53]....
        /*141c*/ 	.word	0x0001f770


	//   ....[54]....
        /*1420*/ 	.word	0x0001f7c0


	//   ....[55]....
        /*1424*/ 	.word	0x0001f810


	//   ....[56]....
        /*1428*/ 	.word	0x0001f860


	//   ....[57]....
        /*142c*/ 	.word	0x0001f8d0


	//   ....[58]....
        /*1430*/ 	.word	0x0001f940


	//   ....[59]....
        /*1434*/ 	.word	0x0001fa10


	//   ....[60]....
        /*1438*/ 	.word	0x0001fa70


	//   ....[61]....
        /*143c*/ 	.word	0x0001fb50


	//   ....[62]....
        /*1440*/ 	.word	0x0001fbb0


	//   ....[63]....
        /*1444*/ 	.word	0x0001fc90


	//   ....[64]....
        /*1448*/ 	.word	0x0001fcf0


	//   ....[65]....
        /*144c*/ 	.word	0x0001fdd0


	//   ....[66]....
        /*1450*/ 	.word	0x0001fe30


	//   ....[67]....
        /*1454*/ 	.word	0x0001fea0


	//   ....[68]....
        /*1458*/ 	.word	0x0001ff10


	//   ....[69]....
        /*145c*/ 	.word	0x0001ffe0


	//   ....[70]....
        /*1460*/ 	.word	0x00020040


	//   ....[71]....
        /*1464*/ 	.word	0x00020120


	//   ....[72]....
        /*1468*/ 	.word	0x00020180


	//   ....[73]....
        /*146c*/ 	.word	0x00020260


	//   ....[74]....
        /*1470*/ 	.word	0x000202c0


	//   ....[75]....
        /*1474*/ 	.word	0x000203a0


	//   ....[76]....
        /*1478*/ 	.word	0x00020400


	//   ....[77]....
        /*147c*/ 	.word	0x00020470


	//   ....[78]....
        /*1480*/ 	.word	0x000204e0


	//   ....[79]....
        /*1484*/ 	.word	0x000207c0


	//   ....[80]....
        /*1488*/ 	.word	0x00020aa0


	//   ....[81]....
        /*148c*/ 	.word	0x00021260


	//   ....[82]....
        /*1490*/ 	.word	0x000212a0


	//   ....[83]....
        /*1494*/ 	.word	0x000212f0


	//   ....[84]....
        /*1498*/ 	.word	0x00021330


	//   ....[85]....
        /*149c*/ 	.word	0x00021380


	//   ....[86]....
        /*14a0*/ 	.word	0x000213c0


	//   ....[87]....
        /*14a4*/ 	.word	0x00021410


	//   ....[88]....
        /*14a8*/ 	.word	0x00021450


	//   ....[89]....
        /*14ac*/ 	.word	0x000214b0


	//   ....[90]....
        /*14b0*/ 	.word	0x00021520


	//   ....[91]....
        /*14b4*/ 	.word	0x00021590


	//   ....[92]....
        /*14b8*/ 	.word	0x00021670


	//   ....[93]....
        /*14bc*/ 	.word	0x000216d0


	//   ....[94]....
        /*14c0*/ 	.word	0x000217b0


	//   ....[95]....
        /*14c4*/ 	.word	0x00021810


	//   ....[96]....
        /*14c8*/ 	.word	0x000218f0


	//   ....[97]....
        /*14cc*/ 	.word	0x00021950


	//   ....[98]....
        /*14d0*/ 	.word	0x00021a30


	//   ....[99]....
        /*14d4*/ 	.word	0x00021a90


	//   ....[100]....
        /*14d8*/ 	.word	0x00021ae0


	//   ....[101]....
        /*14dc*/ 	.word	0x00021b20


	//   ....[102]....
        /*14e0*/ 	.word	0x00021b70


	//   ....[103]....
        /*14e4*/ 	.word	0x00021bb0


	//   ....[104]....
        /*14e8*/ 	.word	0x00021c00


	//   ....[105]....
        /*14ec*/ 	.word	0x00021c40


	//   ....[106]....
        /*14f0*/ 	.word	0x00021c90


	//   ....[107]....
        /*14f4*/ 	.word	0x00021cd0


	//   ....[108]....
        /*14f8*/ 	.word	0x00021d20


	//   ....[109]....
        /*14fc*/ 	.word	0x00021d70


	//   ....[110]....
        /*1500*/ 	.word	0x00021dc0


	//   ....[111]....
        /*1504*/ 	.word	0x00021e10


	//   ....[112]....
        /*1508*/ 	.word	0x00021e60


	//   ....[113]....
        /*150c*/ 	.word	0x00021eb0


	//   ....[114]....
        /*1510*/ 	.word	0x00021f00


	//   ....[115]....
        /*1514*/ 	.word	0x00021f50


	//   ....[116]....
        /*1518*/ 	.word	0x00021fc0


	//   ....[117]....
        /*151c*/ 	.word	0x00022030


	//   ....[118]....
        /*1520*/ 	.word	0x000220a0


	//   ....[119]....
        /*1524*/ 	.word	0x00022100


	//   ....[120]....
        /*1528*/ 	.word	0x00022170


	//   ....[121]....
        /*152c*/ 	.word	0x000221e0


	//   ....[122]....
        /*1530*/ 	.word	0x00022250


	//   ....[123]....
        /*1534*/ 	.word	0x000222b0


	//   ....[124]....
        /*1538*/ 	.word	0x00022320


	//   ....[125]....
        /*153c*/ 	.word	0x00022390


	//   ....[126]....
        /*1540*/ 	.word	0x00022400


	//   ....[127]....
        /*1544*/ 	.word	0x00022460


	//   ....[128]....
        /*1548*/ 	.word	0x000224d0


	//   ....[129]....
        /*154c*/ 	.word	0x00022540


	//   ....[130]....
        /*1550*/ 	.word	0x000225b0


	//   ....[131]....
        /*1554*/ 	.word	0x00022610


	//   ....[132]....
        /*1558*/ 	.word	0x00022680


	//   ....[133]....
        /*155c*/ 	.word	0x000226f0


	//   ....[134]....
        /*1560*/ 	.word	0x00022760


	//   ....[135]....
        /*1564*/ 	.word	0x000227c0


	//   ....[136]....
        /*1568*/ 	.word	0x00022830


	//   ....[137]....
        /*156c*/ 	.word	0x000228a0


	//   ....[138]....
        /*1570*/ 	.word	0x00022910


	//   ....[139]....
        /*1574*/ 	.word	0x00022970


	//   ....[140]....
        /*1578*/ 	.word	0x000229e0


	//   ....[141]....
        /*157c*/ 	.word	0x00022a50


	//   ....[142]....
        /*1580*/ 	.word	0x00022ac0


	//   ....[143]....
        /*1584*/ 	.word	0x00022b20


	//   ....[144]....
        /*1588*/ 	.word	0x00022b90


	//   ....[145]....
        /*158c*/ 	.word	0x00022c00


	//   ....[146]....
        /*1590*/ 	.word	0x00022c70


	//   ....[147]....
        /*1594*/ 	.word	0x00022cd0


	//   ....[148]....
        /*1598*/ 	.word	0x00022d40


	//   ....[149]....
        /*159c*/ 	.word	0x00022db0


	//   ....[150]....
        /*15a0*/ 	.word	0x00022e20


	//   ....[151]....
        /*15a4*/ 	.word	0x00022e80


	//   ....[152]....
        /*15a8*/ 	.word	0x00022ef0


	//   ....[153]....
        /*15ac*/ 	.word	0x00022f60


	//   ....[154]....
        /*15b0*/ 	.word	0x00022fd0


	//   ....[155]....
        /*15b4*/ 	.word	0x00023030


	//   ....[156]....
        /*15b8*/ 	.word	0x000230a0


	//   ....[157]....
        /*15bc*/ 	.word	0x00023110


	//   ....[158]....
        /*15c0*/ 	.word	0x00023160


	//   ....[159]....
        /*15c4*/ 	.word	0x000231a0


	//   ....[160]....
        /*15c8*/ 	.word	0x000231f0


	//   ....[161]....
        /*15cc*/ 	.word	0x00023240


	//   ....[162]....
        /*15d0*/ 	.word	0x00023290


	//   ....[163]....
        /*15d4*/ 	.word	0x00023300


	//   ....[164]....
        /*15d8*/ 	.word	0x00023350


	//   ....[165]....
        /*15dc*/ 	.word	0x000233a0


	//   ....[166]....
        /*15e0*/ 	.word	0x000233f0


	//   ....[167]....
        /*15e4*/ 	.word	0x00023440


	//   ....[168]....
        /*15e8*/ 	.word	0x00023490


	//   ....[169]....
        /*15ec*/ 	.word	0x00023500


	//   ....[170]....
        /*15f0*/ 	.word	0x00023550


	//   ....[171]....
        /*15f4*/ 	.word	0x000235c0


	//   ....[172]....
        /*15f8*/ 	.word	0x00023620


	//   ....[173]....
        /*15fc*/ 	.word	0x00023690


	//----- nvinfo : EIATTR_EXIT_INSTR_OFFSETS
	.align		4
.L_286:
        /*1600*/ 	.byte	0x04, 0x1c
        /*1602*/ 	.short	(.L_288 - .L_287)


	//   ....[0]....
.L_287:
        /*1604*/ 	.word	0x000010d0


	//   ....[1]....
        /*1608*/ 	.word	0x0001d7a0


	//----- nvinfo : EIATTR_MAX_THREADS
	.align		4
.L_288:
        /*160c*/ 	.byte	0x04, 0x05
        /*160e*/ 	.short	(.L_290 - .L_289)
.L_289:
        /*1610*/ 	.word	0x00000080
        /*1614*/ 	.word	0x00000001
        /*1618*/ 	.word	0x00000001


	//----- nvinfo : EIATTR_CRS_STACK_SIZE
	.align		4
.L_290:
        /*161c*/ 	.byte	0x04, 0x1e
        /*161e*/ 	.short	(.L_292 - .L_291)
.L_291:
        /*1620*/ 	.word	0x00000000
.L_292:


//--------------------- .nv.callgraph             --------------------------
	.section	.nv.callgraph,"",@"SHT_CUDA_CALLGRAPH"
	.align	4
	.sectionentsize	8
	.align		4
        /*0000*/ 	.word	0x00000000
	.align		4
        /*0004*/ 	.word	0xffffffff
	.align		4
        /*0008*/ 	.word	0x00000000
	.align		4
        /*000c*/ 	.word	0xfffffffe
	.align		4
        /*0010*/ 	.word	0x00000000
	.align		4
        /*0014*/ 	.word	0xfffffffd
	.align		4
        /*0018*/ 	.word	0x00000000
	.align		4
        /*001c*/ 	.word	0xfffffffc


//--------------------- .nv.rel.action            --------------------------
	.section	.nv.rel.action,"",@"SHT_CUDA_RELOCINFO"
	.align	8
	.sectionentsize	8
        /*0000*/ 	.byte	0x73, 0x00, 0x00, 0x00, 0x00, 0x00, 0x00, 0x00, 0x00, 0x00, 0x00, 0x11, 0x25, 0x00, 0x05, 0x36


//--------------------- .nv.constant4             --------------------------
	.section	.nv.constant4,"a",@progbits
	.align	8
	.align		8
.nv.constant4:
        /*0000*/ 	.dword	_ZN77_INTERNAL_46159d13_41_flash_fwd_hdim64_fp16_paged_split_sm80_cu_c784774a_33124cuda3std3__45__cpo5beginE
	.align		8
        /*0008*/ 	.dword	_ZN77_INTERNAL_46159d13_41_flash_fwd_hdim64_fp16_paged_split_sm80_cu_c784774a_33124cuda3std3__45__cpo3endE
	.align		8
        /*0010*/ 	.dword	_ZN77_INTERNAL_46159d13_41_flash_fwd_hdim64_fp16_paged_split_sm80_cu_c784774a_33124cuda3std3__45__cpo6cbeginE
	.align		8
        /*0018*/ 	.dword	_ZN77_INTERNAL_46159d13_41_flash_fwd_hdim64_fp16_paged_split_sm80_cu_c784774a_33124cuda3std3__45__cpo4cendE
	.align		8
        /*0020*/ 	.dword	_ZN77_INTERNAL_46159d13_41_flash_fwd_hdim64_fp16_paged_split_sm80_cu_c784774a_33124cuda3std3__479_GLOBAL__N__46159d13_41_flash_fwd_hdim64_fp16_paged_split_sm80_cu_c784774a_33126ignoreE
	.align		8
        /*0028*/ 	.dword	_ZN77_INTERNAL_46159d13_41_flash_fwd_hdim64_fp16_paged_split_sm80_cu_c784774a_33124cuda3std3__419piecewise_constructE
	.align		8
        /*0030*/ 	.dword	_ZN77_INTERNAL_46159d13_41_flash_fwd_hdim64_fp16_paged_split_sm80_cu_c784774a_33124cuda3std3__48in_placeE
	.align		8
        /*0038*/ 	.dword	_ZN77_INTERNAL_46159d13_41_flash_fwd_hdim64_fp16_paged_split_sm80_cu_c784774a_33124cuda3std6ranges3__45__cpo4swapE
	.align		8
        /*0040*/ 	.dword	_ZN77_INTERNAL_46159d13_41_flash_fwd_hdim64_fp16_paged_split_sm80_cu_c784774a_33124cuda3std6ranges3__45__cpo9iter_moveE
	.align		8
        /*0048*/ 	.dword	_ZN77_INTERNAL_46159d13_41_flash_fwd_hdim64_fp16_paged_split_sm80_cu_c784774a_33124cute7productE
	.align		8
        /*0050*/ 	.dword	_ZN77_INTERNAL_46159d13_41_flash_fwd_hdim64_fp16_paged_split_sm80_cu_c784774a_33124cute1_E


//--------------------- .nv.constant0._ZN7cutlass13device_kernelIN5flash19enable_sm80_to_sm89INS1_16FlashAttnFwdSm80INS1_25CollectiveMainloopFwdSm80ILi4ELi1ELb0EN4cute5tupleIJNS5_1CILi128EEENS7_ILi112EEENS7_ILi64EEEEEELi64ENS_6half_tEfNS_4arch4Sm80ELb0ELb0ELb0ELb0ELb1ELb0ELb1ELb1EEENS1_21CollectiveEpilogueFwdINS6_IJS8_SA_S9_EEENS6_IJNS7_ILi1EEESI_SI_EEESC_SE_Li128ELb0ELb1ELb1ELb0EEENS1_19SingleTileSchedulerILb0ELb1ELb1ELi128EEEEEEEEEvNT_6ParamsE --------------------------
	.section	.nv.constant0._ZN7cutlass13device_kernelIN5flash19enable_sm80_to_sm89INS1_16FlashAttnFwdSm80INS1_25CollectiveMainloopFwdSm80ILi4ELi1ELb0EN4cute5tupleIJNS5_1CILi128EEENS7_ILi112EEENS7_ILi64EEEEEELi64ENS_6half_tEfNS_4arch4Sm80ELb0ELb0ELb0ELb0ELb1ELb0ELb1ELb1EEENS1_21CollectiveEpilogueFwdINS6_IJS8_SA_S9_EEENS6_IJNS7_ILi1EEESI_SI_EEESC_SE_Li128ELb0ELb1ELb1ELb0EEENS1_19SingleTileSchedulerILb0ELb1ELb1ELi128EEEEEEEEEvNT_6ParamsE,"a",@progbits
	.sectionflags	@""
	.align	4
.nv.constant0._ZN7cutlass13device_kernelIN5flash19enable_sm80_to_sm89INS1_16FlashAttnFwdSm80INS1_25CollectiveMainloopFwdSm80ILi4ELi1ELb0EN4cute5tupleIJNS5_1CILi128EEENS7_ILi112EEENS7_ILi64EEEEEELi64ENS_6half_tEfNS_4arch4Sm80ELb0ELb0ELb0ELb0ELb1ELb0ELb1ELb1EEENS1_21CollectiveEpilogueFwdINS6_IJS8_SA_S9_EEENS6_IJNS7_ILi1EEESI_SI_EEESC_SE_Li128ELb0ELb1ELb1ELb0EEENS1_19SingleTileSchedulerILb0ELb1ELb1ELi128EEEEEEEEEvNT_6ParamsE:
	.zero		1400


//--------------------- .nv.constant0._ZN7cutlass13device_kernelIN5flash19enable_sm80_to_sm89INS1_16FlashAttnFwdSm80INS1_25CollectiveMainloopFwdSm80ILi4ELi1ELb0EN4cute5tupleIJNS5_1CILi128EEENS7_ILi80EEENS7_ILi64EEEEEELi64ENS_6half_tEfNS_4arch4Sm80ELb0ELb0ELb0ELb1ELb1ELb0ELb1ELb1EEENS1_21CollectiveEpilogueFwdINS6_IJS8_SA_S9_EEENS6_IJNS7_ILi1EEESI_SI_EEESC_SE_Li128ELb1ELb1ELb1ELb0EEENS1_36VarlenDynamicPersistentTileSchedulerILi128ELi80ELi128ELi128ELb1ELb1ELb0ELb0ELb1ELb1EEEEEEEEEvNT_6ParamsE --------------------------
	.section	.nv.constant0._ZN7cutlass13device_kernelIN5flash19enable_sm80_to_sm89INS1_16FlashAttnFwdSm80INS1_25CollectiveMainloopFwdSm80ILi4ELi1ELb0EN4cute5tupleIJNS5_1CILi128EEENS7_ILi80EEENS7_ILi64EEEEEELi64ENS_6half_tEfNS_4arch4Sm80ELb0ELb0ELb0ELb1ELb1ELb0ELb1ELb1EEENS1_21CollectiveEpilogueFwdINS6_IJS8_SA_S9_EEENS6_IJNS7_ILi1EEESI_SI_EEESC_SE_Li128ELb1ELb1ELb1ELb0EEENS1_36VarlenDynamicPersistentTileSchedulerILi128ELi80ELi128ELi128ELb1ELb1ELb0ELb0ELb1ELb1EEEEEEEEEvNT_6ParamsE,"a",@progbits
	.sectionflags	@""
	.align	4
.nv.constant0._ZN7cutlass13device_kernelIN5flash19enable_sm80_to_sm89INS1_16FlashAttnFwdSm80INS1_25CollectiveMainloopFwdSm80ILi4ELi1ELb0EN4cute5tupleIJNS5_1CILi128EEENS7_ILi80EEENS7_ILi64EEEEEELi64ENS_6half_tEfNS_4arch4Sm80ELb0ELb0ELb0ELb1ELb1ELb0ELb1ELb1EEENS1_21CollectiveEpilogueFwdINS6_IJS8_SA_S9_EEENS6_IJNS7_ILi1EEESI_SI_EEESC_SE_Li128ELb1ELb1ELb1ELb0EEENS1_36VarlenDynamicPersistentTileSchedulerILi128ELi80ELi128ELi128ELb1ELb1ELb0ELb0ELb1ELb1EEEEEEEEEvNT_6ParamsE:
	.zero		1432


//--------------------- .nv.constant0._ZN7cutlass13device_kernelIN5flash19enable_sm80_to_sm89INS1_16FlashAttnFwdSm80INS1_25CollectiveMainloopFwdSm80ILi4ELi1ELb0EN4cute5tupleIJNS5_1CILi128EEENS7_ILi80EEENS7_ILi64EEEEEELi64ENS_6half_tEfNS_4arch4Sm80ELb0ELb0ELb0ELb1ELb1ELb1ELb1ELb1EEENS1_21CollectiveEpilogueFwdINS6_IJS8_SA_S9_EEENS6_IJNS7_ILi1EEESI_SI_EEESC_SE_Li128ELb1ELb1ELb1ELb0EEENS1_36VarlenDynamicPersistentTileSchedulerILi128ELi80ELi128ELi128ELb1ELb1ELb0ELb0ELb1ELb1EEEEEEEEEvNT_6ParamsE --------------------------
	.section	.nv.constant0._ZN7cutlass13device_kernelIN5flash19enable_sm80_to_sm89INS1_16FlashAttnFwdSm80INS1_25CollectiveMainloopFwdSm80ILi4ELi1ELb0EN4cute5tupleIJNS5_1CILi128EEENS7_ILi80EEENS7_ILi64EEEEEELi64ENS_6half_tEfNS_4arch4Sm80ELb0ELb0ELb0ELb1ELb1ELb1ELb1ELb1EEENS1_21CollectiveEpilogueFwdINS6_IJS8_SA_S9_EEENS6_IJNS7_ILi1EEESI_SI_EEESC_SE_Li128ELb1ELb1ELb1ELb0EEENS1_36VarlenDynamicPersistentTileSchedulerILi128ELi80ELi128ELi128ELb1ELb1ELb0ELb0ELb1ELb1EEEEEEEEEvNT_6ParamsE,"a",@progbits
	.sectionflags	@""
	.align	4
.nv.constant0._ZN7cutlass13device_kernelIN5flash19enable_sm80_to_sm89INS1_16FlashAttnFwdSm80INS1_25CollectiveMainloopFwdSm80ILi4ELi1ELb0EN4cute5tupleIJNS5_1CILi128EEENS7_ILi80EEENS7_ILi64EEEEEELi64ENS_6half_tEfNS_4arch4Sm80ELb0ELb0ELb0ELb1ELb1ELb1ELb1ELb1EEENS1_21CollectiveEpilogueFwdINS6_IJS8_SA_S9_EEENS6_IJNS7_ILi1EEESI_SI_EEESC_SE_Li128ELb1ELb1ELb1ELb0EEENS1_36VarlenDynamicPersistentTileSchedulerILi128ELi80ELi128ELi128ELb1ELb1ELb0ELb0ELb1ELb1EEEEEEEEEvNT_6ParamsE:
	.zero		1432


//--------------------- .nv.constant0._ZN7cutlass13device_kernelIN5flash19enable_sm80_to_sm89INS1_16FlashAttnFwdSm80INS1_25CollectiveMainloopFwdSm80ILi4ELi1ELb0EN4cute5tupleIJNS5_1CILi128EEENS7_ILi96EEENS7_ILi64EEEEEELi64ENS_6half_tEfNS_4arch4Sm80ELb0ELb1ELb0ELb0ELb1ELb0ELb1ELb1EEENS1_21CollectiveEpilogueFwdINS6_IJS8_SA_S9_EEENS6_IJNS7_ILi1EEESI_SI_EEESC_SE_Li128ELb0ELb1ELb1ELb0EEENS1_19SingleTileSchedulerILb0ELb1ELb1ELi128EEEEEEEEEvNT_6ParamsE --------------------------
	.section	.nv.constant0._ZN7cutlass13device_kernelIN5flash19enable_sm80_to_sm89INS1_16FlashAttnFwdSm80INS1_25CollectiveMainloopFwdSm80ILi4ELi1ELb0EN4cute5tupleIJNS5_1CILi128EEENS7_ILi96EEENS7_ILi64EEEEEELi64ENS_6half_tEfNS_4arch4Sm80ELb0ELb1ELb0ELb0ELb1ELb0ELb1ELb1EEENS1_21CollectiveEpilogueFwdINS6_IJS8_SA_S9_EEENS6_IJNS7_ILi1EEESI_SI_EEESC_SE_Li128ELb0ELb1ELb1ELb0EEENS1_19SingleTileSchedulerILb0ELb1ELb1ELi128EEEEEEEEEvNT_6ParamsE,"a",@progbits
	.sectionflags	@""
	.align	4
.nv.constant0._ZN7cutlass13device_kernelIN5flash19enable_sm80_to_sm89INS1_16FlashAttnFwdSm80INS1_25CollectiveMainloopFwdSm80ILi4ELi1ELb0EN4cute5tupleIJNS5_1CILi128EEENS7_ILi96EEENS7_ILi64EEEEEELi64ENS_6half_tEfNS_4arch4Sm80ELb0ELb1ELb0ELb0ELb1ELb0ELb1ELb1EEENS1_21CollectiveEpilogueFwdINS6_IJS8_SA_S9_EEENS6_IJNS7_ILi1EEESI_SI_EEESC_SE_Li128ELb0ELb1ELb1ELb0EEENS1_19SingleTileSchedulerILb0ELb1ELb1ELi128EEEEEEEEEvNT_6ParamsE:
	.zero		1400


//--------------------- .nv.constant0._ZN7cutlass13device_kernelIN5flash19enable_sm80_to_sm89INS1_16FlashAttnFwdSm80INS1_25CollectiveMainloopFwdSm80ILi4ELi1ELb0EN4cute5tupleIJNS5_1CILi128EEENS7_ILi80EEENS7_ILi64EEEEEELi64ENS_6half_tEfNS_4arch4Sm80ELb0ELb1ELb0ELb1ELb1ELb0ELb1ELb1EEENS1_21CollectiveEpilogueFwdINS6_IJS8_SA_S9_EEENS6_IJNS7_ILi1EEESI_SI_EEESC_SE_Li128ELb1ELb1ELb1ELb0EEENS1_36VarlenDynamicPersistentTileSchedulerILi128ELi80ELi128ELi128ELb1ELb1ELb0ELb1ELb0ELb1EEEEEEEEEvNT_6ParamsE --------------------------
	.section	.nv.constant0._ZN7cutlass13device_kernelIN5flash19enable_sm80_to_sm89INS1_16FlashAttnFwdSm80INS1_25CollectiveMainloopFwdSm80ILi4ELi1ELb0EN4cute5tupleIJNS5_1CILi128EEENS7_ILi80EEENS7_ILi64EEEEEELi64ENS_6half_tEfNS_4arch4Sm80ELb0ELb1ELb0ELb1ELb1ELb0ELb1ELb1EEENS1_21CollectiveEpilogueFwdINS6_IJS8_SA_S9_EEENS6_IJNS7_ILi1EEESI_SI_EEESC_SE_Li128ELb1ELb1ELb1ELb0EEENS1_36VarlenDynamicPersistentTileSchedulerILi128ELi80ELi128ELi128ELb1ELb1ELb0ELb1ELb0ELb1EEEEEEEEEvNT_6ParamsE,"a",@progbits
	.sectionflags	@""
	.align	4
.nv.constant0._ZN7cutlass13device_kernelIN5flash19enable_sm80_to_sm89INS1_16FlashAttnFwdSm80INS1_25CollectiveMainloopFwdSm80ILi4ELi1ELb0EN4cute5tupleIJNS5_1CILi128EEENS7_ILi80EEENS7_ILi64EEEEEELi64ENS_6half_tEfNS_4arch4Sm80ELb0ELb1ELb0ELb1ELb1ELb0ELb1ELb1EEENS1_21CollectiveEpilogueFwdINS6_IJS8_SA_S9_EEENS6_IJNS7_ILi1EEESI_SI_EEESC_SE_Li128ELb1ELb1ELb1ELb0EEENS1_36VarlenDynamicPersistentTileSchedulerILi128ELi80ELi128ELi128ELb1ELb1ELb0ELb1ELb0ELb1EEEEEEEEEvNT_6ParamsE:
	.zero		1432


//--------------------- .nv.constant0._ZN7cutlass13device_kernelIN5flash19enable_sm80_to_sm89INS1_16FlashAttnFwdSm80INS1_25CollectiveMainloopFwdSm80ILi4ELi1ELb0EN4cute5tupleIJNS5_1CILi128EEENS7_ILi80EEENS7_ILi64EEEEEELi64ENS_6half_tEfNS_4arch4Sm80ELb0ELb1ELb0ELb1ELb1ELb1ELb1ELb1EEENS1_21CollectiveEpilogueFwdINS6_IJS8_SA_S9_EEENS6_IJNS7_ILi1EEESI_SI_EEESC_SE_Li128ELb1ELb1ELb1ELb0EEENS1_36VarlenDynamicPersistentTileSchedulerILi128ELi80ELi128ELi128ELb1ELb1ELb0ELb1ELb0ELb1EEEEEEEEEvNT_6ParamsE --------------------------
	.section	.nv.constant0._ZN7cutlass13device_kernelIN5flash19enable_sm80_to_sm89INS1_16FlashAttnFwdSm80INS1_25CollectiveMainloopFwdSm80ILi4ELi1ELb0EN4cute5tupleIJNS5_1CILi128EEENS7_ILi80EEENS7_ILi64EEEEEELi64ENS_6half_tEfNS_4arch4Sm80ELb0ELb1ELb0ELb1ELb1ELb1ELb1ELb1EEENS1_21CollectiveEpilogueFwdINS6_IJS8_SA_S9_EEENS6_IJNS7_ILi1EEESI_SI_EEESC_SE_Li128ELb1ELb1ELb1ELb0EEENS1_36VarlenDynamicPersistentTileSchedulerILi128ELi80ELi128ELi128ELb1ELb1ELb0ELb1ELb0ELb1EEEEEEEEEvNT_6ParamsE,"a",@progbits
	.sectionflags	@""
	.align	4
.nv.constant0._ZN7cutlass13device_kernelIN5flash19enable_sm80_to_sm89INS1_16FlashAttnFwdSm80INS1_25CollectiveMainloopFwdSm80ILi4ELi1ELb0EN4cute5tupleIJNS5_1CILi128EEENS7_ILi80EEENS7_ILi64EEEEEELi64ENS_6half_tEfNS_4arch4Sm80ELb0ELb1ELb0ELb1ELb1ELb1ELb1ELb1EEENS1_21CollectiveEpilogueFwdINS6_IJS8_SA_S9_EEENS6_IJNS7_ILi1EEESI_SI_EEESC_SE_Li128ELb1ELb1ELb1ELb0EEENS1_36VarlenDynamicPersistentTileSchedulerILi128ELi80ELi128ELi128ELb1ELb1ELb0ELb1ELb0ELb1EEEEEEEEEvNT_6ParamsE:
	.zero		1432


//--------------------- .nv.constant0._ZN7cutlass13device_kernelIN5flash19enable_sm80_to_sm89INS1_16FlashAttnFwdSm80INS1_25CollectiveMainloopFwdSm80ILi4ELi1ELb0EN4cute5tupleIJNS5_1CILi128EEENS7_ILi112EEENS7_ILi64EEEEEELi64ENS_6half_tEfNS_4arch4Sm80ELb1ELb0ELb0ELb0ELb1ELb0ELb1ELb1EEENS1_21CollectiveEpilogueFwdINS6_IJS8_SA_S9_EEENS6_IJNS7_ILi1EEESI_SI_EEESC_SE_Li128ELb0ELb1ELb1ELb0EEENS1_30DynamicPersistentTileSchedulerILi128ELi128ELb1ELb1ELb0EEEEEEEEEvNT_6ParamsE --------------------------
	.section	.nv.constant0._ZN7cutlass13device_kernelIN5flash19enable_sm80_to_sm89INS1_16FlashAttnFwdSm80INS1_25CollectiveMainloopFwdSm80ILi4ELi1ELb0EN4cute5tupleIJNS5_1CILi128EEENS7_ILi112EEENS7_ILi64EEEEEELi64ENS_6half_tEfNS_4arch4Sm80ELb1ELb0ELb0ELb0ELb1ELb0ELb1ELb1EEENS1_21CollectiveEpilogueFwdINS6_IJS8_SA_S9_EEENS6_IJNS7_ILi1EEESI_SI_EEESC_SE_Li128ELb0ELb1ELb1ELb0EEENS1_30DynamicPersistentTileSchedulerILi128ELi128ELb1ELb1ELb0EEEEEEEEEvNT_6ParamsE,"a",@progbits
	.sectionflags	@""
	.align	4
.nv.constant0._ZN7cutlass13device_kernelIN5flash19enable_sm80_to_sm89INS1_16FlashAttnFwdSm80INS1_25CollectiveMainloopFwdSm80ILi4ELi1ELb0EN4cute5tupleIJNS5_1CILi128EEENS7_ILi112EEENS7_ILi64EEEEEELi64ENS_6half_tEfNS_4arch4Sm80ELb1ELb0ELb0ELb0ELb1ELb0ELb1ELb1EEENS1_21CollectiveEpilogueFwdINS6_IJS8_SA_S9_EEENS6_IJNS7_ILi1EEESI_SI_EEESC_SE_Li128ELb0ELb1ELb1ELb0EEENS1_30DynamicPersistentTileSchedulerILi128ELi128ELb1ELb1ELb0EEEEEEEEEvNT_6ParamsE:
	.zero		1416


//--------------------- .nv.constant0._ZN7cutlass13device_kernelIN5flash19enable_sm80_to_sm89INS1_16FlashAttnFwdSm80INS1_25CollectiveMainloopFwdSm80ILi4ELi1ELb0EN4cute5tupleIJNS5_1CILi128EEENS7_ILi80EEENS7_ILi64EEEEEELi64ENS_6half_tEfNS_4arch4Sm80ELb1ELb0ELb0ELb1ELb1ELb0ELb1ELb1EEENS1_21CollectiveEpilogueFwdINS6_IJS8_SA_S9_EEENS6_IJNS7_ILi1EEESI_SI_EEESC_SE_Li128ELb1ELb1ELb1ELb0EEENS1_36VarlenDynamicPersistentTileSchedulerILi128ELi80ELi128ELi128ELb1ELb1ELb0ELb1ELb1ELb1EEEEEEEEEvNT_6ParamsE --------------------------
	.section	.nv.constant0._ZN7cutlass13device_kernelIN5flash19enable_sm80_to_sm89INS1_16FlashAttnFwdSm80INS1_25CollectiveMainloopFwdSm80ILi4ELi1ELb0EN4cute5tupleIJNS5_1CILi128EEENS7_ILi80EEENS7_ILi64EEEEEELi64ENS_6half_tEfNS_4arch4Sm80ELb1ELb0ELb0ELb1ELb1ELb0ELb1ELb1EEENS1_21CollectiveEpilogueFwdINS6_IJS8_SA_S9_EEENS6_IJNS7_ILi1EEESI_SI_EEESC_SE_Li128ELb1ELb1ELb1ELb0EEENS1_36VarlenDynamicPersistentTileSchedulerILi128ELi80ELi128ELi128ELb1ELb1ELb0ELb1ELb1ELb1EEEEEEEEEvNT_6ParamsE,"a",@progbits
	.sectionflags	@""
	.align	4
.nv.constant0._ZN7cutlass13device_kernelIN5flash19enable_sm80_to_sm89INS1_16FlashAttnFwdSm80INS1_25CollectiveMainloopFwdSm80ILi4ELi1ELb0EN4cute5tupleIJNS5_1CILi128EEENS7_ILi80EEENS7_ILi64EEEEEELi64ENS_6half_tEfNS_4arch4Sm80ELb1ELb0ELb0ELb1ELb1ELb0ELb1ELb1EEENS1_21CollectiveEpilogueFwdINS6_IJS8_SA_S9_EEENS6_IJNS7_ILi1EEESI_SI_EEESC_SE_Li128ELb1ELb1ELb1ELb0EEENS1_36VarlenDynamicPersistentTileSchedulerILi128ELi80ELi128ELi128ELb1ELb1ELb0ELb1ELb1ELb1EEEEEEEEEvNT_6ParamsE:
	.zero		1432


//--------------------- .nv.constant0._ZN7cutlass13device_kernelIN5flash19enable_sm80_to_sm89INS1_16FlashAttnFwdSm80INS1_25CollectiveMainloopFwdSm80ILi4ELi1ELb0EN4cute5tupleIJNS5_1CILi128EEENS7_ILi80EEENS7_ILi64EEEEEELi64ENS_6half_tEfNS_4arch4Sm80ELb1ELb0ELb0ELb1ELb1ELb1ELb1ELb1EEENS1_21CollectiveEpilogueFwdINS6_IJS8_SA_S9_EEENS6_IJNS7_ILi1EEESI_SI_EEESC_SE_Li128ELb1ELb1ELb1ELb0EEENS1_36VarlenDynamicPersistentTileSchedulerILi128ELi80ELi128ELi128ELb1ELb1ELb0ELb1ELb1ELb1EEEEEEEEEvNT_6ParamsE --------------------------
	.section	.nv.constant0._ZN7cutlass13device_kernelIN5flash19enable_sm80_to_sm89INS1_16FlashAttnFwdSm80INS1_25CollectiveMainloopFwdSm80ILi4ELi1ELb0EN4cute5tupleIJNS5_1CILi128EEENS7_ILi80EEENS7_ILi64EEEEEELi64ENS_6half_tEfNS_4arch4Sm80ELb1ELb0ELb0ELb1ELb1ELb1ELb1ELb1EEENS1_21CollectiveEpilogueFwdINS6_IJS8_SA_S9_EEENS6_IJNS7_ILi1EEESI_SI_EEESC_SE_Li128ELb1ELb1ELb1ELb0EEENS1_36VarlenDynamicPersistentTileSchedulerILi128ELi80ELi128ELi128ELb1ELb1ELb0ELb1ELb1ELb1EEEEEEEEEvNT_6ParamsE,"a",@progbits
	.sectionflags	@""
	.align	4
.nv.constant0._ZN7cutlass13device_kernelIN5flash19enable_sm80_to_sm89INS1_16FlashAttnFwdSm80INS1_25CollectiveMainloopFwdSm80ILi4ELi1ELb0EN4cute5tupleIJNS5_1CILi128EEENS7_ILi80EEENS7_ILi64EEEEEELi64ENS_6half_tEfNS_4arch4Sm80ELb1ELb0ELb0ELb1ELb1ELb1ELb1ELb1EEENS1_21CollectiveEpilogueFwdINS6_IJS8_SA_S9_EEENS6_IJNS7_ILi1EEESI_SI_EEESC_SE_Li128ELb1ELb1ELb1ELb0EEENS1_36VarlenDynamicPersistentTileSchedulerILi128ELi80ELi128ELi128ELb1ELb1ELb0ELb1ELb1ELb1EEEEEEEEEvNT_6ParamsE:
	.zero		1432


//--------------------- .text._ZN7cutlass13device_kernelIN5flash19enable_sm80_to_sm89INS1_16FlashAttnFwdSm80INS1_25CollectiveMainloopFwdSm80ILi4ELi1ELb0EN4cute5tupleIJNS5_1CILi128EEENS7_ILi112EEENS7_ILi64EEEEEELi64ENS_6half_tEfNS_4arch4Sm80ELb0ELb0ELb0ELb0ELb1ELb0ELb1ELb1EEENS1_21CollectiveEpilogueFwdINS6_IJS8_SA_S9_EEENS6_IJNS7_ILi1EEESI_SI_EEESC_SE_Li128ELb0ELb1ELb1ELb0EEENS1_19SingleTileSchedulerILb0ELb1ELb1ELi128EEEEEEEEEvNT_6ParamsE --------------------------
	.section	.text._ZN7cutlass13device_kernelIN5flash19enable_sm80_to_sm89INS1_16FlashAttnFwdSm80INS1_25CollectiveMainloopFwdSm80ILi4ELi1ELb0EN4cute5tupleIJNS5_1CILi128EEENS7_ILi112EEENS7_ILi64EEEEEELi64ENS_6half_tEfNS_4arch4Sm80ELb0ELb0ELb0ELb0ELb1ELb0ELb1ELb1EEENS1_21CollectiveEpilogueFwdINS6_IJS8_SA_S9_EEENS6_IJNS7_ILi1EEESI_SI_EEESC_SE_Li128ELb0ELb1ELb1ELb0EEENS1_19SingleTileSchedulerILb0ELb1ELb1ELi128EEEEEEEEEvNT_6ParamsE,"ax",@progbits
	.sectioninfo	@"SHI_REGISTERS=255"
	.align	128
.text._ZN7cutlass13device_kernelIN5flash19enable_sm80_to_sm89INS1_16FlashAttnFwdSm80INS1_25CollectiveMainloopFwdSm80ILi4ELi1ELb0EN4cute5tupleIJNS5_1CILi128EEENS7_ILi112EEENS7_ILi64EEEEEELi64ENS_6half_tEfNS_4arch4Sm80ELb0ELb0ELb0ELb0ELb1ELb0ELb1ELb1EEENS1_21CollectiveEpilogueFwdINS6_IJS8_SA_S9_EEENS6_IJNS7_ILi1EEESI_SI_EEESC_SE_Li128ELb0ELb1ELb1ELb0EEENS1_19SingleTileSchedulerILb0ELb1ELb1ELi128EEEEEEEEEvNT_6ParamsE:
        .type           _ZN7cutlass13device_kernelIN5flash19enable_sm80_to_sm89INS1_16FlashAttnFwdSm80INS1_25CollectiveMainloopFwdSm80ILi4ELi1ELb0EN4cute5tupleIJNS5_1CILi128EEENS7_ILi112EEENS7_ILi64EEEEEELi64ENS_6half_tEfNS_4arch4Sm80ELb0ELb0ELb0ELb0ELb1ELb0ELb1ELb1EEENS1_21CollectiveEpilogueFwdINS6_IJS8_SA_S9_EEENS6_IJNS7_ILi1EEESI_SI_EEESC_SE_Li128ELb0ELb1ELb1ELb0EEENS1_19SingleTileSchedulerILb0ELb1ELb1ELi128EEEEEEEEEvNT_6ParamsE,@function
        .size           _ZN7cutlass13device_kernelIN5flash19enable_sm80_to_sm89INS1_16FlashAttnFwdSm80INS1_25CollectiveMainloopFwdSm80ILi4ELi1ELb0EN4cute5tupleIJNS5_1CILi128EEENS7_ILi112EEENS7_ILi64EEEEEELi64ENS_6half_tEfNS_4arch4Sm80ELb0ELb0ELb0ELb0ELb1ELb0ELb1ELb1EEENS1_21CollectiveEpilogueFwdINS6_IJS8_SA_S9_EEENS6_IJNS7_ILi1EEESI_SI_EEESC_SE_Li128ELb0ELb1ELb1ELb0EEENS1_19SingleTileSchedulerILb0ELb1ELb1ELi128EEEEEEEEEvNT_6ParamsE,(.L_x_1909 - _ZN7cutlass13device_kernelIN5flash19enable_sm80_to_sm89INS1_16FlashAttnFwdSm80INS1_25CollectiveMainloopFwdSm80ILi4ELi1ELb0EN4cute5tupleIJNS5_1CILi128EEENS7_ILi112EEENS7_ILi64EEEEEELi64ENS_6half_tEfNS_4arch4Sm80ELb0ELb0ELb0ELb0ELb1ELb0ELb1ELb1EEENS1_21CollectiveEpilogueFwdINS6_IJS8_SA_S9_EEENS6_IJNS7_ILi1EEESI_SI_EEESC_SE_Li128ELb0ELb1ELb1ELb0EEENS1_19SingleTileSchedulerILb0ELb1ELb1ELi128EEEEEEEEEvNT_6ParamsE)
        .other          _ZN7cutlass13device_kernelIN5flash19enable_sm80_to_sm89INS1_16FlashAttnFwdSm80INS1_25CollectiveMainloopFwdSm80ILi4ELi1ELb0EN4cute5tupleIJNS5_1CILi128EEENS7_ILi112EEENS7_ILi64EEEEEELi64ENS_6half_tEfNS_4arch4Sm80ELb0ELb0ELb0ELb0ELb1ELb0ELb1ELb1EEENS1_21CollectiveEpilogueFwdINS6_IJS8_SA_S9_EEENS6_IJNS7_ILi1EEESI_SI_EEESC_SE_Li128ELb0ELb1ELb1ELb0EEENS1_19SingleTileSchedulerILb0ELb1ELb1ELi128EEEEEEEEEvNT_6ParamsE,@"STO_CUDA_ENTRY STV_DEFAULT"
_ZN7cutlass13device_kernelIN5flash19enable_sm80_to_sm89INS1_16FlashAttnFwdSm80INS1_25CollectiveMainloopFwdSm80ILi4ELi1ELb0EN4cute5tupleIJNS5_1CILi128EEENS7_ILi112EEENS7_ILi64EEEEEELi64ENS_6half_tEfNS_4arch4Sm80ELb0ELb0ELb0ELb0ELb1ELb0ELb1ELb1EEENS1_21CollectiveEpilogueFwdINS6_IJS8_SA_S9_EEENS6_IJNS7_ILi1EEESI_SI_EEESC_SE_Li128ELb0ELb1ELb1ELb0EEENS1_19SingleTileSchedulerILb0ELb1ELb1ELi128EEEEEEEEEvNT_6ParamsE:
[----:B------:R-:W-:Y:S02]  /*0000*/  MOV R1, c[0x0][0x28] ;  /* 0x00000a0000017a02 */ /* 0x000fe40000000f00 */
[----:B------:R-:W1:Y:S01]  /*0010*/  S2R R224, SR_TID.X ;  /* 0x0000000000e07919 */ /* 0x000e620000002100 */
[----:B------:R-:W2:Y:S01]  /*0020*/  S2UR UR7, SR_CTAID.Y ;  /* 0x00000000000779c3 */ /* 0x000ea20000002600 */
[----:B------:R-:W-:-:S07]  /*0030*/  IADD3 R1, R1, -0x20, RZ ;  /* 0xffffffe001017810 */ /* 0x000fce0007ffe0ff */
[----:B------:R-:W3:Y:S01]  /*0040*/  S2UR UR6, SR_CTAID.Z ;  /* 0x00000000000679c3 */ /* 0x000ee20000002700 */
[----:B-1----:R-:W-:-:S06]  /*0050*/  SHF.R.U32.HI R0, RZ, 0x5, R224 ;  /* 0x00000005ff007819 */ /* 0x002fcc00000116e0 */
[----:B------:R-:W1:Y:S02]  /*0060*/  SHFL.IDX PT, R0, R0, RZ, 0x1f ;  /* 0x00001fff00007589 */ /* 0x000e6400000e0000 */
[----:B-1----:R-:W-:-:S13]  /*0070*/  ISETP.NE.AND P0, PT, R0, RZ, PT ;  /* 0x000000ff0000720c */ /* 0x002fda0003f05270 */
[----:B--23--:R-:W-:Y:S05]  /*0080*/  @!P0 BRA `(.L_x_0) ;  /* 0x0000009000008947 */ /* 0x00cfea0003800000 */
[----:B------:R-:W-:Y:S01]  /*0090*/  MOV R0, c[0x0][0x550] ;  /* 0x0001540000007a02 */ /* 0x000fe20000000f00 */
[----:B------:R-:W-:-:S03]  /*00a0*/  UMOV UR10, UR7 ;  /* 0x00000007000a7c82 */ /* 0x000fc60008000000 */
[----:B------:R-:W-:-:S13]  /*00b0*/  ISETP.NE.AND P0, PT, R0, 0x1, PT ;  /* 0x000000010000780c */ /* 0x000fda0003f05270 */
[----:B------:R-:W-:Y:S05]  /*00c0*/  @!P0 BRA `(.L_x_1) ;  /* 0x000000b000008947 */ /* 0x000fea0003800000 */
[----:B------:R-:W-:Y:S02]  /*00d0*/  ULDC UR4, c[0x0][0x554] ;  /* 0x0001550000047ab9 */ /* 0x000fe40000000800 */
[----:B------:R-:W-:Y:S02]  /*00e0*/  UIMAD.WIDE.U32 UR4, UR7, UR4, URZ ;  /* 0x00000004070472a5 */ /* 0x000fe4000f8e003f */
[----:B------:R-:W-:Y:S02]  /*00f0*/  ULDC UR10, c[0x0][0x558] ;  /* 0x00015600000a7ab9 */ /* 0x000fe40000000800 */
[----:B------:R-:W-:Y:S01]  /*0100*/  USHF.R.U32.HI UR10, URZ, UR10, UR5 ;  /* 0x0000000a3f0a7299 */ /* 0x000fe20008011605 */
[----:B------:R-:W-:Y:S05]  /*0110*/  BRA `(.L_x_1) ;  /* 0x0000006000007947 */ /* 0x000fea0003800000 */
.L_x_0:
[----:B------:R-:W-:Y:S02]  /*0120*/  ULDC.64 UR4, c[0x0][0x550] ;  /* 0x0001540000047ab9 */ /* 0x000fe40000000a00 */
[----:B------:R-:W-:Y:S02]  /*0130*/  UISETP.NE.AND UP0, UPT, UR4, 0x1, UPT ;  /* 0x000000010400788c */ /* 0x000fe4000bf05270 */
[----:B------:R-:W-:-:S02]  /*0140*/  UIMAD.WIDE.U32 UR8, UR7, UR5, URZ ;  /* 0x00000005070872a5 */ /* 0x000fc4000f8e003f */
[----:B------:R-:W-:Y:S02]  /*0150*/  ULDC UR4, c[0x0][0x558] ;  /* 0x0001560000047ab9 */ /* 0x000fe40000000800 */
[----:B------:R-:W-:-:S05]  /*0160*/  UMOV UR10, UR7 ;  /* 0x00000007000a7c82 */ /* 0x000fca0008000000 */
[----:B------:R-:W-:-:S03]  /*0170*/  @UP0 USHF.R.U32.HI UR10, URZ, UR4, UR9 ;  /* 0x000000043f0a0299 */ /* 0x000fc60008011609 */
.L_x_1:
[----:B------:R-:W-:Y:S01]  /*0180*/  ISETP.LE.AND P0, PT, RZ, UR6, PT ;  /* 0x00000006ff007c0c */ /* 0x000fe2000bf03270 */
[----:B------:R-:W-:Y:S02]  /*0190*/  UIADD3 UR4, -UR10, URZ, URZ ;  /* 0x0000003f0a047290 */ /* 0x000fe4000fffe13f */
[----:B------:R-:W-:Y:S02]  /*01a0*/  ULDC UR8, c[0x0][0x550] ;  /* 0x0001540000087ab9 */ /* 0x000fe40000000800 */
[----:B------:R-:W-:-:S08]  /*01b0*/  UIMAD UR8, UR4, UR8, UR7 ;  /* 0x00000008040872a4 */ /* 0x000fd0000f8e0207 */
[----:B------:R-:W-:Y:S05]  /*01c0*/  @!P0 EXIT ;  /* 0x000000000000894d */ /* 0x000fea0003800000 */
[----:B------:R-:W-:Y:S02]  /*01d0*/  ULDC.64 UR4, c[0x0][0x370] ;  /* 0x0000dc0000047ab9 */ /* 0x000fe40000000a00 */
[----:B------:R-:W-:Y:S02]  /*01e0*/  UISETP.NE.U32.AND UP0, UPT, URZ, UR4, UPT ;  /* 0x000000043f00728c */ /* 0x000fe4000bf05070 */
[----:B------:R-:W-:Y:S02]  /*01f0*/  ULDC.64 UR12, c[0x0][0x370] ;  /* 0x0000dc00000c7ab9 */ /* 0x000fe40000000a00 */
[----:B------:R-:W-:Y:S02]  /*0200*/  UISETP.NE.AND.EX UP0, UPT, URZ, UR5, UPT, UP0 ;  /* 0x000000053f00728c */ /* 0x000fe4000bf05300 */
[----:B------:R-:W-:-:S04]  /*0210*/  ULDC.64 UR16, c[0x0][0x118] ;  /* 0x0000460000107ab9 */ /* 0x000fc80000000a00 */
[----:B------:R-:W-:-:S05]  /*0220*/  PLOP3.LUT P0, PT, PT, PT, UP0, 0x80, 0x0 ;  /* 0x000000000000781c */ /* 0x000fca0003f0f008 */
[----:B------:R-:W-:Y:S02]  /*0230*/  @UP0 UMOV UR4, 0x4 ;  /* 0x0000000400040882 */ /* 0x000fe40000000000 */
[----:B------:R-:W-:-:S06]  /*0240*/  @UP0 UIMAD.WIDE UR4, UR6, UR4, UR12 ;  /* 0x00000004060402a5 */ /* 0x000fcc000f8e020c */
[----:B------:R-:W-:Y:S02]  /*0250*/  IMAD.U32 R2, RZ, RZ, UR4 ;  /* 0x00000004ff027e24 */ /* 0x000fe4000f8e00ff */
[----:B------:R-:W-:-:S05]  /*0260*/  IMAD.U32 R3, RZ, RZ, UR5 ;  /* 0x00000005ff037e24 */ /* 0x000fca000f8e00ff */
[----:B------:R-:W2:Y:S01]  /*0270*/  @P0 LDG.E R2, [R2.64] ;  /* 0x0000001002020981 */ /* 0x000ea2000c1e1900 */
[----:B------:R-:W-:Y:S02]  /*0280*/  ULDC UR4, c[0x0][0x2ac] ;  /* 0x0000ab0000047ab9 */ /* 0x000fe40000000800 */
[----:B------:R-:W-:Y:S02]  /*0290*/  ULDC UR15, c[0x0][0x1d0] ;  /* 0x00007400000f7ab9 */ /* 0x000fe40000000800 */
[----:B------:R-:W-:Y:S02]  /*02a0*/  UIMAD UR15, UR4, UR15, URZ ;  /* 0x0000000f040f72a4 */ /* 0x000fe4000f8e023f */
[----:B------:R-:W-:Y:S02]  /*02b0*/  UMOV UR9, URZ ;  /* 0x0000003f00097c82 */ /* 0x000fe40008000000 */
[----:B------:R-:W-:Y:S02]  /*02c0*/  UISETP.GE.AND UP0, UPT, UR15, 0x1, UPT ;  /* 0x000000010f00788c */ /* 0x000fe4000bf06270 */
[----:B------:R-:W-:-:S02]  /*02d0*/  UIADD3 UR5, UR15, 0x6f, URZ ;  /* 0x0000006f0f057890 */ /* 0x000fc4000fffe03f */
[----:B------:R-:W-:Y:S02]  /*02e0*/  UMOV UR4, URZ ;  /* 0x0000003f00047c82 */ /* 0x000fe40008000000 */
[----:B------:R-:W-:Y:S02]  /*02f0*/  UIMAD.WIDE UR4, UR5, -0x6db6db6d, UR4 ;  /* 0x92492493050478a5 */ /* 0x000fe4000f8e0204 */
[----:B------:R-:W-:Y:S02]  /*0300*/  UMOV UR19, URZ ;  /* 0x0000003f00137c82 */ /* 0x000fe40008000000 */
[----:B------:R-:W-:-:S04]  /*0310*/  USHF.R.U32.HI UR7, URZ, 0x1f, UR5 ;  /* 0x0000001f3f077899 */ /* 0x000fc80008011605 */
[----:B------:R-:W-:Y:S01]  /*0320*/  ULEA.HI.SX32 UR7, UR5, UR7, 0x1a ;  /* 0x0000000705077291 */ /* 0x000fe2000f8fd23f */
[----:B--2---:R1:W2:Y:S01]  /*0330*/  @P0 R2UR UR9, R2 ;  /* 0x00000000020903c2 */ /* 0x0042a200000e0000 */
[----:B------:R-:W-:-:S13]  /*0340*/  PLOP3.LUT P0, PT, PT, PT, UP0, 0x80, 0x0 ;  /* 0x000000000000781c */ /* 0x000fda0003f0f008 */
[----:B------:R-:W-:Y:S05]  /*0350*/  @!P0 BRA `(.L_x_2) ;  /* 0x0000023000008947 */ /* 0x000fea0003800000 */
[----:B------:R-:W-:Y:S02]  /*0360*/  USHF.R.U32.HI UR4, URZ, 0x10, UR8 ;  /* 0x000000103f047899 */ /* 0x000fe40008011608 */
[----:B------:R-:W-:Y:S02]  /*0370*/  ULDC UR5, c[0x0][0x338] ;  /* 0x0000ce0000057ab9 */ /* 0x000fe40000000800 */
[----:B------:R-:W-:Y:S02]  /*0380*/  UISETP.NE.AND UP0, UPT, UR4, URZ, UPT ;  /* 0x0000003f0400728c */ /* 0x000fe4000bf05270 */
[----:B------:R-:W-:Y:S02]  /*0390*/  UMOV UR18, URZ ;  /* 0x0000003f00127c82 */ /* 0x000fe40008000000 */
[----:B------:R-:W-:-:S04]  /*03a0*/  USEL UR5, UR4, UR5, UP0 ;  /* 0x0000000504057287 */ /* 0x000fc80008000000 */
[----:B------:R-:W-:Y:S02]  /*03b0*/  UIADD3 UR14, UR7, -0x1, UR5 ;  /* 0xffffffff070e7890 */ /* 0x000fe4000fffe005 */
[----:B------:R-:W-:-:S05]  /*03c0*/  IMAD.U32 R3, RZ, RZ, UR5 ;  /* 0x00000005ff037e24 */ /* 0x000fca000f8e00ff */
[----:B------:R-:W-:-:S04]  /*03d0*/  IABS R0, R3 ;  /* 0x0000000300007213 */ /* 0x000fc80000000000 */
[----:B------:R-:W3:Y:S02]  /*03e0*/  R2UR UR13, R0 ;  /* 0x00000000000d73c2 */ /* 0x000ee400000e0000 */
[----:B---3--:R-:W3:Y:S08]  /*03f0*/  I2F.RP R0, UR13 ;  /* 0x0000000d00007d06 */ /* 0x008ef00008209400 */
[----:B---3--:R-:W3:Y:S02]  /*0400*/  MUFU.RCP R0, R0 ;  /* 0x0000000000007308 */ /* 0x008ee40000001000 */
[----:B---3--:R-:W-:-:S06]  /*0410*/  IADD3 R0, R0, 0xffffffe, RZ ;  /* 0x0ffffffe00007810 */ /* 0x008fcc0007ffe0ff */
[----:B------:R-:W3:Y:S02]  /*0420*/  F2I.FTZ.U32.TRUNC.NTZ R0, R0 ;  /* 0x0000000000007305 */ /* 0x000ee4000021f000 */
[----:B---3--:R3:W4:Y:S02]  /*0430*/  R2UR UR19, R0 ;  /* 0x00000000001373c2 */ /* 0x00872400000e0000 */
[----:B---3--:R-:W-:Y:S01]  /*0440*/  IMAD.U32 R0, RZ, RZ, UR14 ;  /* 0x0000000eff007e24 */ /* 0x008fe2000f8e00ff */
[----:B----4-:R-:W-:Y:S02]  /*0450*/  UIADD3 UR4, URZ, -UR19, URZ ;  /* 0x800000133f047290 */ /* 0x010fe4000fffe03f */
[----:B------:R-:W-:Y:S02]  /*0460*/  ULOP3.LUT UR14, UR14, UR5, URZ, 0x3c, !UPT ;  /* 0x000000050e0e7292 */ /* 0x000fe4000f8e3c3f */
[----:B-1----:R-:W-:Y:S01]  /*0470*/  IABS R2, R0 ;  /* 0x0000000000027213 */ /* 0x002fe20000000000 */
[----:B------:R-:W-:Y:S01]  /*0480*/  UIMAD UR4, UR4, UR13, URZ ;  /* 0x0000000d040472a4 */ /* 0x000fe2000f8e023f */
[----:B------:R-:W-:-:S02]  /*0490*/  IABS R0, R3 ;  /* 0x0000000300007213 */ /* 0x000fc40000000000 */
[----:B------:R-:W1:Y:S01]  /*04a0*/  R2UR UR12, R2 ;  /* 0x00000000020c73c2 */ /* 0x000e6200000e0000 */
[----:B------:R-:W-:Y:S02]  /*04b0*/  UIMAD.WIDE.U32 UR18, UR19, UR4, UR18 ;  /* 0x00000004131272a5 */ /* 0x000fe4000f8e0012 */
[----:B------:R-:W-:-:S05]  /*04c0*/  IMAD.MOV R0, RZ, RZ, -R0 ;  /* 0x000000ffff007224 */ /* 0x000fca00078e0a00 */
[----:B------:R-:W3:Y:S01]  /*04d0*/  R2UR UR11, R0 ;  /* 0x00000000000b73c2 */ /* 0x000ee200000e0000 */
[----:B-1----:R-:W-:-:S04]  /*04e0*/  UIMAD.WIDE.U32 UR18, UR19, UR12, URZ ;  /* 0x0000000c131272a5 */ /* 0x002fc8000f8e003f */
[----:B---3--:R-:W-:-:S04]  /*04f0*/  UIMAD UR11, UR19, UR11, UR12 ;  /* 0x0000000b130b72a4 */ /* 0x008fc8000f8e020c */
[----:B------:R-:W-:-:S11]  /*0500*/  UISETP.GT.U32.AND UP0, UPT, UR13, UR11, UPT ;  /* 0x0000000b0d00728c */ /* 0x000fd6000bf04070 */
[----:B------:R-:W-:Y:S02]  /*0510*/  @!UP0 UIADD3 UR11, UR11, -UR13, URZ ;  /* 0x8000000d0b0b8290 */ /* 0x000fe4000fffe03f */
[----:B------:R-:W-:Y:S02]  /*0520*/  @!UP0 UIADD3 UR19, UR19, 0x1, URZ ;  /* 0x0000000113138890 */ /* 0x000fe4000fffe03f */
[----:B------:R-:W-:Y:S02]  /*0530*/  UISETP.GE.U32.AND UP1, UPT, UR11, UR13, UPT ;  /* 0x0000000d0b00728c */ /* 0x000fe4000bf26070 */
[----:B------:R-:W-:-:S09]  /*0540*/  UISETP.GE.AND UP0, UPT, UR14, URZ, UPT ;  /* 0x0000003f0e00728c */ /* 0x000fd2000bf06270 */
[----:B------:R-:W-:Y:S02]  /*0550*/  @UP1 UIADD3 UR19, UR19, 0x1, URZ ;  /* 0x0000000113131890 */ /* 0x000fe4000fffe03f */
[----:B------:R-:W-:Y:S02]  /*0560*/  UISETP.NE.AND UP1, UPT, UR5, URZ, UPT ;  /* 0x0000003f0500728c */ /* 0x000fe4000bf25270 */
[----:B------:R-:W-:-:S09]  /*0570*/  @!UP0 UIADD3 UR19, -UR19, URZ, URZ ;  /* 0x0000003f13138290 */ /* 0x000fd2000fffe13f */
[----:B------:R-:W-:Y:S02]  /*0580*/  @!UP1 ULOP3.LUT UR19, URZ, UR5, URZ, 0x33, !UPT ;  /* 0x000000053f139292 */ /* 0x000fe4000f8e333f */
.L_x_2:
[----:B------:R-:W-:Y:S01]  /*0590*/  ULOP3.LUT UR8, UR8, 0xffff, URZ, 0xc0, !UPT ;  /* 0x0000ffff08087892 */ /* 0x000fe2000f8ec03f */
[----:B------:R-:W-:Y:S01]  /*05a0*/  PLOP3.LUT P4, PT, PT, PT, PT, 0x80, 0x0 ;  /* 0x000000000000781c */ /* 0x000fe20003f8f070 */
[----:B------:R-:W-:Y:S01]  /*05b0*/  CS2R R22, SRZ ;  /* 0x0000000000167805 */ /* 0x000fe2000001ff00 */
[----:B------:R-:W-:Y:S01]  /*05c0*/  CS2R R20, SRZ ;  /* 0x0000000000147805 */ /* 0x000fe2000001ff00 */
[----:B------:R-:W-:Y:S01]  /*05d0*/  UIMAD UR8, UR8, UR19, URZ ;  /* 0x00000013080872a4 */ /* 0x000fe2000f8e023f */
[----:B------:R-:W-:Y:S01]  /*05e0*/  CS2R R186, SRZ ;  /* 0x0000000000ba7805 */ /* 0x000fe2000001ff00 */
[----:B------:R-:W-:Y:S01]  /*05f0*/  CS2R R184, SRZ ;  /* 0x0000000000b87805 */ /* 0x000fe2000001ff00 */
[----:B------:R-:W-:Y:S01]  /*0600*/  CS2R R130, SRZ ;  /* 0x0000000000827805 */ /* 0x000fe2000001ff00 */
[----:B------:R-:W-:Y:S01]  /*0610*/  UIADD3 UR19, UR8, UR19, URZ ;  /* 0x0000001308137290 */ /* 0x000fe2000fffe03f */
[----:B------:R-:W-:Y:S01]  /*0620*/  CS2R R128, SRZ ;  /* 0x0000000000807805 */ /* 0x000fe2000001ff00 */
[----:B------:R-:W-:Y:S01]  /*0630*/  CS2R R126, SRZ ;  /* 0x00000000007e7805 */ /* 0x000fe2000001ff00 */
[----:B------:R-:W-:Y:S01]  /*0640*/  CS2R R124, SRZ ;  /* 0x00000000007c7805 */ /* 0x000fe2000001ff00 */
[----:B------:R-:W-:Y:S01]  /*0650*/  UISETP.LT.AND UP0, UPT, UR7, UR19, UPT ;  /* 0x000000130700728c */ /* 0x000fe2000bf01270 */
[----:B------:R-:W-:Y:S01]  /*0660*/  CS2R R122, SRZ ;  /* 0x00000000007a7805 */ /* 0x000fe2000001ff00 */
[----:B------:R-:W-:Y:S01]  /*0670*/  CS2R R120, SRZ ;  /* 0x0000000000787805 */ /* 0x000fe2000001ff00 */
[----:B------:R-:W-:Y:S01]  /*0680*/  CS2R R182, SRZ ;  /* 0x0000000000b67805 */ /* 0x000fe2000001ff00 */
[----:B------:R-:W-:Y:S01]  /*0690*/  USEL UR7, UR7, UR19, UP0 ;  /* 0x0000001307077287 */ /* 0x000fe20008000000 */
[----:B------:R-:W-:Y:S01]  /*06a0*/  CS2R R180, SRZ ;  /* 0x0000000000b47805 */ /* 0x000fe2000001ff00 */
[----:B------:R-:W-:Y:S01]  /*06b0*/  CS2R R118, SRZ ;  /* 0x0000000000767805 */ /* 0x000fe2000001ff00 */
[----:B------:R-:W-:Y:S01]  /*06c0*/  CS2R R116, SRZ ;  /* 0x0000000000747805 */ /* 0x000fe2000001ff00 */
[----:B------:R-:W-:Y:S01]  /*06d0*/  UISETP.GT.AND UP0, UPT, UR7, UR8, UPT ;  /* 0x000000080700728c */ /* 0x000fe2000bf04270 */
[----:B------:R-:W-:Y:S01]  /*06e0*/  CS2R R178, SRZ ;  /* 0x0000000000b27805 */ /* 0x000fe2000001ff00 */
[----:B------:R-:W-:Y:S01]  /*06f0*/  CS2R R176, SRZ ;  /* 0x0000000000b07805 */ /* 0x000fe2000001ff00 */
[----:B------:R-:W-:Y:S01]  /*0700*/  CS2R R174, SRZ ;  /* 0x0000000000ae7805 */ /* 0x000fe2000001ff00 */
[----:B------:R-:W-:Y:S01]  /*0710*/  CS2R R172, SRZ ;  /* 0x0000000000ac7805 */ /* 0x000fe2000001ff00 */
[----:B------:R-:W-:Y:S01]  /*0720*/  CS2R R166, SRZ ;  /* 0x0000000000a67805 */ /* 0x000fe2000001ff00 */
[----:B------:R-:W-:Y:S01]  /*0730*/  PLOP3.LUT P0, PT, PT, PT, UP0, 0x80, 0x0 ;  /* 0x000000000000781c */ /* 0x000fe20003f0f008 */
[----:B------:R-:W-:Y:S01]  /*0740*/  CS2R R164, SRZ ;  /* 0x0000000000a47805 */ /* 0x000fe2000001ff00 */
        /* <DEDUP_REMOVED lines=14> */
[----:B------:R-:W-:Y:S05]  /*0830*/  @!P0 BRA `(.L_x_3) ;  /* 0x0000acf000008947 */ /* 0x000fea0003800000 */
[----:B------:R-:W-:Y:S02]  /*0840*/  ULDC.64 UR4, c[0x0][0x340] ;  /* 0x0000d00000047ab9 */ /* 0x000fe40000000a00 */
[----:B------:R-:W-:-:S02]  /*0850*/  UISETP.NE.U32.AND UP0, UPT, URZ, UR4, UPT ;  /* 0x000000043f00728c */ /* 0x000fc4000bf05070 */
[----:B------:R-:W-:Y:S02]  /*0860*/  ULDC.64 UR12, c[0x0][0x340] ;  /* 0x0000d000000c7ab9 */ /* 0x000fe40000000a00 */
[----:B------:R-:W-:-:S06]  /*0870*/  UISETP.NE.AND.EX UP0, UPT, URZ, UR5, UPT, UP0 ;  /* 0x000000053f00728c */ /* 0x000fcc000bf05300 */
[----:B------:R-:W-:-:S05]  /*0880*/  PLOP3.LUT P0, PT, PT, PT, UP0, 0x80, 0x0 ;  /* 0x000000000000781c */ /* 0x000fca0003f0f008 */
[----:B------:R-:W-:Y:S02]  /*0890*/  @UP0 UMOV UR4, 0x4 ;  /* 0x0000000400040882 */ /* 0x000fe40000000000 */
[----:B------:R-:W-:-:S06]  /*08a0*/  @UP0 UIMAD.WIDE UR4, UR6, UR4, UR12 ;  /* 0x00000004060402a5 */ /* 0x000fcc000f8e020c */
[----:B-1----:R-:W-:Y:S02]  /*08b0*/  IMAD.U32 R2, RZ, RZ, UR4 ;  /* 0x00000004ff027e24 */ /* 0x002fe4000f8e00ff */
[----:B------:R-:W-:Y:S01]  /*08c0*/  IMAD.U32 R3, RZ, RZ, UR5 ;  /* 0x00000005ff037e24 */ /* 0x000fe2000f8e00ff */
[----:B------:R-:W1:Y:S01]  /*08d0*/  S2R R11, SR_CTAID.X ;  /* 0x00000000000b7919 */ /* 0x000e620000002500 */
[----:B------:R-:W-:Y:S01]  /*08e0*/  SHF.R.S32.HI R21, RZ, 0x1f, R224 ;  /* 0x0000001fff157819 */ /* 0x000fe200000114e0 */
[----:B------:R-:W-:Y:S02]  /*08f0*/  USHF.R.S32.HI UR11, URZ, 0x1f, UR10 ;  /* 0x0000001f3f0b7899 */ /* 0x000fe4000801140a */
[----:B------:R3:W4:Y:S01]  /*0900*/  @P0 LDG.E R7, [R2.64] ;  /* 0x0000001002070981 */ /* 0x000722000c1e1900 */
[----:B------:R-:W-:Y:S01]  /*0910*/  ULDC.64 UR4, c[0x0][0x1b8] ;  /* 0x00006e0000047ab9 */ /* 0x000fe20000000a00 */
[CC--:B------:R-:W-:Y:S01]  /*0920*/  LEA.HI R20, R21.reuse, R224.reuse, RZ, 0x4 ;  /* 0x000000e015147211 */ /* 0x0c0fe200078f20ff */
[----:B------:R-:W-:Y:S01]  /*0930*/  UIMAD UR11, UR11, UR4, URZ ;  /* 0x000000040b0b72a4 */ /* 0x000fe2000f8e023f */
[----:B------:R-:W-:Y:S01]  /*0940*/  LEA.HI R9, R21, R224, RZ, 0x6 ;  /* 0x000000e015097211 */ /* 0x000fe200078f30ff */
[----:B------:R-:W-:Y:S01]  /*0950*/  UIMAD.WIDE.U32 UR18, UR10, UR4, URZ ;  /* 0x000000040a1272a5 */ /* 0x000fe2000f8e003f */
[----:B------:R-:W-:Y:S01]  /*0960*/  BSSY B0, `(.L_x_4) ;  /* 0x000004a000007945 */ /* 0x000fe20003800000 */
[----:B------:R-:W-:-:S02]  /*0970*/  UIMAD UR11, UR10, UR5, UR11 ;  /* 0x000000050a0b72a4 */ /* 0x000fc4000f8e020b */
[----:B------:R-:W-:Y:S02]  /*0980*/  USHF.R.S32.HI UR12, URZ, 0x1f, UR6 ;  /* 0x0000001f3f0c7899 */ /* 0x000fe40008011406 */
[----:B------:R-:W-:Y:S02]  /*0990*/  ULDC.64 UR4, c[0x0][0x1c0] ;  /* 0x0000700000047ab9 */ /* 0x000fe40000000a00 */
[----:B------:R-:W-:Y:S02]  /*09a0*/  UIADD3 UR19, UR19, UR11, URZ ;  /* 0x0000000b13137290 */ /* 0x000fe4000fffe03f */
[----:B------:R-:W-:Y:S02]  /*09b0*/  UIMAD UR12, UR12, UR4, URZ ;  /* 0x000000040c0c72a4 */ /* 0x000fe4000f8e023f */
[----:B------:R-:W-:Y:S02]  /*09c0*/  UIMAD.WIDE.U32 UR18, UR6, UR4, UR18 ;  /* 0x00000004061272a5 */ /* 0x000fe4000f8e0012 */
[----:B------:R-:W-:-:S02]  /*09d0*/  UIMAD UR5, UR6, UR5, UR12 ;  /* 0x00000005060572a4 */ /* 0x000fc4000f8e020c */
[----:B------:R-:W-:Y:S02]  /*09e0*/  ULDC UR4, c[0x0][0x2c4] ;  /* 0x0000b10000047ab9 */ /* 0x000fe40000000800 */
[----:B------:R-:W-:Y:S01]  /*09f0*/  UIADD3 UR5, UR19, UR5, URZ ;  /* 0x0000000513057290 */ /* 0x000fe2000fffe03f */
[----:B---3--:R-:W-:Y:S01]  /*0a00*/  LEA.HI R2, R21, R224, RZ, 0x3 ;  /* 0x000000e015027211 */ /* 0x008fe200078f18ff */
[----:B------:R-:W-:Y:S01]  /*0a10*/  IMAD.MOV.U32 R3, RZ, RZ, c[0x0][0x2c4] ;  /* 0x0000b100ff037624 */ /* 0x000fe200078e00ff */
[----:B------:R-:W-:Y:S02]  /*0a20*/  ULDC UR11, c[0x0][0x168] ;  /* 0x00005a00000b7ab9 */ /* 0x000fe40000000800 */
[----:B------:R-:W-:Y:S01]  /*0a30*/  LOP3.LUT R0, R2, 0xfffffff8, RZ, 0xc0, !PT ;  /* 0xfffffff802007812 */ /* 0x000fe200078ec0ff */
[----:B------:R-:W-:Y:S01]  /*0a40*/  UIMAD UR11, UR4, UR11, URZ ;  /* 0x0000000b040b72a4 */ /* 0x000fe2000f8e023f */
[----:B------:R-:W-:Y:S01]  /*0a50*/  ISETP.NE.AND P1, PT, R3, 0x1, PT ;  /* 0x000000010300780c */ /* 0x000fe20003f25270 */
[----:B------:R-:W-:Y:S01]  /*0a60*/  IMAD.U32 R3, RZ, RZ, UR19 ;  /* 0x00000013ff037e24 */ /* 0x000fe2000f8e00ff */
[----:B------:R-:W-:Y:S01]  /*0a70*/  SHF.R.S32.HI R16, RZ, 0x3, R2 ;  /* 0x00000003ff107819 */ /* 0x000fe20000011402 */
[----:B------:R-:W-:Y:S01]  /*0a80*/  IMAD.IADD R29, R224, 0x1, -R0 ;  /* 0x00000001e01d7824 */ /* 0x000fe200078e0a00 */
[----:B------:R-:W-:Y:S01]  /*0a90*/  MOV R3, UR5 ;  /* 0x0000000500037c02 */ /* 0x000fe20008000f00 */
[----:B------:R-:W-:-:S02]  /*0aa0*/  IMAD.U32 R2, RZ, RZ, UR18 ;  /* 0x00000012ff027e24 */ /* 0x000fc4000f8e00ff */
[C---:B------:R-:W-:Y:S02]  /*0ab0*/  IMAD R225, R29.reuse, 0x10, R16 ;  /* 0x000000101de17824 */ /* 0x040fe400078e0210 */
[----:B------:R-:W-:Y:S02]  /*0ac0*/  IMAD.SHL.U32 R28, R29, 0x8, RZ ;  /* 0x000000081d1c7824 */ /* 0x000fe400078e00ff */
[C---:B-1----:R-:W-:Y:S01]  /*0ad0*/  IMAD R5, R11.reuse, 0x80, R225 ;  /* 0x000000800b057824 */ /* 0x042fe200078e02e1 */
[----:B------:R1:W-:Y:S01]  /*0ae0*/  STL [R1+0x8], R225 ;  /* 0x000008e101007387 */ /* 0x0003e20000100800 */
[----:B------:R-:W-:Y:S02]  /*0af0*/  LEA R11, R11, R16, 0x7 ;  /* 0x000000100b0b7211 */ /* 0x000fe400078e38ff */
[----:B------:R-:W-:Y:S01]  /*0b00*/  @P1 IMAD.HI.U32 R0, R5, c[0x0][0x2c8], RZ ;  /* 0x0000b20005001a27 */ /* 0x000fe200078e00ff */
[----:B------:R-:W-:Y:S02]  /*0b10*/  SHF.R.S32.HI R245, RZ, 0x1f, R28 ;  /* 0x0000001ffff57819 */ /* 0x000fe4000001141c */
[----:B------:R-:W-:Y:S01]  /*0b20*/  ISETP.GE.AND P3, PT, R11, UR11, PT ;  /* 0x0000000b0b007c0c */ /* 0x000fe2000bf66270 */
[----:B------:R-:W-:Y:S01]  /*0b30*/  IMAD.MOV.U32 R4, RZ, RZ, R5 ;  /* 0x000000ffff047224 */ /* 0x000fe200078e0005 */
[----:B------:R-:W-:-:S04]  /*0b40*/  @P1 SHF.R.U32.HI R4, RZ, c[0x0][0x2cc], R0 ;  /* 0x0000b300ff041a19 */ /* 0x000fc80000011600 */
[--C-:B------:R-:W-:Y:S01]  /*0b50*/  SHF.R.S32.HI R6, RZ, 0x1f, R4.reuse ;  /* 0x0000001fff067819 */ /* 0x100fe20000011404 */
[----:B------:R-:W-:Y:S02]  /*0b60*/  IMAD.MOV R0, RZ, RZ, -R4 ;  /* 0x000000ffff007224 */ /* 0x000fe400078e0a04 */
[----:B------:R-:W-:-:S04]  /*0b70*/  IMAD.WIDE.U32 R2, R4, c[0x0][0x1b0], R2 ;  /* 0x00006c0004027a25 */ /* 0x000fc800078e0002 */
[----:B------:R-:W-:Y:S02]  /*0b80*/  IMAD R5, R0, c[0x0][0x2c4], R5 ;  /* 0x0000b10000057a24 */ /* 0x000fe400078e0205 */
[----:B------:R-:W-:-:S03]  /*0b90*/  IMAD R6, R6, c[0x0][0x1b0], RZ ;  /* 0x00006c0006067a24 */ /* 0x000fc600078e02ff */
[----:B------:R-:W-:Y:S01]  /*0ba0*/  SHF.R.S32.HI R0, RZ, 0x1f, R5 ;  /* 0x0000001fff007819 */ /* 0x000fe20000011405 */
[----:B------:R-:W-:-:S04]  /*0bb0*/  IMAD R4, R4, c[0x0][0x1b4], R6 ;  /* 0x00006d0004047a24 */ /* 0x000fc800078e0206 */
[----:B------:R-:W-:Y:S02]  /*0bc0*/  IMAD R0, R0, c[0x0][0x1a8], RZ ;  /* 0x00006a0000007a24 */ /* 0x000fe400078e02ff */
[----:B------:R-:W-:Y:S02]  /*0bd0*/  IMAD.IADD R3, R3, 0x1, R4 ;  /* 0x0000000103037824 */ /* 0x000fe400078e0204 */
[C---:B------:R-:W-:Y:S01]  /*0be0*/  IMAD R4, R5.reuse, c[0x0][0x1ac], R0 ;  /* 0x00006b0005047a24 */ /* 0x040fe200078e0200 */
[----:B------:R-:W-:Y:S01]  /*0bf0*/  LOP3.LUT R0, R20, 0xfffffff0, RZ, 0xc0, !PT ;  /* 0xfffffff014007812 */ /* 0x000fe200078ec0ff */
[----:B------:R-:W-:-:S04]  /*0c00*/  IMAD.WIDE.U32 R2, R5, c[0x0][0x1a8], R2 ;  /* 0x00006a0005027a25 */ /* 0x000fc800078e0002 */
[----:B------:R-:W-:Y:S01]  /*0c10*/  IMAD.IADD R4, R3, 0x1, R4 ;  /* 0x0000000103047824 */ /* 0x000fe200078e0204 */
[----:B------:R-:W-:Y:S01]  /*0c20*/  LEA R8, P1, R2, c[0x0][0x160], 0x1 ;  /* 0x0000580002087a11 */ /* 0x000fe200078208ff */
[----:B------:R-:W-:Y:S02]  /*0c30*/  IMAD.IADD R3, R224, 0x1, -R0 ;  /* 0x00000001e0037824 */ /* 0x000fe400078e0a00 */
[----:B------:R-:W-:Y:S01]  /*0c40*/  IMAD.SHL.U32 R0, R16, 0x40, RZ ;  /* 0x0000004010007824 */ /* 0x000fe200078e00ff */
[----:B------:R-:W-:Y:S01]  /*0c50*/  LEA.HI.X R5, R2, c[0x0][0x164], R4, 0x1, P1 ;  /* 0x0000590002057a11 */ /* 0x000fe200008f0c04 */
[----:B------:R1:W3:Y:S01]  /*0c60*/  SHFL.IDX PT, R6, R8, RZ, 0x181f ;  /* 0x00181fff08067589 */ /* 0x0002e200000e0000 */
[----:B------:R-:W-:Y:S02]  /*0c70*/  SHF.R.S32.HI R2, RZ, 0x1f, R3 ;  /* 0x0000001fff027819 */ /* 0x000fe40000011403 */
[----:B------:R-:W-:Y:S02]  /*0c80*/  LOP3.LUT R0, R0, 0x1c0, RZ, 0xc0, !PT ;  /* 0x000001c000007812 */ /* 0x000fe400078ec0ff */
[----:B------:R-:W-:-:S02]  /*0c90*/  LEA.HI R19, R2, R3, RZ, 0x3 ;  /* 0x0000000302137211 */ /* 0x000fc400078f18ff */
[----:B------:R-:W-:Y:S02]  /*0ca0*/  LOP3.LUT R2, R0, 0x38, R28, 0xf8, !PT ;  /* 0x0000003800027812 */ /* 0x000fe400078ef81c */
[----:B------:R-:W-:Y:S02]  /*0cb0*/  LOP3.LUT R4, R19, 0xfffffff8, RZ, 0xc0, !PT ;  /* 0xfffffff813047812 */ /* 0x000fe400078ec0ff */
[----:B------:R-:W-:-:S03]  /*0cc0*/  SHF.R.U32.HI R0, RZ, 0x3, R0 ;  /* 0x00000003ff007819 */ /* 0x000fc60000011600 */
[----:B------:R-:W-:Y:S01]  /*0cd0*/  IMAD.IADD R18, R3, 0x1, -R4 ;  /* 0x0000000103127824 */ /* 0x000fe200078e0a04 */
[----:B------:R-:W-:Y:S01]  /*0ce0*/  LOP3.LUT R2, R2, R0, RZ, 0x3c, !PT ;  /* 0x0000000002027212 */ /* 0x000fe200078e3cff */
[----:B------:R-:W-:Y:S02]  /*0cf0*/  IMAD.SHL.U32 R0, R9, 0x8, RZ ;  /* 0x0000000809007824 */ /* 0x000fe400078e00ff */
[----:B------:R-:W-:Y:S02]  /*0d00*/  IMAD.MOV.U32 R3, RZ, RZ, 0x10 ;  /* 0x00000010ff037424 */ /* 0x000fe400078e00ff */
[----:B------:R-:W-:Y:S01]  /*0d10*/  IMAD.MOV.U32 R4, RZ, RZ, 0x20 ;  /* 0x00000020ff047424 */ /* 0x000fe200078e00ff */
[----:B------:R-:W-:Y:S01]  /*0d20*/  LOP3.LUT R10, R2, 0xfffffe00, R0, 0xf8, !PT ;  /* 0xfffffe00020a7812 */ /* 0x000fe200078ef800 */
[----:B----4-:R4:W5:Y:S01]  /*0d30*/  @P0 R2UR UR14, R7 ;  /* 0x00000000070e03c2 */ /* 0x01096200000e0000 */
[----:B------:R-:W-:Y:S01]  /*0d40*/  ISETP.GE.AND P0, PT, R28, c[0x0][0x198], PT ;  /* 0x000066001c007a0c */ /* 0x000fe20003f06270 */
[----:B-----5:R-:W-:-:S03]  /*0d50*/  @!UP0 UMOV UR14, UR6 ;  /* 0x00000006000e8c82 */ /* 0x020fc60008000000 */
[----:B------:R-:W-:-:S05]  /*0d60*/  R2P PR, R18, 0x6 ;  /* 0x0000000612007804 */ /* 0x000fca0000000000 */
[----:B------:R-:W-:Y:S02]  /*0d70*/  SEL R3, R3, 0xfffffff0, !P1 ;  /* 0xfffffff003037807 */ /* 0x000fe40004800000 */
[----:B------:R-:W-:Y:S01]  /*0d80*/  SEL R4, R4, 0xffffffe0, !P2 ;  /* 0xffffffe004047807 */ /* 0x000fe20005000000 */
[----:B----4-:R1:W4:Y:S01]  /*0d90*/  SHFL.IDX PT, R7, R5, RZ, 0x181f ;  /* 0x00181fff05077589 */ /* 0x01032200000e0000 */
[----:B------:R-:W-:Y:S05]  /*0da0*/  @P3 BRA `(.L_x_5) ;  /* 0x0000005000003947 */ /* 0x000fea0003800000 */
[----:B---3--:R-:W-:Y:S01]  /*0db0*/  LEA R6, P1, R28, R6, 0x1 ;  /* 0x000000061c067211 */ /* 0x008fe200078208ff */
[----:B------:R-:W-:-:S03]  /*0dc0*/  IMAD.SHL.U32 R0, R10, 0x2, RZ ;  /* 0x000000020a007824 */ /* 0x000fc600078e00ff */
[----:B----4-:R-:W-:-:S05]  /*0dd0*/  LEA.HI.X R7, R28, R7, R245, 0x1, P1 ;  /* 0x000000071c077211 */ /* 0x010fca00008f0cf5 */
[----:B------:R-:W-:Y:S01]  /*0de0*/  @!PT LDS RZ, [RZ] ;  /* 0x00000000fffff984 */ /* 0x000fe20000000800 */
[----:B------:R3:W-:Y:S04]  /*0df0*/  LDGSTS.E.BYPASS.LTC128B.128 [R0+0x7100], [R6.64], !P0 ;  /* 0x0710000006007fae */ /* 0x0007e8000c101d50 */
.L_x_5:
[----:B---3--:R-:W-:Y:S05]  /*0e00*/  BSYNC B0 ;  /* 0x0000000000007941 */ /* 0x008fea0003800000 */
.L_x_4:
[----:B------:R-:W-:Y:S01]  /*0e10*/  IADD3 R2, R11, 0x10, RZ ;  /* 0x000000100b027810 */ /* 0x000fe20007ffe0ff */
[----:B------:R3:W1:Y:S01]  /*0e20*/  SHFL.IDX PT, R0, R5, 0x1, 0x181f ;  /* 0x00381f0005007f89 */ /* 0x00066200000e0000 */
[----:B------:R-:W-:Y:S02]  /*0e30*/  BSSY B0, `(.L_x_6) ;  /* 0x0000009000007945 */ /* 0x000fe40003800000 */
[----:B------:R-:W-:Y:S01]  /*0e40*/  ISETP.GE.AND P1, PT, R2, UR11, PT ;  /* 0x0000000b02007c0c */ /* 0x000fe2000bf26270 */
[----:B------:R3:W4:-:S12]  /*0e50*/  SHFL.IDX PT, R6, R8, 0x1, 0x181f ;  /* 0x00381f0008067f89 */ /* 0x00071800000e0000 */
[----:B------:R-:W-:Y:S05]  /*0e60*/  @P1 BRA `(.L_x_7) ;  /* 0x0000005000001947 */ /* 0x000fea0003800000 */
[----:B----4-:R-:W-:-:S04]  /*0e70*/  LEA R6, P1, R28, R6, 0x1 ;  /* 0x000000061c067211 */ /* 0x010fc800078208ff */
[----:B-1----:R-:W-:Y:S01]  /*0e80*/  LEA.HI.X R7, R28, R0, R245, 0x1, P1 ;  /* 0x000000001c077211 */ /* 0x002fe200008f0cf5 */
[----:B------:R-:W-:-:S05]  /*0e90*/  IMAD.SHL.U32 R0, R10, 0x2, RZ ;  /* 0x000000020a007824 */ /* 0x000fca00078e00ff */
[----:B------:R-:W-:Y:S01]  /*0ea0*/  @!PT LDS RZ, [RZ] ;  /* 0x00000000fffff984 */ /* 0x000fe20000000800 */
[----:B------:R1:W-:Y:S03]  /*0eb0*/  LDGSTS.E.BYPASS.LTC128B.128 [R0+0x7900], [R6.64], !P0 ;  /* 0x0790000006007fae */ /* 0x0003e6000c101d50 */
.L_x_7:
[----:B------:R-:W-:Y:S05]  /*0ec0*/  BSYNC B0 ;  /* 0x0000000000007941 */ /* 0x000fea0003800000 */
.L_x_6:
[----:B------:R-:W-:Y:S01]  /*0ed0*/  IADD3 R2, R11, 0x20, RZ ;  /* 0x000000200b027810 */ /* 0x000fe20007ffe0ff */
[----:B-1----:R1:W3:Y:S01]  /*0ee0*/  SHFL.IDX PT, R0, R5, 0x2, 0x181f ;  /* 0x00581f0005007f89 */ /* 0x0022e200000e0000 */
[----:B------:R-:W-:Y:S02]  /*0ef0*/  BSSY B0, `(.L_x_8) ;  /* 0x0000009000007945 */ /* 0x000fe40003800000 */
[----:B------:R-:W-:Y:S01]  /*0f00*/  ISETP.GE.AND P1, PT, R2, UR11, PT ;  /* 0x0000000b02007c0c */ /* 0x000fe2000bf26270 */
[----:B----4-:R1:W4:-:S12]  /*0f10*/  SHFL.IDX PT, R6, R8, 0x2, 0x181f ;  /* 0x00581f0008067f89 */ /* 0x01031800000e0000 */
[----:B------:R-:W-:Y:S05]  /*0f20*/  @P1 BRA `(.L_x_9) ;  /* 0x0000005000001947 */ /* 0x000fea0003800000 */
[----:B----4-:R-:W-:-:S04]  /*0f30*/  LEA R6, P1, R28, R6, 0x1 ;  /* 0x000000061c067211 */ /* 0x010fc800078208ff */
[----:B---3--:R-:W-:Y:S01]  /*0f40*/  LEA.HI.X R7, R28, R0, R245, 0x1, P1 ;  /* 0x000000001c077211 */ /* 0x008fe200008f0cf5 */
[----:B------:R-:W-:-:S05]  /*0f50*/  IMAD.SHL.U32 R0, R10, 0x2, RZ ;  /* 0x000000020a007824 */ /* 0x000fca00078e00ff */
[----:B------:R-:W-:Y:S01]  /*0f60*/  @!PT LDS RZ, [RZ] ;  /* 0x00000000fffff984 */ /* 0x000fe20000000800 */
[----:B------:R3:W-:Y:S03]  /*0f70*/  LDGSTS.E.BYPASS.LTC128B.128 [R0+0x8100], [R6.64], !P0 ;  /* 0x0810000006007fae */ /* 0x0007e6000c101d50 */
.L_x_9:
[----:B------:R-:W-:Y:S05]  /*0f80*/  BSYNC B0 ;  /* 0x0000000000007941 */ /* 0x000fea0003800000 */
.L_x_8:
[----:B------:R-:W-:Y:S01]  /*0f90*/  IADD3 R2, R11, 0x30, RZ ;  /* 0x000000300b027810 */ /* 0x000fe20007ffe0ff */
[----:B---3--:R3:W1:Y:S01]  /*0fa0*/  SHFL.IDX PT, R0, R5, 0x3, 0x181f ;  /* 0x00781f0005007f89 */ /* 0x00866200000e0000 */
[----:B------:R-:W-:Y:S02]  /*0fb0*/  BSSY B0, `(.L_x_10) ;  /* 0x0000009000007945 */ /* 0x000fe40003800000 */
[----:B------:R-:W-:Y:S01]  /*0fc0*/  ISETP.GE.AND P1, PT, R2, UR11, PT ;  /* 0x0000000b02007c0c */ /* 0x000fe2000bf26270 */
[----:B----4-:R3:W4:-:S12]  /*0fd0*/  SHFL.IDX PT, R6, R8, 0x3, 0x181f ;  /* 0x00781f0008067f89 */ /* 0x01071800000e0000 */
[----:B------:R-:W-:Y:S05]  /*0fe0*/  @P1 BRA `(.L_x_11) ;  /* 0x0000005000001947 */ /* 0x000fea0003800000 */
[----:B----4-:R-:W-:-:S04]  /*0ff0*/  LEA R6, P1, R28, R6, 0x1 ;  /* 0x000000061c067211 */ /* 0x010fc800078208ff */
[----:B-1----:R-:W-:Y:S01]  /*1000*/  LEA.HI.X R7, R28, R0, R245, 0x1, P1 ;  /* 0x000000001c077211 */ /* 0x002fe200008f0cf5 */
[----:B------:R-:W-:-:S05]  /*1010*/  IMAD.SHL.U32 R0, R10, 0x2, RZ ;  /* 0x000000020a007824 */ /* 0x000fca00078e00ff */
[----:B------:R-:W-:Y:S01]  /*1020*/  @!PT LDS RZ, [RZ] ;  /* 0x00000000fffff984 */ /* 0x000fe20000000800 */
[----:B------:R1:W-:Y:S03]  /*1030*/  LDGSTS.E.BYPASS.LTC128B.128 [R0+0x8900], [R6.64], !P0 ;  /* 0x0890000006007fae */ /* 0x0003e6000c101d50 */
.L_x_11:
[----:B------:R-:W-:Y:S05]  /*1040*/  BSYNC B0 ;  /* 0x0000000000007941 */ /* 0x000fea0003800000 */
.L_x_10:
        /* <DEDUP_REMOVED lines=11> */
.L_x_13:
[----:B------:R-:W-:Y:S05]  /*1100*/  BSYNC B0 ;  /* 0x0000000000007941 */ /* 0x000fea0003800000 */
.L_x_12:
        /* <DEDUP_REMOVED lines=11> */
.L_x_15:
[----:B------:R-:W-:Y:S05]  /*11c0*/  BSYNC B0 ;  /* 0x0000000000007941 */ /* 0x000fea0003800000 */
.L_x_14:
        /* <DEDUP_REMOVED lines=11> */
.L_x_17:
[----:B------:R-:W-:Y:S05]  /*1280*/  BSYNC B0 ;  /* 0x0000000000007941 */ /* 0x000fea0003800000 */
.L_x_16:
[----:B-1-3--:R-:W1:Y:S01]  /*1290*/  SHFL.IDX PT, R8, R8, 0x7, 0x181f ;  /* 0x00f81f0008087f89 */ /* 0x00ae6200000e0000 */
[----:B------:R-:W-:Y:S01]  /*12a0*/  UMOV UR6, 0x70 ;  /* 0x0000007000067882 */ /* 0x000fe20000000000 */
[----:B------:R-:W-:Y:S01]  /*12b0*/  IMAD.MOV.U32 R0, RZ, RZ, c[0x0][0x2b8] ;  /* 0x0000ae00ff007624 */ /* 0x000fe200078e00ff */
[----:B------:R-:W-:Y:S01]  /*12c0*/  UIMAD UR6, UR7, UR6, -0x70 ;  /* 0xffffff90070674a4 */ /* 0x000fe2000f8e0206 */
[----:B------:R3:W5:Y:S01]  /*12d0*/  SHFL.IDX PT, R9, R5, 0x7, 0x181f ;  /* 0x00f81f0005097f89 */ /* 0x00076200000e0000 */
[----:B------:R-:W-:Y:S01]  /*12e0*/  IMAD.SHL.U32 R248, R10, 0x2, RZ ;  /* 0x000000020af87824 */ /* 0x000fe200078e00ff */
[----:B------:R-:W-:Y:S01]  /*12f0*/  USHF.R.S32.HI UR18, URZ, 0x1f, UR14 ;  /* 0x0000001f3f127899 */ /* 0x000fe2000801140e */
[----:B------:R-:W-:Y:S01]  /*1300*/  ISETP.NE.AND P5, PT, R0, 0x1, PT ;  /* 0x000000010000780c */ /* 0x000fe20003fa5270 */
[----:B------:R-:W-:Y:S01]  /*1310*/  ULDC.64 UR4, c[0x0][0x2b0] ;  /* 0x0000ac0000047ab9 */ /* 0x000fe20000000a00 */
[----:B------:R-:W-:Y:S01]  /*1320*/  IADD3 R0, R225, UR6, RZ ;  /* 0x00000006e1007c10 */ /* 0x000fe2000fffe0ff */
[----:B------:R-:W-:Y:S01]  /*1330*/  UIMAD UR18, UR18, UR4, URZ ;  /* 0x00000004121272a4 */ /* 0x000fe2000f8e023f */
[----:B------:R-:W-:Y:S01]  /*1340*/  IMAD.MOV.U32 R247, RZ, RZ, RZ ;  /* 0x000000fffff77224 */ /* 0x000fe200078e00ff */
[----:B------:R-:W-:Y:S01]  /*1350*/  UIMAD.WIDE.U32 UR12, UR14, UR4, URZ ;  /* 0x000000040e0c72a5 */ /* 0x000fe2000f8e003f */
[C---:B------:R-:W-:Y:S01]  /*1360*/  ISETP.GE.AND P4, PT, R0.reuse, UR15, PT ;  /* 0x0000000f00007c0c */ /* 0x040fe2000bf86270 */
[----:B------:R-:W-:Y:S01]  /*1370*/  UIMAD UR14, UR14, UR5, UR18 ;  /* 0x000000050e0e72a4 */ /* 0x000fe2000f8e0212 */
[----:B--2---:R-:W-:-:S02]  /*1380*/  IADD3 R2, R0, UR9, RZ ;  /* 0x0000000900027c10 */ /* 0x004fc4000fffe0ff */
[----:B------:R-:W-:Y:S01]  /*1390*/  ISETP.GT.OR P4, PT, R225, 0x6f, P4 ;  /* 0x0000006fe100780c */ /* 0x000fe20002784670 */
[----:B------:R-:W-:Y:S02]  /*13a0*/  UIADD3 UR14, UR13, UR14, URZ ;  /* 0x0000000e0d0e7290 */ /* 0x000fe4000fffe03f */
[----:B------:R-:W-:Y:S01]  /*13b0*/  IMAD.MOV.U32 R0, RZ, RZ, R2 ;  /* 0x000000ffff007224 */ /* 0x000fe200078e0002 */
[----:B------:R-:W-:Y:S01]  /*13c0*/  ULDC.64 UR4, c[0x0][0x1e8] ;  /* 0x00007a0000047ab9 */ /* 0x000fe20000000a00 */
[----:B---3--:R-:W-:-:S04]  /*13d0*/  IADD3 R5, R11, 0x70, RZ ;  /* 0x000000700b057810 */ /* 0x008fc80007ffe0ff */
[----:B------:R-:W-:Y:S01]  /*13e0*/  ISETP.GE.AND P3, PT, R5, UR11, PT ;  /* 0x0000000b05007c0c */ /* 0x000fe2000bf66270 */
[----:B------:R-:W-:-:S05]  /*13f0*/  @P5 IMAD.HI.U32 R5, R2, c[0x0][0x2bc], RZ ;  /* 0x0000af0002055a27 */ /* 0x000fca00078e00ff */
[----:B------:R-:W-:-:S04]  /*1400*/  @P5 SHF.R.U32.HI R0, RZ, c[0x0][0x2c0], R5 ;  /* 0x0000b000ff005a19 */ /* 0x000fc80000011605 */
[----:B------:R-:W-:-:S03]  /*1410*/  @!P4 IADD3 R5, P1, R0, UR12, RZ ;  /* 0x0000000c0005cc10 */ /* 0x000fc6000ff3e0ff */
[----:B-1----:R-:W-:Y:S02]  /*1420*/  @!P3 LEA R8, P2, R28, R8, 0x1 ;  /* 0x000000081c08b211 */ /* 0x002fe400078408ff */
[----:B------:R-:W-:Y:S02]  /*1430*/  @!P4 LEA.HI.X.SX32 R7, R0, UR14, 0x1, P1 ;  /* 0x0000000e0007cc11 */ /* 0x000fe400088f0eff */
[----:B-----5:R-:W-:Y:S02]  /*1440*/  @!P3 LEA.HI.X R9, R28, R9, R245, 0x1, P2 ;  /* 0x000000091c09b211 */ /* 0x020fe400010f0cf5 */
[----:B----4-:R-:W-:-:S03]  /*1450*/  @!P4 LEA R6, P1, R5, c[0x0][0x2a0], 0x2 ;  /* 0x0000a8000506ca11 */ /* 0x010fc600078210ff */
[----:B------:R-:W-:Y:S01]  /*1460*/  @!PT LDS RZ, [RZ] ;  /* 0x00000000fffff984 */ /* 0x000fe20000000800 */
[----:B------:R1:W-:Y:S01]  /*1470*/  @!P3 LDGSTS.E.BYPASS.LTC128B.128 [R248+0xa900], [R8.64], !P0 ;  /* 0x0a90000008f8bfae */ /* 0x0003e2000c101d50 */
[----:B------:R-:W-:-:S03]  /*1480*/  @!P4 LEA.HI.X R7, R5, c[0x0][0x2a4], R7, 0x2, P1 ;  /* 0x0000a9000507ca11 */ /* 0x000fc600008f1407 */
[----:B------:R-:W0:Y:S04]  /*1490*/  LDGDEPBAR ;  /* 0x00000000000079af */ /* 0x000e280000000000 */
[----:B------:R-:W-:Y:S06]  /*14a0*/  BAR.SYNC.DEFER_BLOCKING 0x0 ;  /* 0x0000000000007b1d */ /* 0x000fec0000010000 */
[----:B------:R2:W3:Y:S01]  /*14b0*/  @!P4 LDG.E R247, [R6.64] ;  /* 0x0000001006f7c981 */ /* 0x0004e2000c1e1900 */
[----:B------:R-:W-:Y:S01]  /*14c0*/  IMAD.MOV R0, RZ, RZ, -R0 ;  /* 0x000000ffff007224 */ /* 0x000fe200078e0a00 */
[----:B------:R-:W-:Y:S01]  /*14d0*/  USHF.R.S32.HI UR11, URZ, 0x1f, UR10 ;  /* 0x0000001f3f0b7899 */ /* 0x000fe2000801140a */
[----:B------:R-:W-:Y:S01]  /*14e0*/  ISETP.GE.AND P6, PT, R28, c[0x0][0x1d4], PT ;  /* 0x000075001c007a0c */ /* 0x000fe20003fc6270 */
[----:B------:R-:W-:Y:S01]  /*14f0*/  UIMAD.WIDE.U32 UR20, UR10, UR4, URZ ;  /* 0x000000040a1472a5 */ /* 0x000fe2000f8e003f */
[----:B------:R-:W-:Y:S01]  /*1500*/  IMAD R249, R0, c[0x0][0x2b8], R2 ;  /* 0x0000ae0000f97a24 */ /* 0x000fe200078e0202 */
[----:B------:R-:W-:Y:S01]  /*1510*/  UIMAD UR18, UR11, UR4, URZ ;  /* 0x000000040b1272a4 */ /* 0x000fe2000f8e023f */
[----:B------:R-:W-:Y:S01]  /*1520*/  LEA.HI R138, R21, R224, RZ, 0x5 ;  /* 0x000000e0158a7211 */ /* 0x000fe200078f28ff */
[----:B------:R-:W-:Y:S01]  /*1530*/  UIADD3 UR19, UR7, -0x1, URZ ;  /* 0xffffffff07137890 */ /* 0x000fe2000fffe03f */
[----:B------:R-:W-:Y:S01]  /*1540*/  IMAD R5, R249, c[0x0][0x1e0], RZ ;  /* 0x00007800f9057a24 */ /* 0x000fe200078e02ff */
[----:B------:R-:W-:Y:S01]  /*1550*/  SHF.R.S32.HI R31, RZ, 0x1f, R249 ;  /* 0x0000001fff1f7819 */ /* 0x000fe200000114f9 */
[----:B------:R-:W-:Y:S01]  /*1560*/  UIMAD UR18, UR10, UR5, UR18 ;  /* 0x000000050a1272a4 */ /* 0x000fe2000f8e0212 */
[----:B------:R-:W-:Y:S01]  /*1570*/  IMAD.SHL.U32 R246, R28, 0x2, RZ ;  /* 0x000000021cf67824 */ /* 0x000fe200078e00ff */
[----:B------:R-:W-:Y:S01]  /*1580*/  UIMAD UR15, UR19, -0x70, UR15 ;  /* 0xffffff90130f78a4 */ /* 0x000fe2000f8e020f */
[----:B------:R-:W-:Y:S01]  /*1590*/  IADD3 R250, R248, 0x100, RZ ;  /* 0x00000100f8fa7810 */ /* 0x000fe20007ffe0ff */
[----:B------:R-:W-:Y:S01]  /*15a0*/  IMAD R0, R31, c[0x0][0x1e0], RZ ;  /* 0x000078001f007a24 */ /* 0x000fe200078e02ff */
[----:B------:R-:W-:-:S02]  /*15b0*/  UIADD3 UR18, UR21, UR18, URZ ;  /* 0x0000001215127290 */ /* 0x000fc4000fffe03f */
[----:B------:R-:W-:Y:S01]  /*15c0*/  ULDC.64 UR4, c[0x0][0x210] ;  /* 0x0000840000047ab9 */ /* 0x000fe20000000a00 */
[C---:B------:R-:W-:Y:S01]  /*15d0*/  IMAD R0, R249.reuse, c[0x0][0x1e4], R0 ;  /* 0x00007900f9007a24 */ /* 0x040fe200078e0200 */
[----:B------:R-:W-:Y:S01]  /*15e0*/  IADD3 R30, -R16, UR15, RZ ;  /* 0x0000000f101e7c10 */ /* 0x000fe2000fffe1ff */
[----:B------:R-:W-:Y:S02]  /*15f0*/  UIMAD UR11, UR11, UR4, URZ ;  /* 0x000000040b0b72a4 */ /* 0x000fe4000f8e023f */
[----:B------:R-:W-:Y:S01]  /*1600*/  UIMAD.WIDE.U32 UR22, UR10, UR4, URZ ;  /* 0x000000040a1672a5 */ /* 0x000fe2000f8e003f */
[C---:B------:R-:W-:Y:S01]  /*1610*/  ISETP.GE.AND P1, PT, R30.reuse, 0x1, PT ;  /* 0x000000011e00780c */ /* 0x040fe20003f26270 */
[----:B--2---:R-:W-:Y:S01]  /*1620*/  IMAD.WIDE.U32 R6, R249, c[0x0][0x1e0], RZ ;  /* 0x00007800f9067a25 */ /* 0x004fe200078e00ff */
[C---:B------:R-:W-:Y:S01]  /*1630*/  ISETP.GE.AND P3, PT, R30.reuse, 0x11, PT ;  /* 0x000000111e00780c */ /* 0x040fe20003f66270 */
[----:B------:R-:W-:Y:S01]  /*1640*/  UIMAD UR4, UR10, UR5, UR11 ;  /* 0x000000050a0472a4 */ /* 0x000fe2000f8e020b */
[----:B------:R-:W-:Y:S01]  /*1650*/  ISETP.GE.AND P2, PT, R30, 0x21, PT ;  /* 0x000000211e00780c */ /* 0x000fe20003f46270 */
[----:B------:R-:W-:Y:S01]  /*1660*/  IMAD.IADD R7, R7, 0x1, R0 ;  /* 0x0000000107077824 */ /* 0x000fe200078e0200 */
[----:B------:R-:W-:-:S02]  /*1670*/  UISETP.GT.AND UP0, UPT, UR19, UR8, UPT ;  /* 0x000000081300728c */ /* 0x000fc4000bf04270 */
[----:B------:R-:W-:Y:S01]  /*1680*/  UIADD3 UR4, UR23, UR4, URZ ;  /* 0x0000000417047290 */ /* 0x000fe2000fffe03f */
[----:B---3--:R-:W-:Y:S01]  /*1690*/  SHF.R.S32.HI R56, RZ, 0x1f, R247 ;  /* 0x0000001fff387819 */ /* 0x008fe200000114f7 */
[----:B------:R-:W-:-:S04]  /*16a0*/  IMAD.WIDE.U32 R6, R247, c[0x0][0x1f0], R6 ;  /* 0x00007c00f7067a25 */ /* 0x000fc800078e0006 */
[----:B------:R-:W-:Y:S01]  /*16b0*/  IMAD R2, R56, c[0x0][0x1f0], RZ ;  /* 0x00007c0038027a24 */ /* 0x000fe200078e02ff */
[----:B------:R-:W-:Y:S01]  /*16c0*/  IADD3 R0, P0, R6, UR20, RZ ;  /* 0x0000001406007c10 */ /* 0x000fe2000ff1e0ff */
[C---:B------:R-:W-:Y:S02]  /*16d0*/  IMAD R5, R247.reuse, c[0x0][0x1f0], R5 ;  /* 0x00007c00f7057a24 */ /* 0x040fe400078e0205 */
[----:B------:R-:W-:-:S05]  /*16e0*/  IMAD R2, R247, c[0x0][0x1f4], R2 ;  /* 0x00007d00f7027a24 */ /* 0x000fca00078e0202 */
[----:B------:R-:W-:Y:S02]  /*16f0*/  IADD3.X R6, R7, UR18, R2, P0, !PT ;  /* 0x0000001207067c10 */ /* 0x000fe400087fe402 */
[----:B------:R-:W-:-:S04]  /*1700*/  LEA R2, P0, R0, c[0x0][0x1c8], 0x1 ;  /* 0x0000720000027a11 */ /* 0x000fc800078008ff */
[----:B------:R-:W-:Y:S01]  /*1710*/  LEA.HI.X R0, R0, c[0x0][0x1cc], R6, 0x1, P0 ;  /* 0x0000730000007a11 */ /* 0x000fe200000f0c06 */
[----:B------:R-:W2:Y:S01]  /*1720*/  SHFL.IDX PT, R7, R2, RZ, 0x181f ;  /* 0x00181fff02077589 */ /* 0x000ea200000e0000 */
[----:B------:R-:W-:-:S03]  /*1730*/  IMAD.U32 R6, RZ, RZ, UR10 ;  /* 0x0000000aff067e24 */ /* 0x000fc6000f8e00ff */
[----:B-1----:R-:W1:Y:S01]  /*1740*/  SHFL.IDX PT, R8, R0, RZ, 0x181f ;  /* 0x00181fff00087589 */ /* 0x002e6200000e0000 */
[----:B------:R-:W-:-:S03]  /*1750*/  IMAD R5, R6, c[0x0][0x1e8], R5 ;  /* 0x00007a0006057a24 */ /* 0x000fc600078e0205 */
[----:B------:R-:W-:Y:S02]  /*1760*/  SHFL.IDX PT, R9, R2, 0x1, 0x181f ;  /* 0x00381f0002097f89 */ /* 0x000fe400000e0000 */
[----:B------:R-:W-:Y:S02]  /*1770*/  LEA R5, R5, c[0x0][0x1c8], 0x1 ;  /* 0x0000720005057a11 */ /* 0x000fe400078e08ff */
[----:B------:R-:W3:Y:S04]  /*1780*/  SHFL.IDX PT, R12, R2, 0x2, 0x181f ;  /* 0x00581f00020c7f89 */ /* 0x000ee800000e0000 */
[----:B------:R-:W-:Y:S04]  /*1790*/  SHFL.IDX PT, R13, R0, 0x1, 0x181f ;  /* 0x00381f00000d7f89 */ /* 0x000fe800000e0000 */
[----:B------:R-:W4:Y:S01]  /*17a0*/  SHFL.IDX PT, R17, R0, 0x2, 0x181f ;  /* 0x00581f0000117f89 */ /* 0x000f2200000e0000 */
[----:B--2---:R-:W-:-:S03]  /*17b0*/  @P1 LEA R6, P0, R28, R7, 0x1 ;  /* 0x000000071c061211 */ /* 0x004fc600078008ff */
[----:B------:R-:W2:Y:S01]  /*17c0*/  SHFL.IDX PT, R11, R2, 0x3, 0x181f ;  /* 0x00781f00020b7f89 */ /* 0x000ea200000e0000 */
[----:B-1----:R-:W-:-:S03]  /*17d0*/  @P1 LEA.HI.X R7, R28, R8, R245, 0x1, P0 ;  /* 0x000000081c071211 */ /* 0x002fc600000f0cf5 */
[----:B------:R-:W1:Y:S04]  /*17e0*/  SHFL.IDX PT, R14, R0, 0x3, 0x181f ;  /* 0x00781f00000e7f89 */ /* 0x000e6800000e0000 */
[----:B------:R-:W5:Y:S01]  /*17f0*/  SHFL.IDX PT, R10, R2, 0x4, 0x181f ;  /* 0x00981f00020a7f89 */ /* 0x000f6200000e0000 */
[----:B---3--:R-:W-:-:S03]  /*1800*/  @P2 LEA R8, P0, R28, R12, 0x1 ;  /* 0x0000000c1c082211 */ /* 0x008fc600078008ff */
[----:B------:R3:W-:Y:S01]  /*1810*/  @P1 LDGSTS.E.BYPASS.LTC128B.128 [R248+0x3900], [R6.64], !P6 ;  /* 0x0390000006f81fae */ /* 0x0007e2000f101d50 */
[----:B------:R-:W-:-:S03]  /*1820*/  ISETP.GE.AND P1, PT, R30, 0x31, PT ;  /* 0x000000311e00780c */ /* 0x000fc60003f26270 */
[----:B------:R-:W-:Y:S04]  /*1830*/  SHFL.IDX PT, R15, R5, 0x6, 0x181f ;  /* 0x00d81f00050f7f89 */ /* 0x000fe800000e0000 */
[----:B------:R-:W1:Y:S04]  /*1840*/  SHFL.IDX PT, R2, R2, 0x5, 0x181f ;  /* 0x00b81f0002027f89 */ /* 0x000e6800000e0000 */
[----:B------:R-:W1:Y:S04]  /*1850*/  SHFL.IDX PT, R5, R0, 0x4, 0x181f ;  /* 0x00981f0000057f89 */ /* 0x000e6800000e0000 */
[----:B------:R-:W1:Y:S01]  /*1860*/  SHFL.IDX PT, R12, R0, 0x5, 0x181f ;  /* 0x00b81f00000c7f89 */ /* 0x000e6200000e0000 */
[----:B---3--:R-:W-:-:S02]  /*1870*/  @P3 LEA R6, P4, R28, R9, 0x1 ;  /* 0x000000091c063211 */ /* 0x008fc400078808ff */
[C-C-:B----4-:R-:W-:Y:S02]  /*1880*/  @P2 LEA.HI.X R9, R28.reuse, R17, R245.reuse, 0x1, P0 ;  /* 0x000000111c092211 */ /* 0x150fe400000f0cf5 */
[----:B------:R-:W-:Y:S02]  /*1890*/  @P3 LEA.HI.X R7, R28, R13, R245, 0x1, P4 ;  /* 0x0000000d1c073211 */ /* 0x000fe400020f0cf5 */
[----:B------:R3:W4:Y:S01]  /*18a0*/  SHFL.IDX PT, R13, R0, 0x6, 0x181f ;  /* 0x00d81f00000d7f89 */ /* 0x00072200000e0000 */
[C---:B------:R-:W-:Y:S02]  /*18b0*/  ISETP.GE.AND P4, PT, R30.reuse, 0x41, PT ;  /* 0x000000411e00780c */ /* 0x040fe40003f86270 */
[----:B------:R-:W-:Y:S01]  /*18c0*/  SHF.R.S32.HI R17, RZ, 0x4, R20 ;  /* 0x00000004ff117819 */ /* 0x000fe20000011414 */
[----:B------:R2:W-:Y:S01]  /*18d0*/  @P3 LDGSTS.E.BYPASS.LTC128B.128 [R248+0x4100], [R6.64], !P6 ;  /* 0x0410000006f83fae */ /* 0x0005e2000f101d50 */
[----:B------:R-:W-:-:S03]  /*18e0*/  ISETP.GE.AND P3, PT, R30, 0x51, PT ;  /* 0x000000511e00780c */ /* 0x000fc60003f66270 */
[----:B------:R1:W-:Y:S01]  /*18f0*/  @P2 LDGSTS.E.BYPASS.LTC128B.128 [R248+0x4900], [R8.64], !P6 ;  /* 0x0490000008f82fae */ /* 0x0003e2000f101d50 */
[----:B------:R-:W-:Y:S02]  /*1900*/  ISETP.GE.AND P2, PT, R30, 0x61, PT ;  /* 0x000000611e00780c */ /* 0x000fe40003f46270 */
[----:B---3--:R-:W-:-:S04]  /*1910*/  LEA.HI R0, R20, R17, RZ, 0x1 ;  /* 0x0000001114007211 */ /* 0x008fc800078f08ff */
[----:B------:R-:W-:Y:S02]  /*1920*/  LOP3.LUT R0, R0, 0xfffffffe, RZ, 0xc0, !PT ;  /* 0xfffffffe00007812 */ /* 0x000fe400078ec0ff */
[----:B--2---:R-:W-:-:S04]  /*1930*/  @P1 LEA R6, P0, R28, R11, 0x1 ;  /* 0x0000000b1c061211 */ /* 0x004fc800078008ff */
[C---:B-1----:R-:W-:Y:S02]  /*1940*/  @P1 LEA.HI.X R7, R28.reuse, R14, R245, 0x1, P0 ;  /* 0x0000000e1c071211 */ /* 0x042fe400000f0cf5 */
[----:B-----5:R-:W-:-:S03]  /*1950*/  @P4 LEA R10, P0, R28, R10, 0x1 ;  /* 0x0000000a1c0a4211 */ /* 0x020fc600078008ff */
[----:B------:R1:W-:Y:S01]  /*1960*/  @P1 LDGSTS.E.BYPASS.LTC128B.128 [R248+0x5100], [R6.64], !P6 ;  /* 0x0510000006f81fae */ /* 0x0003e2000f101d50 */
[----:B------:R-:W-:Y:S01]  /*1970*/  @P3 LEA R8, P1, R28, R2, 0x1 ;  /* 0x000000021c083211 */ /* 0x000fe200078208ff */
[----:B------:R-:W-:Y:S01]  /*1980*/  IMAD.SHL.U32 R2, R18, 0x40, RZ ;  /* 0x0000004012027824 */ /* 0x000fe200078e00ff */
[C-C-:B------:R-:W-:Y:S02]  /*1990*/  @P4 LEA.HI.X R11, R28.reuse, R5, R245.reuse, 0x1, P0 ;  /* 0x000000051c0b4211 */ /* 0x140fe400000f0cf5 */
[----:B------:R-:W-:Y:S01]  /*19a0*/  @P3 LEA.HI.X R9, R28, R12, R245, 0x1, P1 ;  /* 0x0000000c1c093211 */ /* 0x000fe200008f0cf5 */
[----:B------:R-:W-:Y:S01]  /*19b0*/  IMAD.IADD R12, R17, 0x1, -R0 ;  /* 0x00000001110c7824 */ /* 0x000fe200078e0a00 */
[----:B------:R-:W-:Y:S01]  /*19c0*/  LOP3.LUT R2, R2, 0x1c0, RZ, 0xc0, !PT ;  /* 0x000001c002027812 */ /* 0x000fe200078ec0ff */
[----:B------:R2:W-:Y:S01]  /*19d0*/  @P4 LDGSTS.E.BYPASS.LTC128B.128 [R248+0x5900], [R10.64], !P6 ;  /* 0x059000000af84fae */ /* 0x0005e2000f101d50 */
[----:B------:R-:W-:Y:S02]  /*19e0*/  IMAD.SHL.U32 R0, R29, 0x40, RZ ;  /* 0x000000401d007824 */ /* 0x000fe400078e00ff */
[----:B------:R-:W-:Y:S01]  /*19f0*/  IMAD.SHL.U32 R5, R12, 0x8, RZ ;  /* 0x000000080c057824 */ /* 0x000fe200078e00ff */
[----:B------:R3:W-:Y:S02]  /*1a00*/  @P3 LDGSTS.E.BYPASS.LTC128B.128 [R248+0x6100], [R8.64], !P6 ;  /* 0x0610000008f83fae */ /* 0x0007e4000f101d50 */
[----:B------:R-:W-:-:S02]  /*1a10*/  LOP3.LUT R0, R0, 0x1c0, RZ, 0xc0, !PT ;  /* 0x000001c000007812 */ /* 0x000fc400078ec0ff */
[----:B-1----:R-:W-:-:S04]  /*1a20*/  @P2 LEA R6, P0, R28, R15, 0x1 ;  /* 0x0000000f1c062211 */ /* 0x002fc800078008ff */
[C-C-:B----4-:R-:W-:Y:S02]  /*1a30*/  @P2 LEA.HI.X R7, R28.reuse, R13, R245.reuse, 0x1, P0 ;  /* 0x0000000d1c072211 */ /* 0x150fe400000f0cf5 */
[----:B------:R-:W-:Y:S02]  /*1a40*/  LOP3.LUT P0, RZ, R29, 0x2, RZ, 0xc0, !PT ;  /* 0x000000021dff7812 */ /* 0x000fe4000780c0ff */
[C---:B------:R-:W-:Y:S01]  /*1a50*/  SHF.L.U64.HI R245, R28.reuse, 0x1, R245 ;  /* 0x000000011cf57819 */ /* 0x040fe200000102f5 */
[----:B------:R1:W-:Y:S01]  /*1a60*/  @P2 LDGSTS.E.BYPASS.LTC128B.128 [R248+0x6900], [R6.64], !P6 ;  /* 0x0690000006f82fae */ /* 0x0003e2000f101d50 */
[----:B------:R-:W-:Y:S01]  /*1a70*/  ISETP.GE.AND P2, PT, R28, c[0x0][0x1d4], PT ;  /* 0x000075001c007a0c */ /* 0x000fe20003f46270 */
[----:B---3--:R-:W-:Y:S02]  /*1a80*/  IMAD.SHL.U32 R8, R16, 0x8, RZ ;  /* 0x0000000810087824 */ /* 0x008fe400078e00ff */
[----:B------:R-:W0:Y:S01]  /*1a90*/  LDGDEPBAR ;  /* 0x00000000000079af */ /* 0x000e220000000000 */
[----:B------:R-:W-:-:S02]  /*1aa0*/  ISETP.LT.OR P4, PT, R30, 0x1, P2 ;  /* 0x000000011e00780c */ /* 0x000fc40001781670 */
[----:B------:R-:W-:Y:S02]  /*1ab0*/  ISETP.LT.OR P1, PT, R30, 0x11, P2 ;  /* 0x000000111e00780c */ /* 0x000fe40001721670 */
[----:B------:R-:W-:Y:S02]  /*1ac0*/  LOP3.LUT R8, R0, 0x8, R8, 0xf8, !PT ;  /* 0x0000000800087812 */ /* 0x000fe400078ef808 */
[----:B-1----:R-:W-:Y:S01]  /*1ad0*/  SHF.R.U32.HI R6, RZ, 0x3, R0 ;  /* 0x00000003ff067819 */ /* 0x002fe20000011600 */
[----:B------:R-:W-:-:S04]  /*1ae0*/  DEPBAR.LE SB0, 0x1 ;  /* 0x000080400000791a */ /* 0x000fc80000000000 */
[----:B------:R-:W-:-:S04]  /*1af0*/  DEPBAR.LE SB0, 0x0 ;  /* 0x000080000000791a */ /* 0x000fc80000000000 */
[----:B------:R-:W-:Y:S01]  /*1b00*/  LOP3.LUT R7, R2, 0x8, R5, 0xf8, !PT ;  /* 0x0000000802077812 */ /* 0x000fe200078ef805 */
[----:B------:R-:W-:Y:S01]  /*1b10*/  IMAD.SHL.U32 R5, R19, 0x40, RZ ;  /* 0x0000004013057824 */ /* 0x000fe200078e00ff */
[----:B------:R-:W-:Y:S01]  /*1b20*/  SHF.R.U32.HI R2, RZ, 0x3, R2 ;  /* 0x00000003ff027819 */ /* 0x000fe20000011602 */
[----:B------:R-:W-:Y:S01]  /*1b30*/  IMAD.SHL.U32 R0, R138, 0x20, RZ ;  /* 0x000000208a007824 */ /* 0x000fe200078e00ff */
[----:B------:R-:W-:Y:S02]  /*1b40*/  LOP3.LUT R6, R8, R6, RZ, 0x3c, !PT ;  /* 0x0000000608067212 */ /* 0x000fe400078e3cff */
[----:B------:R-:W-:Y:S02]  /*1b50*/  LOP3.LUT R137, R7, R2, RZ, 0x3c, !PT ;  /* 0x0000000207897212 */ /* 0x000fe400078e3cff */
[----:B------:R-:W-:Y:S02]  /*1b60*/  LOP3.LUT R136, R5, 0xfffffe00, RZ, 0xc0, !PT ;  /* 0xfffffe0005887812 */ /* 0x000fe400078ec0ff */
[----:B------:R-:W-:Y:S01]  /*1b70*/  LOP3.LUT R2, R0, 0x7ffffc00, RZ, 0xc0, !PT ;  /* 0x7ffffc0000027812 */ /* 0x000fe200078ec0ff */
[----:B------:R-:W-:-:S02]  /*1b80*/  IMAD R0, R12, 0x200, R6 ;  /* 0x000002000c007824 */ /* 0x000fc400078e0206 */
[----:B------:R-:W-:Y:S01]  /*1b90*/  IMAD.WIDE.U32 R6, R249, c[0x0][0x208], RZ ;  /* 0x00008200f9067a25 */ /* 0x000fe200078e00ff */
[----:B------:R-:W-:-:S03]  /*1ba0*/  IADD3 R2, R137, R136, R2 ;  /* 0x0000008889027210 */ /* 0x000fc60007ffe002 */
[----:B------:R-:W-:Y:S01]  /*1bb0*/  IMAD.SHL.U32 R139, R0, 0x2, RZ ;  /* 0x00000002008b7824 */ /* 0x000fe200078e00ff */
[----:B------:R-:W-:Y:S01]  /*1bc0*/  BAR.SYNC.DEFER_BLOCKING 0x0 ;  /* 0x0000000000007b1d */ /* 0x000fe20000010000 */
[----:B------:R-:W-:Y:S02]  /*1bd0*/  IMAD.SHL.U32 R234, R2, 0x2, RZ ;  /* 0x0000000202ea7824 */ /* 0x000fe400078e00ff */
[----:B------:R-:W-:Y:S01]  /*1be0*/  IMAD R2, R56, c[0x0][0x218], RZ ;  /* 0x0000860038027a24 */ /* 0x000fe200078e02ff */
[----:B------:R-:W-:Y:S01]  /*1bf0*/  IADD3 R0, R139, 0x3900, RZ ;  /* 0x000039008b007810 */ /* 0x000fe20007ffe0ff */
[----:B------:R-:W-:Y:S01]  /*1c00*/  IMAD R237, R3, 0x2, R234 ;  /* 0x0000000203ed7824 */ /* 0x000fe200078e02ea */
[----:B------:R-:W-:Y:S01]  /*1c10*/  IADD3 R238, R139, 0x3920, RZ ;  /* 0x000039208bee7810 */ /* 0x000fe20007ffe0ff */
[----:B------:R-:W-:Y:S01]  /*1c20*/  IMAD R2, R247, c[0x0][0x21c], R2 ;  /* 0x00008700f7027a24 */ /* 0x000fe200078e0202 */
[----:B------:R-:W-:Y:S01]  /*1c30*/  @P0 IADD3 R238, R0, -0x20, RZ ;  /* 0xffffffe000ee0810 */ /* 0x000fe20007ffe0ff */
[----:B------:R-:W-:-:S02]  /*1c40*/  IMAD R0, R31, c[0x0][0x208], RZ ;  /* 0x000082001f007a24 */ /* 0x000fc400078e02ff */
[----:B------:R-:W-:Y:S01]  /*1c50*/  IMAD R235, R4, 0x2, R234 ;  /* 0x0000000204eb7824 */ /* 0x000fe200078e02ea */
[C---:B------:R-:W-:Y:S01]  /*1c60*/  IADD3 R244, R238.reuse, 0x800, RZ ;  /* 0x00000800eef47810 */ /* 0x040fe20007ffe0ff */
[----:B------:R-:W-:Y:S01]  /*1c70*/  IMAD R0, R249, c[0x0][0x20c], R0 ;  /* 0x00008300f9007a24 */ /* 0x000fe200078e0200 */
[C---:B------:R-:W-:Y:S01]  /*1c80*/  IADD3 R243, R238.reuse, 0x1000, RZ ;  /* 0x00001000eef37810 */ /* 0x040fe20007ffe0ff */
[----:B------:R-:W-:Y:S01]  /*1c90*/  IMAD R236, R3, 0x2, R235 ;  /* 0x0000000203ec7824 */ /* 0x000fe200078e02eb */
[C---:B------:R-:W-:Y:S01]  /*1ca0*/  IADD3 R242, R238.reuse, 0x1800, RZ ;  /* 0x00001800eef27810 */ /* 0x040fe20007ffe0ff */
[----:B------:R-:W-:Y:S01]  /*1cb0*/  IMAD.IADD R7, R7, 0x1, R0 ;  /* 0x0000000107077824 */ /* 0x000fe200078e0200 */
[C---:B------:R-:W-:Y:S02]  /*1cc0*/  IADD3 R241, R238.reuse, 0x2000, RZ ;  /* 0x00002000eef17810 */ /* 0x040fe40007ffe0ff */
[C---:B------:R-:W-:Y:S01]  /*1cd0*/  IADD3 R240, R238.reuse, 0x2800, RZ ;  /* 0x00002800eef07810 */ /* 0x040fe20007ffe0ff */
[----:B------:R-:W-:Y:S01]  /*1ce0*/  IMAD.WIDE.U32 R6, R247, c[0x0][0x218], R6 ;  /* 0x00008600f7067a25 */ /* 0x000fe200078e0006 */
[----:B------:R-:W-:Y:S01]  /*1cf0*/  IADD3 R239, R238, 0x3000, RZ ;  /* 0x00003000eeef7810 */ /* 0x000fe20007ffe0ff */
[----:B--2---:R-:W-:Y:S03]  /*1d00*/  LDSM.16.M88.4 R8, [R234+0x9100] ;  /* 0x00910000ea08783b */ /* 0x004fe60000000200 */
[----:B------:R-:W-:Y:S01]  /*1d10*/  IADD3 R0, P0, R6, UR22, RZ ;  /* 0x0000001606007c10 */ /* 0x000fe2000ff1e0ff */
[----:B------:R-:W1:Y:S03]  /*1d20*/  LDSM.16.M88.4 R32, [R139+0x3900] ;  /* 0x003900008b20783b */ /* 0x000e660000000200 */
[----:B------:R-:W-:Y:S01]  /*1d30*/  IADD3.X R6, R7, UR4, R2, P0, !PT ;  /* 0x0000000407067c10 */ /* 0x000fe200087fe402 */
[----:B------:R-:W2:Y:S01]  /*1d40*/  LDSM.16.M88.4 R24, [R139+0x4100] ;  /* 0x004100008b18783b */ /* 0x000ea20000000200 */
[----:B------:R-:W-:-:S03]  /*1d50*/  LEA R2, P0, R0, c[0x0][0x1f8], 0x1 ;  /* 0x00007e0000027a11 */ /* 0x000fc600078008ff */
[----:B------:R-:W3:Y:S01]  /*1d60*/  LDSM.16.M88.4 R20, [R139+0x4900] ;  /* 0x004900008b14783b */ /* 0x000ee20000000200 */
[----:B------:R-:W-:-:S03]  /*1d70*/  LEA.HI.X R0, R0, c[0x0][0x1fc], R6, 0x1, P0 ;  /* 0x00007f0000007a11 */ /* 0x000fc600000f0c06 */
[----:B------:R-:W4:Y:S04]  /*1d80*/  LDSM.16.M88.4 R16, [R139+0x5100] ;  /* 0x005100008b10783b */ /* 0x000f280000000200 */
[----:B------:R-:W5:Y:S04]  /*1d90*/  LDSM.16.M88.4 R36, [R139+0x5900] ;  /* 0x005900008b24783b */ /* 0x000f680000000200 */
[----:B------:R-:W4:Y:S04]  /*1da0*/  LDSM.16.M88.4 R40, [R139+0x6100] ;  /* 0x006100008b28783b */ /* 0x000f280000000200 */
[----:B------:R-:W4:Y:S04]  /*1db0*/  LDSM.16.M88.4 R44, [R139+0x6900] ;  /* 0x006900008b2c783b */ /* 0x000f280000000200 */
[----:B------:R-:W5:Y:S04]  /*1dc0*/  LDSM.16.M88.4 R12, [R234+0x7100] ;  /* 0x00710000ea0c783b */ /* 0x000f680000000200 */
[----:B------:R-:W3:Y:S04]  /*1dd0*/  SHFL.IDX PT, R5, R2, RZ, 0x181f ;  /* 0x00181fff02057589 */ /* 0x000ee800000e0000 */
[----:B------:R-:W-:Y:S01]  /*1de0*/  SHFL.IDX PT, R6, R2, 0x1, 0x181f ;  /* 0x00381f0002067f89 */ /* 0x000fe200000e0000 */
[C---:B-1----:R-:W-:Y:S03]  /*1df0*/  HMMA.16816.F32 R52, R8.reuse, R32, RZ ;  /* 0x000000200834723c */ /* 0x042fe600000018ff */
[----:B------:R-:W-:Y:S04]  /*1e00*/  SHFL.IDX PT, R7, R2, 0x2, 0x181f ;  /* 0x00581f0002077f89 */ /* 0x000fe800000e0000 */
[----:B------:R-:W-:Y:S01]  /*1e10*/  LDSM.16.M88.4 R76, [R238+0x1000] ;  /* 0x00100000ee4c783b */ /* 0x000fe20000000200 */
[C---:B--2---:R-:W-:Y:S03]  /*1e20*/  HMMA.16816.F32 R60, R8.reuse, R24, RZ ;  /* 0x00000018083c723c */ /* 0x044fe600000018ff */
[----:B------:R-:W-:Y:S04]  /*1e30*/  LDSM.16.M88.4 R48, [R238+0x1800] ;  /* 0x00180000ee30783b */ /* 0x000fe80000000200 */
[----:B------:R-:W-:Y:S01]  /*1e40*/  LDSM.16.M88.4 R80, [R238+0x800] ;  /* 0x00080000ee50783b */ /* 0x000fe20000000200 */
[C---:B---3--:R-:W-:Y:S03]  /*1e50*/  HMMA.16816.F32 R64, R8.reuse, R20, RZ ;  /* 0x000000140840723c */ /* 0x048fe600000018ff */
[----:B------:R-:W-:Y:S05]  /*1e60*/  LDSM.16.M88.4 R84, [R238] ;  /* 0x00000000ee54783b */ /* 0x000fea0000000200 */
[C---:B----4-:R-:W-:Y:S08]  /*1e70*/  HMMA.16816.F32 R68, R8.reuse, R16, RZ ;  /* 0x000000100844723c */ /* 0x050ff000000018ff */
[C---:B-----5:R-:W-:Y:S08]  /*1e80*/  HMMA.16816.F32 R96, R8.reuse, R36, RZ ;  /* 0x000000240860723c */ /* 0x060ff000000018ff */
[C---:B------:R-:W-:Y:S08]  /*1e90*/  HMMA.16816.F32 R92, R8.reuse, R40, RZ ;  /* 0x00000028085c723c */ /* 0x040ff000000018ff */
[C---:B------:R-:W-:Y:S08]  /*1ea0*/  HMMA.16816.F32 R72, R8.reuse, R44, RZ ;  /* 0x0000002c0848723c */ /* 0x040ff000000018ff */
[C---:B------:R-:W-:Y:S08]  /*1eb0*/  HMMA.16816.F32 R104, R8.reuse, R34, RZ ;  /* 0x000000220868723c */ /* 0x040ff000000018ff */
[C---:B------:R-:W-:Y:S08]  /*1ec0*/  HMMA.16816.F32 R88, R8.reuse, R26, RZ ;  /* 0x0000001a0858723c */ /* 0x040ff000000018ff */
[C---:B------:R-:W-:Y:S08]  /*1ed0*/  HMMA.16816.F32 R100, R8.reuse, R22, RZ ;  /* 0x000000160864723c */ /* 0x040ff000000018ff */
[C---:B------:R-:W-:Y:S08]  /*1ee0*/  HMMA.16816.F32 R116, R8.reuse, R18, RZ ;  /* 0x000000120874723c */ /* 0x040ff000000018ff */
[C---:B------:R-:W-:Y:S08]  /*1ef0*/  HMMA.16816.F32 R112, R8.reuse, R38, RZ ;  /* 0x000000260870723c */ /* 0x040ff000000018ff */
[C---:B------:R-:W-:Y:S08]  /*1f00*/  HMMA.16816.F32 R108, R8.reuse, R42, RZ ;  /* 0x0000002a086c723c */ /* 0x040ff000000018ff */
[----:B------:R-:W-:Y:S01]  /*1f10*/  HMMA.16816.F32 R120, R8, R46, RZ ;  /* 0x0000002e0878723c */ /* 0x000fe200000018ff */
[----:B------:R-:W1:Y:S04]  /*1f20*/  SHFL.IDX PT, R8, R0, RZ, 0x181f ;  /* 0x00181fff00087589 */ /* 0x000e6800000e0000 */
[----:B------:R-:W-:Y:S03]  /*1f30*/  SHFL.IDX PT, R10, R0, 0x1, 0x181f ;  /* 0x00381f00000a7f89 */ /* 0x000fe600000e0000 */
[C---:B------:R-:W-:Y:S01]  /*1f40*/  HMMA.16816.F32 R168, R12.reuse, R32, RZ ;  /* 0x000000200ca8723c */ /* 0x040fe200000018ff */
[----:B------:R-:W-:Y:S04]  /*1f50*/  SHFL.IDX PT, R9, R2, 0x3, 0x181f ;  /* 0x00781f0002097f89 */ /* 0x000fe800000e0000 */
[----:B------:R-:W-:Y:S03]  /*1f60*/  SHFL.IDX PT, R11, R2, 0x4, 0x181f ;  /* 0x00981f00020b7f89 */ /* 0x000fe600000e0000 */
[C---:B------:R-:W-:Y:S01]  /*1f70*/  HMMA.16816.F32 R220, R12.reuse, R34, RZ ;  /* 0x000000220cdc723c */ /* 0x040fe200000018ff */
[----:B------:R-:W-:Y:S07]  /*1f80*/  LDSM.16.M88.4 R32, [R238+0x3000] ;  /* 0x00300000ee20783b */ /* 0x000fee0000000200 */
[C---:B------:R-:W-:Y:S01]  /*1f90*/  HMMA.16816.F32 R184, R12.reuse, R24, RZ ;  /* 0x000000180cb8723c */ /* 0x040fe200000018ff */
[----:B------:R-:W-:Y:S07]  /*1fa0*/  SHFL.IDX PT, R25, R0, 0x4, 0x181f ;  /* 0x00981f0000197f89 */ /* 0x000fee00000e0000 */
[C---:B------:R-:W-:Y:S01]  /*1fb0*/  HMMA.16816.F32 R216, R12.reuse, R26, RZ ;  /* 0x0000001a0cd8723c */ /* 0x040fe200000018ff */
[----:B------:R-:W-:Y:S07]  /*1fc0*/  SHFL.IDX PT, R26, R0, 0x5, 0x181f ;  /* 0x00b81f00001a7f89 */ /* 0x000fee00000e0000 */
[C---:B------:R-:W-:Y:S07]  /*1fd0*/  HMMA.16816.F32 R164, R12.reuse, R20, RZ ;  /* 0x000000140ca4723c */ /* 0x040fee00000018ff */
[-C--:B------:R-:W-:Y:S01]  /*1fe0*/  IADD3 R20, P3, R5, R246.reuse, RZ ;  /* 0x000000f605147210 */ /* 0x080fe20007f7e0ff */
[C---:B------:R-:W-:Y:S01]  /*1ff0*/  HMMA.16816.F32 R212, R12.reuse, R22, RZ ;  /* 0x000000160cd4723c */ /* 0x040fe200000018ff */
[----:B------:R-:W-:Y:S03]  /*2000*/  SHFL.IDX PT, R23, R0, 0x3, 0x181f ;  /* 0x00781f0000177f89 */ /* 0x000fe600000e0000 */
[----:B-1----:R-:W-:Y:S01]  /*2010*/  IMAD.X R21, R8, 0x1, R245, P3 ;  /* 0x0000000108157824 */ /* 0x002fe200018e06f5 */
[----:B------:R-:W-:Y:S03]  /*2020*/  SHFL.IDX PT, R22, R2, 0x5, 0x181f ;  /* 0x00b81f0002167f89 */ /* 0x000fe600000e0000 */
[C---:B------:R-:W-:Y:S01]  /*2030*/  HMMA.16816.F32 R160, R12.reuse, R16, RZ ;  /* 0x000000100ca0723c */ /* 0x040fe200000018ff */
[----:B------:R-:W-:Y:S04]  /*2040*/  SHFL.IDX PT, R2, R2, 0x6, 0x181f ;  /* 0x00d81f0002027f89 */ /* 0x000fe800000e0000 */
[----:B------:R-:W-:Y:S03]  /*2050*/  SHFL.IDX PT, R5, R0, 0x6, 0x181f ;  /* 0x00d81f0000057f89 */ /* 0x000fe600000e0000 */
[C---:B------:R-:W-:Y:S01]  /*2060*/  HMMA.16816.F32 R176, R12.reuse, R18, RZ ;  /* 0x000000120cb0723c */ /* 0x040fe200000018ff */
[----:B------:R-:W1:Y:S07]  /*2070*/  LDSM.16.M88.4 R16, [R237+0x9100] ;  /* 0x00910000ed10783b */ /* 0x000e6e0000000200 */
[C---:B------:R-:W-:Y:S08]  /*2080*/  HMMA.16816.F32 R156, R12.reuse, R36, RZ ;  /* 0x000000240c9c723c */ /* 0x040ff000000018ff */
[C---:B------:R-:W-:Y:S01]  /*2090*/  HMMA.16816.F32 R172, R12.reuse, R38, RZ ;  /* 0x000000260cac723c */ /* 0x040fe200000018ff */
[----:B------:R-:W-:Y:S07]  /*20a0*/  LDSM.16.M88.4 R36, [R238+0x2800] ;  /* 0x00280000ee24783b */ /* 0x000fee0000000200 */
[C---:B------:R-:W-:Y:S08]  /*20b0*/  HMMA.16816.F32 R152, R12.reuse, R40, RZ ;  /* 0x000000280c98723c */ /* 0x040ff000000018ff */
[C---:B------:R-:W-:Y:S01]  /*20c0*/  HMMA.16816.F32 R180, R12.reuse, R42, RZ ;  /* 0x0000002a0cb4723c */ /* 0x040fe200000018ff */
[----:B------:R-:W-:Y:S07]  /*20d0*/  LDSM.16.M88.4 R40, [R238+0x2000] ;  /* 0x00200000ee28783b */ /* 0x000fee0000000200 */
[C---:B------:R-:W-:Y:S08]  /*20e0*/  HMMA.16816.F32 R144, R12.reuse, R44, RZ ;  /* 0x0000002c0c90723c */ /* 0x040ff000000018ff */
[----:B------:R-:W-:Y:S01]  /*20f0*/  HMMA.16816.F32 R148, R12, R46, RZ ;  /* 0x0000002e0c94723c */ /* 0x000fe200000018ff */
[----:B------:R-:W2:Y:S06]  /*2100*/  SHFL.IDX PT, R13, R0, 0x2, 0x181f ;  /* 0x00581f00000d7f89 */ /* 0x000eac00000e0000 */
[-C--:B------:R-:W-:Y:S01]  /*2110*/  IADD3 R14, P0, R6, R246.reuse, RZ ;  /* 0x000000f6060e7210 */ /* 0x080fe20007f1e0ff */
[----:B-1----:R-:W-:Y:S01]  /*2120*/  HMMA.16816.F32 R128, R16, R76, R64 ;  /* 0x0000004c1080723c */ /* 0x002fe20000001840 */
[----:B------:R-:W-:-:S03]  /*2130*/  IADD3 R12, P3, R7, R246, RZ ;  /* 0x000000f6070c7210 */ /* 0x000fc60007f7e0ff */
[----:B------:R-:W-:Y:S01]  /*2140*/  IMAD.X R15, R10, 0x1, R245, P0 ;  /* 0x000000010a0f7824 */ /* 0x000fe200000e06f5 */
[----:B------:R-:W-:-:S03]  /*2150*/  IADD3 R6, P0, R9, R246, RZ ;  /* 0x000000f609067210 */ /* 0x000fc60007f1e0ff */
[----:B------:R-:W-:Y:S02]  /*2160*/  HMMA.16816.F32 R124, R16, R48, R68 ;  /* 0x00000030107c723c */ /* 0x000fe40000001844 */
[----:B------:R-:W-:Y:S01]  /*2170*/  IMAD.X R7, R23, 0x1, R245, P0 ;  /* 0x0000000117077824 */ /* 0x000fe200000e06f5 */
[----:B------:R-:W-:-:S05]  /*2180*/  IADD3 R22, P0, R22, R246, RZ ;  /* 0x000000f616167210 */ /* 0x000fca0007f1e0ff */
[--C-:B------:R-:W-:Y:S01]  /*2190*/  IMAD.X R23, R26, 0x1, R245.reuse, P0 ;  /* 0x000000011a177824 */ /* 0x100fe200000e06f5 */
[C---:B------:R-:W-:Y:S01]  /*21a0*/  ISETP.LT.OR P0, PT, R30.reuse, 0x31, P2 ;  /* 0x000000311e00780c */ /* 0x040fe20001701670 */
[--C-:B--2---:R-:W-:Y:S01]  /*21b0*/  IMAD.X R13, R13, 0x1, R245.reuse, P3 ;  /* 0x000000010d0d7824 */ /* 0x104fe200018e06f5 */
[----:B------:R-:W-:Y:S01]  /*21c0*/  IADD3 R24, P3, R11, R246, RZ ;  /* 0x000000f60b187210 */ /* 0x000fe20007f7e0ff */
[----:B------:R-:W-:Y:S01]  /*21d0*/  IMAD.MOV.U32 R0, RZ, RZ, 0x40 ;  /* 0x00000040ff007424 */ /* 0x000fe200078e00ff */
[----:B------:R-:W1:Y:S01]  /*21e0*/  LDSM.16.M88.4 R8, [R237+0x7100] ;  /* 0x00710000ed08783b */ /* 0x000e620000000200 */
[----:B------:R-:W-:Y:S02]  /*21f0*/  HMMA.16816.F32 R44, R16, R32, R72 ;  /* 0x00000020102c723c */ /* 0x000fe40000001848 */
[----:B------:R-:W-:Y:S01]  /*2200*/  IMAD.X R25, R25, 0x1, R245, P3 ;  /* 0x0000000119197824 */ /* 0x000fe200018e06f5 */
[C---:B------:R-:W-:Y:S01]  /*2210*/  ISETP.LT.OR P3, PT, R30.reuse, 0x21, P2 ;  /* 0x000000211e00780c */ /* 0x040fe20001761670 */
[----:B------:R-:W-:Y:S01]  /*2220*/  @!PT LDS RZ, [RZ] ;  /* 0x00000000fffff984 */ /* 0x000fe20000000800 */
[----:B------:R-:W-:Y:S01]  /*2230*/  @!PT LDS RZ, [RZ] ;  /* 0x00000000fffff984 */ /* 0x000fe20000000800 */
[----:B------:R-:W-:Y:S01]  /*2240*/  @!PT LDS RZ, [RZ] ;  /* 0x00000000fffff984 */ /* 0x000fe20000000800 */
[----:B------:R2:W-:Y:S01]  /*2250*/  LDGSTS.E.BYPASS.LTC128B.128 [R248+0x100], [R20.64], !P4 ;  /* 0x0010000014f87fae */ /* 0x0005e2000e101d50 */
[----:B------:R-:W-:-:S03]  /*2260*/  ISETP.LT.OR P4, PT, R30, 0x41, P2 ;  /* 0x000000411e00780c */ /* 0x000fc60001781670 */
[----:B------:R3:W-:Y:S01]  /*2270*/  LDGSTS.E.BYPASS.LTC128B.128 [R248+0x900], [R14.64], !P1 ;  /* 0x009000000ef87fae */ /* 0x0007e2000c901d50 */
[----:B------:R-:W-:Y:S01]  /*2280*/  LOP3.LUT P1, RZ, R29, 0x4, RZ, 0xc0, !PT ;  /* 0x000000041dff7812 */ /* 0x000fe2000782c0ff */
[----:B------:R-:W-:Y:S03]  /*2290*/  HMMA.16816.F32 R204, R16, R78, R100 ;  /* 0x0000004e10cc723c */ /* 0x000fe60000001864 */
[----:B------:R-:W-:-:S03]  /*22a0*/  SEL R0, R0, 0xffffffc0, !P1 ;  /* 0xffffffc000007807 */ /* 0x000fc60004800000 */
[----:B------:R3:W-:Y:S01]  /*22b0*/  LDGSTS.E.BYPASS.LTC128B.128 [R248+0x1100], [R12.64], !P3 ;  /* 0x011000000cf87fae */ /* 0x0007e2000d901d50 */
[C---:B------:R-:W-:Y:S01]  /*22c0*/  ISETP.LT.OR P3, PT, R30.reuse, 0x51, P2 ;  /* 0x000000511e00780c */ /* 0x040fe20001761670 */
[----:B------:R-:W-:Y:S01]  /*22d0*/  IMAD.IADD R233, R139, 0x1, R0 ;  /* 0x000000018be97824 */ /* 0x000fe200078e0200 */
[----:B------:R-:W-:Y:S01]  /*22e0*/  ISETP.LT.OR P2, PT, R30, 0x61, P2 ;  /* 0x000000611e00780c */ /* 0x000fe20001741670 */
[----:B------:R4:W-:Y:S01]  /*22f0*/  LDGSTS.E.BYPASS.LTC128B.128 [R248+0x1900], [R6.64], !P0 ;  /* 0x0190000006f87fae */ /* 0x0009e2000c101d50 */
[----:B------:R-:W-:Y:S01]  /*2300*/  HMMA.16816.F32 R140, R16, R84, R52 ;  /* 0x00000054108c723c */ /* 0x000fe20000001834 */
[----:B------:R-:W-:Y:S01]  /*2310*/  IMAD.IADD R232, R0, 0x1, R238 ;  /* 0x0000000100e87824 */ /* 0x000fe200078e02ee */
[----:B------:R-:W-:Y:S01]  /*2320*/  LOP3.LUT R0, R137, R136, RZ, 0xfc, !PT ;  /* 0x0000008889007212 */ /* 0x000fe200078efcff */
[----:B------:R5:W-:Y:S01]  /*2330*/  LDGSTS.E.BYPASS.LTC128B.128 [R248+0x2100], [R24.64], !P4 ;  /* 0x0210000018f87fae */ /* 0x000be2000e101d50 */
[----:B------:R-:W-:-:S04]  /*2340*/  ISETP.GT.AND P4, PT, R225, 0x6f, PT ;  /* 0x0000006fe100780c */ /* 0x000fc80003f84270 */
[C---:B------:R-:W-:Y:S01]  /*2350*/  HMMA.16816.F32 R132, R16.reuse, R80, R60 ;  /* 0x000000501084723c */ /* 0x040fe2000000183c */
[----:B------:R2:W-:Y:S07]  /*2360*/  LDGSTS.E.BYPASS.LTC128B.128 [R248+0x2900], [R22.64], !P3 ;  /* 0x0290000016f87fae */ /* 0x0005ee000d901d50 */
[C---:B------:R-:W-:Y:S08]  /*2370*/  HMMA.16816.F32 R96, R16.reuse, R40, R96 ;  /* 0x000000281060723c */ /* 0x040ff00000001860 */
[----:B---3--:R-:W-:Y:S01]  /*2380*/  HMMA.16816.F32 R12, R16, R82, R88 ;  /* 0x00000052100c723c */ /* 0x008fe20000001858 */
[----:B----4-:R-:W-:-:S05]  /*2390*/  IADD3 R6, P0, R2, R246, RZ ;  /* 0x000000f602067210 */ /* 0x010fca0007f1e0ff */
[----:B------:R-:W-:Y:S02]  /*23a0*/  IMAD.X R7, R5, 0x1, R245, P0 ;  /* 0x0000000105077824 */ /* 0x000fe400000e06f5 */
[C---:B------:R-:W-:Y:S01]  /*23b0*/  HMMA.16816.F32 R92, R16.reuse, R36, R92 ;  /* 0x00000024105c723c */ /* 0x040fe2000000185c */
[----:B------:R-:W-:Y:S02]  /*23c0*/  PLOP3.LUT P0, PT, PT, PT, UP0, 0x80, 0x0 ;  /* 0x000000000000781c */ /* 0x000fe40003f0f008 */
[----:B------:R3:W-:Y:S04]  /*23d0*/  LDGSTS.E.BYPASS.LTC128B.128 [R248+0x3100], [R6.64], !P2 ;  /* 0x0310000006f87fae */ /* 0x0007e8000d101d50 */
[----:B--2---:R-:W-:Y:S01]  /*23e0*/  LDSM.16.M88.4 R20, [R235+0x9100] ;  /* 0x00910000eb14783b */ /* 0x004fe20000000200 */
[C---:B------:R-:W-:Y:S03]  /*23f0*/  HMMA.16816.F32 R104, R16.reuse, R86, R104 ;  /* 0x000000561068723c */ /* 0x040fe60000001868 */
[----:B------:R-:W2:Y:S04]  /*2400*/  LDSM.16.M88.4 R64, [R233+0x4900] ;  /* 0x00490000e940783b */ /* 0x000ea80000000200 */
[----:B------:R-:W4:Y:S01]  /*2410*/  LDSM.16.M88.4 R68, [R233+0x4100] ;  /* 0x00410000e944783b */ /* 0x000f220000000200 */
[C---:B------:R-:W-:Y:S03]  /*2420*/  HMMA.16816.F32 R116, R16.reuse, R50, R116 ;  /* 0x000000321074723c */ /* 0x040fe60000001874 */
[----:B------:R-:W2:Y:S04]  /*2430*/  LDSM.16.M88.4 R72, [R233+0x3900] ;  /* 0x00390000e948783b */ /* 0x000ea80000000200 */
[----:B------:R-:W2:Y:S01]  /*2440*/  LDSM.16.M88.4 R88, [R233+0x6900] ;  /* 0x00690000e958783b */ /* 0x000ea20000000200 */
[C---:B------:R-:W-:Y:S03]  /*2450*/  HMMA.16816.F32 R112, R16.reuse, R42, R112 ;  /* 0x0000002a1070723c */ /* 0x040fe60000001870 */
[----:B------:R-:W2:Y:S04]  /*2460*/  LDSM.16.M88.4 R56, [R233+0x5900] ;  /* 0x00590000e938783b */ /* 0x000ea80000000200 */
[----:B------:R-:W2:Y:S01]  /*2470*/  LDSM.16.M88.4 R52, [R233+0x6100] ;  /* 0x00610000e934783b */ /* 0x000ea20000000200 */
[C---:B------:R-:W-:Y:S03]  /*2480*/  HMMA.16816.F32 R108, R16.reuse, R38, R108 ;  /* 0x00000026106c723c */ /* 0x040fe6000000186c */
[----:B------:R-:W-:Y:S04]  /*2490*/  LDSM.16.M88.4 R60, [R233+0x5100] ;  /* 0x00510000e93c783b */ /* 0x000fe80000000200 */
[----:B------:R-:W-:Y:S01]  /*24a0*/  LDSM.16.M88.4 R28, [R232+0x2800] ;  /* 0x00280000e81c783b */ /* 0x000fe20000000200 */
[----:B------:R-:W-:Y:S03]  /*24b0*/  HMMA.16816.F32 R100, R16, R34, R120 ;  /* 0x000000221064723c */ /* 0x000fe60000001878 */
[----:B------:R-:W2:Y:S04]  /*24c0*/  LDSM.16.M88.4 R16, [R235+0x7100] ;  /* 0x00710000eb10783b */ /* 0x000ea80000000200 */
[----:B-----5:R-:W-:Y:S01]  /*24d0*/  LDSM.16.M88.4 R24, [R232+0x3000] ;  /* 0x00300000e818783b */ /* 0x020fe20000000200 */
[C---:B-1----:R-:W-:Y:S03]  /*24e0*/  HMMA.16816.F32 R120, R8.reuse, R84, R168 ;  /* 0x000000540878723c */ /* 0x042fe600000018a8 */
[----:B------:R-:W0:Y:S05]  /*24f0*/  LDGDEPBAR ;  /* 0x00000000000079af */ /* 0x000e2a0000000000 */
[C---:B------:R-:W-:Y:S08]  /*2500*/  HMMA.16816.F32 R184, R8.reuse, R80, R184 ;  /* 0x0000005008b8723c */ /* 0x040ff000000018b8 */
[C---:B------:R-:W-:Y:S08]  /*2510*/  HMMA.16816.F32 R84, R8.reuse, R86, R220 ;  /* 0x000000560854723c */ /* 0x040ff000000018dc */
[C---:B------:R-:W-:Y:S08]  /*2520*/  HMMA.16816.F32 R188, R8.reuse, R76, R164 ;  /* 0x0000004c08bc723c */ /* 0x040ff000000018a4 */
[C---:B------:R-:W-:Y:S08]  /*2530*/  HMMA.16816.F32 R196, R8.reuse, R40, R156 ;  /* 0x0000002808c4723c */ /* 0x040ff0000000189c */
[C---:B------:R-:W-:Y:S08]  /*2540*/  HMMA.16816.F32 R80, R8.reuse, R82, R216 ;  /* 0x000000520850723c */ /* 0x040ff000000018d8 */
[C---:B------:R-:W-:Y:S08]  /*2550*/  HMMA.16816.F32 R192, R8.reuse, R48, R160 ;  /* 0x0000003008c0723c */ /* 0x040ff000000018a0 */
[C---:B------:R-:W-:Y:S08]  /*2560*/  HMMA.16816.F32 R76, R8.reuse, R78, R212 ;  /* 0x0000004e084c723c */ /* 0x040ff000000018d4 */
[C---:B------:R-:W-:Y:S01]  /*2570*/  HMMA.16816.F32 R156, R8.reuse, R50, R176 ;  /* 0x00000032089c723c */ /* 0x040fe200000018b0 */
[----:B------:R-:W-:Y:S07]  /*2580*/  LDSM.16.M88.4 R48, [R232] ;  /* 0x00000000e830783b */ /* 0x000fee0000000200 */
[C---:B------:R-:W-:Y:S01]  /*2590*/  HMMA.16816.F32 R168, R8.reuse, R42, R172 ;  /* 0x0000002a08a8723c */ /* 0x040fe200000018ac */
[----:B------:R-:W-:Y:S07]  /*25a0*/  LDSM.16.M88.4 R40, [R232+0x1000] ;  /* 0x00100000e828783b */ /* 0x000fee0000000200 */
[C---:B------:R-:W-:Y:S08]  /*25b0*/  HMMA.16816.F32 R200, R8.reuse, R36, R152 ;  /* 0x0000002408c8723c */ /* 0x040ff00000001898 */
[C---:B------:R-:W-:Y:S01]  /*25c0*/  HMMA.16816.F32 R180, R8.reuse, R38, R180 ;  /* 0x0000002608b4723c */ /* 0x040fe200000018b4 */
[----:B------:R-:W-:Y:S07]  /*25d0*/  LDSM.16.M88.4 R36, [R232+0x1800] ;  /* 0x00180000e824783b */ /* 0x000fee0000000200 */
[C---:B------:R-:W-:Y:S08]  /*25e0*/  HMMA.16816.F32 R208, R8.reuse, R32, R144 ;  /* 0x0000002008d0723c */ /* 0x040ff00000001890 */
[----:B------:R-:W-:Y:S01]  /*25f0*/  HMMA.16816.F32 R176, R8, R34, R148 ;  /* 0x0000002208b0723c */ /* 0x000fe20000001894 */
[----:B------:R-:W1:Y:S04]  /*2600*/  LDSM.16.M88.4 R8, [R236+0x9100] ;  /* 0x00910000ec08783b */ /* 0x000e680000000200 */
[----:B------:R-:W-:Y:S03]  /*2610*/  LDSM.16.M88.4 R32, [R232+0x2000] ;  /* 0x00200000e820783b */ /* 0x000fe60000000200 */
[C---:B--2---:R-:W-:Y:S08]  /*2620*/  HMMA.16816.F32 R160, R20.reuse, R64, R128 ;  /* 0x0000004014a0723c */ /* 0x044ff00000001880 */
[C---:B----4-:R-:W-:Y:S01]  /*2630*/  HMMA.16816.F32 R128, R20.reuse, R70, R12 ;  /* 0x000000461480723c */ /* 0x050fe2000000180c */
[----:B------:R-:W2:Y:S07]  /*2640*/  LDSM.16.M88.4 R12, [R236+0x7100] ;  /* 0x00710000ec0c783b */ /* 0x000eae0000000200 */
[C---:B------:R-:W-:Y:S08]  /*2650*/  HMMA.16816.F32 R172, R20.reuse, R72, R140 ;  /* 0x0000004814ac723c */ /* 0x040ff0000000188c */
[----:B------:R-:W-:Y:S01]  /*2660*/  HMMA.16816.F32 R140, R20, R88, R44 ;  /* 0x00000058148c723c */ /* 0x000fe2000000182c */
[----:B------:R-:W4:Y:S01]  /*2670*/  LDSM.16.M88.4 R44, [R232+0x800] ;  /* 0x00080000e82c783b */ /* 0x000f220000000200 */
[----:B------:R-:W-:-:S06]  /*2680*/  DEPBAR.LE SB0, 0x0 ;  /* 0x000080000000791a */ /* 0x000fcc0000000000 */
[C---:B------:R-:W-:Y:S08]  /*2690*/  HMMA.16816.F32 R164, R20.reuse, R68, R132 ;  /* 0x0000004414a4723c */ /* 0x040ff00000001884 */
[C---:B------:R-:W-:Y:S08]  /*26a0*/  HMMA.16816.F32 R148, R20.reuse, R56, R96 ;  /* 0x000000381494723c */ /* 0x040ff00000001860 */
[C---:B------:R-:W-:Y:S08]  /*26b0*/  HMMA.16816.F32 R132, R20.reuse, R74, R104 ;  /* 0x0000004a1484723c */ /* 0x040ff00000001868 */
[C---:B------:R-:W-:Y:S08]  /*26c0*/  HMMA.16816.F32 R144, R20.reuse, R52, R92 ;  /* 0x000000341490723c */ /* 0x040ff0000000185c */
[----:B------:R-:W-:Y:S08]  /*26d0*/  HMMA.16816.F32 R104, R20, R90, R100 ;  /* 0x0000005a1468723c */ /* 0x000ff00000001864 */
[----:B------:R-:W-:Y:S08]  /*26e0*/  HMMA.16816.F32 R96, R16, R74, R84 ;  /* 0x0000004a1060723c */ /* 0x000ff00000001854 */
[----:B------:R-:W-:Y:S08]  /*26f0*/  HMMA.16816.F32 R152, R20, R60, R124 ;  /* 0x0000003c1498723c */ /* 0x000ff0000000187c */
[C---:B------:R-:W-:Y:S08]  /*2700*/  HMMA.16816.F32 R100, R16.reuse, R72, R120 ;  /* 0x000000481064723c */ /* 0x040ff00000001878 */
[C---:B------:R-:W-:Y:S08]  /*2710*/  HMMA.16816.F32 R92, R16.reuse, R68, R184 ;  /* 0x00000044105c723c */ /* 0x040ff000000018b8 */
[----:B------:R-:W-:Y:S08]  /*2720*/  HMMA.16816.F32 R84, R16, R70, R80 ;  /* 0x000000461054723c */ /* 0x000ff00000001850 */
[C---:B------:R-:W-:Y:S08]  /*2730*/  HMMA.16816.F32 R124, R20.reuse, R66, R204 ;  /* 0x00000042147c723c */ /* 0x040ff000000018cc */
[----:B------:R-:W-:Y:S08]  /*2740*/  HMMA.16816.F32 R116, R20, R62, R116 ;  /* 0x0000003e1474723c */ /* 0x000ff00000001874 */
[C---:B------:R-:W-:Y:S08]  /*2750*/  HMMA.16816.F32 R80, R16.reuse, R64, R188 ;  /* 0x000000401050723c */ /* 0x040ff000000018bc */
[C---:B------:R-:W-:Y:S08]  /*2760*/  HMMA.16816.F32 R76, R16.reuse, R66, R76 ;  /* 0x00000042104c723c */ /* 0x040ff0000000184c */
[C---:B------:R-:W-:Y:S08]  /*2770*/  HMMA.16816.F32 R72, R16.reuse, R60, R192 ;  /* 0x0000003c1048723c */ /* 0x040ff000000018c0 */
[----:B------:R-:W-:Y:S08]  /*2780*/  HMMA.16816.F32 R68, R16, R62, R156 ;  /* 0x0000003e1044723c */ /* 0x000ff0000000189c */
[----:B------:R-:W-:Y:S08]  /*2790*/  HMMA.16816.F32 R112, R20, R58, R112 ;  /* 0x0000003a1470723c */ /* 0x000ff00000001870 */
[C---:B------:R-:W-:Y:S08]  /*27a0*/  HMMA.16816.F32 R64, R16.reuse, R56, R196 ;  /* 0x000000381040723c */ /* 0x040ff000000018c4 */
[----:B------:R-:W-:Y:S08]  /*27b0*/  HMMA.16816.F32 R60, R16, R58, R168 ;  /* 0x0000003a103c723c */ /* 0x000ff000000018a8 */
[----:B------:R-:W-:Y:S08]  /*27c0*/  HMMA.16816.F32 R108, R20, R54, R108 ;  /* 0x00000036146c723c */ /* 0x000ff0000000186c */
[C---:B------:R-:W-:Y:S08]  /*27d0*/  HMMA.16816.F32 R56, R16.reuse, R52, R200 ;  /* 0x000000341038723c */ /* 0x040ff000000018c8 */
[C---:B------:R-:W-:Y:S08]  /*27e0*/  HMMA.16816.F32 R52, R16.reuse, R54, R180 ;  /* 0x000000361034723c */ /* 0x040ff000000018b4 */
[C---:B------:R-:W-:Y:S08]  /*27f0*/  HMMA.16816.F32 R20, R16.reuse, R88, R208 ;  /* 0x000000581014723c */ /* 0x040ff000000018d0 */
[----:B------:R-:W-:Y:S08]  /*2800*/  HMMA.16816.F32 R16, R16, R90, R176 ;  /* 0x0000005a1010723c */ /* 0x000ff000000018b0 */
[C---:B-1----:R-:W-:Y:S08]  /*2810*/  HMMA.16816.F32 R144, R8.reuse, R28, R144 ;  /* 0x0000001c0890723c */ /* 0x042ff00000001890 */
[----:B------:R-:W-:Y:S08]  /*2820*/  HMMA.16816.F32 R108, R8, R30, R108 ;  /* 0x0000001e086c723c */ /* 0x000ff0000000186c */
[C---:B--2---:R-:W-:Y:S08]  /*2830*/  HMMA.16816.F32 R56, R12.reuse, R28, R56 ;  /* 0x0000001c0c38723c */ /* 0x044ff00000001838 */
[----:B------:R-:W-:Y:S08]  /*2840*/  HMMA.16816.F32 R52, R12, R30, R52 ;  /* 0x0000001e0c34723c */ /* 0x000ff00000001834 */
[C---:B------:R-:W-:Y:S08]  /*2850*/  HMMA.16816.F32 R172, R8.reuse, R48, R172 ;  /* 0x0000003008ac723c */ /* 0x040ff000000018ac */
[C---:B------:R-:W-:Y:S08]  /*2860*/  HMMA.16816.F32 R132, R8.reuse, R50, R132 ;  /* 0x000000320884723c */ /* 0x040ff00000001884 */
[C---:B------:R-:W-:Y:S08]  /*2870*/  HMMA.16816.F32 R168, R8.reuse, R36, R152 ;  /* 0x0000002408a8723c */ /* 0x040ff00000001898 */
[----:B------:R-:W-:Y:S08]  /*2880*/  HMMA.16816.F32 R176, R8, R24, R140 ;  /* 0x0000001808b0723c */ /* 0x000ff0000000188c */
[C---:B------:R-:W-:Y:S08]  /*2890*/  HMMA.16816.F32 R100, R12.reuse, R48, R100 ;  /* 0x000000300c64723c */ /* 0x040ff00000001864 */
[C---:B------:R-:W-:Y:S08]  /*28a0*/  HMMA.16816.F32 R96, R12.reuse, R50, R96 ;  /* 0x000000320c60723c */ /* 0x040ff00000001860 */
[----:B------:R-:W-:Y:S08]  /*28b0*/  HMMA.16816.F32 R28, R12, R24, R20 ;  /* 0x000000180c1c723c */ /* 0x000ff00000001814 */
[C---:B----4-:R-:W-:Y:S08]  /*28c0*/  HMMA.16816.F32 R164, R8.reuse, R44, R164 ;  /* 0x0000002c08a4723c */ /* 0x050ff000000018a4 */
[C---:B------:R-:W-:Y:S08]  /*28d0*/  HMMA.16816.F32 R128, R8.reuse, R46, R128 ;  /* 0x0000002e0880723c */ /* 0x040ff00000001880 */
[C---:B------:R-:W-:Y:S08]  /*28e0*/  HMMA.16816.F32 R160, R8.reuse, R40, R160 ;  /* 0x0000002808a0723c */ /* 0x040ff000000018a0 */
[C---:B------:R-:W-:Y:S08]  /*28f0*/  HMMA.16816.F32 R156, R8.reuse, R42, R124 ;  /* 0x0000002a089c723c */ /* 0x040ff0000000187c */
[C---:B------:R-:W-:Y:S08]  /*2900*/  HMMA.16816.F32 R152, R8.reuse, R38, R116 ;  /* 0x000000260898723c */ /* 0x040ff00000001874 */
[C---:B------:R-:W-:Y:S08]  /*2910*/  HMMA.16816.F32 R148, R8.reuse, R32, R148 ;  /* 0x000000200894723c */ /* 0x040ff00000001894 */
[C---:B------:R-:W-:Y:S08]  /*2920*/  HMMA.16816.F32 R88, R8.reuse, R34, R112 ;  /* 0x000000220858723c */ /* 0x040ff00000001870 */
[----:B------:R-:W-:Y:S08]  /*2930*/  HMMA.16816.F32 R140, R8, R26, R104 ;  /* 0x0000001a088c723c */ /* 0x000ff00000001868 */
[C---:B------:R-:W-:Y:S08]  /*2940*/  HMMA.16816.F32 R48, R12.reuse, R44, R92 ;  /* 0x0000002c0c30723c */ /* 0x040ff0000000185c */
[C---:B------:R-:W-:Y:S08]  /*2950*/  HMMA.16816.F32 R84, R12.reuse, R46, R84 ;  /* 0x0000002e0c54723c */ /* 0x040ff00000001854 */
[C---:B------:R-:W-:Y:S08]  /*2960*/  HMMA.16816.F32 R80, R12.reuse, R40, R80 ;  /* 0x000000280c50723c */ /* 0x040ff00000001850 */
[C---:B------:R-:W-:Y:S08]  /*2970*/  HMMA.16816.F32 R76, R12.reuse, R42, R76 ;  /* 0x0000002a0c4c723c */ /* 0x040ff0000000184c */
[C---:B------:R-:W-:Y:S08]  /*2980*/  HMMA.16816.F32 R72, R12.reuse, R36, R72 ;  /* 0x000000240c48723c */ /* 0x040ff00000001848 */
[C---:B------:R-:W-:Y:S08]  /*2990*/  HMMA.16816.F32 R68, R12.reuse, R38, R68 ;  /* 0x000000260c44723c */ /* 0x040ff00000001844 */
[C---:B------:R-:W-:Y:S08]  /*29a0*/  HMMA.16816.F32 R64, R12.reuse, R32, R64 ;  /* 0x000000200c40723c */ /* 0x040ff00000001840 */
[C---:B------:R-:W-:Y:S08]  /*29b0*/  HMMA.16816.F32 R60, R12.reuse, R34, R60 ;  /* 0x000000220c3c723c */ /* 0x040ff0000000183c */
[----:B------:R-:W-:Y:S01]  /*29c0*/  HMMA.16816.F32 R20, R12, R26, R16 ;  /* 0x0000001a0c14723c */ /* 0x000fe20000001810 */
[----:B------:R-:W-:Y:S06]  /*29d0*/  BAR.SYNC.DEFER_BLOCKING 0x0 ;  /* 0x0000000000007b1d */ /* 0x000fec0000010000 */
[----:B------:R-:W-:Y:S05]  /*29e0*/  @!P0 BRA `(.L_x_18) ;  /* 0x000003e000008947 */ /* 0x000fea0003800000 */
[----:B---3--:R-:W-:Y:S02]  /*29f0*/  IMAD.U32 R2, RZ, RZ, UR9 ;  /* 0x00000009ff027e24 */ /* 0x008fe4000f8e00ff */
[----:B------:R-:W-:-:S03]  /*2a00*/  IMAD.MOV.U32 R247, RZ, RZ, RZ ;  /* 0x000000fffff77224 */ /* 0x000fc600078e00ff */
[----:B------:R-:W-:-:S04]  /*2a10*/  IADD3 R2, R225, UR6, R2 ;  /* 0x00000006e1027c10 */ /* 0x000fc8000fffe002 */
[----:B------:R-:W-:-:S05]  /*2a20*/  IADD3 R5, R2, -0x70, RZ ;  /* 0xffffff9002057810 */ /* 0x000fca0007ffe0ff */
[----:B------:R-:W-:-:S04]  /*2a30*/  @P5 IMAD.HI.U32 R6, R5, c[0x0][0x2bc], RZ ;  /* 0x0000af0005065a27 */ /* 0x000fc800078e00ff */
[----:B------:R-:W-:Y:S01]  /*2a40*/  IMAD.MOV.U32 R2, RZ, RZ, R5 ;  /* 0x000000ffff027224 */ /* 0x000fe200078e0005 */
[----:B------:R-:W-:-:S04]  /*2a50*/  @P5 SHF.R.U32.HI R2, RZ, c[0x0][0x2c0], R6 ;  /* 0x0000b000ff025a19 */ /* 0x000fc80000011606 */
[----:B------:R-:W-:-:S04]  /*2a60*/  @!P4 IADD3 R7, P0, R2, UR12, RZ ;  /* 0x0000000c0207cc10 */ /* 0x000fc8000ff1e0ff */
[----:B------:R-:W-:Y:S02]  /*2a70*/  @!P4 LEA.HI.X.SX32 R8, R2, UR14, 0x1, P0 ;  /* 0x0000000e0208cc11 */ /* 0x000fe400080f0eff */
[----:B------:R-:W-:-:S04]  /*2a80*/  @!P4 LEA R6, P0, R7, c[0x0][0x2a0], 0x2 ;  /* 0x0000a8000706ca11 */ /* 0x000fc800078010ff */
[----:B------:R-:W-:-:S05]  /*2a90*/  @!P4 LEA.HI.X R7, R7, c[0x0][0x2a4], R8, 0x2, P0 ;  /* 0x0000a9000707ca11 */ /* 0x000fca00000f1408 */
[----:B------:R1:W2:Y:S01]  /*2aa0*/  @!P4 LDG.E R247, [R6.64] ;  /* 0x0000001006f7c981 */ /* 0x0002a2000c1e1900 */
[----:B------:R-:W-:-:S04]  /*2ab0*/  IMAD.MOV R2, RZ, RZ, -R2 ;  /* 0x000000ffff027224 */ /* 0x000fc800078e0a02 */
[----:B------:R-:W-:-:S05]  /*2ac0*/  IMAD R249, R2, c[0x0][0x2b8], R5 ;  /* 0x0000ae0002f97a24 */ /* 0x000fca00078e0205 */
[----:B------:R-:W-:-:S05]  /*2ad0*/  SHF.R.S32.HI R2, RZ, 0x1f, R249 ;  /* 0x0000001fff027819 */ /* 0x000fca00000114f9 */
[----:B------:R-:W-:-:S04]  /*2ae0*/  IMAD R2, R2, c[0x0][0x1e0], RZ ;  /* 0x0000780002027a24 */ /* 0x000fc800078e02ff */
[C---:B------:R-:W-:Y:S02]  /*2af0*/  IMAD R2, R249.reuse, c[0x0][0x1e4], R2 ;  /* 0x00007900f9027a24 */ /* 0x040fe400078e0202 */
[----:B-1----:R-:W-:-:S04]  /*2b00*/  IMAD.WIDE.U32 R6, R249, c[0x0][0x1e0], RZ ;  /* 0x00007800f9067a25 */ /* 0x002fc800078e00ff */
[----:B------:R-:W-:Y:S01]  /*2b10*/  IMAD.IADD R7, R7, 0x1, R2 ;  /* 0x0000000107077824 */ /* 0x000fe200078e0202 */
[----:B--2---:R-:W-:-:S03]  /*2b20*/  SHF.R.S32.HI R2, RZ, 0x1f, R247 ;  /* 0x0000001fff027819 */ /* 0x004fc600000114f7 */
[----:B------:R-:W-:-:S04]  /*2b30*/  IMAD.WIDE.U32 R6, R247, c[0x0][0x1f0], R6 ;  /* 0x00007c00f7067a25 */ /* 0x000fc800078e0006 */
[----:B------:R-:W-:Y:S01]  /*2b40*/  IMAD R5, R2, c[0x0][0x1f0], RZ ;  /* 0x00007c0002057a24 */ /* 0x000fe200078e02ff */
[----:B------:R-:W-:-:S03]  /*2b50*/  IADD3 R2, P1, R6, UR20, RZ ;  /* 0x0000001406027c10 */ /* 0x000fc6000ff3e0ff */
[----:B------:R-:W-:Y:S01]  /*2b60*/  IMAD R6, R247, c[0x0][0x1f4], R5 ;  /* 0x00007d00f7067a24 */ /* 0x000fe200078e0205 */
[----:B------:R-:W-:-:S04]  /*2b70*/  LEA R5, P0, R2, c[0x0][0x1c8], 0x1 ;  /* 0x0000720002057a11 */ /* 0x000fc800078008ff */
[----:B------:R-:W-:Y:S01]  /*2b80*/  IADD3.X R6, R7, UR18, R6, P1, !PT ;  /* 0x0000001207067c10 */ /* 0x000fe20008ffe406 */
[----:B------:R-:W-:Y:S03]  /*2b90*/  SHFL.IDX PT, R10, R5, 0x2, 0x181f ;  /* 0x00581f00050a7f89 */ /* 0x000fe600000e0000 */
[----:B------:R-:W-:Y:S01]  /*2ba0*/  LEA.HI.X R2, R2, c[0x0][0x1cc], R6, 0x1, P0 ;  /* 0x0000730002027a11 */ /* 0x000fe200000f0c06 */
[----:B------:R-:W1:Y:S04]  /*2bb0*/  SHFL.IDX PT, R7, R5, RZ, 0x181f ;  /* 0x00181fff05077589 */ /* 0x000e6800000e0000 */
[----:B------:R-:W2:Y:S04]  /*2bc0*/  SHFL.IDX PT, R6, R5, 0x1, 0x181f ;  /* 0x00381f0005067f89 */ /* 0x000ea800000e0000 */
[----:B------:R-:W3:Y:S04]  /*2bd0*/  SHFL.IDX PT, R9, R2, RZ, 0x181f ;  /* 0x00181fff02097589 */ /* 0x000ee800000e0000 */
[----:B------:R-:W4:Y:S04]  /*2be0*/  SHFL.IDX PT, R11, R2, 0x1, 0x181f ;  /* 0x00381f00020b7f89 */ /* 0x000f2800000e0000 */
[----:B------:R-:W5:Y:S04]  /*2bf0*/  SHFL.IDX PT, R12, R5, 0x3, 0x181f ;  /* 0x00781f00050c7f89 */ /* 0x000f6800000e0000 */
[----:B------:R-:W5:Y:S04]  /*2c00*/  SHFL.IDX PT, R13, R5, 0x4, 0x181f ;  /* 0x00981f00050d7f89 */ /* 0x000f6800000e0000 */
[----:B------:R-:W5:Y:S01]  /*2c10*/  SHFL.IDX PT, R15, R2, 0x2, 0x181f ;  /* 0x00581f00020f7f89 */ /* 0x000f6200000e0000 */
[----:B-1----:R-:W-:-:S03]  /*2c20*/  IADD3 R8, P1, R7, R246, RZ ;  /* 0x000000f607087210 */ /* 0x002fc60007f3e0ff */
[----:B------:R-:W-:Y:S01]  /*2c30*/  SHFL.IDX PT, R16, R5, 0x5, 0x181f ;  /* 0x00b81f0005107f89 */ /* 0x000fe200000e0000 */
[----:B--2---:R-:W-:-:S03]  /*2c40*/  IADD3 R6, P0, R6, R246, RZ ;  /* 0x000000f606067210 */ /* 0x004fc60007f1e0ff */
[----:B------:R-:W-:Y:S01]  /*2c50*/  SHFL.IDX PT, R5, R5, 0x6, 0x181f ;  /* 0x00d81f0005057f89 */ /* 0x000fe200000e0000 */
[----:B---3--:R-:W-:-:S03]  /*2c60*/  IMAD.X R9, R9, 0x1, R245, P1 ;  /* 0x0000000109097824 */ /* 0x008fc600008e06f5 */
[----:B------:R-:W1:Y:S01]  /*2c70*/  SHFL.IDX PT, R19, R2, 0x3, 0x181f ;  /* 0x00781f0002137f89 */ /* 0x000e6200000e0000 */
[----:B----4-:R-:W-:Y:S01]  /*2c80*/  IMAD.X R7, R11, 0x1, R245, P0 ;  /* 0x000000010b077824 */ /* 0x010fe200000e06f5 */
[-C--:B------:R-:W-:Y:S02]  /*2c90*/  IADD3 R14, P0, R10, R246.reuse, RZ ;  /* 0x000000f60a0e7210 */ /* 0x080fe40007f1e0ff */
[----:B------:R-:W2:Y:S01]  /*2ca0*/  SHFL.IDX PT, R18, R2, 0x4, 0x181f ;  /* 0x00981f0002127f89 */ /* 0x000ea200000e0000 */
[----:B-----5:R-:W-:-:S03]  /*2cb0*/  IADD3 R12, P3, R12, R246, RZ ;  /* 0x000000f60c0c7210 */ /* 0x020fc60007f7e0ff */
[----:B------:R-:W3:Y:S01]  /*2cc0*/  SHFL.IDX PT, R17, R2, 0x5, 0x181f ;  /* 0x00b81f0002117f89 */ /* 0x000ee200000e0000 */
[----:B------:R-:W-:-:S03]  /*2cd0*/  IADD3 R10, P2, R13, R246, RZ ;  /* 0x000000f60d0a7210 */ /* 0x000fc60007f5e0ff */
[----:B------:R-:W4:Y:S01]  /*2ce0*/  SHFL.IDX PT, R2, R2, 0x6, 0x181f ;  /* 0x00d81f0002027f89 */ /* 0x000f2200000e0000 */
[----:B------:R-:W-:-:S03]  /*2cf0*/  IMAD.X R15, R15, 0x1, R245, P0 ;  /* 0x000000010f0f7824 */ /* 0x000fc600000e06f5 */
[----:B------:R5:W-:Y:S04]  /*2d00*/  LDGSTS.E.BYPASS.LTC128B.128 [R248+0x3900], [R8.64], !P6 ;  /* 0x0390000008f87fae */ /* 0x000be8000f101d50 */
[----:B------:R3:W-:Y:S01]  /*2d10*/  LDGSTS.E.BYPASS.LTC128B.128 [R248+0x4100], [R6.64], !P6 ;  /* 0x0410000006f87fae */ /* 0x0007e2000f101d50 */
[----:B-1----:R-:W-:-:S03]  /*2d20*/  IMAD.X R13, R19, 0x1, R245, P3 ;  /* 0x00000001130d7824 */ /* 0x002fc600018e06f5 */
[----:B------:R1:W-:Y:S01]  /*2d30*/  LDGSTS.E.BYPASS.LTC128B.128 [R248+0x4900], [R14.64], !P6 ;  /* 0x049000000ef87fae */ /* 0x0003e2000f101d50 */
[----:B--2---:R-:W-:-:S03]  /*2d40*/  IMAD.X R11, R18, 0x1, R245, P2 ;  /* 0x00000001120b7824 */ /* 0x004fc600010e06f5 */
[----:B------:R1:W-:Y:S04]  /*2d50*/  LDGSTS.E.BYPASS.LTC128B.128 [R248+0x5100], [R12.64], !P6 ;  /* 0x051000000cf87fae */ /* 0x0003e8000f101d50 */
[----:B------:R1:W-:Y:S01]  /*2d60*/  LDGSTS.E.BYPASS.LTC128B.128 [R248+0x5900], [R10.64], !P6 ;  /* 0x059000000af87fae */ /* 0x0003e2000f101d50 */
[-C--:B-----5:R-:W-:Y:S02]  /*2d70*/  IADD3 R8, P1, R16, R246.reuse, RZ ;  /* 0x000000f610087210 */ /* 0x0a0fe40007f3e0ff */
[----:B---3--:R-:W-:-:S03]  /*2d80*/  IADD3 R6, P0, R5, R246, RZ ;  /* 0x000000f605067210 */ /* 0x008fc60007f1e0ff */
[--C-:B------:R-:W-:Y:S02]  /*2d90*/  IMAD.X R9, R17, 0x1, R245.reuse, P1 ;  /* 0x0000000111097824 */ /* 0x100fe400008e06f5 */
[----:B----4-:R-:W-:-:S03]  /*2da0*/  IMAD.X R7, R2, 0x1, R245, P0 ;  /* 0x0000000102077824 */ /* 0x010fc600000e06f5 */
[----:B------:R1:W-:Y:S04]  /*2db0*/  LDGSTS.E.BYPASS.LTC128B.128 [R248+0x6100], [R8.64], !P6 ;  /* 0x0610000008f87fae */ /* 0x0003e8000f101d50 */
[----:B------:R1:W-:Y:S02]  /*2dc0*/  LDGSTS.E.BYPASS.LTC128B.128 [R248+0x6900], [R6.64], !P6 ;  /* 0x0690000006f87fae */ /* 0x0003e4000f101d50 */
.L_x_18:
[----:B---3--:R-:W-:Y:S01]  /*2dd0*/  LOP3.LUT R2, R138, 0xffffffe0, RZ, 0xc0, !PT ;  /* 0xffffffe08a027812 */ /* 0x008fe200078ec0ff */
[----:B-1----:R-:W-:Y:S01]  /*2de0*/  IMAD.MOV.U32 R6, RZ, RZ, -0x2 ;  /* 0xfffffffeff067424 */ /* 0x002fe200078e00ff */
[----:B------:R-:W-:Y:S01]  /*2df0*/  STL [R1+0x1c], R235 ;  /* 0x00001ceb01007387 */ /* 0x000fe20000100800 */
[----:B------:R-:W-:Y:S02]  /*2e00*/  IMAD.SHL.U32 R228, R0, 0x2, RZ ;  /* 0x0000000200e47824 */ /* 0x000fe400078e00ff */
[----:B------:R-:W-:Y:S01]  /*2e10*/  IMAD.IADD R2, R224, 0x1, -R2 ;  /* 0x00000001e0027824 */ /* 0x000fe200078e0a02 */
[----:B------:R-:W-:Y:S01]  /*2e20*/  STL [R1+0x18], R234 ;  /* 0x000018ea01007387 */ /* 0x000fe20000100800 */
[----:B------:R-:W-:Y:S01]  /*2e30*/  IMAD R229, R4, 0x2, R228 ;  /* 0x0000000204e57824 */ /* 0x000fe200078e02e4 */
[----:B------:R-:W-:-:S02]  /*2e40*/  LEA R231, R3, R228, 0x1 ;  /* 0x000000e403e77211 */ /* 0x000fc400078e08ff */
[----:B------:R-:W-:Y:S01]  /*2e50*/  SHF.R.S32.HI R5, RZ, 0x1f, R2 ;  /* 0x0000001fff057819 */ /* 0x000fe20000011402 */
[----:B------:R-:W-:Y:S01]  /*2e60*/  STL [R1+0x14], R233 ;  /* 0x000014e901007387 */ /* 0x000fe20000100800 */
[----:B------:R-:W-:Y:S02]  /*2e70*/  IMAD R230, R3, 0x2, R229 ;  /* 0x0000000203e67824 */ /* 0x000fe400078e02e5 */
[----:B------:R-:W-:Y:S01]  /*2e80*/  LEA.HI R5, R5, R2, RZ, 0x2 ;  /* 0x0000000205057211 */ /* 0x000fe200078f10ff */
[----:B------:R1:W-:Y:S03]  /*2e90*/  STL [R1+0x10], R232 ;  /* 0x000010e801007387 */ /* 0x0003e60000100800 */
[----:B------:R-:W-:Y:S01]  /*2ea0*/  LOP3.LUT R5, R5, 0x7ffffffc, RZ, 0xc0, !PT ;  /* 0x7ffffffc05057812 */ /* 0x000fe200078ec0ff */
[----:B------:R-:W-:Y:S04]  /*2eb0*/  STL [R1+0xc], R139 ;  /* 0x00000c8b01007387 */ /* 0x000fe80000100800 */
[----:B------:R-:W-:Y:S01]  /*2ec0*/  IMAD.IADD R2, R2, 0x1, -R5 ;  /* 0x0000000102027824 */ /* 0x000fe200078e0a05 */
[----:B------:R-:W-:Y:S03]  /*2ed0*/  LDSM.16.MT88.4 R40, [R230+0x100] ;  /* 0x00010000e628783b */ /* 0x000fe60000004200 */
[----:B------:R-:W-:Y:S01]  /*2ee0*/  IMAD R2, R2, R6, UR15 ;  /* 0x0000000f02027e24 */ /* 0x000fe2000f8e0206 */
[----:B------:R-:W0:Y:S04]  /*2ef0*/  LDGDEPBAR ;  /* 0x00000000000079af */ /* 0x000e280000000000 */
[----:B------:R-:W-:-:S02]  /*2f00*/  ISETP.GT.AND P1, PT, R2, RZ, PT ;  /* 0x000000ff0200720c */ /* 0x000fc40003f24270 */
[----:B------:R-:W-:Y:S02]  /*2f10*/  ISETP.GT.AND P0, PT, R2, 0x1, PT ;  /* 0x000000010200780c */ /* 0x000fe40003f04270 */
[----:B------:R-:W-:Y:S02]  /*2f20*/  FSEL R11, R172, -INF , P1 ;  /* 0xff800000ac0b7808 */ /* 0x000fe40000800000 */
[----:B------:R-:W-:Y:S02]  /*2f30*/  FSEL R12, R173, -INF , P0 ;  /* 0xff800000ad0c7808 */ /* 0x000fe40000000000 */
[----:B------:R-:W-:Y:S02]  /*2f40*/  ISETP.GT.AND P3, PT, R2, 0x8, PT ;  /* 0x000000080200780c */ /* 0x000fe40003f64270 */
[----:B------:R-:W-:Y:S02]  /*2f50*/  FSEL R10, R100, -INF , P1 ;  /* 0xff800000640a7808 */ /* 0x000fe40000800000 */
[----:B------:R-:W-:-:S02]  /*2f60*/  FSEL R25, R101, -INF , P0 ;  /* 0xff80000065197808 */ /* 0x000fc40000000000 */
[----:B------:R-:W-:Y:S02]  /*2f70*/  ISETP.GT.AND P2, PT, R2, 0x9, PT ;  /* 0x000000090200780c */ /* 0x000fe40003f44270 */
[----:B------:R-:W-:Y:S02]  /*2f80*/  FSEL R13, R132, -INF , P3 ;  /* 0xff800000840d7808 */ /* 0x000fe40001800000 */
[----:B------:R-:W-:Y:S02]  /*2f90*/  FSEL R26, R96, -INF , P3 ;  /* 0xff800000601a7808 */ /* 0x000fe40001800000 */
[----:B------:R-:W-:Y:S02]  /*2fa0*/  FMNMX.FTZ R5, R10, R25, !PT ;  /* 0x000000190a057209 */ /* 0x000fe40007810000 */
[----:B------:R-:W-:Y:S02]  /*2fb0*/  FMNMX.FTZ R6, R11, R12, !PT ;  /* 0x0000000c0b067209 */ /* 0x000fe40007810000 */
[----:B------:R-:W-:-:S02]  /*2fc0*/  FSEL R15, R174, -INF , P1 ;  /* 0xff800000ae0f7808 */ /* 0x000fc40000800000 */
[----:B------:R-:W-:Y:S02]  /*2fd0*/  FSEL R32, R102, -INF , P1 ;  /* 0xff80000066207808 */ /* 0x000fe40000800000 */
[----:B------:R-:W-:Y:S02]  /*2fe0*/  FSEL R16, R175, -INF , P0 ;  /* 0xff800000af107808 */ /* 0x000fe40000000000 */
[----:B------:R-:W-:Y:S02]  /*2ff0*/  FSEL R33, R103, -INF , P0 ;  /* 0xff80000067217808 */ /* 0x000fe40000000000 */
[C---:B------:R-:W-:Y:S02]  /*3000*/  ISETP.GT.AND P1, PT, R2.reuse, 0x10, PT ;  /* 0x000000100200780c */ /* 0x040fe40003f24270 */
[----:B------:R-:W-:Y:S02]  /*3010*/  FSEL R14, R133, -INF , P2 ;  /* 0xff800000850e7808 */ /* 0x000fe40001000000 */
[----:B------:R-:W-:-:S02]  /*3020*/  ISETP.GT.AND P0, PT, R2, 0x11, PT ;  /* 0x000000110200780c */ /* 0x000fc40003f04270 */
[----:B------:R-:W-:Y:S02]  /*3030*/  FSEL R27, R97, -INF , P2 ;  /* 0xff800000611b7808 */ /* 0x000fe40001000000 */
[----:B------:R-:W-:Y:S02]  /*3040*/  FMNMX.FTZ R5, R26, R5, !PT ;  /* 0x000000051a057209 */ /* 0x000fe40007810000 */
[----:B------:R-:W-:Y:S02]  /*3050*/  FMNMX.FTZ R6, R13, R6, !PT ;  /* 0x000000060d067209 */ /* 0x000fe40007810000 */
[----:B------:R-:W-:Y:S02]  /*3060*/  FSEL R24, R135, -INF , P2 ;  /* 0xff80000087187808 */ /* 0x000fe40001000000 */
[----:B------:R-:W-:Y:S02]  /*3070*/  FSEL R35, R99, -INF , P2 ;  /* 0xff80000063237808 */ /* 0x000fe40001000000 */
[----:B------:R-:W-:-:S02]  /*3080*/  FSEL R17, R134, -INF , P3 ;  /* 0xff80000086117808 */ /* 0x000fc40001800000 */
[----:B------:R-:W-:Y:S02]  /*3090*/  FSEL R34, R98, -INF , P3 ;  /* 0xff80000062227808 */ /* 0x000fe40001800000 */
[----:B------:R-:W-:Y:S02]  /*30a0*/  FSEL R92, R166, -INF , P1 ;  /* 0xff800000a65c7808 */ /* 0x000fe40000800000 */
[----:B------:R-:W-:Y:S02]  /*30b0*/  FSEL R36, R164, -INF , P1 ;  /* 0xff800000a4247808 */ /* 0x000fe40000800000 */
[----:B------:R-:W-:Y:S02]  /*30c0*/  ISETP.GT.AND P2, PT, R2, 0x19, PT ;  /* 0x000000190200780c */ /* 0x000fe40003f44270 */
[----:B------:R-:W-:Y:S02]  /*30d0*/  FSEL R112, R50, -INF , P1 ;  /* 0xff80000032707808 */ /* 0x000fe40000800000 */
[----:B------:R-:W-:-:S02]  /*30e0*/  FSEL R96, R48, -INF , P1 ;  /* 0xff80000030607808 */ /* 0x000fc40000800000 */
[----:B------:R-:W-:Y:S02]  /*30f0*/  FSEL R93, R167, -INF , P0 ;  /* 0xff800000a75d7808 */ /* 0x000fe40000000000 */
[----:B------:R-:W-:Y:S02]  /*3100*/  FSEL R37, R165, -INF , P0 ;  /* 0xff800000a5257808 */ /* 0x000fe40000000000 */
[C---:B------:R-:W-:Y:S02]  /*3110*/  ISETP.GT.AND P3, PT, R2.reuse, 0x18, PT ;  /* 0x000000180200780c */ /* 0x040fe40003f64270 */
[----:B------:R-:W-:Y:S02]  /*3120*/  FSEL R113, R51, -INF , P0 ;  /* 0xff80000033717808 */ /* 0x000fe40000000000 */
[----:B------:R-:W-:Y:S02]  /*3130*/  FSEL R97, R49, -INF , P0 ;  /* 0xff80000031617808 */ /* 0x000fe40000000000 */
[----:B------:R-:W-:-:S02]  /*3140*/  ISETP.GT.AND P1, PT, R2, 0x20, PT ;  /* 0x000000200200780c */ /* 0x000fc40003f24270 */
[----:B------:R-:W-:Y:S02]  /*3150*/  FMNMX.FTZ R5, R27, R5, !PT ;  /* 0x000000051b057209 */ /* 0x000fe40007810000 */
[----:B------:R-:W-:Y:S02]  /*3160*/  FMNMX.FTZ R6, R14, R6, !PT ;  /* 0x000000060e067209 */ /* 0x000fe40007810000 */
[----:B------:R-:W-:Y:S02]  /*3170*/  ISETP.GT.AND P0, PT, R2, 0x21, PT ;  /* 0x000000210200780c */ /* 0x000fe40003f04270 */
[----:B------:R-:W-:Y:S02]  /*3180*/  FSEL R95, R131, -INF , P2 ;  /* 0xff800000835f7808 */ /* 0x000fe40001000000 */
[----:B------:R-:W-:Y:S02]  /*3190*/  FSEL R39, R129, -INF , P2 ;  /* 0xff80000081277808 */ /* 0x000fe40001000000 */
[----:B------:R-:W-:-:S02]  /*31a0*/  FSEL R115, R87, -INF , P2 ;  /* 0xff80000057737808 */ /* 0x000fc40001000000 */
[----:B------:R-:W-:Y:S02]  /*31b0*/  FSEL R105, R85, -INF , P2 ;  /* 0xff80000055697808 */ /* 0x000fe40001000000 */
[----:B------:R-:W-:Y:S02]  /*31c0*/  FSEL R94, R130, -INF , P3 ;  /* 0xff800000825e7808 */ /* 0x000fe40001800000 */
[----:B------:R-:W-:Y:S02]  /*31d0*/  FSEL R38, R128, -INF , P3 ;  /* 0xff80000080267808 */ /* 0x000fe40001800000 */
[----:B------:R-:W-:Y:S02]  /*31e0*/  FSEL R114, R86, -INF , P3 ;  /* 0xff80000056727808 */ /* 0x000fe40001800000 */
[----:B------:R-:W-:Y:S02]  /*31f0*/  FSEL R104, R84, -INF , P3 ;  /* 0xff80000054687808 */ /* 0x000fe40001800000 */
[----:B------:R-:W-:-:S02]  /*3200*/  FSEL R121, R162, -INF , P1 ;  /* 0xff800000a2797808 */ /* 0x000fc40000800000 */
[----:B------:R-:W-:Y:S02]  /*3210*/  FSEL R117, R160, -INF , P1 ;  /* 0xff800000a0757808 */ /* 0x000fe40000800000 */
[----:B------:R-:W-:Y:S02]  /*3220*/  ISETP.GT.AND P2, PT, R2, 0x29, PT ;  /* 0x000000290200780c */ /* 0x000fe40003f44270 */
[----:B------:R-:W-:Y:S02]  /*3230*/  FSEL R129, R82, -INF , P1 ;  /* 0xff80000052817808 */ /* 0x000fe40000800000 */
[----:B------:R-:W-:Y:S02]  /*3240*/  FSEL R116, R80, -INF , P1 ;  /* 0xff80000050747808 */ /* 0x000fe40000800000 */
[----:B------:R-:W-:Y:S02]  /*3250*/  FMNMX.FTZ R5, R96, R5, !PT ;  /* 0x0000000560057209 */ /* 0x000fe40007810000 */
[----:B------:R-:W-:-:S02]  /*3260*/  FMNMX.FTZ R6, R36, R6, !PT ;  /* 0x0000000624067209 */ /* 0x000fc40007810000 */
[----:B------:R-:W-:Y:S02]  /*3270*/  FSEL R122, R163, -INF , P0 ;  /* 0xff800000a37a7808 */ /* 0x000fe40000000000 */
[----:B------:R-:W-:Y:S02]  /*3280*/  FSEL R118, R161, -INF , P0 ;  /* 0xff800000a1767808 */ /* 0x000fe40000000000 */
[C---:B------:R-:W-:Y:S02]  /*3290*/  ISETP.GT.AND P3, PT, R2.reuse, 0x28, PT ;  /* 0x000000280200780c */ /* 0x040fe40003f64270 */
[----:B------:R-:W-:Y:S02]  /*32a0*/  FSEL R130, R83, -INF , P0 ;  /* 0xff80000053827808 */ /* 0x000fe40000000000 */
[----:B------:R-:W-:Y:S02]  /*32b0*/  FSEL R126, R81, -INF , P0 ;  /* 0xff800000517e7808 */ /* 0x000fe40000000000 */
[----:B------:R-:W-:-:S02]  /*32c0*/  ISETP.GT.AND P1, PT, R2, 0x30, PT ;  /* 0x000000300200780c */ /* 0x000fc40003f24270 */
[----:B------:R-:W-:Y:S02]  /*32d0*/  ISETP.GT.AND P0, PT, R2, 0x31, PT ;  /* 0x000000310200780c */ /* 0x000fe40003f04270 */
[----:B------:R-:W-:Y:S02]  /*32e0*/  FSEL R120, R157, -INF , P2 ;  /* 0xff8000009d787808 */ /* 0x000fe40001000000 */
[----:B------:R-:W-:Y:S02]  /*32f0*/  FMNMX.FTZ R5, R97, R5, !PT ;  /* 0x0000000561057209 */ /* 0x000fe40007810000 */
[----:B------:R-:W-:Y:S02]  /*3300*/  FMNMX.FTZ R6, R37, R6, !PT ;  /* 0x0000000625067209 */ /* 0x000fe40007810000 */
        /* <DEDUP_REMOVED lines=9> */
[----:B------:R-:W-:Y:S02]  /*33a0*/  FSEL R133, R73, -INF , P0 ;  /* 0xff80000049857808 */ /* 0x000fe40000000000 */
[C---:B------:R-:W-:Y:S02]  /*33b0*/  ISETP.GT.AND P1, PT, R2.reuse, 0x40, PT ;  /* 0x000000400200780c */ /* 0x040fe40003f24270 */
[----:B------:R-:W-:Y:S02]  /*33c0*/  ISETP.GT.AND P0, PT, R2, 0x41, PT ;  /* 0x000000410200780c */ /* 0x000fe40003f04270 */
[----:B------:R-:W-:Y:S02]  /*33d0*/  FMNMX.FTZ R5, R104, R5, !PT ;  /* 0x0000000568057209 */ /* 0x000fe40007810000 */
[----:B------:R-:W-:-:S02]  /*33e0*/  FMNMX.FTZ R6, R38, R6, !PT ;  /* 0x0000000626067209 */ /* 0x000fc40007810000 */
        /* <DEDUP_REMOVED lines=13> */
[C---:B------:R-:W-:Y:S02]  /*34c0*/  ISETP.GT.AND P1, PT, R2.reuse, 0x50, PT ;  /* 0x000000500200780c */ /* 0x040fe40003f24270 */
[C---:B------:R-:W-:Y:S02]  /*34d0*/  ISETP.GT.AND P0, PT, R2.reuse, 0x51, PT ;  /* 0x000000510200780c */ /* 0x040fe40003f04270 */
[----:B------:R-:W-:Y:S02]  /*34e0*/  FMNMX.FTZ R5, R105, R5, !PT ;  /* 0x0000000569057209 */ /* 0x000fe40007810000 */
[----:B------:R-:W-:Y:S02]  /*34f0*/  FMNMX.FTZ R6, R39, R6, !PT ;  /* 0x0000000627067209 */ /* 0x000fe40007810000 */
[----:B------:R-:W-:-:S02]  /*3500*/  ISETP.GT.AND P3, PT, R2, 0x38, PT ;  /* 0x000000380200780c */ /* 0x000fc40003f64270 */
[----:B------:R-:W-:Y:S02]  /*3510*/  ISETP.GT.AND P2, PT, R2, 0x39, PT ;  /* 0x000000390200780c */ /* 0x000fe40003f44270 */
[----:B------:R-:W-:Y:S02]  /*3520*/  FMNMX.FTZ R7, R15, R16, !PT ;  /* 0x000000100f077209 */ /* 0x000fe40007810000 */
[----:B------:R-:W-:Y:S02]  /*3530*/  FSEL R187, R146, -INF , P1 ;  /* 0xff80000092bb7808 */ /* 0x000fe40000800000 */
[----:B------:R-:W-:Y:S02]  /*3540*/  FSEL R212, R147, -INF , P0 ;  /* 0xff80000093d47808 */ /* 0x000fe40000000000 */
        /* <DEDUP_REMOVED lines=16> */
[----:B------:R-:W-:Y:S02]  /*3650*/  FMNMX.FTZ R7, R17, R7, !PT ;  /* 0x0000000711077209 */ /* 0x000fe40007810000 */
[C---:B------:R-:W-:Y:S02]  /*3660*/  ISETP.GT.AND P3, PT, R2.reuse, 0x48, PT ;  /* 0x000000480200780c */ /* 0x040fe40003f64270 */
[C---:B------:R-:W-:Y:S02]  /*3670*/  ISETP.GT.AND P2, PT, R2.reuse, 0x49, PT ;  /* 0x000000490200780c */ /* 0x040fe40003f44270 */
[----:B------:R-:W-:-:S02]  /*3680*/  ISETP.GT.AND P1, PT, R2, 0x58, PT ;  /* 0x000000580200780c */ /* 0x000fc40003f24270 */
[----:B------:R-:W-:Y:S02]  /*3690*/  ISETP.GT.AND P0, PT, R2, 0x59, PT ;  /* 0x000000590200780c */ /* 0x000fe40003f04270 */
[----:B------:R-:W-:Y:S02]  /*36a0*/  FMNMX.FTZ R5, R126, R5, !PT ;  /* 0x000000057e057209 */ /* 0x000fe40007810000 */
        /* <DEDUP_REMOVED lines=19> */
[C---:B------:R-:W-:Y:S02]  /*37e0*/  ISETP.GT.AND P2, PT, R2.reuse, 0x61, PT ;  /* 0x000000610200780c */ /* 0x040fe40003f44270 */
[C---:B------:R-:W-:Y:S02]  /*37f0*/  ISETP.GT.AND P1, PT, R2.reuse, 0x68, PT ;  /* 0x000000680200780c */ /* 0x040fe40003f24270 */
[----:B------:R-:W-:-:S02]  /*3800*/  ISETP.GT.AND P0, PT, R2, 0x69, PT ;  /* 0x000000690200780c */ /* 0x000fc40003f04270 */
[----:B------:R-:W-:Y:S02]  /*3810*/  FMNMX.FTZ R5, R125, R5, !PT ;  /* 0x000000057d057209 */ /* 0x000fe40007810000 */
[----:B------:R-:W-:Y:S02]  /*3820*/  FMNMX.FTZ R2, R119, R6, !PT ;  /* 0x0000000677027209 */ /* 0x000fe40007810000 */
[----:B------:R-:W-:Y:S02]  /*3830*/  FMNMX.FTZ R6, R92, R7, !PT ;  /* 0x000000075c067209 */ /* 0x000fe40007810000 */
[----:B------:R-:W-:Y:S02]  /*3840*/  FMNMX.FTZ R5, R127, R5, !PT ;  /* 0x000000057f057209 */ /* 0x000fe40007810000 */
[----:B------:R-:W-:Y:S02]  /*3850*/  FMNMX.FTZ R2, R120, R2, !PT ;  /* 0x0000000278027209 */ /* 0x000fe40007810000 */
[----:B------:R-:W-:-:S02]  /*3860*/  FMNMX.FTZ R6, R93, R6, !PT ;  /* 0x000000065d067209 */ /* 0x000fc40007810000 */
        /* <DEDUP_REMOVED lines=38> */
[----:B------:R-:W-:Y:S02]  /*3ad0*/  FSEL R189, R176, -INF , P3 ;  /* 0xff800000b0bd7808 */ /* 0x000fe40001800000 */
[----:B------:R-:W-:Y:S02]  /*3ae0*/  FSEL R198, R28, -INF , P3 ;  /* 0xff8000001cc67808 */ /* 0x000fe40001800000 */
        /* <DEDUP_REMOVED lines=11> */
[----:B-1----:R-:W-:Y:S02]  /*3ba0*/  FSEL R232, R20, -INF , P1 ;  /* 0xff80000014e87808 */ /* 0x002fe40000800000 */
        /* <DEDUP_REMOVED lines=10> */
[----:B------:R-:W-:Y:S02]  /*3c50*/  FMNMX.FTZ R137, R190, R137, !PT ;  /* 0x00000089be897209 */ /* 0x000fe40007810000 */
[----:B------:R-:W-:Y:S02]  /*3c60*/  FMNMX.FTZ R2, R235, R2, !PT ;  /* 0x00000002eb027209 */ /* 0x000fe40007810000 */
[----:B------:R-:W-:Y:S01]  /*3c70*/  FMNMX.FTZ R5, R212, R5, !PT ;  /* 0x00000005d4057209 */ /* 0x000fe20007810000 */
[----:B------:R-:W1:Y:S01]  /*3c80*/  SHFL.BFLY PT, R8, R137, 0x2, 0x1f ;  /* 0x0c401f0089087f89 */ /* 0x000e6200000e0000 */
[----:B------:R-:W-:-:S02]  /*3c90*/  FMNMX.FTZ R6, R131, R6, !PT ;  /* 0x0000000683067209 */ /* 0x000fc40007810000 */
[----:B------:R-:W-:Y:S01]  /*3ca0*/  FMNMX.FTZ R5, R209, R5, !PT ;  /* 0x00000005d1057209 */ /* 0x000fe20007810000 */
[----:B------:R-:W2:Y:S01]  /*3cb0*/  SHFL.BFLY PT, R7, R2, 0x2, 0x1f ;  /* 0x0c401f0002077f89 */ /* 0x000ea200000e0000 */
[----:B------:R-:W-:Y:S02]  /*3cc0*/  FMNMX.FTZ R6, R134, R6, !PT ;  /* 0x0000000686067209 */ /* 0x000fe40007810000 */
[----:B------:R-:W-:Y:S01]  /*3cd0*/  FSEL R213, R178, -INF , P3 ;  /* 0xff800000b2d57808 */ /* 0x000fe20001800000 */
[----:B------:R-:W-:Y:S01]  /*3ce0*/  IMAD.MOV.U32 R178, RZ, RZ, R9 ;  /* 0x000000ffffb27224 */ /* 0x000fe200078e0009 */
[----:B------:R-:W-:Y:S02]  /*3cf0*/  FMNMX.FTZ R5, R210, R5, !PT ;  /* 0x00000005d2057209 */ /* 0x000fe40007810000 */
[----:B------:R-:W-:Y:S02]  /*3d00*/  FMNMX.FTZ R6, R160, R6, !PT ;  /* 0x00000006a0067209 */ /* 0x000fe40007810000 */
[----:B------:R-:W-:-:S02]  /*3d10*/  FSEL R211, R179, -INF , P2 ;  /* 0xff800000b3d37808 */ /* 0x000fc40001000000 */
[----:B------:R-:W-:Y:S02]  /*3d20*/  FMNMX.FTZ R5, R213, R5, !PT ;  /* 0x00000005d5057209 */ /* 0x000fe40007810000 */
[----:B------:R-:W-:Y:S02]  /*3d30*/  FMNMX.FTZ R6, R164, R6, !PT ;  /* 0x00000006a4067209 */ /* 0x000fe40007810000 */
[----:B------:R-:W-:Y:S02]  /*3d40*/  FSEL R214, R142, -INF , P1 ;  /* 0xff8000008ed67808 */ /* 0x000fe40000800000 */
[----:B------:R-:W-:Y:S02]  /*3d50*/  FMNMX.FTZ R5, R211, R5, !PT ;  /* 0x00000005d3057209 */ /* 0x000fe40007810000 */
[----:B------:R-:W-:Y:S02]  /*3d60*/  FMNMX.FTZ R6, R169, R6, !PT ;  /* 0x00000006a9067209 */ /* 0x000fe40007810000 */
[----:B------:R-:W-:-:S02]  /*3d70*/  FSEL R226, R143, -INF , P0 ;  /* 0xff8000008fe27808 */ /* 0x000fc40000000000 */
[----:B------:R-:W-:Y:S02]  /*3d80*/  FMNMX.FTZ R5, R214, R5, !PT ;  /* 0x00000005d6057209 */ /* 0x000fe40007810000 */
[----:B------:R-:W-:Y:S02]  /*3d90*/  FMNMX.FTZ R6, R170, R6, !PT ;  /* 0x00000006aa067209 */ /* 0x000fe40007810000 */
[----:B------:R-:W-:Y:S02]  /*3da0*/  FMNMX.FTZ R5, R226, R5, !PT ;  /* 0x00000005e2057209 */ /* 0x000fe40007810000 */
[----:B------:R-:W-:Y:S02]  /*3db0*/  FMNMX.FTZ R6, R184, R6, !PT ;  /* 0x00000006b8067209 */ /* 0x000fe40007810000 */
[----:B-1----:R-:W-:Y:S02]  /*3dc0*/  FMNMX.FTZ R137, R137, R8, !PT ;  /* 0x0000000889897209 */ /* 0x002fe40007810000 */
[----:B--2---:R-:W-:-:S02]  /*3dd0*/  FMNMX.FTZ R2, R2, R7, !PT ;  /* 0x0000000702027209 */ /* 0x004fc40007810000 */
[----:B------:R-:W1:Y:S01]  /*3de0*/  SHFL.BFLY PT, R7, R5, 0x2, 0x1f ;  /* 0x0c401f0005077f89 */ /* 0x000e6200000e0000 */
[----:B------:R-:W-:Y:S02]  /*3df0*/  FMNMX.FTZ R6, R183, R6, !PT ;  /* 0x00000006b7067209 */ /* 0x000fe40007810000 */
[----:B------:R-:W-:Y:S01]  /*3e00*/  FSEL R225, R30, -INF , P3 ;  /* 0xff8000001ee17808 */ /* 0x000fe20001800000 */
[----:B------:R-:W2:Y:S01]  /*3e10*/  SHFL.BFLY PT, R8, R137, 0x1, 0x1f ;  /* 0x0c201f0089087f89 */ /* 0x000ea200000e0000 */
[----:B------:R-:W-:Y:S02]  /*3e20*/  FMNMX.FTZ R6, R185, R6, !PT ;  /* 0x00000006b9067209 */ /* 0x000fe40007810000 */
[----:B------:R-:W-:Y:S01]  /*3e30*/  FSEL R222, R31, -INF , P2 ;  /* 0xff8000001fde7808 */ /* 0x000fe20001000000 */
[----:B------:R-:W3:Y:S01]  /*3e40*/  SHFL.BFLY PT, R135, R2, 0x1, 0x1f ;  /* 0x0c201f0002877f89 */ /* 0x000ee200000e0000 */
[----:B------:R-:W-:Y:S02]  /*3e50*/  FMNMX.FTZ R6, R186, R6, !PT ;  /* 0x00000006ba067209 */ /* 0x000fe40007810000 */
[----:B------:R-:W-:Y:S01]  /*3e60*/  FSEL R217, R22, -INF , P1 ;  /* 0xff80000016d97808 */ /* 0x000fe20000800000 */
[----:B------:R-:W-:Y:S01]  /*3e70*/  LDSM.16.MT88.4 R28, [R229+0x100] ;  /* 0x00010000e51c783b */ /* 0x000fe20000004200 */
[----:B------:R-:W-:-:S02]  /*3e80*/  FMNMX.FTZ R6, R195, R6, !PT ;  /* 0x00000006c3067209 */ /* 0x000fc40007810000 */
[----:B------:R-:W-:Y:S02]  /*3e90*/  FSEL R215, R23, -INF , P0 ;  /* 0xff80000017d77808 */ /* 0x000fe40000000000 */
[----:B------:R-:W-:Y:S01]  /*3ea0*/  FMNMX.FTZ R6, R107, R6, !PT ;  /* 0x000000066b067209 */ /* 0x000fe20007810000 */
[----:B------:R-:W-:Y:S03]  /*3eb0*/  LDSM.16.MT88.4 R20, [R228+0x100] ;  /* 0x00010000e414783b */ /* 0x000fe60000004200 */
[----:B------:R-:W-:Y:S02]  /*3ec0*/  FMNMX.FTZ R6, R178, R6, !PT ;  /* 0x00000006b2067209 */ /* 0x000fe40007810000 */
[----:B-1----:R-:W-:Y:S02]  /*3ed0*/  FMNMX.FTZ R5, R5, R7, !PT ;  /* 0x0000000705057209 */ /* 0x002fe40007810000 */
[----:B------:R-:W-:-:S02]  /*3ee0*/  FMNMX.FTZ R6, R191, R6, !PT ;  /* 0x00000006bf067209 */ /* 0x000fc40007810000 */
[----:B--2---:R-:W-:Y:S01]  /*3ef0*/  FMNMX.FTZ R137, R137, R8, !PT ;  /* 0x0000000889897209 */ /* 0x004fe20007810000 */
[----:B------:R-:W-:Y:S01]  /*3f00*/  SHFL.BFLY PT, R9, R5, 0x1, 0x1f ;  /* 0x0c201f0005097f89 */ /* 0x000fe200000e0000 */
[----:B---3--:R-:W-:-:S03]  /*3f10*/  FMNMX.FTZ R135, R2, R135, !PT ;  /* 0x0000008702877209 */ /* 0x008fc60007810000 */
[----:B------:R-:W-:Y:S01]  /*3f20*/  FMUL.FTZ R7, R137, c[0x0][0x2d0] ;  /* 0x0000b40089077a20 */ /* 0x000fe20000410000 */
[----:B------:R-:W-:Y:S02]  /*3f30*/  FMNMX.FTZ R2, R225, R6, !PT ;  /* 0x00000006e1027209 */ /* 0x000fe40007810000 */
[----:B------:R-:W-:Y:S01]  /*3f40*/  FSETP.NEU.FTZ.AND P2, PT, R137, -INF , PT ;  /* 0xff8000008900780b */ /* 0x000fe20003f5d000 */
[----:B------:R-:W-:Y:S01]  /*3f50*/  FMUL.FTZ R6, R135, c[0x0][0x2d0] ;  /* 0x0000b40087067a20 */ /* 0x000fe20000410000 */
[----:B------:R-:W-:Y:S02]  /*3f60*/  FMNMX.FTZ R2, R222, R2, !PT ;  /* 0x00000002de027209 */ /* 0x000fe40007810000 */
[----:B------:R-:W-:Y:S02]  /*3f70*/  FSEL R7, R7, RZ, P2 ;  /* 0x000000ff07077208 */ /* 0x000fe40001000000 */
[----:B------:R-:W-:Y:S02]  /*3f80*/  FMNMX.FTZ R8, R217, R2, !PT ;  /* 0x00000002d9087209 */ /* 0x000fe40007810000 */
[----:B------:R-:W-:Y:S01]  /*3f90*/  FSETP.NEU.FTZ.AND P1, PT, R135, -INF , PT ;  /* 0xff8000008700780b */ /* 0x000fe20003f3d000 */
[----:B------:R-:W-:Y:S01]  /*3fa0*/  FFMA.FTZ R2, R10, c[0x0][0x2d0], -R7 ;  /* 0x0000b4000a027a23 */ /* 0x000fe20000010807 */
[----:B------:R-:W-:-:S02]  /*3fb0*/  FMNMX.FTZ R8, R215, R8, !PT ;  /* 0x00000008d7087209 */ /* 0x000fc40007810000 */
[----:B------:R-:W-:Y:S01]  /*3fc0*/  FSEL R6, R6, RZ, P1 ;  /* 0x000000ff06067208 */ /* 0x000fe20000800000 */
[----:B------:R1:W2:Y:S02]  /*3fd0*/  MUFU.EX2 R18, R2 ;  /* 0x0000000200127308 */ /* 0x0002a40000000800 */
[----:B------:R-:W3:Y:S02]  /*3fe0*/  SHFL.BFLY PT, R10, R8, 0x2, 0x1f ;  /* 0x0c401f00080a7f89 */ /* 0x000ee400000e0000 */
[----:B-1----:R-:W-:Y:S02]  /*3ff0*/  FFMA.FTZ R2, R11, c[0x0][0x2d0], -R6 ;  /* 0x0000b4000b027a23 */ /* 0x002fe40000010806 */
[----:B--2---:R-:W-:Y:S02]  /*4000*/  IMAD.MOV.U32 R4, RZ, RZ, R18 ;  /* 0x000000ffff047224 */ /* 0x004fe400078e0012 */
[----:B------:R1:W-:Y:S01]  /*4010*/  MUFU.EX2 R167, R2 ;  /* 0x0000000200a77308 */ /* 0x0003e20000000800 */
[----:B---3--:R-:W-:-:S02]  /*4020*/  FMNMX.FTZ R8, R8, R10, !PT ;  /* 0x0000000a08087209 */ /* 0x008fc40007810000 */
[----:B-1----:R-:W-:Y:S01]  /*4030*/  FMNMX.FTZ R2, R9, R5, !PT ;  /* 0x0000000509027209 */ /* 0x002fe20007810000 */
[--C-:B------:R-:W-:Y:S02]  /*4040*/  FFMA.FTZ R5, R12, c[0x0][0x2d0], -R6.reuse ;  /* 0x0000b4000c057a23 */ /* 0x100fe40000010806 */
[----:B------:R-:W-:Y:S01]  /*4050*/  FFMA.FTZ R9, R13, c[0x0][0x2d0], -R6 ;  /* 0x0000b4000d097a23 */ /* 0x000fe20000010806 */
[C---:B------:R-:W-:Y:S01]  /*4060*/  FSETP.NEU.FTZ.AND P0, PT, R2.reuse, -INF , PT ;  /* 0xff8000000200780b */ /* 0x040fe20003f1d000 */
[----:B------:R1:W-:Y:S08]  /*4070*/  MUFU.EX2 R165, R5 ;  /* 0x0000000500a57308 */ /* 0x0003f00000000800 */
[----:B------:R2:W-:Y:S01]  /*4080*/  MUFU.EX2 R233, R9 ;  /* 0x0000000900e97308 */ /* 0x0005e20000000800 */
[----:B-1----:R-:W-:-:S05]  /*4090*/  FMUL.FTZ R5, R2, c[0x0][0x2d0] ;  /* 0x0000b40002057a20 */ /* 0x002fca0000410000 */
[----:B------:R-:W-:Y:S01]  /*40a0*/  FSEL R5, R5, RZ, P0 ;  /* 0x000000ff05057208 */ /* 0x000fe20000000000 */
[----:B--2---:R-:W-:-:S04]  /*40b0*/  FFMA.FTZ R9, R14, c[0x0][0x2d0], -R6 ;  /* 0x0000b4000e097a23 */ /* 0x004fc80000010806 */
[--C-:B------:R-:W-:Y:S01]  /*40c0*/  FFMA.FTZ R0, R16, c[0x0][0x2d0], -R5.reuse ;  /* 0x0000b40010007a23 */ /* 0x100fe20000010805 */
[----:B------:R1:W2:Y:S08]  /*40d0*/  MUFU.EX2 R139, R9 ;  /* 0x00000009008b7308 */ /* 0x0002b00000000800 */
[----:B------:R3:W-:Y:S01]  /*40e0*/  MUFU.EX2 R163, R0 ;  /* 0x0000000000a37308 */ /* 0x0007e20000000800 */
[----:B-1----:R-:W-:Y:S01]  /*40f0*/  FFMA.FTZ R9, R15, c[0x0][0x2d0], -R5 ;  /* 0x0000b4000f097a23 */ /* 0x002fe20000010805 */
[----:B--2---:R-:W-:-:S06]  /*4100*/  F2FP.PACK_AB R10, R139, R233 ;  /* 0x000000e98b0a723e */ /* 0x004fcc00000000ff */
[----:B------:R1:W2:Y:S01]  /*4110*/  MUFU.EX2 R166, R9 ;  /* 0x0000000900a67308 */ /* 0x0002a20000000800 */
[--C-:B---3--:R-:W-:Y:S02]  /*4120*/  FFMA.FTZ R0, R17, c[0x0][0x2d0], -R5.reuse ;  /* 0x0000b40011007a23 */ /* 0x108fe40000010805 */
[----:B------:R-:W-:Y:S05]  /*4130*/  LDSM.16.MT88.4 R16, [R231+0x100] ;  /* 0x00010000e710783b */ /* 0x000fea0000004200 */
[----:B------:R3:W-:Y:S01]  /*4140*/  MUFU.EX2 R98, R0 ;  /* 0x0000000000627308 */ /* 0x0007e20000000800 */
[----:B-1----:R-:W1:Y:S01]  /*4150*/  SHFL.BFLY PT, R9, R8, 0x1, 0x1f ;  /* 0x0c201f0008097f89 */ /* 0x002e6200000e0000 */
[----:B---3--:R-:W-:-:S06]  /*4160*/  FFMA.FTZ R0, R24, c[0x0][0x2d0], -R5 ;  /* 0x0000b40018007a23 */ /* 0x008fcc0000010805 */
[----:B------:R3:W4:Y:S01]  /*4170*/  MUFU.EX2 R197, R0 ;  /* 0x0000000000c57308 */ /* 0x0007220000000800 */
[----:B-1----:R-:W-:Y:S02]  /*4180*/  FMNMX.FTZ R136, R8, R9, !PT ;  /* 0x0000000908887209 */ /* 0x002fe40007810000 */
[----:B------:R-:W-:Y:S01]  /*4190*/  F2FP.PACK_AB R8, R165, R167 ;  /* 0x000000a7a508723e */ /* 0x000fe200000000ff */
[----:B---3--:R-:W-:Y:S01]  /*41a0*/  FFMA.FTZ R0, R25, c[0x0][0x2d0], -R7 ;  /* 0x0000b40019007a23 */ /* 0x008fe20000010807 */
[C---:B------:R-:W-:Y:S01]  /*41b0*/  FSETP.NEU.FTZ.AND P0, PT, R136.reuse, -INF , PT ;  /* 0xff8000008800780b */ /* 0x040fe20003f1d000 */
[----:B------:R-:W-:Y:S01]  /*41c0*/  FMUL.FTZ R3, R136, c[0x0][0x2d0] ;  /* 0x0000b40088037a20 */ /* 0x000fe20000410000 */
[----:B--2---:R-:W-:Y:S01]  /*41d0*/  F2FP.PACK_AB R9, R163, R166 ;  /* 0x000000a6a309723e */ /* 0x004fe200000000ff */
[----:B------:R1:W2:Y:S01]  /*41e0*/  MUFU.EX2 R151, R0 ;  /* 0x0000000000977308 */ /* 0x0002a20000000800 */
[----:B----4-:R-:W-:-:S07]  /*41f0*/  F2FP.PACK_AB R11, R197, R98 ;  /* 0x00000062c50b723e */ /* 0x010fce00000000ff */
[----:B------:R-:W-:Y:S01]  /*4200*/  HMMA.16816.F32 R56, R8, R28, RZ ;  /* 0x0000001c0838723c */ /* 0x000fe200000018ff */
[----:B-1----:R-:W-:Y:S01]  /*4210*/  FFMA.FTZ R0, R26, c[0x0][0x2d0], -R7 ;  /* 0x0000b4001a007a23 */ /* 0x002fe20000010807 */
[----:B--2---:R-:W-:-:S06]  /*4220*/  F2FP.PACK_AB R12, R151, R4 ;  /* 0x00000004970c723e */ /* 0x004fcc00000000ff */
[C---:B------:R-:W-:Y:S01]  /*4230*/  HMMA.16816.F32 R72, R8.reuse, R20, RZ ;  /* 0x000000140848723c */ /* 0x040fe200000018ff */
[----:B------:R1:W-:Y:S07]  /*4240*/  MUFU.EX2 R179, R0 ;  /* 0x0000000000b37308 */ /* 0x0003ee0000000800 */
[C---:B------:R-:W-:Y:S08]  /*4250*/  HMMA.16816.F32 R68, R8.reuse, R22, RZ ;  /* 0x000000160844723c */ /* 0x040ff000000018ff */
[----:B------:R-:W-:Y:S01]  /*4260*/  HMMA.16816.F32 R64, R8, R16, RZ ;  /* 0x000000100840723c */ /* 0x000fe200000018ff */
[----:B-1----:R-:W-:Y:S01]  /*4270*/  FSEL R0, R3, RZ, P0 ;  /* 0x000000ff03007208 */ /* 0x002fe20000000000 */
[----:B------:R-:W-:-:S02]  /*4280*/  FFMA.FTZ R3, R27, c[0x0][0x2d0], -R7 ;  /* 0x0000b4001b037a23 */ /* 0x000fc40000010807 */
[----:B------:R-:W1:Y:S02]  /*4290*/  LDSM.16.MT88.4 R24, [R228+0x900] ;  /* 0x00090000e418783b */ /* 0x000e640000004200 */
[----:B------:R2:W3:Y:S02]  /*42a0*/  MUFU.EX2 R176, R3 ;  /* 0x0000000300b07308 */ /* 0x0004e40000000800 */
[C---:B------:R-:W-:Y:S08]  /*42b0*/  HMMA.16816.F32 R60, R8.reuse, R18, RZ ;  /* 0x00000012083c723c */ /* 0x040ff000000018ff */
[----:B------:R-:W-:Y:S01]  /*42c0*/  HMMA.16816.F32 R48, R8, R40, RZ ;  /* 0x000000280830723c */ /* 0x000fe200000018ff */
[----:B--2---:R-:W-:Y:S01]  /*42d0*/  FFMA.FTZ R3, R32, c[0x0][0x2d0], -R0 ;  /* 0x0000b40020037a23 */ /* 0x004fe20000010800 */
[----:B---3--:R-:W-:-:S06]  /*42e0*/  F2FP.PACK_AB R14, R176, R179 ;  /* 0x000000b3b00e723e */ /* 0x008fcc00000000ff */
[C---:B------:R-:W-:Y:S01]  /*42f0*/  HMMA.16816.F32 R52, R8.reuse, R30, RZ ;  /* 0x0000001e0834723c */ /* 0x040fe200000018ff */
[----:B------:R2:W-:Y:S07]  /*4300*/  MUFU.EX2 R224, R3 ;  /* 0x0000000300e07308 */ /* 0x0005ee0000000800 */
[----:B------:R-:W-:Y:S01]  /*4310*/  HMMA.16816.F32 R44, R8, R42, RZ ;  /* 0x0000002a082c723c */ /* 0x000fe200000018ff */
[----:B--2---:R-:W-:-:S04]  /*4320*/  FFMA.FTZ R3, R33, c[0x0][0x2d0], -R0 ;  /* 0x0000b40021037a23 */ /* 0x004fc80000010800 */
[----:B------:R2:W3:Y:S02]  /*4330*/  MUFU.EX2 R221, R3 ;  /* 0x0000000300dd7308 */ /* 0x0004e40000000800 */
[----:B--2---:R-:W-:Y:S01]  /*4340*/  FFMA.FTZ R3, R34, c[0x0][0x2d0], -R0 ;  /* 0x0000b40022037a23 */ /* 0x004fe20000010800 */
[----:B---3--:R-:W-:-:S05]  /*4350*/  F2FP.PACK_AB R13, R221, R224 ;  /* 0x000000e0dd0d723e */ /* 0x008fca00000000ff */
[----:B------:R2:W-:Y:S02]  /*4360*/  MUFU.EX2 R223, R3 ;  /* 0x0000000300df7308 */ /* 0x0005e40000000800 */
[----:B--2---:R-:W-:Y:S02]  /*4370*/  FFMA.FTZ R3, R35, c[0x0][0x2d0], -R0 ;  /* 0x0000b40023037a23 */ /* 0x004fe40000010800 */
[----:B------:R-:W-:Y:S04]  /*4380*/  LDSM.16.MT88.4 R32, [R230+0x900] ;  /* 0x00090000e620783b */ /* 0x000fe80000004200 */
[----:B------:R2:W3:Y:S02]  /*4390*/  MUFU.EX2 R177, R3 ;  /* 0x0000000300b17308 */ /* 0x0004e40000000800 */
[----:B--2---:R-:W-:Y:S01]  /*43a0*/  FFMA.FTZ R3, R36, c[0x0][0x2d0], -R6 ;  /* 0x0000b40024037a23 */ /* 0x004fe20000010806 */
[----:B---3--:R-:W-:-:S05]  /*43b0*/  F2FP.PACK_AB R15, R177, R223 ;  /* 0x000000dfb10f723e */ /* 0x008fca00000000ff */
[----:B------:R2:W-:Y:S02]  /*43c0*/  MUFU.EX2 R162, R3 ;  /* 0x0000000300a27308 */ /* 0x0005e40000000800 */
[C---:B------:R-:W-:Y:S07]  /*43d0*/  HMMA.16816.F32 R76, R12.reuse, R28, RZ ;  /* 0x0000001c0c4c723c */ /* 0x040fee00000018ff */
[----:B------:R-:W-:Y:S01]  /*43e0*/  IMAD.MOV.U32 R29, RZ, RZ, R200 ;  /* 0x000000ffff1d7224 */ /* 0x000fe200078e00c8 */
[----:B------:R-:W-:Y:S01]  /*43f0*/  HMMA.16816.F32 R84, R12, R20, RZ ;  /* 0x000000140c54723c */ /* 0x000fe200000018ff */
[----:B------:R-:W-:-:S02]  /*4400*/  IMAD.MOV.U32 R28, RZ, RZ, R190 ;  /* 0x000000ffff1c7224 */ /* 0x000fc400078e00be */
[----:B--2---:R-:W-:-:S04]  /*4410*/  FFMA.FTZ R3, R37, c[0x0][0x2d0], -R6 ;  /* 0x0000b40025037a23 */ /* 0x004fc80000010806 */
[----:B------:R2:W3:Y:S01]  /*4420*/  MUFU.EX2 R234, R3 ;  /* 0x0000000300ea7308 */ /* 0x0004e20000000800 */
[C---:B------:R-:W-:Y:S01]  /*4430*/  HMMA.16816.F32 R88, R12.reuse, R22, RZ ;  /* 0x000000160c58723c */ /* 0x040fe200000018ff */
[----:B------:R-:W4:Y:S07]  /*4440*/  LDSM.16.MT88.4 R20, [R229+0x900] ;  /* 0x00090000e514783b */ /* 0x000f2e0000004200 */
[----:B------:R-:W-:Y:S01]  /*4450*/  HMMA.16816.F32 R80, R12, R16, RZ ;  /* 0x000000100c50723c */ /* 0x000fe200000018ff */
[----:B--2---:R-:W-:-:S07]  /*4460*/  FFMA.FTZ R3, R38, c[0x0][0x2d0], -R6 ;  /* 0x0000b40026037a23 */ /* 0x004fce0000010806 */
[C---:B------:R-:W-:Y:S01]  /*4470*/  HMMA.16816.F32 R100, R12.reuse, R18, RZ ;  /* 0x000000120c64723c */ /* 0x040fe200000018ff */
[----:B---3--:R-:W-:Y:S01]  /*4480*/  F2FP.PACK_AB R8, R234, R162 ;  /* 0x000000a2ea08723e */ /* 0x008fe200000000ff */
[----:B------:R2:W-:Y:S06]  /*4490*/  MUFU.EX2 R193, R3 ;  /* 0x0000000300c17308 */ /* 0x0005ec0000000800 */
[C---:B------:R-:W-:Y:S07]  /*44a0*/  HMMA.16816.F32 R108, R12.reuse, R30, RZ ;  /* 0x0000001e0c6c723c */ /* 0x040fee00000018ff */
[----:B------:R-:W-:Y:S01]  /*44b0*/  MOV R31, R107 ;  /* 0x0000006b001f7202 */ /* 0x000fe20000000f00 */
[----:B------:R-:W-:Y:S01]  /*44c0*/  HMMA.16816.F32 R16, R12, R40, RZ ;  /* 0x000000280c10723c */ /* 0x000fe200000018ff */
[----:B------:R-:W-:-:S02]  /*44d0*/  IMAD.MOV.U32 R30, RZ, RZ, R98 ;  /* 0x000000ffff1e7224 */ /* 0x000fc400078e0062 */
[----:B--2---:R-:W-:Y:S02]  /*44e0*/  FFMA.FTZ R3, R39, c[0x0][0x2d0], -R6 ;  /* 0x0000b40027037a23 */ /* 0x004fe40000010806 */
[----:B------:R-:W2:Y:S02]  /*44f0*/  LDSM.16.MT88.4 R36, [R231+0x900] ;  /* 0x00090000e724783b */ /* 0x000ea40000004200 */
[----:B------:R3:W1:Y:S01]  /*4500*/  MUFU.EX2 R192, R3 ;  /* 0x0000000300c07308 */ /* 0x0006620000000800 */
[----:B------:R-:W-:Y:S02]  /*4510*/  IMAD.MOV.U32 R41, RZ, RZ, R106 ;  /* 0x000000ffff297224 */ /* 0x000fe400078e006a */
[----:B---3--:R-:W-:Y:S01]  /*4520*/  FFMA.FTZ R3, R92, c[0x0][0x2d0], -R5 ;  /* 0x0000b4005c037a23 */ /* 0x008fe20000010805 */
[----:B-1----:R-:W-:-:S04]  /*4530*/  F2FP.PACK_AB R10, R192, R193 ;  /* 0x000000c1c00a723e */ /* 0x002fc800000000ff */
[----:B------:R1:W-:Y:S02]  /*4540*/  MUFU.EX2 R161, R3 ;  /* 0x0000000300a17308 */ /* 0x0003e40000000800 */
[----:B-1----:R-:W-:-:S06]  /*4550*/  FFMA.FTZ R3, R93, c[0x0][0x2d0], -R5 ;  /* 0x0000b4005d037a23 */ /* 0x002fcc0000010805 */
[----:B------:R1:W3:Y:S02]  /*4560*/  MUFU.EX2 R252, R3 ;  /* 0x0000000300fc7308 */ /* 0x0002e40000000800 */
[----:B-1----:R-:W-:Y:S01]  /*4570*/  FFMA.FTZ R3, R94, c[0x0][0x2d0], -R5 ;  /* 0x0000b4005e037a23 */ /* 0x002fe20000010805 */
[----:B---3--:R-:W-:-:S05]  /*4580*/  F2FP.PACK_AB R9, R252, R161 ;  /* 0x000000a1fc09723e */ /* 0x008fca00000000ff */
[----:B------:R1:W-:Y:S02]  /*4590*/  MUFU.EX2 R200, R3 ;  /* 0x0000000300c87308 */ /* 0x0003e40000000800 */
[----:B-1----:R-:W-:-:S06]  /*45a0*/  FFMA.FTZ R3, R95, c[0x0][0x2d0], -R5 ;  /* 0x0000b4005f037a23 */ /* 0x002fcc0000010805 */
[----:B------:R1:W3:Y:S02]  /*45b0*/  MUFU.EX2 R190, R3 ;  /* 0x0000000300be7308 */ /* 0x0002e40000000800 */
[----:B-1----:R-:W-:Y:S01]  /*45c0*/  FFMA.FTZ R3, R96, c[0x0][0x2d0], -R7 ;  /* 0x0000b40060037a23 */ /* 0x002fe20000010807 */
[----:B---3--:R-:W-:-:S05]  /*45d0*/  F2FP.PACK_AB R11, R190, R200 ;  /* 0x000000c8be0b723e */ /* 0x008fca00000000ff */
[----:B------:R1:W-:Y:S02]  /*45e0*/  MUFU.EX2 R220, R3 ;  /* 0x0000000300dc7308 */ /* 0x0003e40000000800 */
[C---:B------:R-:W-:Y:S08]  /*45f0*/  HMMA.16816.F32 R140, R8.reuse, R24, R72 ;  /* 0x00000018088c723c */ /* 0x040ff00000001848 */
[----:B----4-:R-:W-:Y:S01]  /*4600*/  HMMA.16816.F32 R92, R8, R20, R56 ;  /* 0x00000014085c723c */ /* 0x010fe20000001838 */
[----:B-1----:R-:W-:-:S04]  /*4610*/  FFMA.FTZ R3, R97, c[0x0][0x2d0], -R7 ;  /* 0x0000b40061037a23 */ /* 0x002fc80000010807 */
[----:B------:R1:W3:Y:S03]  /*4620*/  MUFU.EX2 R219, R3 ;  /* 0x0000000300db7308 */ /* 0x0002e60000000800 */
[C---:B------:R-:W-:Y:S08]  /*4630*/  HMMA.16816.F32 R72, R8.reuse, R32, R48 ;  /* 0x000000200848723c */ /* 0x040ff00000001830 */
[----:B------:R-:W-:Y:S01]  /*4640*/  HMMA.16816.F32 R68, R8, R26, R68 ;  /* 0x0000001a0844723c */ /* 0x000fe20000001844 */
[----:B-1----:R-:W-:-:S07]  /*4650*/  FFMA.FTZ R3, R104, c[0x0][0x2d0], -R7 ;  /* 0x0000b40068037a23 */ /* 0x002fce0000010807 */
[----:B------:R-:W-:Y:S01]  /*4660*/  HMMA.16816.F32 R44, R8, R34, R44 ;  /* 0x00000022082c723c */ /* 0x000fe2000000182c */
[----:B------:R1:W-:Y:S07]  /*4670*/  MUFU.EX2 R216, R3 ;  /* 0x0000000300d87308 */ /* 0x0003ee0000000800 */
[----:B------:R-:W-:Y:S01]  /*4680*/  HMMA.16816.F32 R96, R12, R42, RZ ;  /* 0x0000002a0c60723c */ /* 0x000fe200000018ff */
[----:B------:R-:W-:Y:S01]  /*4690*/  LDSM.16.MT88.4 R12, [R231+0x1100] ;  /* 0x00110000e70c783b */ /* 0x000fe20000004200 */
[----:B-1----:R-:W-:-:S06]  /*46a0*/  FFMA.FTZ R3, R105, c[0x0][0x2d0], -R7 ;  /* 0x0000b40069037a23 */ /* 0x002fcc0000010807 */
[C---:B--2---:R-:W-:Y:S01]  /*46b0*/  HMMA.16816.F32 R104, R8.reuse, R36, R64 ;  /* 0x000000240868723c */ /* 0x044fe20000001840 */
[----:B------:R1:W2:Y:S07]  /*46c0*/  MUFU.EX2 R218, R3 ;  /* 0x0000000300da7308 */ /* 0x0002ae0000000800 */
[C---:B------:R-:W-:Y:S08]  /*46d0*/  HMMA.16816.F32 R64, R8.reuse, R38, R60 ;  /* 0x000000260840723c */ /* 0x040ff0000000183c */
[----:B------:R-:W-:Y:S01]  /*46e0*/  HMMA.16816.F32 R60, R8, R22, R52 ;  /* 0x00000016083c723c */ /* 0x000fe20000001834 */
[----:B-1----:R-:W-:-:S02]  /*46f0*/  FFMA.FTZ R3, R112, c[0x0][0x2d0], -R0 ;  /* 0x0000b40070037a23 */ /* 0x002fc40000010800 */
[----:B------:R-:W-:Y:S02]  /*4700*/  IMAD.MOV.U32 R112, RZ, RZ, R188 ;  /* 0x000000ffff707224 */ /* 0x000fe400078e00bc */
[----:B------:R1:W-:Y:S02]  /*4710*/  MUFU.EX2 R205, R3 ;  /* 0x0000000300cd7308 */ /* 0x0003e40000000800 */
[----:B---3--:R-:W-:Y:S02]  /*4720*/  F2FP.PACK_AB R8, R219, R220 ;  /* 0x000000dcdb08723e */ /* 0x008fe400000000ff */
[----:B--2---:R-:W-:Y:S01]  /*4730*/  F2FP.PACK_AB R10, R218, R216 ;  /* 0x000000d8da0a723e */ /* 0x004fe200000000ff */
[----:B-1----:R-:W-:Y:S02]  /*4740*/  FFMA.FTZ R3, R113, c[0x0][0x2d0], -R0 ;  /* 0x0000b40071037a23 */ /* 0x002fe40000010800 */
[----:B------:R-:W-:Y:S02]  /*4750*/  IMAD.MOV.U32 R113, RZ, RZ, R190 ;  /* 0x000000ffff717224 */ /* 0x000fe400078e00be */
[----:B------:R1:W2:Y:S02]  /*4760*/  MUFU.EX2 R207, R3 ;  /* 0x0000000300cf7308 */ /* 0x0002a40000000800 */
[----:B-1----:R-:W-:Y:S01]  /*4770*/  FFMA.FTZ R3, R114, c[0x0][0x2d0], -R0 ;  /* 0x0000b40072037a23 */ /* 0x002fe20000010800 */
[----:B--2---:R-:W-:-:S05]  /*4780*/  F2FP.PACK_AB R9, R207, R205 ;  /* 0x000000cdcf09723e */ /* 0x004fca00000000ff */
[----:B------:R1:W-:Y:S02]  /*4790*/  MUFU.EX2 R208, R3 ;  /* 0x0000000300d07308 */ /* 0x0003e40000000800 */
[----:B-1----:R-:W-:-:S06]  /*47a0*/  FFMA.FTZ R3, R115, c[0x0][0x2d0], -R0 ;  /* 0x0000b40073037a23 */ /* 0x002fcc0000010800 */
[----:B------:R1:W2:Y:S02]  /*47b0*/  MUFU.EX2 R206, R3 ;  /* 0x0000000300ce7308 */ /* 0x0002a40000000800 */
[----:B-1----:R-:W-:Y:S01]  /*47c0*/  FFMA.FTZ R3, R116, c[0x0][0x2d0], -R7 ;  /* 0x0000b40074037a23 */ /* 0x002fe20000010807 */
[----:B--2---:R-:W-:Y:S01]  /*47d0*/  F2FP.PACK_AB R11, R206, R208 ;  /* 0x000000d0ce0b723e */ /* 0x004fe200000000ff */
[----:B------:R-:W-:-:S04]  /*47e0*/  IMAD.MOV.U32 R116, RZ, RZ, R200 ;  /* 0x000000ffff747224 */ /* 0x000fc800078e00c8 */
[----:B------:R1:W-:Y:S02]  /*47f0*/  MUFU.EX2 R251, R3 ;  /* 0x0000000300fb7308 */ /* 0x0003e40000000800 */
[C---:B------:R-:W-:Y:S08]  /*4800*/  HMMA.16816.F32 R52, R8.reuse, R36, R80 ;  /* 0x000000240834723c */ /* 0x040ff00000001850 */
[----:B------:R-:W-:Y:S01]  /*4810*/  HMMA.16816.F32 R36, R8, R38, R100 ;  /* 0x000000260824723c */ /* 0x000fe20000001864 */
[----:B-1----:R-:W-:-:S02]  /*4820*/  FFMA.FTZ R3, R117, c[0x0][0x2d0], -R6 ;  /* 0x0000b40075037a23 */ /* 0x002fc40000010806 */
[----:B------:R-:W-:Y:S02]  /*4830*/  IMAD.MOV.U32 R117, RZ, RZ, R30 ;  /* 0x000000ffff757224 */ /* 0x000fe400078e001e */
[----:B------:R1:W-:Y:S02]  /*4840*/  MUFU.EX2 R203, R3 ;  /* 0x0000000300cb7308 */ /* 0x0003e40000000800 */
[----:B------:R-:W-:Y:S01]  /*4850*/  IMAD.MOV.U32 R100, RZ, RZ, R197 ;  /* 0x000000ffff647224 */ /* 0x000fe200078e00c5 */
[----:B------:R-:W-:Y:S01]  /*4860*/  HMMA.16816.F32 R56, R8, R22, R108 ;  /* 0x000000160838723c */ /* 0x000fe2000000186c */
[----:B------:R-:W-:Y:S02]  /*4870*/  IMAD.MOV.U32 R103, RZ, RZ, R196 ;  /* 0x000000ffff677224 */ /* 0x000fe400078e00c4 */
[----:B------:R-:W-:Y:S02]  /*4880*/  IMAD.MOV.U32 R101, RZ, RZ, R31 ;  /* 0x000000ffff657224 */ /* 0x000fe400078e001f */
[----:B------:R-:W-:-:S02]  /*4890*/  IMAD.MOV.U32 R102, RZ, RZ, R29 ;  /* 0x000000ffff667224 */ /* 0x000fc400078e001d */
[----:B------:R-:W-:Y:S01]  /*48a0*/  IMAD.MOV.U32 R111, RZ, RZ, R195 ;  /* 0x000000ffff6f7224 */ /* 0x000fe200078e00c3 */
[C---:B------:R-:W-:Y:S01]  /*48b0*/  HMMA.16816.F32 R48, R8.reuse, R24, R84 ;  /* 0x000000180830723c */ /* 0x040fe20000001854 */
[----:B------:R-:W-:Y:S02]  /*48c0*/  IMAD.MOV.U32 R110, RZ, RZ, R194 ;  /* 0x000000ffff6e7224 */ /* 0x000fe400078e00c2 */
[----:B------:R-:W-:Y:S02]  /*48d0*/  IMAD.MOV.U32 R109, RZ, RZ, R193 ;  /* 0x000000ffff6d7224 */ /* 0x000fe400078e00c1 */
[----:B------:R-:W-:Y:S02]  /*48e0*/  IMAD.MOV.U32 R108, RZ, RZ, R191 ;  /* 0x000000ffff6c7224 */ /* 0x000fe400078e00bf */
[--C-:B-1----:R-:W-:Y:S01]  /*48f0*/  FFMA.FTZ R3, R118, c[0x0][0x2d0], -R6.reuse ;  /* 0x0000b40076037a23 */ /* 0x102fe20000010806 */
[C---:B------:R-:W-:Y:S01]  /*4900*/  HMMA.16816.F32 R84, R8.reuse, R32, R16 ;  /* 0x000000200854723c */ /* 0x040fe20000001810 */
[----:B------:R-:W1:Y:S01]  /*4910*/  LDSM.16.MT88.4 R16, [R228+0x1100] ;  /* 0x00110000e410783b */ /* 0x000e620000004200 */
[----:B------:R-:W-:Y:S01]  /*4920*/  IMAD.MOV.U32 R118, RZ, RZ, R189 ;  /* 0x000000ffff767224 */ /* 0x000fe200078e00bd */
[----:B------:R2:W3:Y:S05]  /*4930*/  MUFU.EX2 R204, R3 ;  /* 0x0000000300cc7308 */ /* 0x0004ea0000000800 */
[C---:B------:R-:W-:Y:S08]  /*4940*/  HMMA.16816.F32 R76, R8.reuse, R20, R76 ;  /* 0x00000014084c723c */ /* 0x040ff0000000184c */
[----:B------:R-:W-:Y:S01]  /*4950*/  HMMA.16816.F32 R32, R8, R34, R96 ;  /* 0x000000220820723c */ /* 0x000fe20000001860 */
[----:B--2---:R-:W-:Y:S01]  /*4960*/  FFMA.FTZ R3, R119, c[0x0][0x2d0], -R6 ;  /* 0x0000b40077037a23 */ /* 0x004fe20000010806 */
[----:B------:R-:W-:-:S03]  /*4970*/  MOV R119, R192 ;  /* 0x000000c000777202 */ /* 0x000fc60000000f00 */
[----:B------:R2:W-:Y:S02]  /*4980*/  MUFU.EX2 R202, R3 ;  /* 0x0000000300ca7308 */ /* 0x0005e40000000800 */
[----:B------:R-:W-:Y:S02]  /*4990*/  IMAD.MOV.U32 R99, RZ, RZ, R165 ;  /* 0x000000ffff637224 */ /* 0x000fe400078e00a5 */
[----:B--2---:R-:W-:Y:S01]  /*49a0*/  FFMA.FTZ R3, R120, c[0x0][0x2d0], -R6 ;  /* 0x0000b40078037a23 */ /* 0x004fe20000010806 */
[----:B------:R-:W-:-:S03]  /*49b0*/  MOV R120, R252 ;  /* 0x000000fc00787202 */ /* 0x000fc60000000f00 */
[----:B------:R2:W4:Y:S02]  /*49c0*/  MUFU.EX2 R201, R3 ;  /* 0x0000000300c97308 */ /* 0x0005240000000800 */
[----:B--2---:R-:W-:Y:S02]  /*49d0*/  FFMA.FTZ R3, R121, c[0x0][0x2d0], -R5 ;  /* 0x0000b40079037a23 */ /* 0x004fe40000010805 */
[----:B------:R-:W-:-:S04]  /*49e0*/  IMAD.MOV.U32 R121, RZ, RZ, R41 ;  /* 0x000000ffff797224 */ /* 0x000fc800078e0029 */
[----:B------:R2:W-:Y:S01]  /*49f0*/  MUFU.EX2 R200, R3 ;  /* 0x0000000300c87308 */ /* 0x0005e20000000800 */
[----:B------:R-:W-:Y:S01]  /*4a00*/  HMMA.16816.F32 R40, R8, R26, R88 ;  /* 0x0000001a0828723c */ /* 0x000fe20000001858 */
[----:B------:R-:W1:Y:S06]  /*4a10*/  LDSM.16.MT88.4 R24, [R229+0x1100] ;  /* 0x00110000e518783b */ /* 0x000e6c0000004200 */
[----:B---3--:R-:W-:Y:S02]  /*4a20*/  F2FP.PACK_AB R8, R204, R203 ;  /* 0x000000cbcc08723e */ /* 0x008fe400000000ff */
[----:B----4-:R-:W-:Y:S01]  /*4a30*/  F2FP.PACK_AB R10, R201, R202 ;  /* 0x000000cac90a723e */ /* 0x010fe200000000ff */
[----:B--2---:R-:W-:Y:S01]  /*4a40*/  FFMA.FTZ R3, R122, c[0x0][0x2d0], -R5 ;  /* 0x0000b4007a037a23 */ /* 0x004fe20000010805 */
[----:B------:R-:W-:-:S03]  /*4a50*/  MOV R122, R199 ;  /* 0x000000c7007a7202 */ /* 0x000fc60000000f00 */
[----:B------:R2:W3:Y:S01]  /*4a60*/  MUFU.EX2 R199, R3 ;  /* 0x0000000300c77308 */ /* 0x0004e20000000800 */
[----:B------:R-:W-:Y:S01]  /*4a70*/  MOV R98, R122 ;  /* 0x0000007a00627202 */ /* 0x000fe20000000f00 */
[----:B------:R-:W-:-:S04]  /*4a80*/  IMAD.MOV.U32 R122, RZ, RZ, R161 ;  /* 0x000000ffff7a7224 */ /* 0x000fc800078e00a1 */
[----:B------:R-:W-:Y:S02]  /*4a90*/  IMAD.MOV.U32 R96, RZ, RZ, R98 ;  /* 0x000000ffff607224 */ /* 0x000fe400078e0062 */
[----:B--2---:R-:W-:Y:S01]  /*4aa0*/  FFMA.FTZ R3, R123, c[0x0][0x2d0], -R5 ;  /* 0x0000b4007b037a23 */ /* 0x004fe20000010805 */
[----:B---3--:R-:W-:Y:S01]  /*4ab0*/  F2FP.PACK_AB R9, R199, R200 ;  /* 0x000000c8c709723e */ /* 0x008fe200000000ff */
[----:B------:R-:W-:Y:S02]  /*4ac0*/  IMAD.MOV.U32 R123, RZ, RZ, R178 ;  /* 0x000000ffff7b7224 */ /* 0x000fe400078e00b2 */
[----:B------:R-:W-:Y:S02]  /*4ad0*/  IMAD.MOV.U32 R178, RZ, RZ, R198 ;  /* 0x000000ffffb27224 */ /* 0x000fe400078e00c6 */
[----:B------:R2:W-:Y:S01]  /*4ae0*/  MUFU.EX2 R198, R3 ;  /* 0x0000000300c67308 */ /* 0x0005e20000000800 */
[----:B------:R-:W-:Y:S01]  /*4af0*/  IMAD.MOV.U32 R97, RZ, RZ, R123 ;  /* 0x000000ffff617224 */ /* 0x000fe200078e007b */
[----:B------:R-:W-:Y:S01]  /*4b00*/  MOV R123, R162 ;  /* 0x000000a2007b7202 */ /* 0x000fe20000000f00 */
[----:B--2---:R-:W-:-:S02]  /*4b10*/  FFMA.FTZ R3, R124, c[0x0][0x2d0], -R5 ;  /* 0x0000b4007c037a23 */ /* 0x004fc40000010805 */
[----:B------:R-:W-:-:S03]  /*4b20*/  IMAD.MOV.U32 R124, RZ, RZ, R28 ;  /* 0x000000ffff7c7224 */ /* 0x000fc600078e001c */
[----:B------:R2:W3:Y:S01]  /*4b30*/  MUFU.EX2 R197, R3 ;  /* 0x0000000300c57308 */ /* 0x0004e20000000800 */
[----:B------:R-:W4:Y:S01]  /*4b40*/  LDSM.16.MT88.4 R28, [R230+0x1100] ;  /* 0x00110000e61c783b */ /* 0x000f220000004200 */
[----:B--2---:R-:W-:Y:S01]  /*4b50*/  FFMA.FTZ R3, R126, c[0x0][0x2d0], -R7 ;  /* 0x0000b4007e037a23 */ /* 0x004fe20000010807 */
[----:B---3--:R-:W-:Y:S01]  /*4b60*/  F2FP.PACK_AB R11, R197, R198 ;  /* 0x000000c6c50b723e */ /* 0x008fe200000000ff */
[----:B------:R-:W-:-:S04]  /*4b70*/  IMAD.MOV.U32 R126, RZ, RZ, R167 ;  /* 0x000000ffff7e7224 */ /* 0x000fc800078e00a7 */
[----:B------:R2:W3:Y:S01]  /*4b80*/  MUFU.EX2 R196, R3 ;  /* 0x0000000300c47308 */ /* 0x0004e20000000800 */
[----:B------:R-:W-:Y:S01]  /*4b90*/  IMAD.MOV.U32 R98, RZ, RZ, R126 ;  /* 0x000000ffff627224 */ /* 0x000fe200078e007e */
[C---:B-1----:R-:W-:Y:S08]  /*4ba0*/  HMMA.16816.F32 R80, R8.reuse, R18, R68 ;  /* 0x000000120850723c */ /* 0x042ff00000001844 */
[----:B------:R-:W-:Y:S01]  /*4bb0*/  HMMA.16816.F32 R68, R8, R14, R64 ;  /* 0x0000000e0844723c */ /* 0x000fe20000001840 */
[----:B--2---:R-:W-:-:S02]  /*4bc0*/  FFMA.FTZ R3, R125, c[0x0][0x2d0], -R7 ;  /* 0x0000b4007d037a23 */ /* 0x004fc40000010807 */
[----:B------:R-:W-:Y:S02]  /*4bd0*/  IMAD.MOV.U32 R125, RZ, RZ, R163 ;  /* 0x000000ffff7d7224 */ /* 0x000fe400078e00a3 */
[----:B------:R1:W-:Y:S03]  /*4be0*/  MUFU.EX2 R195, R3 ;  /* 0x0000000300c37308 */ /* 0x0003e60000000800 */
[C---:B------:R-:W-:Y:S08]  /*4bf0*/  HMMA.16816.F32 R64, R8.reuse, R26, R60 ;  /* 0x0000001a0840723c */ /* 0x040ff0000000183c */
[----:B------:R-:W-:Y:S01]  /*4c00*/  HMMA.16816.F32 R140, R8, R16, R140 ;  /* 0x00000010088c723c */ /* 0x000fe2000000188c */
[----:B-1----:R-:W-:-:S07]  /*4c10*/  FFMA.FTZ R3, R127, c[0x0][0x2d0], -R7 ;  /* 0x0000b4007f037a23 */ /* 0x002fce0000010807 */
[C---:B------:R-:W-:Y:S01]  /*4c20*/  HMMA.16816.F32 R104, R8.reuse, R12, R104 ;  /* 0x0000000c0868723c */ /* 0x040fe20000001868 */
[----:B------:R-:W-:Y:S01]  /*4c30*/  IMAD.MOV.U32 R127, RZ, RZ, R109 ;  /* 0x000000ffff7f7224 */ /* 0x000fe200078e006d */
[----:B------:R1:W2:Y:S06]  /*4c40*/  MUFU.EX2 R194, R3 ;  /* 0x0000000300c27308 */ /* 0x0002ac0000000800 */
[C---:B------:R-:W-:Y:S08]  /*4c50*/  HMMA.16816.F32 R92, R8.reuse, R24, R92 ;  /* 0x00000018085c723c */ /* 0x040ff0000000185c */
[----:B----4-:R-:W-:Y:S01]  /*4c60*/  HMMA.16816.F32 R88, R8, R28, R72 ;  /* 0x0000001c0858723c */ /* 0x010fe20000001848 */
[----:B-1----:R-:W-:-:S02]  /*4c70*/  FFMA.FTZ R3, R128, c[0x0][0x2d0], -R7 ;  /* 0x0000b40080037a23 */ /* 0x002fc40000010807 */
[----:B------:R-:W-:Y:S02]  /*4c80*/  IMAD.MOV.U32 R128, RZ, RZ, R176 ;  /* 0x000000ffff807224 */ /* 0x000fe400078e00b0 */
[----:B------:R1:W-:Y:S03]  /*4c90*/  MUFU.EX2 R193, R3 ;  /* 0x0000000300c17308 */ /* 0x0003e60000000800 */
[----:B------:R-:W-:Y:S07]  /*4ca0*/  HMMA.16816.F32 R60, R8, R30, R44 ;  /* 0x0000001e083c723c */ /* 0x000fee000000182c */
[----:B---3--:R-:W-:-:S02]  /*4cb0*/  F2FP.PACK_AB R8, R196, R251 ;  /* 0x000000fbc408723e */ /* 0x008fc400000000ff */
[----:B--2---:R-:W-:Y:S01]  /*4cc0*/  F2FP.PACK_AB R10, R194, R195 ;  /* 0x000000c3c20a723e */ /* 0x004fe200000000ff */
[--C-:B-1----:R-:W-:Y:S02]  /*4cd0*/  FFMA.FTZ R3, R129, c[0x0][0x2d0], -R0.reuse ;  /* 0x0000b40081037a23 */ /* 0x102fe40000010800 */
[----:B------:R-:W-:Y:S02]  /*4ce0*/  IMAD.MOV.U32 R129, RZ, RZ, R177 ;  /* 0x000000ffff817224 */ /* 0x000fe400078e00b1 */
[----:B------:R1:W-:Y:S02]  /*4cf0*/  MUFU.EX2 R252, R3 ;  /* 0x0000000300fc7308 */ /* 0x0003e40000000800 */
[----:B-1----:R-:W-:Y:S02]  /*4d00*/  FFMA.FTZ R3, R130, c[0x0][0x2d0], -R0 ;  /* 0x0000b40082037a23 */ /* 0x002fe40000010800 */
[----:B------:R-:W-:-:S04]  /*4d10*/  IMAD.MOV.U32 R130, RZ, RZ, R124 ;  /* 0x000000ffff827224 */ /* 0x000fc800078e007c */
[----:B------:R1:W2:Y:S01]  /*4d20*/  MUFU.EX2 R192, R3 ;  /* 0x0000000300c07308 */ /* 0x0002a20000000800 */
[----:B------:R-:W-:Y:S02]  /*4d30*/  IMAD.MOV.U32 R124, RZ, RZ, R166 ;  /* 0x000000ffff7c7224 */ /* 0x000fe400078e00a6 */
[----:B-1----:R-:W-:Y:S01]  /*4d40*/  FFMA.FTZ R3, R131, c[0x0][0x2d0], -R0 ;  /* 0x0000b40083037a23 */ /* 0x002fe20000010800 */
[----:B--2---:R-:W-:Y:S01]  /*4d50*/  F2FP.PACK_AB R9, R192, R252 ;  /* 0x000000fcc009723e */ /* 0x004fe200000000ff */
[----:B------:R-:W-:-:S03]  /*4d60*/  IMAD.MOV.U32 R131, RZ, RZ, R101 ;  /* 0x000000ffff837224 */ /* 0x000fc600078e0065 */
[----:B------:R1:W-:Y:S01]  /*4d70*/  MUFU.EX2 R191, R3 ;  /* 0x0000000300bf7308 */ /* 0x0003e20000000800 */
[----:B------:R-:W-:-:S04]  /*4d80*/  IMAD.MOV.U32 R101, RZ, RZ, R151 ;  /* 0x000000ffff657224 */ /* 0x000fc800078e0097 */
[----:B------:R-:W-:Y:S01]  /*4d90*/  IMAD.MOV.U32 R126, RZ, RZ, R101 ;  /* 0x000000ffff7e7224 */ /* 0x000fe200078e0065 */
[----:B------:R-:W-:Y:S01]  /*4da0*/  MOV R101, R179 ;  /* 0x000000b300657202 */ /* 0x000fe20000000f00 */
[----:B-1----:R-:W-:-:S04]  /*4db0*/  FFMA.FTZ R3, R134, c[0x0][0x2d0], -R0 ;  /* 0x0000b40086037a23 */ /* 0x002fc80000010800 */
[----:B------:R1:W2:Y:S02]  /*4dc0*/  MUFU.EX2 R189, R3 ;  /* 0x0000000300bd7308 */ /* 0x0002a40000000800 */
[----:B-1----:R-:W-:Y:S01]  /*4dd0*/  FFMA.FTZ R3, R133, c[0x0][0x2d0], -R7 ;  /* 0x0000b40085037a23 */ /* 0x002fe20000010807 */
[----:B--2---:R-:W-:-:S05]  /*4de0*/  F2FP.PACK_AB R11, R189, R191 ;  /* 0x000000bfbd0b723e */ /* 0x004fca00000000ff */
[----:B------:R1:W-:Y:S02]  /*4df0*/  MUFU.EX2 R190, R3 ;  /* 0x0000000300be7308 */ /* 0x0003e40000000800 */
[C---:B------:R-:W-:Y:S08]  /*4e00*/  HMMA.16816.F32 R20, R8.reuse, R12, R52 ;  /* 0x0000000c0814723c */ /* 0x040ff00000001834 */
[----:B------:R-:W-:Y:S01]  /*4e10*/  HMMA.16816.F32 R36, R8, R14, R36 ;  /* 0x0000000e0824723c */ /* 0x000fe20000001824 */
[----:B------:R-:W-:Y:S01]  /*4e20*/  LDSM.16.MT88.4 R12, [R231+0x1900] ;  /* 0x00190000e70c783b */ /* 0x000fe20000004200 */
[----:B-1----:R-:W-:-:S04]  /*4e30*/  FFMA.FTZ R3, R132, c[0x0][0x2d0], -R7 ;  /* 0x0000b40084037a23 */ /* 0x002fc80000010807 */
[----:B------:R1:W-:Y:S02]  /*4e40*/  MUFU.EX2 R188, R3 ;  /* 0x0000000300bc7308 */ /* 0x0003e40000000800 */
[C---:B------:R-:W-:Y:S08]  /*4e50*/  HMMA.16816.F32 R44, R8.reuse, R18, R40 ;  /* 0x00000012082c723c */ /* 0x040ff00000001828 */
[----:B------:R-:W-:Y:S01]  /*4e60*/  HMMA.16816.F32 R48, R8, R16, R48 ;  /* 0x000000100830723c */ /* 0x000fe20000001830 */
[----:B------:R-:W2:Y:S01]  /*4e70*/  LDSM.16.MT88.4 R16, [R228+0x1900] ;  /* 0x00190000e410783b */ /* 0x000ea20000004200 */
[----:B-1----:R-:W-:-:S06]  /*4e80*/  FFMA.FTZ R3, R138, c[0x0][0x2d0], -R6 ;  /* 0x0000b4008a037a23 */ /* 0x002fcc0000010806 */
[C---:B------:R-:W-:Y:S01]  /*4e90*/  HMMA.16816.F32 R40, R8.reuse, R24, R76 ;  /* 0x000000180828723c */ /* 0x040fe2000000184c */
[----:B------:R1:W-:Y:S07]  /*4ea0*/  MUFU.EX2 R138, R3 ;  /* 0x00000003008a7308 */ /* 0x0003ee0000000800 */
[C---:B------:R-:W-:Y:S01]  /*4eb0*/  HMMA.16816.F32 R56, R8.reuse, R26, R56 ;  /* 0x0000001a0838723c */ /* 0x040fe20000001838 */
[----:B------:R-:W-:Y:S07]  /*4ec0*/  LDSM.16.MT88.4 R24, [R229+0x1900] ;  /* 0x00190000e518783b */ /* 0x000fee0000004200 */
[----:B------:R-:W-:Y:S01]  /*4ed0*/  HMMA.16816.F32 R84, R8, R28, R84 ;  /* 0x0000001c0854723c */ /* 0x000fe20000001854 */
[----:B-1----:R-:W-:Y:S01]  /*4ee0*/  FFMA.FTZ R3, R156, c[0x0][0x2d0], -R6 ;  /* 0x0000b4009c037a23 */ /* 0x002fe20000010806 */
[----:B------:R-:W-:-:S03]  /*4ef0*/  MOV R156, R110 ;  /* 0x0000006e009c7202 */ /* 0x000fc60000000f00 */
[----:B------:R1:W3:Y:S03]  /*4f00*/  MUFU.EX2 R134, R3 ;  /* 0x0000000300867308 */ /* 0x0002e60000000800 */
[----:B------:R-:W-:Y:S01]  /*4f10*/  HMMA.16816.F32 R72, R8, R30, R32 ;  /* 0x0000001e0848723c */ /* 0x000fe20000001820 */
[----:B------:R-:W4:Y:S04]  /*4f20*/  LDSM.16.MT88.4 R32, [R230+0x1900] ;  /* 0x00190000e620783b */ /* 0x000f280000004200 */
[----:B------:R-:W-:Y:S01]  /*4f30*/  LDSM.16.MT88.4 R28, [R230+0x2100] ;  /* 0x00210000e61c783b */ /* 0x000fe20000004200 */
[----:B-1----:R-:W-:Y:S01]  /*4f40*/  FFMA.FTZ R3, R152, c[0x0][0x2d0], -R6 ;  /* 0x0000b40098037a23 */ /* 0x002fe20000010806 */
[----:B---3--:R-:W-:Y:S01]  /*4f50*/  F2FP.PACK_AB R8, R134, R138 ;  /* 0x0000008a8608723e */ /* 0x008fe200000000ff */
[----:B------:R-:W-:-:S02]  /*4f60*/  IMAD.MOV.U32 R152, RZ, RZ, R111 ;  /* 0x000000ffff987224 */ /* 0x000fc400078e006f */
[----:B------:R1:W-:Y:S02]  /*4f70*/  MUFU.EX2 R133, R3 ;  /* 0x0000000300857308 */ /* 0x0003e40000000800 */
[----:B-1----:R-:W-:Y:S01]  /*4f80*/  FFMA.FTZ R3, R153, c[0x0][0x2d0], -R6 ;  /* 0x0000b40099037a23 */ /* 0x002fe20000010806 */
[----:B------:R-:W-:-:S05]  /*4f90*/  MOV R153, R101 ;  /* 0x0000006500997202 */ /* 0x000fca0000000f00 */
[----:B------:R1:W3:Y:S02]  /*4fa0*/  MUFU.EX2 R132, R3 ;  /* 0x0000000300847308 */ /* 0x0002e40000000800 */
[----:B-1----:R-:W-:Y:S01]  /*4fb0*/  FFMA.FTZ R3, R157, c[0x0][0x2d0], -R5 ;  /* 0x0000b4009d037a23 */ /* 0x002fe20000010805 */
[----:B---3--:R-:W-:-:S05]  /*4fc0*/  F2FP.PACK_AB R10, R132, R133 ;  /* 0x00000085840a723e */ /* 0x008fca00000000ff */
[----:B------:R1:W-:Y:S02]  /*4fd0*/  MUFU.EX2 R115, R3 ;  /* 0x0000000300737308 */ /* 0x0003e40000000800 */
[----:B-1----:R-:W-:Y:S02]  /*4fe0*/  FFMA.FTZ R3, R158, c[0x0][0x2d0], -R5 ;  /* 0x0000b4009e037a23 */ /* 0x002fe40000010805 */
[----:B------:R-:W-:-:S04]  /*4ff0*/  IMAD.MOV.U32 R158, RZ, RZ, R98 ;  /* 0x000000ffff9e7224 */ /* 0x000fc800078e0062 */
[----:B------:R1:W3:Y:S02]  /*5000*/  MUFU.EX2 R114, R3 ;  /* 0x0000000300727308 */ /* 0x0002e40000000800 */
[----:B-1----:R-:W-:Y:S01]  /*5010*/  FFMA.FTZ R3, R154, c[0x0][0x2d0], -R5 ;  /* 0x0000b4009a037a23 */ /* 0x002fe20000010805 */
[----:B------:R-:W-:Y:S02]  /*5020*/  MOV R154, R112 ;  /* 0x00000070009a7202 */ /* 0x000fe40000000f00 */
[----:B---3--:R-:W-:-:S03]  /*5030*/  F2FP.PACK_AB R9, R114, R115 ;  /* 0x000000737209723e */ /* 0x008fc600000000ff */
[----:B------:R1:W-:Y:S02]  /*5040*/  MUFU.EX2 R112, R3 ;  /* 0x0000000300707308 */ /* 0x0003e40000000800 */
[----:B-1----:R-:W-:Y:S02]  /*5050*/  FFMA.FTZ R3, R155, c[0x0][0x2d0], -R5 ;  /* 0x0000b4009b037a23 */ /* 0x002fe40000010805 */
[----:B------:R-:W-:Y:S02]  /*5060*/  IMAD.MOV.U32 R155, RZ, RZ, R118 ;  /* 0x000000ffff9b7224 */ /* 0x000fe400078e0076 */
[----:B------:R-:W-:Y:S02]  /*5070*/  IMAD.MOV.U32 R118, RZ, RZ, R113 ;  /* 0x000000ffff767224 */ /* 0x000fe400078e0071 */
[----:B------:R1:W3:Y:S02]  /*5080*/  MUFU.EX2 R113, R3 ;  /* 0x0000000300717308 */ /* 0x0002e40000000800 */
[----:B-1----:R-:W-:Y:S01]  /*5090*/  FFMA.FTZ R3, R159, c[0x0][0x2d0], -R7 ;  /* 0x0000b4009f037a23 */ /* 0x002fe20000010807 */
[----:B---3--:R-:W-:Y:S01]  /*50a0*/  F2FP.PACK_AB R11, R113, R112 ;  /* 0x00000070710b723e */ /* 0x008fe200000000ff */
[----:B------:R-:W-:-:S04]  /*50b0*/  IMAD.MOV.U32 R159, RZ, RZ, R108 ;  /* 0x000000ffff9f7224 */ /* 0x000fc800078e006c */
[----:B------:R1:W-:Y:S02]  /*50c0*/  MUFU.EX2 R111, R3 ;  /* 0x00000003006f7308 */ /* 0x0003e40000000800 */
[C---:B--2---:R-:W-:Y:S08]  /*50d0*/  HMMA.16816.F32 R140, R8.reuse, R16, R140 ;  /* 0x00000010088c723c */ /* 0x044ff0000000188c */
[----:B----4-:R-:W-:Y:S01]  /*50e0*/  HMMA.16816.F32 R76, R8, R32, R88 ;  /* 0x00000020084c723c */ /* 0x010fe20000001858 */
[----:B-1----:R-:W-:-:S04]  /*50f0*/  FFMA.FTZ R3, R148, c[0x0][0x2d0], -R7 ;  /* 0x0000b40094037a23 */ /* 0x002fc80000010807 */
[----:B------:R1:W-:Y:S02]  /*5100*/  MUFU.EX2 R110, R3 ;  /* 0x00000003006e7308 */ /* 0x0003e40000000800 */
[----:B-1----:R-:W-:-:S06]  /*5110*/  FFMA.FTZ R3, R150, c[0x0][0x2d0], -R7 ;  /* 0x0000b40096037a23 */ /* 0x002fcc0000010807 */
[----:B------:R1:W-:Y:S02]  /*5120*/  MUFU.EX2 R109, R3 ;  /* 0x00000003006d7308 */ /* 0x0003e40000000800 */
[----:B-1----:R-:W-:Y:S02]  /*5130*/  FFMA.FTZ R3, R149, c[0x0][0x2d0], -R7 ;  /* 0x0000b40095037a23 */ /* 0x002fe40000010807 */
[C---:B------:R-:W-:Y:S04]  /*5140*/  HMMA.16816.F32 R148, R8.reuse, R18, R80 ;  /* 0x000000120894723c */ /* 0x040fe80000001850 */
[----:B------:R1:W-:Y:S04]  /*5150*/  MUFU.EX2 R108, R3 ;  /* 0x00000003006c7308 */ /* 0x0003e80000000800 */
[----:B------:R-:W-:Y:S01]  /*5160*/  HMMA.16816.F32 R80, R8, R26, R64 ;  /* 0x0000001a0850723c */ /* 0x000fe20000001840 */
[----:B-1----:R-:W-:-:S07]  /*5170*/  FFMA.FTZ R3, R160, c[0x0][0x2d0], -R0 ;  /* 0x0000b400a0037a23 */ /* 0x002fce0000010800 */
[----:B------:R-:W-:Y:S01]  /*5180*/  HMMA.16816.F32 R160, R8, R12, R104 ;  /* 0x0000000c08a0723c */ /* 0x000fe20000001868 */
[----:B------:R1:W-:Y:S02]  /*5190*/  MUFU.EX2 R106, R3 ;  /* 0x00000003006a7308 */ /* 0x0003e40000000800 */
[----:B-1----:R-:W-:-:S05]  /*51a0*/  FFMA.FTZ R3, R164, c[0x0][0x2d0], -R0 ;  /* 0x0000b400a4037a23 */ /* 0x002fca0000010800 */
[C---:B------:R-:W-:Y:S01]  /*51b0*/  HMMA.16816.F32 R164, R8.reuse, R14, R68 ;  /* 0x0000000e08a4723c */ /* 0x040fe20000001844 */
[----:B------:R1:W2:Y:S07]  /*51c0*/  MUFU.EX2 R105, R3 ;  /* 0x0000000300697308 */ /* 0x0002ae0000000800 */
[----:B------:R-:W-:Y:S01]  /*51d0*/  HMMA.16816.F32 R68, R8, R34, R60 ;  /* 0x000000220844723c */ /* 0x000fe2000000183c */
[----:B-1----:R-:W-:Y:S02]  /*51e0*/  FFMA.FTZ R3, R169, c[0x0][0x2d0], -R0 ;  /* 0x0000b400a9037a23 */ /* 0x002fe40000010800 */
[----:B------:R-:W-:Y:S01]  /*51f0*/  IMAD.MOV.U32 R169, RZ, RZ, R97 ;  /* 0x000000ffffa97224 */ /* 0x000fe200078e0061 */
[----:B------:R-:W-:Y:S01]  /*5200*/  MOV R97, R99 ;  /* 0x0000006300617202 */ /* 0x000fe20000000f00 */
[----:B------:R1:W-:Y:S01]  /*5210*/  MUFU.EX2 R104, R3 ;  /* 0x0000000300687308 */ /* 0x0003e20000000800 */
[----:B------:R-:W-:-:S02]  /*5220*/  IMAD.MOV.U32 R99, RZ, RZ, R124 ;  /* 0x000000ffff637224 */ /* 0x000fc400078e007c */
[----:B------:R-:W-:Y:S02]  /*5230*/  IMAD.MOV.U32 R124, RZ, RZ, R4 ;  /* 0x000000ffff7c7224 */ /* 0x000fe400078e0004 */
[----:B------:R-:W-:Y:S02]  /*5240*/  IMAD.MOV.U32 R157, RZ, RZ, R99 ;  /* 0x000000ffff9d7224 */ /* 0x000fe400078e0063 */
[----:B------:R-:W-:Y:S02]  /*5250*/  IMAD.MOV.U32 R4, RZ, RZ, R178 ;  /* 0x000000ffff047224 */ /* 0x000fe400078e00b2 */
[----:B------:R-:W-:Y:S01]  /*5260*/  HMMA.16816.F32 R176, R8, R24, R92 ;  /* 0x0000001808b0723c */ /* 0x000fe2000000185c */
[----:B-1----:R-:W-:-:S06]  /*5270*/  FFMA.FTZ R3, R170, c[0x0][0x2d0], -R0 ;  /* 0x0000b400aa037a23 */ /* 0x002fcc0000010800 */
[----:B------:R-:W-:Y:S01]  /*5280*/  F2FP.PACK_AB R8, R190, R193 ;  /* 0x000000c1be08723e */ /* 0x000fe200000000ff */
[----:B------:R-:W-:Y:S01]  /*5290*/  IMAD.MOV.U32 R170, RZ, RZ, R131 ;  /* 0x000000ffffaa7224 */ /* 0x000fe200078e0083 */
[----:B------:R-:W-:Y:S01]  /*52a0*/  MOV R131, R130 ;  /* 0x0000008200837202 */ /* 0x000fe20000000f00 */
[----:B------:R-:W-:Y:S01]  /*52b0*/  IMAD.MOV.U32 R130, RZ, RZ, R100 ;  /* 0x000000ffff827224 */ /* 0x000fe200078e0064 */
[----:B--2---:R-:W-:Y:S01]  /*52c0*/  F2FP.PACK_AB R9, R105, R106 ;  /* 0x0000006a6909723e */ /* 0x004fe200000000ff */
[----:B------:R-:W-:Y:S01]  /*52d0*/  IMAD.MOV.U32 R100, RZ, RZ, R103 ;  /* 0x000000ffff647224 */ /* 0x000fe200078e0067 */
[----:B------:R-:W-:Y:S01]  /*52e0*/  F2FP.PACK_AB R10, R111, R188 ;  /* 0x000000bc6f0a723e */ /* 0x000fe200000000ff */
[----:B------:R1:W2:Y:S02]  /*52f0*/  MUFU.EX2 R103, R3 ;  /* 0x0000000300677308 */ /* 0x0002a40000000800 */
[----:B-1----:R-:W-:Y:S01]  /*5300*/  FFMA.FTZ R3, R168, c[0x0][0x2d0], -R7 ;  /* 0x0000b400a8037a23 */ /* 0x002fe20000010807 */
[----:B--2---:R-:W-:Y:S01]  /*5310*/  F2FP.PACK_AB R11, R103, R104 ;  /* 0x00000068670b723e */ /* 0x004fe200000000ff */
[----:B------:R-:W-:-:S04]  /*5320*/  IMAD.MOV.U32 R168, RZ, RZ, R152 ;  /* 0x000000ffffa87224 */ /* 0x000fc800078e0098 */
[----:B------:R1:W-:Y:S01]  /*5330*/  MUFU.EX2 R107, R3 ;  /* 0x00000003006b7308 */ /* 0x0003e20000000800 */
[----:B------:R-:W-:Y:S01]  /*5340*/  IMAD.MOV.U32 R152, RZ, RZ, R156 ;  /* 0x000000ffff987224 */ /* 0x000fe200078e009c */
[----:B------:R-:W-:Y:S01]  /*5350*/  MOV R156, R127 ;  /* 0x0000007f009c7202 */ /* 0x000fe20000000f00 */
[----:B------:R-:W-:Y:S01]  /*5360*/  IMAD.MOV.U32 R127, RZ, RZ, R97 ;  /* 0x000000ffff7f7224 */ /* 0x000fe200078e0061 */
[C---:B------:R-:W-:Y:S08]  /*5370*/  HMMA.16816.F32 R64, R8.reuse, R16, R48 ;  /* 0x000000100840723c */ /* 0x040ff00000001830 */
[----:B------:R-:W-:Y:S01]  /*5380*/  HMMA.16816.F32 R60, R8, R18, R44 ;  /* 0x00000012083c723c */ /* 0x000fe2000000182c */
[----:B------:R-:W-:Y:S01]  /*5390*/  LDSM.16.MT88.4 R16, [R231+0x2100] ;  /* 0x00210000e710783b */ /* 0x000fe20000004200 */
[----:B-1----:R-:W-:-:S02]  /*53a0*/  FFMA.FTZ R3, R171, c[0x0][0x2d0], -R6 ;  /* 0x0000b400ab037a23 */ /* 0x002fc40000010806 */
[----:B------:R-:W-:Y:S02]  /*53b0*/  IMAD.MOV.U32 R171, RZ, RZ, R96 ;  /* 0x000000ffffab7224 */ /* 0x000fe400078e0060 */
[----:B------:R1:W-:Y:S02]  /*53c0*/  MUFU.EX2 R101, R3 ;  /* 0x0000000300657308 */ /* 0x0003e40000000800 */
[C---:B------:R-:W-:Y:S01]  /*53d0*/  HMMA.16816.F32 R52, R8.reuse, R12, R20 ;  /* 0x0000000c0834723c */ /* 0x040fe20000001814 */
[----:B------:R-:W2:Y:S07]  /*53e0*/  LDSM.16.MT88.4 R20, [R228+0x2100] ;  /* 0x00210000e414783b */ /* 0x000eae0000004200 */
[----:B------:R-:W-:Y:S01]  /*53f0*/  HMMA.16816.F32 R48, R8, R14, R36 ;  /* 0x0000000e0830723c */ /* 0x000fe20000001824 */
[----:B------:R-:W3:Y:S01]  /*5400*/  LDSM.16.MT88.4 R12, [R229+0x2100] ;  /* 0x00210000e50c783b */ /* 0x000ee20000004200 */
[----:B-1----:R-:W-:-:S06]  /*5410*/  FFMA.FTZ R3, R173, c[0x0][0x2d0], -R6 ;  /* 0x0000b400ad037a23 */ /* 0x002fcc0000010806 */
[C---:B------:R-:W-:Y:S01]  /*5420*/  HMMA.16816.F32 R44, R8.reuse, R32, R84 ;  /* 0x00000020082c723c */ /* 0x040fe20000001854 */
[----:B------:R-:W-:Y:S02]  /*5430*/  IMAD.MOV.U32 R173, RZ, RZ, R102 ;  /* 0x000000ffffad7224 */ /* 0x000fe400078e0066 */
[----:B------:R1:W4:Y:S05]  /*5440*/  MUFU.EX2 R102, R3 ;  /* 0x0000000300667308 */ /* 0x00032a0000000800 */
[C---:B------:R-:W-:Y:S08]  /*5450*/  HMMA.16816.F32 R36, R8.reuse, R24, R40 ;  /* 0x000000180824723c */ /* 0x040ff00000001828 */
[----:B------:R-:W-:Y:S01]  /*5460*/  HMMA.16816.F32 R40, R8, R26, R56 ;  /* 0x0000001a0828723c */ /* 0x000fe20000001838 */
[----:B------:R-:W2:Y:S01]  /*5470*/  LDSM.16.MT88.4 R24, [R228+0x2900] ;  /* 0x00290000e418783b */ /* 0x000ea20000004200 */
[----:B-1----:R-:W-:-:S02]  /*5480*/  FFMA.FTZ R3, R172, c[0x0][0x2d0], -R6 ;  /* 0x0000b400ac037a23 */ /* 0x002fc40000010806 */
[----:B------:R-:W-:Y:S02]  /*5490*/  IMAD.MOV.U32 R172, RZ, RZ, R100 ;  /* 0x000000ffffac7224 */ /* 0x000fe400078e0064 */
[----:B------:R1:W-:Y:S02]  /*54a0*/  MUFU.EX2 R100, R3 ;  /* 0x0000000300647308 */ /* 0x0003e40000000800 */
[----:B------:R-:W-:Y:S07]  /*54b0*/  HMMA.16816.F32 R32, R8, R34, R72 ;  /* 0x000000220820723c */ /* 0x000fee0000001848 */
[----:B----4-:R-:W-:Y:S01]  /*54c0*/  F2FP.PACK_AB R8, R102, R101 ;  /* 0x000000656608723e */ /* 0x010fe200000000ff */
[----:B-1----:R-:W-:-:S04]  /*54d0*/  FFMA.FTZ R3, R174, c[0x0][0x2d0], -R6 ;  /* 0x0000b400ae037a23 */ /* 0x002fc80000010806 */
[----:B------:R1:W4:Y:S02]  /*54e0*/  MUFU.EX2 R99, R3 ;  /* 0x0000000300637308 */ /* 0x0003240000000800 */
[----:B-1----:R-:W-:Y:S01]  /*54f0*/  FFMA.FTZ R3, R175, c[0x0][0x2d0], -R5 ;  /* 0x0000b400af037a23 */ /* 0x002fe20000010805 */
[----:B----4-:R-:W-:-:S05]  /*5500*/  F2FP.PACK_AB R10, R99, R100 ;  /* 0x00000064630a723e */ /* 0x010fca00000000ff */
[----:B------:R1:W-:Y:S02]  /*5510*/  MUFU.EX2 R98, R3 ;  /* 0x0000000300627308 */ /* 0x0003e40000000800 */
[----:B-1----:R-:W-:-:S06]  /*5520*/  FFMA.FTZ R3, R181, c[0x0][0x2d0], -R5 ;  /* 0x0000b400b5037a23 */ /* 0x002fcc0000010805 */
        /* <DEDUP_REMOVED lines=9> */
[C---:B--2---:R-:W-:Y:S08]  /*55c0*/  HMMA.16816.F32 R140, R8.reuse, R20, R140 ;  /* 0x00000014088c723c */ /* 0x044ff0000000188c */
[----:B------:R-:W-:Y:S01]  /*55d0*/  HMMA.16816.F32 R148, R8, R22, R148 ;  /* 0x000000160894723c */ /* 0x000fe20000001894 */
[----:B-1----:R-:W-:-:S04]  /*55e0*/  FFMA.FTZ R3, R183, c[0x0][0x2d0], -R0 ;  /* 0x0000b400b7037a23 */ /* 0x002fc80000010800 */
[----:B------:R1:W2:Y:S03]  /*55f0*/  MUFU.EX2 R93, R3 ;  /* 0x00000003005d7308 */ /* 0x0002a60000000800 */
[C---:B------:R-:W-:Y:S08]  /*5600*/  HMMA.16816.F32 R160, R8.reuse, R16, R160 ;  /* 0x0000001008a0723c */ /* 0x040ff000000018a0 */
[----:B------:R-:W-:Y:S01]  /*5610*/  HMMA.16816.F32 R164, R8, R18, R164 ;  /* 0x0000001208a4723c */ /* 0x000fe200000018a4 */
[----:B-1----:R-:W-:-:S07]  /*5620*/  FFMA.FTZ R3, R185, c[0x0][0x2d0], -R0 ;  /* 0x0000b400b9037a23 */ /* 0x002fce0000010800 */
[C---:B---3--:R-:W-:Y:S01]  /*5630*/  HMMA.16816.F32 R176, R8.reuse, R12, R176 ;  /* 0x0000000c08b0723c */ /* 0x048fe200000018b0 */
[----:B------:R1:W-:Y:S07]  /*5640*/  MUFU.EX2 R92, R3 ;  /* 0x00000003005c7308 */ /* 0x0003ee0000000800 */
[C---:B------:R-:W-:Y:S08]  /*5650*/  HMMA.16816.F32 R80, R8.reuse, R14, R80 ;  /* 0x0000000e0850723c */ /* 0x040ff00000001850 */
[----:B------:R-:W-:Y:S01]  /*5660*/  HMMA.16816.F32 R76, R8, R28, R76 ;  /* 0x0000001c084c723c */ /* 0x000fe2000000184c */
[----:B-1----:R-:W-:-:S04]  /*5670*/  FFMA.FTZ R3, R186, c[0x0][0x2d0], -R0 ;  /* 0x0000b400ba037a23 */ /* 0x002fc80000010800 */
[----:B------:R1:W3:Y:S03]  /*5680*/  MUFU.EX2 R91, R3 ;  /* 0x00000003005b7308 */ /* 0x0002e60000000800 */
[----:B------:R-:W-:Y:S07]  /*5690*/  HMMA.16816.F32 R68, R8, R30, R68 ;  /* 0x0000001e0844723c */ /* 0x000fee0000001844 */
[----:B------:R-:W-:-:S02]  /*56a0*/  F2FP.PACK_AB R8, R109, R110 ;  /* 0x0000006e6d08723e */ /* 0x000fc400000000ff */
[----:B--2---:R-:W-:Y:S02]  /*56b0*/  F2FP.PACK_AB R9, R93, R94 ;  /* 0x0000005e5d09723e */ /* 0x004fe400000000ff */
[----:B------:R-:W-:Y:S01]  /*56c0*/  F2FP.PACK_AB R10, R107, R108 ;  /* 0x0000006c6b0a723e */ /* 0x000fe200000000ff */
[----:B-1----:R-:W-:Y:S01]  /*56d0*/  FFMA.FTZ R3, R146, c[0x0][0x2d0], -R6 ;  /* 0x0000b40092037a23 */ /* 0x002fe20000010806 */
[----:B---3--:R-:W-:-:S03]  /*56e0*/  F2FP.PACK_AB R11, R91, R92 ;  /* 0x0000005c5b0b723e */ /* 0x008fc600000000ff */
[----:B------:R1:W-:Y:S04]  /*56f0*/  MUFU.EX2 R90, R3 ;  /* 0x00000003005a7308 */ /* 0x0003e80000000800 */
[C---:B------:R-:W-:Y:S08]  /*5700*/  HMMA.16816.F32 R64, R8.reuse, R20, R64 ;  /* 0x000000140840723c */ /* 0x040ff00000001840 */
[----:B------:R-:W-:Y:S01]  /*5710*/  HMMA.16816.F32 R60, R8, R22, R60 ;  /* 0x00000016083c723c */ /* 0x000fe2000000183c */
[----:B------:R-:W2:Y:S01]  /*5720*/  LDSM.16.MT88.4 R20, [R231+0x2900] ;  /* 0x00290000e714783b */ /* 0x000ea20000004200 */
[----:B-1----:R-:W-:-:S04]  /*5730*/  FFMA.FTZ R3, R147, c[0x0][0x2d0], -R6 ;  /* 0x0000b40093037a23 */ /* 0x002fc80000010806 */
[----:B------:R1:W3:Y:S02]  /*5740*/  MUFU.EX2 R89, R3 ;  /* 0x0000000300597308 */ /* 0x0002e40000000800 */
[C---:B------:R-:W-:Y:S08]  /*5750*/  HMMA.16816.F32 R52, R8.reuse, R16, R52 ;  /* 0x000000100834723c */ /* 0x040ff00000001834 */
[----:B------:R-:W-:Y:S01]  /*5760*/  HMMA.16816.F32 R48, R8, R18, R48 ;  /* 0x000000120830723c */ /* 0x000fe20000001830 */
[----:B------:R-:W4:Y:S01]  /*5770*/  LDSM.16.MT88.4 R16, [R229+0x2900] ;  /* 0x00290000e510783b */ /* 0x000f220000004200 */
[----:B-1----:R-:W-:-:S06]  /*5780*/  FFMA.FTZ R3, R144, c[0x0][0x2d0], -R6 ;  /* 0x0000b40090037a23 */ /* 0x002fcc0000010806 */
[C---:B------:R-:W-:Y:S01]  /*5790*/  HMMA.16816.F32 R36, R8.reuse, R12, R36 ;  /* 0x0000000c0824723c */ /* 0x040fe20000001824 */
[----:B------:R1:W-:Y:S07]  /*57a0*/  MUFU.EX2 R88, R3 ;  /* 0x0000000300587308 */ /* 0x0003ee0000000800 */
[C---:B------:R-:W-:Y:S01]  /*57b0*/  HMMA.16816.F32 R40, R8.reuse, R14, R40 ;  /* 0x0000000e0828723c */ /* 0x040fe20000001828 */
[----:B------:R-:W2:Y:S07]  /*57c0*/  LDSM.16.MT88.4 R12, [R230+0x2900] ;  /* 0x00290000e60c783b */ /* 0x000eae0000004200 */
[----:B------:R-:W-:Y:S01]  /*57d0*/  HMMA.16816.F32 R32, R8, R30, R32 ;  /* 0x0000001e0820723c */ /* 0x000fe20000001820 */
[----:B-1----:R-:W-:-:S04]  /*57e0*/  FFMA.FTZ R3, R145, c[0x0][0x2d0], -R6 ;  /* 0x0000b40091037a23 */ /* 0x002fc80000010806 */
[----:B------:R1:W-:Y:S03]  /*57f0*/  MUFU.EX2 R87, R3 ;  /* 0x0000000300577308 */ /* 0x0003e60000000800 */
[----:B------:R-:W-:Y:S01]  /*5800*/  HMMA.16816.F32 R44, R8, R28, R44 ;  /* 0x0000001c082c723c */ /* 0x000fe2000000182c */
[----:B-1----:R-:W-:-:S04]  /*5810*/  FFMA.FTZ R3, R187, c[0x0][0x2d0], -R5 ;  /* 0x0000b400bb037a23 */ /* 0x002fc80000010805 */
[----:B------:R1:W-:Y:S02]  /*5820*/  MUFU.EX2 R86, R3 ;  /* 0x0000000300567308 */ /* 0x0003e40000000800 */
[----:B-1----:R-:W-:-:S06]  /*5830*/  FFMA.FTZ R3, R212, c[0x0][0x2d0], -R5 ;  /* 0x0000b400d4037a23 */ /* 0x002fcc0000010805 */
[----:B------:R1:W1:Y:S02]  /*5840*/  MUFU.EX2 R85, R3 ;  /* 0x0000000300557308 */ /* 0x0002640000000800 */
[----:B-1----:R-:W-:-:S06]  /*5850*/  FFMA.FTZ R3, R209, c[0x0][0x2d0], -R5 ;  /* 0x0000b400d1037a23 */ /* 0x002fcc0000010805 */
[----:B------:R1:W-:Y:S02]  /*5860*/  MUFU.EX2 R75, R3 ;  /* 0x00000003004b7308 */ /* 0x0003e40000000800 */
[----:B-1----:R-:W-:-:S06]  /*5870*/  FFMA.FTZ R3, R210, c[0x0][0x2d0], -R5 ;  /* 0x0000b400d2037a23 */ /* 0x002fcc0000010805 */
[----:B------:R1:W1:Y:S02]  /*5880*/  MUFU.EX2 R84, R3 ;  /* 0x0000000300547308 */ /* 0x0002640000000800 */
[----:B-1----:R-:W-:Y:S02]  /*5890*/  FFMA.FTZ R3, R172, c[0x0][0x2d0], -R7 ;  /* 0x0000b400ac037a23 */ /* 0x002fe40000010807 */
[----:B------:R-:W-:-:S04]  /*58a0*/  IMAD.MOV.U32 R172, RZ, RZ, R173 ;  /* 0x000000ffffac7224 */ /* 0x000fc800078e00ad */
[----:B------:R1:W-:Y:S01]  /*58b0*/  MUFU.EX2 R74, R3 ;  /* 0x00000003004a7308 */ /* 0x0003e20000000800 */
[----:B------:R-:W-:Y:S01]  /*58c0*/  IMAD.MOV.U32 R173, RZ, RZ, R171 ;  /* 0x000000ffffad7224 */ /* 0x000fe200078e00ab */
[----:B------:R-:W-:Y:S01]  /*58d0*/  MOV R171, R168 ;  /* 0x000000a800ab7202 */ /* 0x000fe20000000f00 */
[----:B------:R-:W-:Y:S02]  /*58e0*/  IMAD.MOV.U32 R168, RZ, RZ, R170 ;  /* 0x000000ffffa87224 */ /* 0x000fe400078e00aa */
[----:B------:R-:W-:Y:S02]  /*58f0*/  IMAD.MOV.U32 R170, RZ, RZ, R169 ;  /* 0x000000ffffaa7224 */ /* 0x000fe400078e00a9 */
[----:B------:R-:W-:Y:S02]  /*5900*/  IMAD.MOV.U32 R169, RZ, RZ, R159 ;  /* 0x000000ffffa97224 */ /* 0x000fe400078e009f */
[----:B------:R-:W-:Y:S01]  /*5910*/  IMAD.MOV.U32 R159, RZ, RZ, R155 ;  /* 0x000000ffff9f7224 */ /* 0x000fe200078e009b */
[----:B------:R-:W-:Y:S01]  /*5920*/  MOV R155, R154 ;  /* 0x0000009a009b7202 */ /* 0x000fe20000000f00 */
[----:B------:R-:W-:-:S02]  /*5930*/  IMAD.MOV.U32 R154, RZ, RZ, R121 ;  /* 0x000000ffff9a7224 */ /* 0x000fc400078e0079 */
[----:B------:R-:W-:Y:S01]  /*5940*/  IMAD.MOV.U32 R121, RZ, RZ, R235 ;  /* 0x000000ffff797224 */ /* 0x000fe200078e00eb */
[----:B---3--:R-:W-:Y:S01]  /*5950*/  F2FP.PACK_AB R8, R89, R90 ;  /* 0x0000005a5908723e */ /* 0x008fe200000000ff */
[--C-:B------:R-:W-:Y:S01]  /*5960*/  FFMA.FTZ R4, R4, c[0x0][0x2d0], -R7.reuse ;  /* 0x0000b40004047a23 */ /* 0x100fe20000010807 */
[----:B------:R-:W-:Y:S01]  /*5970*/  F2FP.PACK_AB R9, R85, R86 ;  /* 0x000000565509723e */ /* 0x000fe200000000ff */
[----:B-1----:R-:W-:Y:S01]  /*5980*/  FFMA.FTZ R3, R172, c[0x0][0x2d0], -R7 ;  /* 0x0000b400ac037a23 */ /* 0x002fe20000010807 */
[----:B------:R-:W-:Y:S01]  /*5990*/  F2FP.PACK_AB R10, R87, R88 ;  /* 0x00000058570a723e */ /* 0x000fe200000000ff */
[----:B------:R-:W-:Y:S01]  /*59a0*/  IMAD.MOV.U32 R172, RZ, RZ, R173 ;  /* 0x000000ffffac7224 */ /* 0x000fe200078e00ad */
[----:B------:R-:W-:Y:S01]  /*59b0*/  F2FP.PACK_AB R11, R84, R75 ;  /* 0x0000004b540b723e */ /* 0x000fe200000000ff */
[----:B------:R1:W3:Y:S01]  /*59c0*/  MUFU.EX2 R73, R3 ;  /* 0x0000000300497308 */ /* 0x0002e20000000800 */
[----:B------:R-:W-:Y:S01]  /*59d0*/  IMAD.MOV.U32 R173, RZ, RZ, R171 ;  /* 0x000000ffffad7224 */ /* 0x000fe200078e00ab */
[----:B------:R-:W-:Y:S01]  /*59e0*/  MOV R171, R168 ;  /* 0x000000a800ab7202 */ /* 0x000fe20000000f00 */
[----:B------:R-:W-:Y:S01]  /*59f0*/  IMAD.MOV.U32 R168, RZ, RZ, R170 ;  /* 0x000000ffffa87224 */ /* 0x000fe200078e00aa */
[----:B------:R2:W5:Y:S01]  /*5a00*/  LDL.LU R235, [R1+0x1c] ;  /* 0x00001c0001eb7983 */ /* 0x0005620000300800 */
[----:B------:R-:W-:-:S02]  /*5a10*/  IMAD.MOV.U32 R170, RZ, RZ, R169 ;  /* 0x000000ffffaa7224 */ /* 0x000fc400078e00a9 */
[----:B------:R-:W-:Y:S02]  /*5a20*/  IMAD.MOV.U32 R169, RZ, RZ, R159 ;  /* 0x000000ffffa97224 */ /* 0x000fe400078e009f */
[----:B------:R-:W-:Y:S01]  /*5a30*/  IMAD.MOV.U32 R159, RZ, RZ, R155 ;  /* 0x000000ffff9f7224 */ /* 0x000fe200078e009b */
[----:B------:R-:W-:Y:S01]  /*5a40*/  MOV R155, R154 ;  /* 0x0000009a009b7202 */ /* 0x000fe20000000f00 */
[----:B------:R-:W-:Y:S01]  /*5a50*/  IMAD.MOV.U32 R154, RZ, RZ, R121 ;  /* 0x000000ffff9a7224 */ /* 0x000fe200078e0079 */
[----:B------:R-:W-:Y:S01]  /*5a60*/  HMMA.16816.F32 R140, R8, R24, R140 ;  /* 0x00000018088c723c */ /* 0x000fe2000000188c */
[----:B------:R-:W-:Y:S02]  /*5a70*/  IMAD.MOV.U32 R174, RZ, RZ, R129 ;  /* 0x000000ffffae7224 */ /* 0x000fe400078e0081 */
[----:B------:R-:W-:Y:S02]  /*5a80*/  IMAD.MOV.U32 R121, RZ, RZ, R234 ;  /* 0x000000ffff797224 */ /* 0x000fe400078e00ea */
[----:B-1----:R-:W-:-:S03]  /*5a90*/  FFMA.FTZ R3, R227, c[0x0][0x2d0], -R7 ;  /* 0x0000b400e3037a23 */ /* 0x002fc60000010807 */
[C---:B------:R-:W-:Y:S01]  /*5aa0*/  HMMA.16816.F32 R148, R8.reuse, R26, R148 ;  /* 0x0000001a0894723c */ /* 0x040fe20000001894 */
[----:B------:R1:W-:Y:S07]  /*5ab0*/  MUFU.EX2 R72, R3 ;  /* 0x0000000300487308 */ /* 0x0003ee0000000800 */
[C---:B--2---:R-:W-:Y:S08]  /*5ac0*/  HMMA.16816.F32 R160, R8.reuse, R20, R160 ;  /* 0x0000001408a0723c */ /* 0x044ff000000018a0 */
[----:B------:R-:W-:Y:S01]  /*5ad0*/  HMMA.16816.F32 R164, R8, R22, R164 ;  /* 0x0000001608a4723c */ /* 0x000fe200000018a4 */
[----:B-1----:R-:W-:-:S07]  /*5ae0*/  FFMA.FTZ R3, R172, c[0x0][0x2d0], -R7 ;  /* 0x0000b400ac037a23 */ /* 0x002fce0000010807 */
[----:B----4-:R-:W-:Y:S01]  /*5af0*/  HMMA.16816.F32 R176, R8, R16, R176 ;  /* 0x0000001008b0723c */ /* 0x010fe200000018b0 */
[----:B------:R-:W-:-:S07]  /*5b00*/  IMAD.MOV.U32 R172, RZ, RZ, R173 ;  /* 0x000000ffffac7224 */ /* 0x000fce00078e00ad */
[----:B------:R-:W-:Y:S01]  /*5b10*/  HMMA.16816.F32 R180, R8, R18, R80 ;  /* 0x0000001208b4723c */ /* 0x000fe20000001850 */
[----:B------:R-:W-:Y:S01]  /*5b20*/  IMAD.MOV.U32 R173, RZ, RZ, R171 ;  /* 0x000000ffffad7224 */ /* 0x000fe200078e00ab */
[----:B------:R-:W-:Y:S01]  /*5b30*/  MOV R171, R168 ;  /* 0x000000a800ab7202 */ /* 0x000fe20000000f00 */
[----:B------:R1:W-:Y:S01]  /*5b40*/  MUFU.EX2 R59, R3 ;  /* 0x00000003003b7308 */ /* 0x0003e20000000800 */
[----:B------:R-:W-:-:S04]  /*5b50*/  IMAD.MOV.U32 R168, RZ, RZ, R170 ;  /* 0x000000ffffa87224 */ /* 0x000fc800078e00aa */
[C---:B------:R-:W-:Y:S08]  /*5b60*/  HMMA.16816.F32 R76, R8.reuse, R12, R76 ;  /* 0x0000000c084c723c */ /* 0x040ff0000000184c */
[----:B------:R-:W-:Y:S01]  /*5b70*/  HMMA.16816.F32 R68, R8, R14, R68 ;  /* 0x0000000e0844723c */ /* 0x000fe20000001844 */
[----:B------:R-:W-:Y:S01]  /*5b80*/  MOV R129, R118 ;  /* 0x0000007600817202 */ /* 0x000fe20000000f00 */
[----:B------:R2:W5:Y:S01]  /*5b90*/  LDL.LU R234, [R1+0x18] ;  /* 0x0000180001ea7983 */ /* 0x0005620000300800 */
[----:B-1----:R-:W-:Y:S01]  /*5ba0*/  FFMA.FTZ R3, R172, c[0x0][0x2d0], -R0 ;  /* 0x0000b400ac037a23 */ /* 0x002fe20000010800 */
[----:B------:R-:W-:Y:S01]  /*5bb0*/  MOV R172, R173 ;  /* 0x000000ad00ac7202 */ /* 0x000fe20000000f00 */
[----:B------:R-:W-:-:S02]  /*5bc0*/  IMAD.MOV.U32 R173, RZ, RZ, R171 ;  /* 0x000000ffffad7224 */ /* 0x000fc400078e00ab */
[----:B------:R1:W-:Y:S01]  /*5bd0*/  MUFU.EX2 R58, R3 ;  /* 0x00000003003a7308 */ /* 0x0003e20000000800 */
[----:B------:R-:W-:Y:S02]  /*5be0*/  IMAD.MOV.U32 R171, RZ, RZ, R168 ;  /* 0x000000ffffab7224 */ /* 0x000fe400078e00a8 */
[----:B------:R-:W-:Y:S02]  /*5bf0*/  IMAD.MOV.U32 R170, RZ, RZ, R169 ;  /* 0x000000ffffaa7224 */ /* 0x000fe400078e00a9 */
[----:B------:R-:W-:Y:S02]  /*5c00*/  IMAD.MOV.U32 R169, RZ, RZ, R159 ;  /* 0x000000ffffa97224 */ /* 0x000fe400078e009f */
[----:B------:R-:W-:Y:S02]  /*5c10*/  IMAD.MOV.U32 R168, RZ, RZ, R170 ;  /* 0x000000ffffa87224 */ /* 0x000fe400078e00aa */
[----:B------:R-:W-:Y:S01]  /*5c20*/  IMAD.MOV.U32 R159, RZ, RZ, R155 ;  /* 0x000000ffff9f7224 */ /* 0x000fe200078e009b */
[----:B------:R-:W-:Y:S01]  /*5c30*/  MOV R155, R154 ;  /* 0x0000009a009b7202 */ /* 0x000fe20000000f00 */
[----:B-1----:R-:W-:-:S02]  /*5c40*/  FFMA.FTZ R3, R172, c[0x0][0x2d0], -R0 ;  /* 0x0000b400ac037a23 */ /* 0x002fc40000010800 */
[----:B------:R-:W-:Y:S02]  /*5c50*/  IMAD.MOV.U32 R172, RZ, RZ, R173 ;  /* 0x000000ffffac7224 */ /* 0x000fe400078e00ad */
[----:B------:R1:W4:Y:S01]  /*5c60*/  MUFU.EX2 R57, R3 ;  /* 0x0000000300397308 */ /* 0x0003220000000800 */
[----:B------:R-:W-:Y:S01]  /*5c70*/  IMAD.MOV.U32 R173, RZ, RZ, R171 ;  /* 0x000000ffffad7224 */ /* 0x000fe200078e00ab */
[----:B------:R-:W-:Y:S01]  /*5c80*/  MOV R171, R168 ;  /* 0x000000a800ab7202 */ /* 0x000fe20000000f00 */
[----:B------:R-:W-:Y:S01]  /*5c90*/  IMAD.MOV.U32 R170, RZ, RZ, R169 ;  /* 0x000000ffffaa7224 */ /* 0x000fe200078e00a9 */
[----:B------:R-:W-:Y:S01]  /*5ca0*/  MOV R169, R159 ;  /* 0x0000009f00a97202 */ /* 0x000fe20000000f00 */
[----:B------:R-:W-:Y:S02]  /*5cb0*/  IMAD.MOV.U32 R154, RZ, RZ, R158 ;  /* 0x000000ffff9a7224 */ /* 0x000fe400078e009e */
[----:B-1----:R-:W-:Y:S02]  /*5cc0*/  FFMA.FTZ R3, R172, c[0x0][0x2d0], -R0 ;  /* 0x0000b400ac037a23 */ /* 0x002fe40000010800 */
[----:B------:R-:W-:-:S02]  /*5cd0*/  IMAD.MOV.U32 R168, RZ, RZ, R169 ;  /* 0x000000ffffa87224 */ /* 0x000fc400078e00a9 */
[----:B------:R1:W-:Y:S01]  /*5ce0*/  MUFU.EX2 R56, R3 ;  /* 0x0000000300387308 */ /* 0x0003e20000000800 */
[----:B------:R-:W-:Y:S01]  /*5cf0*/  IMAD.MOV.U32 R159, RZ, RZ, R155 ;  /* 0x000000ffff9f7224 */ /* 0x000fe200078e009b */
[----:B---3--:R-:W-:Y:S01]  /*5d00*/  F2FP.PACK_AB R8, R73, R74 ;  /* 0x0000004a4908723e */ /* 0x008fe200000000ff */
[----:B------:R-:W-:Y:S02]  /*5d10*/  IMAD.MOV.U32 R158, RZ, RZ, R157 ;  /* 0x000000ffff9e7224 */ /* 0x000fe400078e009d */
[----:B-1----:R-:W-:Y:S01]  /*5d20*/  FFMA.FTZ R3, R173, c[0x0][0x2d0], -R0 ;  /* 0x0000b400ad037a23 */ /* 0x002fe20000010800 */
[----:B----4-:R-:W-:Y:S01]  /*5d30*/  F2FP.PACK_AB R9, R57, R58 ;  /* 0x0000003a3909723e */ /* 0x010fe200000000ff */
[----:B------:R-:W-:Y:S02]  /*5d40*/  IMAD.MOV.U32 R169, RZ, RZ, R159 ;  /* 0x000000ffffa97224 */ /* 0x000fe400078e009f */
[----:B------:R1:W3:Y:S01]  /*5d50*/  MUFU.EX2 R31, R3 ;  /* 0x00000003001f7308 */ /* 0x0002e20000000800 */
[----:B------:R-:W-:Y:S01]  /*5d60*/  F2FP.PACK_AB R10, R59, R72 ;  /* 0x000000483b0a723e */ /* 0x000fe200000000ff */
[----:B------:R-:W-:-:S02]  /*5d70*/  IMAD.MOV.U32 R157, RZ, RZ, R153 ;  /* 0x000000ffff9d7224 */ /* 0x000fc400078e0099 */
[----:B------:R-:W-:Y:S02]  /*5d80*/  IMAD.MOV.U32 R153, RZ, RZ, R233 ;  /* 0x000000ffff997224 */ /* 0x000fe400078e00e9 */
[----:B------:R-:W-:Y:S01]  /*5d90*/  IMAD.MOV.U32 R155, RZ, RZ, R154 ;  /* 0x000000ffff9b7224 */ /* 0x000fe200078e009a */
[----:B------:R-:W-:Y:S01]  /*5da0*/  MOV R81, R174 ;  /* 0x000000ae00517202 */ /* 0x000fe20000000f00 */
[----:B-1----:R-:W-:Y:S01]  /*5db0*/  FFMA.FTZ R3, R171, c[0x0][0x2d0], -R6 ;  /* 0x0000b400ab037a23 */ /* 0x002fe20000010806 */
[----:B---3--:R-:W-:Y:S01]  /*5dc0*/  F2FP.PACK_AB R11, R31, R56 ;  /* 0x000000381f0b723e */ /* 0x008fe200000000ff */
[----:B------:R-:W-:Y:S01]  /*5dd0*/  IMAD.MOV.U32 R172, RZ, RZ, R128 ;  /* 0x000000ffffac7224 */ /* 0x000fe200078e0080 */
[----:B------:R-:W-:Y:S01]  /*5de0*/  MOV R227, R156 ;  /* 0x0000009c00e37202 */ /* 0x000fe20000000f00 */
[----:B------:R1:W-:Y:S01]  /*5df0*/  MUFU.EX2 R29, R3 ;  /* 0x00000003001d7308 */ /* 0x0003e20000000800 */
[----:B------:R-:W-:Y:S01]  /*5e00*/  IMAD.MOV.U32 R212, RZ, RZ, R129 ;  /* 0x000000ffffd47224 */ /* 0x000fe200078e0081 */
[----:B------:R-:W-:Y:S01]  /*5e10*/  UIADD3 UR6, UR7, -0x2, URZ ;  /* 0xfffffffe07067890 */ /* 0x000fe2000fffe03f */
[----:B------:R2:W5:Y:S01]  /*5e20*/  LDL.LU R233, [R1+0x14] ;  /* 0x0000140001e97983 */ /* 0x0005620000300800 */
[----:B------:R-:W-:Y:S01]  /*5e30*/  IMAD.MOV.U32 R154, RZ, RZ, R158 ;  /* 0x000000ffff9a7224 */ /* 0x000fe200078e009e */
[----:B------:R-:W-:Y:S01]  /*5e40*/  HMMA.16816.F32 R64, R8, R24, R64 ;  /* 0x000000180840723c */ /* 0x000fe20000001840 */
[----:B------:R-:W-:Y:S01]  /*5e50*/  IMAD.MOV.U32 R158, RZ, RZ, R157 ;  /* 0x000000ffff9e7224 */ /* 0x000fe200078e009d */
[----:B------:R-:W-:Y:S01]  /*5e60*/  MOV R157, R153 ;  /* 0x00000099009d7202 */ /* 0x000fe20000000f00 */
[----:B------:R-:W-:-:S02]  /*5e70*/  IMAD.MOV.U32 R153, RZ, RZ, R152 ;  /* 0x000000ffff997224 */ /* 0x000fc400078e0098 */
[----:B------:R-:W-:Y:S02]  /*5e80*/  IMAD.MOV.U32 R152, RZ, RZ, R232 ;  /* 0x000000ffff987224 */ /* 0x000fe400078e00e8 */
[----:B------:R-:W-:Y:S01]  /*5e90*/  IMAD.MOV.U32 R159, RZ, RZ, R155 ;  /* 0x000000ffff9f7224 */ /* 0x000fe200078e009b */
[----:B------:R-:W-:Y:S01]  /*5ea0*/  HMMA.16816.F32 R48, R8, R22, R48 ;  /* 0x000000160830723c */ /* 0x000fe20000001830 */
[----:B-1----:R-:W-:Y:S01]  /*5eb0*/  FFMA.FTZ R3, R168, c[0x0][0x2d0], -R6 ;  /* 0x0000b400a8037a23 */ /* 0x002fe20000010806 */
[----:B------:R2:W5:Y:S01]  /*5ec0*/  LDL.LU R232, [R1+0x10] ;  /* 0x0000100001e87983 */ /* 0x0005620000300800 */
[----:B------:R-:W-:Y:S01]  /*5ed0*/  IMAD.MOV.U32 R155, RZ, RZ, R154 ;  /* 0x000000ffff9b7224 */ /* 0x000fe200078e009a */
[----:B------:R-:W-:Y:S01]  /*5ee0*/  MOV R154, R153 ;  /* 0x00000099009a7202 */ /* 0x000fe20000000f00 */
[----:B------:R1:W-:Y:S01]  /*5ef0*/  MUFU.EX2 R30, R3 ;  /* 0x00000003001e7308 */ /* 0x0003e20000000800 */
[----:B------:R-:W-:Y:S01]  /*5f00*/  IMAD.MOV.U32 R153, RZ, RZ, R152 ;  /* 0x000000ffff997224 */ /* 0x000fe200078e0098 */
[----:B------:R-:W-:Y:S01]  /*5f10*/  MOV R173, R159 ;  /* 0x0000009f00ad7202 */ /* 0x000fe20000000f00 */
[----:B------:R-:W-:-:S02]  /*5f20*/  IMAD.MOV.U32 R152, RZ, RZ, R131 ;  /* 0x000000ffff987224 */ /* 0x000fc400078e0083 */
[----:B-1----:R-:W-:Y:S02]  /*5f30*/  FFMA.FTZ R3, R170, c[0x0][0x2d0], -R6 ;  /* 0x0000b400aa037a23 */ /* 0x002fe40000010806 */
[----:B------:R-:W-:Y:S02]  /*5f40*/  IMAD.MOV.U32 R186, RZ, RZ, R153 ;  /* 0x000000ffffba7224 */ /* 0x000fe400078e0099 */
[----:B------:R1:W-:Y:S01]  /*5f50*/  MUFU.EX2 R28, R3 ;  /* 0x00000003001c7308 */ /* 0x0003e20000000800 */
[----:B------:R-:W-:Y:S01]  /*5f60*/  IMAD.MOV.U32 R146, RZ, RZ, R154 ;  /* 0x000000ffff927224 */ /* 0x000fe200078e009a */
[----:B------:R-:W-:Y:S01]  /*5f70*/  HMMA.16816.F32 R52, R8, R20, R52 ;  /* 0x000000140834723c */ /* 0x000fe20000001834 */
[----:B------:R-:W-:Y:S02]  /*5f80*/  IMAD.MOV.U32 R131, RZ, RZ, R130 ;  /* 0x000000ffff837224 */ /* 0x000fe400078e0082 */
[----:B------:R-:W-:Y:S02]  /*5f90*/  IMAD.MOV.U32 R80, RZ, RZ, R172 ;  /* 0x000000ffff507224 */ /* 0x000fe400078e00ac */
[----:B------:R-:W-:-:S02]  /*5fa0*/  IMAD.MOV.U32 R130, RZ, RZ, R139 ;  /* 0x000000ffff827224 */ /* 0x000fc400078e008b */
[----:B-1----:R-:W-:Y:S01]  /*5fb0*/  FFMA.FTZ R3, R169, c[0x0][0x2d0], -R6 ;  /* 0x0000b400a9037a23 */ /* 0x002fe20000010806 */
[C---:B------:R-:W-:Y:S01]  /*5fc0*/  HMMA.16816.F32 R44, R8.reuse, R12, R44 ;  /* 0x0000000c082c723c */ /* 0x040fe2000000182c */
[----:B------:R-:W-:Y:S01]  /*5fd0*/  MUFU.EX2 R20, R4 ;  /* 0x0000000400147308 */ /* 0x000fe20000000800 */
[----:B------:R-:W-:Y:S02]  /*5fe0*/  IMAD.MOV.U32 R185, RZ, RZ, R152 ;  /* 0x000000ffffb97224 */ /* 0x000fe400078e0098 */
[----:B------:R-:W-:Y:S02]  /*5ff0*/  IMAD.MOV.U32 R174, RZ, RZ, R127 ;  /* 0x000000ffffae7224 */ /* 0x000fe400078e007f */
[----:B------:R-:W-:Y:S02]  /*6000*/  IMAD.MOV.U32 R159, RZ, RZ, R155 ;  /* 0x000000ffff9f7224 */ /* 0x000fe400078e009b */
[----:B------:R-:W-:Y:S01]  /*6010*/  HMMA.16816.F32 R60, R8, R26, R60 ;  /* 0x0000001a083c723c */ /* 0x000fe2000000183c */
[----:B------:R1:W3:Y:S01]  /*6020*/  MUFU.EX2 R25, R3 ;  /* 0x0000000300197308 */ /* 0x0002e20000000800 */
[--C-:B------:R-:W-:Y:S01]  /*6030*/  FFMA.FTZ R12, R217, c[0x0][0x2d0], -R0.reuse ;  /* 0x0000b400d90c7a23 */ /* 0x100fe20000010800 */
[----:B------:R-:W-:Y:S01]  /*6040*/  MOV R184, R131 ;  /* 0x0000008300b87202 */ /* 0x000fe20000000f00 */
[----:B------:R-:W-:Y:S01]  /*6050*/  FFMA.FTZ R6, R222, c[0x0][0x2d0], -R0 ;  /* 0x0000b400de067a23 */ /* 0x000fe20000010800 */
[----:B------:R-:W4:Y:S01]  /*6060*/  LDSM.16.MT88.4 R152, [R228+0x3100] ;  /* 0x00310000e498783b */ /* 0x000f220000004200 */
[----:B------:R-:W-:-:S02]  /*6070*/  IMAD.MOV.U32 R172, RZ, RZ, R173 ;  /* 0x000000ffffac7224 */ /* 0x000fc400078e00ad */
[C---:B------:R-:W-:Y:S01]  /*6080*/  HMMA.16816.F32 R36, R8.reuse, R16, R36 ;  /* 0x000000100824723c */ /* 0x040fe20000001824 */
[----:B------:R-:W-:Y:S01]  /*6090*/  IMAD.MOV.U32 R175, RZ, RZ, R130 ;  /* 0x000000ffffaf7224 */ /* 0x000fe200078e0082 */
[----:B------:R-:W2:Y:S06]  /*60a0*/  LDSM.16.MT88.4 R168, [R231+0x3100] ;  /* 0x00310000e7a8783b */ /* 0x000eac0000004200 */
[C---:B------:R-:W-:Y:S01]  /*60b0*/  HMMA.16816.F32 R40, R8.reuse, R18, R40 ;  /* 0x000000120828723c */ /* 0x040fe20000001828 */
[----:B-1----:R-:W-:Y:S01]  /*60c0*/  FFMA.FTZ R3, R213, c[0x0][0x2d0], -R5 ;  /* 0x0000b400d5037a23 */ /* 0x002fe20000010805 */
[----:B------:R-:W-:Y:S03]  /*60d0*/  LDSM.16.MT88.4 R16, [R230+0x3100] ;  /* 0x00310000e610783b */ /* 0x000fe60000004200 */
[----:B------:R1:W-:Y:S01]  /*60e0*/  MUFU.EX2 R24, R3 ;  /* 0x0000000300187308 */ /* 0x0003e20000000800 */
[----:B------:R-:W-:Y:S01]  /*60f0*/  FFMA.FTZ R4, R186, c[0x0][0x2d0], -R7 ;  /* 0x0000b400ba047a23 */ /* 0x000fe20000010807 */
[----:B------:R2:W5:Y:S01]  /*6100*/  LDL.LU R139, [R1+0xc] ;  /* 0x00000c00018b7983 */ /* 0x0005620000300800 */
[----:B------:R-:W-:Y:S01]  /*6110*/  HMMA.16816.F32 R32, R8, R14, R32 ;  /* 0x0000000e0820723c */ /* 0x000fe20000001820 */
[----:B------:R-:W-:Y:S01]  /*6120*/  IMAD.MOV.U32 R173, RZ, RZ, R125 ;  /* 0x000000ffffad7224 */ /* 0x000fe200078e007d */
[----:B------:R-:W-:Y:S01]  /*6130*/  UISETP.GE.AND UP0, UPT, UR6, UR8, UPT ;  /* 0x000000080600728c */ /* 0x000fe2000bf06270 */
[----:B------:R-:W-:Y:S01]  /*6140*/  IMAD.MOV.U32 R130, RZ, RZ, R117 ;  /* 0x000000ffff827224 */ /* 0x000fe200078e0075 */
[----:B---3--:R-:W-:Y:S01]  /*6150*/  F2FP.PACK_AB R186, R25, R28 ;  /* 0x0000001c19ba723e */ /* 0x008fe200000000ff */
[----:B------:R3:W-:Y:S01]  /*6160*/  MUFU.EX2 R14, R4 ;  /* 0x00000004000e7308 */ /* 0x0007e20000000800 */
[----:B------:R-:W-:-:S02]  /*6170*/  IMAD.MOV.U32 R82, RZ, RZ, R175 ;  /* 0x000000ffff527224 */ /* 0x000fc400078e00af */
[----:B------:R-:W-:Y:S01]  /*6180*/  IMAD.MOV.U32 R83, RZ, RZ, R184 ;  /* 0x000000ffff537224 */ /* 0x000fe200078e00b8 */
[----:B------:R-:W-:Y:S01]  /*6190*/  PLOP3.LUT P0, PT, PT, PT, UP0, 0x80, 0x0 ;  /* 0x000000000000781c */ /* 0x000fe20003f0f008 */
[----:B------:R-:W-:Y:S01]  /*61a0*/  IMAD.MOV.U32 R131, RZ, RZ, R116 ;  /* 0x000000ffff837224 */ /* 0x000fe200078e0074 */
[----:B------:R-:W-:Y:S01]  /*61b0*/  F2FP.PACK_AB R184, R30, R29 ;  /* 0x0000001d1eb8723e */ /* 0x000fe200000000ff */
[----:B------:R-:W-:Y:S01]  /*61c0*/  IMAD.MOV.U32 R128, RZ, RZ, R119 ;  /* 0x000000ffff807224 */ /* 0x000fe200078e0077 */
[----:B------:R-:W-:Y:S01]  /*61d0*/  MUFU.EX2 R11, R12 ;  /* 0x0000000c000b7308 */ /* 0x000fe20000000800 */
[----:B-1----:R-:W-:Y:S01]  /*61e0*/  FFMA.FTZ R3, R211, c[0x0][0x2d0], -R5 ;  /* 0x0000b400d3037a23 */ /* 0x002fe20000010805 */
[----:B------:R-:W1:Y:S01]  /*61f0*/  LDSM.16.MT88.4 R116, [R229+0x3100] ;  /* 0x00310000e574783b */ /* 0x000e620000004200 */
[----:B------:R-:W-:Y:S02]  /*6200*/  IMAD.MOV.U32 R210, RZ, RZ, R131 ;  /* 0x000000ffffd27224 */ /* 0x000fe400078e0083 */
[----:B------:R-:W-:-:S03]  /*6210*/  IMAD.MOV.U32 R209, RZ, RZ, R128 ;  /* 0x000000ffffd17224 */ /* 0x000fc600078e0080 */
[----:B------:R2:W1:Y:S01]  /*6220*/  MUFU.EX2 R23, R3 ;  /* 0x0000000300177308 */ /* 0x0004620000000800 */
[----:B---3--:R-:W-:-:S07]  /*6230*/  FADD.FTZ R4, R224, R221 ;  /* 0x000000dde0047221 */ /* 0x008fce0000010000 */
[----:B------:R-:W-:Y:S01]  /*6240*/  MUFU.EX2 R10, R6 ;  /* 0x00000006000a7308 */ /* 0x000fe20000000800 */
[----:B--2---:R-:W-:-:S07]  /*6250*/  FFMA.FTZ R3, R214, c[0x0][0x2d0], -R5 ;  /* 0x0000b400d6037a23 */ /* 0x004fce0000010805 */
[----:B------:R2:W-:Y:S02]  /*6260*/  MUFU.EX2 R22, R3 ;  /* 0x0000000300167308 */ /* 0x0005e40000000800 */
[----:B--2---:R-:W-:Y:S02]  /*6270*/  FFMA.FTZ R3, R226, c[0x0][0x2d0], -R5 ;  /* 0x0000b400e2037a23 */ /* 0x004fe40000010805 */
[----:B------:R-:W-:-:S04]  /*6280*/  FFMA.FTZ R5, R225, c[0x0][0x2d0], -R0 ;  /* 0x0000b400e1057a23 */ /* 0x000fc80000010800 */
[----:B------:R2:W3:Y:S01]  /*6290*/  MUFU.EX2 R21, R3 ;  /* 0x0000000300157308 */ /* 0x0004e20000000800 */
[----:B------:R-:W-:-:S07]  /*62a0*/  FFMA.FTZ R0, R215, c[0x0][0x2d0], -R0 ;  /* 0x0000b400d7007a23 */ /* 0x000fce0000010800 */
[----:B------:R4:W4:Y:S01]  /*62b0*/  MUFU.EX2 R9, R5 ;  /* 0x0000000500097308 */ /* 0x0009220000000800 */
[----:B--2---:R-:W-:-:S07]  /*62c0*/  FFMA.FTZ R3, R146, c[0x0][0x2d0], -R7 ;  /* 0x0000b40092037a23 */ /* 0x004fce0000010807 */
[----:B------:R2:W2:Y:S01]  /*62d0*/  MUFU.EX2 R12, R0 ;  /* 0x00000000000c7308 */ /* 0x0004a20000000800 */
[----:B------:R-:W-:Y:S01]  /*62e0*/  FFMA.FTZ R7, R185, c[0x0][0x2d0], -R7 ;  /* 0x0000b400b9077a23 */ /* 0x000fe20000010807 */
[----:B-1----:R-:W-:Y:S02]  /*62f0*/  F2FP.PACK_AB R185, R23, R24 ;  /* 0x0000001817b9723e */ /* 0x002fe400000000ff */
[----:B---3--:R-:W-:Y:S01]  /*6300*/  F2FP.PACK_AB R187, R21, R22 ;  /* 0x0000001615bb723e */ /* 0x008fe200000000ff */
[----:B----4-:R-:W-:-:S03]  /*6310*/  FADD.FTZ R5, R124, R126 ;  /* 0x0000007e7c057221 */ /* 0x010fc60000010000 */
[----:B------:R1:W3:Y:S01]  /*6320*/  MUFU.EX2 R15, R3 ;  /* 0x00000003000f7308 */ /* 0x0002e20000000800 */
[----:B------:R-:W-:Y:S01]  /*6330*/  F2FP.PACK_AB R129, R10, R9 ;  /* 0x000000090a81723e */ /* 0x000fe200000000ff */
[----:B------:R-:W-:Y:S01]  /*6340*/  FADD.FTZ R6, R158, R5 ;  /* 0x000000059e067221 */ /* 0x000fe20000010000 */
[C---:B------:R-:W-:Y:S01]  /*6350*/  HMMA.16816.F32 R140, R184.reuse, R152, R140 ;  /* 0x00000098b88c723c */ /* 0x040fe2000000188c */
[----:B------:R-:W-:Y:S02]  /*6360*/  FADD.FTZ R5, R223, R4 ;  /* 0x00000004df057221 */ /* 0x000fe40000010000 */
[----:B--2---:R-:W-:Y:S02]  /*6370*/  FADD.FTZ R0, R159, R173 ;  /* 0x000000ad9f007221 */ /* 0x004fe40000010000 */
[----:B------:R2:W4:Y:S01]  /*6380*/  MUFU.EX2 R13, R7 ;  /* 0x00000007000d7308 */ /* 0x0005220000000800 */
[----:B------:R-:W-:Y:S02]  /*6390*/  F2FP.PACK_AB R131, R12, R11 ;  /* 0x0000000b0c83723e */ /* 0x000fe400000000ff */
[----:B------:R-:W-:Y:S01]  /*63a0*/  HMMA.16816.F32 R148, R184, R154, R148 ;  /* 0x0000009ab894723c */ /* 0x000fe20000001894 */
[----:B-1----:R-:W-:Y:S01]  /*63b0*/  FADD.FTZ R3, R172, R174 ;  /* 0x000000aeac037221 */ /* 0x002fe20000010000 */
[----:B---3--:R-:W-:-:S03]  /*63c0*/  F2FP.PACK_AB R128, R15, R20 ;  /* 0x000000140f80723e */ /* 0x008fc600000000ff */
[----:B------:R-:W-:-:S03]  /*63d0*/  FADD.FTZ R4, R157, R3 ;  /* 0x000000039d047221 */ /* 0x000fc60000010000 */
[C---:B------:R-:W-:Y:S01]  /*63e0*/  HMMA.16816.F32 R160, R184.reuse, R168, R160 ;  /* 0x000000a8b8a0723c */ /* 0x040fe200000018a0 */
[----:B------:R-:W-:Y:S02]  /*63f0*/  FADD.FTZ R3, R80, R6 ;  /* 0x0000000650037221 */ /* 0x000fe40000010000 */
[----:B------:R-:W-:Y:S02]  /*6400*/  FADD.FTZ R4, R82, R4 ;  /* 0x0000000452047221 */ /* 0x000fe40000010000 */
[----:B--2---:R-:W-:Y:S01]  /*6410*/  FADD.FTZ R7, R130, R0 ;  /* 0x0000000082077221 */ /* 0x004fe20000010000 */
[----:B----4-:R-:W-:Y:S01]  /*6420*/  F2FP.PACK_AB R130, R13, R14 ;  /* 0x0000000e0d82723e */ /* 0x010fe200000000ff */
[----:B------:R-:W-:Y:S01]  /*6430*/  FADD.FTZ R0, R81, R5 ;  /* 0x0000000551007221 */ /* 0x000fe20000010000 */
[----:B------:R-:W-:Y:S01]  /*6440*/  HMMA.16816.F32 R164, R184, R170, R164 ;  /* 0x000000aab8a4723c */ /* 0x000fe200000018a4 */
[----:B------:R-:W-:Y:S02]  /*6450*/  FADD.FTZ R7, R83, R7 ;  /* 0x0000000753077221 */ /* 0x000fe40000010000 */
[----:B------:R-:W-:-:S02]  /*6460*/  FADD.FTZ R6, R220, R3 ;  /* 0x00000003dc067221 */ /* 0x000fc40000010000 */
[----:B------:R-:W-:Y:S02]  /*6470*/  FADD.FTZ R5, R205, R0 ;  /* 0x00000000cd057221 */ /* 0x000fe40000010000 */
[----:B------:R-:W-:Y:S01]  /*6480*/  FADD.FTZ R4, R123, R4 ;  /* 0x000000047b047221 */ /* 0x000fe20000010000 */
[C---:B------:R-:W-:Y:S01]  /*6490*/  HMMA.16816.F32 R176, R184.reuse, R116, R176 ;  /* 0x00000074b8b0723c */ /* 0x040fe200000018b0 */
[----:B------:R-:W-:Y:S02]  /*64a0*/  FADD.FTZ R3, R122, R7 ;  /* 0x000000077a037221 */ /* 0x000fe40000010000 */
[----:B------:R-:W-:Y:S02]  /*64b0*/  FADD.FTZ R0, R219, R6 ;  /* 0x00000006db007221 */ /* 0x000fe40000010000 */
[----:B------:R-:W-:Y:S02]  /*64c0*/  FADD.FTZ R8, R207, R5 ;  /* 0x00000005cf087221 */ /* 0x000fe40000010000 */
[----:B------:R-:W-:Y:S01]  /*64d0*/  FADD.FTZ R7, R121, R4 ;  /* 0x0000000479077221 */ /* 0x000fe20000010000 */
[----:B------:R-:W-:Y:S01]  /*64e0*/  HMMA.16816.F32 R180, R184, R118, R180 ;  /* 0x00000076b8b4723c */ /* 0x000fe200000018b4 */
[----:B------:R-:W-:-:S02]  /*64f0*/  FADD.FTZ R6, R120, R3 ;  /* 0x0000000378067221 */ /* 0x000fc40000010000 */
[----:B------:R-:W-:Y:S02]  /*6500*/  FADD.FTZ R5, R216, R0 ;  /* 0x00000000d8057221 */ /* 0x000fe40000010000 */
[----:B------:R-:W-:Y:S02]  /*6510*/  FADD.FTZ R4, R208, R8 ;  /* 0x00000008d0047221 */ /* 0x000fe40000010000 */
[----:B------:R-:W-:Y:S01]  /*6520*/  FADD.FTZ R3, R227, R7 ;  /* 0x00000007e3037221 */ /* 0x000fe20000010000 */
[----:B------:R-:W-:Y:S01]  /*6530*/  HMMA.16816.F32 R144, R128, R152, R64 ;  /* 0x000000988090723c */ /* 0x000fe20000001840 */
[----:B------:R-:W-:Y:S02]  /*6540*/  FADD.FTZ R0, R210, R6 ;  /* 0x00000006d2007221 */ /* 0x000fe40000010000 */
[----:B------:R-:W-:Y:S02]  /*6550*/  FADD.FTZ R6, R218, R5 ;  /* 0x00000005da067221 */ /* 0x000fe40000010000 */
[----:B------:R-:W-:-:S02]  /*6560*/  FADD.FTZ R5, R206, R4 ;  /* 0x00000004ce057221 */ /* 0x000fc40000010000 */
        /* <DEDUP_REMOVED lines=31> */
[----:B------:R-:W-:Y:S01]  /*6760*/  HMMA.16816.F32 R120, R128, R16, R44 ;  /* 0x000000108078723c */ /* 0x000fe2000000182c */
        /* <DEDUP_REMOVED lines=13> */
[----:B------:R-:W-:Y:S02]  /*6840*/  FADD.FTZ R251, R190, R251 ;  /* 0x000000fbbefb7221 */ /* 0x000fe40000010000 */
[----:B------:R-:W-:Y:S02]  /*6850*/  FADD.FTZ R252, R105, R252 ;  /* 0x000000fc69fc7221 */ /* 0x000fe40000010000 */
[----:B------:R-:W-:Y:S02]  /*6860*/  FADD.FTZ R0, R90, R0 ;  /* 0x000000005a007221 */ /* 0x000fe40000010000 */
        /* <DEDUP_REMOVED lines=30> */
[----:B------:R-:W-:Y:S01]  /*6a50*/  FADD.FTZ R252, R57, R252 ;  /* 0x000000fc39fc7221 */ /* 0x000fe20000010000 */
[----:B------:R1:W-:Y:S01]  /*6a60*/  STL [R1+0x4], R0 ;  /* 0x0000040001007387 */ /* 0x0003e20000100800 */
[----:B------:R-:W-:Y:S02]  /*6a70*/  FADD.FTZ R251, R72, R251 ;  /* 0x000000fb48fb7221 */ /* 0x000fe40000010000 */
[----:B------:R-:W-:Y:S01]  /*6a80*/  FADD.FTZ R252, R56, R252 ;  /* 0x000000fc38fc7221 */ /* 0x000fe20000010000 */
[----:B------:R1:W-:Y:S01]  /*6a90*/  STL [R1], R4 ;  /* 0x0000000401007387 */ /* 0x0003e20000100800 */
        /* <DEDUP_REMOVED lines=9> */
[----:B------:R-:W-:Y:S01]  /*6b30*/  FADD.FTZ R252, R12, R252 ;  /* 0x000000fc0cfc7221 */ /* 0x000fe20000010000 */
[----:B------:R-:W-:Y:S05]  /*6b40*/  @!P0 BRA `(.L_x_19) ;  /* 0x0000427000008947 */ /* 0x000fea0003800000 */
[----:B------:R-:W-:Y:S01]  /*6b50*/  IMAD.MOV.U32 R3, RZ, RZ, R136 ;  /* 0x000000ffff037224 */ /* 0x000fe200078e0088 */
[----:B------:R-:W-:Y:S01]  /*6b60*/  MOV R138, R2 ;  /* 0x00000002008a7202 */ /* 0x000fe20000000f00 */
[----:B-1----:R-:W-:Y:S01]  /*6b70*/  IMAD.MOV.U32 R0, RZ, RZ, R137 ;  /* 0x000000ffff007224 */ /* 0x002fe200078e0089 */
[----:B------:R-:W-:Y:S01]  /*6b80*/  MOV R133, R135 ;  /* 0x0000008700857202 */ /* 0x000fe20000000f00 */
[----:B------:R-:W-:Y:S05]  /*6b90*/  BRA `(.L_x_20) ;  /* 0x0000040000007947 */ /* 0x000fea0003800000 */
.L_x_22:
[----:B------:R-:W2:Y:S01]  /*6ba0*/  LDL R136, [R1+0x8] ;  /* 0x0000080001887983 */ /* 0x000ea20000100800 */
[----:B------:R-:W-:Y:S01]  /*6bb0*/  UIMAD UR5, UR6, 0x70, UR9 ;  /* 0x00000070060578a4 */ /* 0x000fe2000f8e0209 */
[----:B------:R-:W-:Y:S05]  /*6bc0*/  IMAD.MOV.U32 R247, RZ, RZ, RZ ;  /* 0x000000fffff77224 */ /* 0x000fea00078e00ff */
[----:B------:R-:W-:Y:S05]  /*6bd0*/  IMAD.U32 R132, RZ, RZ, UR5 ;  /* 0x00000005ff847e24 */ /* 0x000fea000f8e00ff */
[----:B--2---:R-:W-:Y:S05]  /*6be0*/  IADD3 R132, R132, -0x70, R136 ;  /* 0xffffff9084847810 */ /* 0x004fea0007ffe088 */
[----:B------:R-:W-:Y:S04]  /*6bf0*/  @P5 IMAD.HI.U32 R134, R132, c[0x0][0x2bc], RZ ;  /* 0x0000af0084865a27 */ /* 0x000fe800078e00ff */
[----:B------:R-:W-:Y:S01]  /*6c00*/  IMAD.MOV.U32 R2, RZ, RZ, R132 ;  /* 0x000000ffff027224 */ /* 0x000fe200078e0084 */
[----:B------:R-:W-:Y:S04]  /*6c10*/  @P5 SHF.R.U32.HI R2, RZ, c[0x0][0x2c0], R134 ;  /* 0x0000b000ff025a19 */ /* 0x000fe80000011686 */
[C---:B------:R-:W-:Y:S04]  /*6c20*/  @!P4 IADD3 R135, P0, R2.reuse, UR12, RZ ;  /* 0x0000000c0287cc10 */ /* 0x040fe8000ff1e0ff */
[----:B------:R-:W-:Y:S01]  /*6c30*/  @!P4 LEA.HI.X.SX32 R136, R2, UR14, 0x1, P0 ;  /* 0x0000000e0288cc11 */ /* 0x000fe200080f0eff */
[----:B------:R-:W-:Y:S01]  /*6c40*/  IMAD.MOV R2, RZ, RZ, -R2 ;  /* 0x000000ffff027224 */ /* 0x000fe200078e0a02 */
[C---:B------:R-:W-:Y:S03]  /*6c50*/  @!P4 LEA R134, P0, R135.reuse, c[0x0][0x2a0], 0x2 ;  /* 0x0000a8008786ca11 */ /* 0x040fe600078010ff */
[----:B------:R-:W-:Y:S01]  /*6c60*/  IMAD R249, R2, c[0x0][0x2b8], R132 ;  /* 0x0000ae0002f97a24 */ /* 0x000fe200078e0284 */
[----:B------:R-:W-:Y:S04]  /*6c70*/  @!P4 LEA.HI.X R135, R135, c[0x0][0x2a4], R136, 0x2, P0 ;  /* 0x0000a9008787ca11 */ /* 0x000fe800000f1488 */
[----:B------:R-:W-:Y:S01]  /*6c80*/  SHF.R.S32.HI R2, RZ, 0x1f, R249 ;  /* 0x0000001fff027819 */ /* 0x000fe200000114f9 */
[----:B------:R1:W2:Y:S04]  /*6c90*/  @!P4 LDG.E R247, [R134.64] ;  /* 0x0000001086f7c981 */ /* 0x0002a8000c1e1900 */
[----:B------:R-:W-:Y:S04]  /*6ca0*/  IMAD R2, R2, c[0x0][0x1e0], RZ ;  /* 0x0000780002027a24 */ /* 0x000fe800078e02ff */
[C---:B------:R-:W-:Y:S02]  /*6cb0*/  IMAD R2, R249.reuse, c[0x0][0x1e4], R2 ;  /* 0x00007900f9027a24 */ /* 0x040fe400078e0202 */
[----:B-1----:R-:W-:Y:S04]  /*6cc0*/  IMAD.WIDE.U32 R134, R249, c[0x0][0x1e0], RZ ;  /* 0x00007800f9867a25 */ /* 0x002fe800078e00ff */
[----:B------:R-:W-:Y:S01]  /*6cd0*/  IMAD.IADD R135, R135, 0x1, R2 ;  /* 0x0000000187877824 */ /* 0x000fe200078e0202 */
[----:B--2---:R-:W-:Y:S03]  /*6ce0*/  SHF.R.S32.HI R132, RZ, 0x1f, R247 ;  /* 0x0000001fff847819 */ /* 0x004fe600000114f7 */
[C---:B------:R-:W-:Y:S04]  /*6cf0*/  IMAD.WIDE.U32 R134, R247.reuse, c[0x0][0x1f0], R134 ;  /* 0x00007c00f7867a25 */ /* 0x040fe800078e0086 */
[----:B------:R-:W-:Y:S01]  /*6d00*/  IMAD R132, R132, c[0x0][0x1f0], RZ ;  /* 0x00007c0084847a24 */ /* 0x000fe200078e02ff */
[----:B------:R-:W-:Y:S03]  /*6d10*/  IADD3 R2, P1, R134, UR20, RZ ;  /* 0x0000001486027c10 */ /* 0x000fe6000ff3e0ff */
[----:B------:R-:W-:Y:S01]  /*6d20*/  IMAD R134, R247, c[0x0][0x1f4], R132 ;  /* 0x00007d00f7867a24 */ /* 0x000fe200078e0284 */
[C---:B------:R-:W-:Y:S04]  /*6d30*/  LEA R132, P0, R2.reuse, c[0x0][0x1c8], 0x1 ;  /* 0x0000720002847a11 */ /* 0x040fe800078008ff */
[----:B------:R-:W-:Y:S01]  /*6d40*/  IADD3.X R134, R135, UR18, R134, P1, !PT ;  /* 0x0000001287867c10 */ /* 0x000fe20008ffe486 */
[----:B------:R-:W1:Y:S03]  /*6d50*/  SHFL.IDX PT, R136, R132, RZ, 0x181f ;  /* 0x00181fff84887589 */ /* 0x000e6600000e0000 */
[----:B------:R-:W-:Y:S01]  /*6d60*/  LEA.HI.X R2, R2, c[0x0][0x1cc], R134, 0x1, P0 ;  /* 0x0000730002027a11 */ /* 0x000fe200000f0c86 */
[----:B------:R-:W-:Y:S04]  /*6d70*/  SHFL.IDX PT, R192, R132, 0x2, 0x181f ;  /* 0x00581f0084c07f89 */ /* 0x000fe800000e0000 */
[----:B------:R-:W2:Y:S04]  /*6d80*/  SHFL.IDX PT, R137, R2, RZ, 0x181f ;  /* 0x00181fff02897589 */ /* 0x000ea800000e0000 */
[----:B------:R-:W3:Y:S04]  /*6d90*/  SHFL.IDX PT, R134, R132, 0x1, 0x181f ;  /* 0x00381f0084867f89 */ /* 0x000ee800000e0000 */
[----:B------:R-:W4:Y:S04]  /*6da0*/  SHFL.IDX PT, R135, R2, 0x1, 0x181f ;  /* 0x00381f0002877f89 */ /* 0x000f2800000e0000 */
[----:B------:R-:W5:Y:S04]  /*6db0*/  SHFL.IDX PT, R190, R132, 0x3, 0x181f ;  /* 0x00781f0084be7f89 */ /* 0x000f6800000e0000 */
[----:B------:R-:W5:Y:S01]  /*6dc0*/  SHFL.IDX PT, R189, R2, 0x2, 0x181f ;  /* 0x00581f0002bd7f89 */ /* 0x000f6200000e0000 */
[-C--:B-1----:R-:W-:Y:S03]  /*6dd0*/  IADD3 R136, P1, R136, R246.reuse, RZ ;  /* 0x000000f688887210 */ /* 0x082fe60007f3e0ff */
[----:B------:R-:W1:Y:S04]  /*6de0*/  SHFL.IDX PT, R188, R132, 0x4, 0x181f ;  /* 0x00981f0084bc7f89 */ /* 0x000e6800000e0000 */
[----:B------:R-:W1:Y:S01]  /*6df0*/  SHFL.IDX PT, R191, R132, 0x5, 0x181f ;  /* 0x00b81f0084bf7f89 */ /* 0x000e6200000e0000 */
[--C-:B--2---:R-:W-:Y:S03]  /*6e00*/  IMAD.X R137, R137, 0x1, R245.reuse, P1 ;  /* 0x0000000189897824 */ /* 0x104fe600008e06f5 */
[----:B------:R-:W2:Y:S01]  /*6e10*/  SHFL.IDX PT, R196, R2, 0x3, 0x181f ;  /* 0x00781f0002c47f89 */ /* 0x000ea200000e0000 */
[-C--:B---3--:R-:W-:Y:S03]  /*6e20*/  IADD3 R134, P0, R134, R246.reuse, RZ ;  /* 0x000000f686867210 */ /* 0x088fe60007f1e0ff */
[----:B------:R3:W-:Y:S01]  /*6e30*/  LDGSTS.E.BYPASS.LTC128B.128 [R248+0x3900], [R136.64], !P6 ;  /* 0x0390000088f87fae */ /* 0x0007e2000f101d50 */
[-C--:B----4-:R-:W-:Y:S02]  /*6e40*/  IADD3.X R135, R135, R245.reuse, RZ, P0, !PT ;  /* 0x000000f587877210 */ /* 0x090fe400007fe4ff */
[-C--:B------:R-:W-:Y:S01]  /*6e50*/  IADD3 R192, P0, R192, R246.reuse, RZ ;  /* 0x000000f6c0c07210 */ /* 0x080fe20007f1e0ff */
[----:B------:R-:W4:Y:S01]  /*6e60*/  SHFL.IDX PT, R195, R2, 0x4, 0x181f ;  /* 0x00981f0002c37f89 */ /* 0x000f2200000e0000 */
[-C--:B-----5:R-:W-:Y:S03]  /*6e70*/  IADD3 R190, P3, R190, R246.reuse, RZ ;  /* 0x000000f6bebe7210 */ /* 0x0a0fe60007f7e0ff */
[----:B------:R5:W-:Y:S01]  /*6e80*/  LDGSTS.E.BYPASS.LTC128B.128 [R248+0x4100], [R134.64], !P6 ;  /* 0x0410000086f87fae */ /* 0x000be2000f101d50 */
[--C-:B------:R-:W-:Y:S03]  /*6e90*/  IMAD.X R193, R189, 0x1, R245.reuse, P0 ;  /* 0x00000001bdc17824 */ /* 0x100fe600000e06f5 */
[----:B------:R-:W5:Y:S01]  /*6ea0*/  SHFL.IDX PT, R132, R132, 0x6, 0x181f ;  /* 0x00d81f0084847f89 */ /* 0x000f6200000e0000 */
[-C--:B-1----:R-:W-:Y:S03]  /*6eb0*/  IADD3 R188, P2, R188, R246.reuse, RZ ;  /* 0x000000f6bcbc7210 */ /* 0x082fe60007f5e0ff */
[----:B------:R-:W1:Y:S04]  /*6ec0*/  SHFL.IDX PT, R194, R2, 0x5, 0x181f ;  /* 0x00b81f0002c27f89 */ /* 0x000e6800000e0000 */
[----:B------:R-:W1:Y:S04]  /*6ed0*/  SHFL.IDX PT, R2, R2, 0x6, 0x181f ;  /* 0x00d81f0002027f89 */ /* 0x000e6800000e0000 */
[----:B------:R1:W-:Y:S01]  /*6ee0*/  LDGSTS.E.BYPASS.LTC128B.128 [R248+0x4900], [R192.64], !P6 ;  /* 0x04900000c0f87fae */ /* 0x0003e2000f101d50 */
[-C--:B---3--:R-:W-:Y:S01]  /*6ef0*/  IADD3 R136, P1, R191, R246.reuse, RZ ;  /* 0x000000f6bf887210 */ /* 0x088fe20007f3e0ff */
[--C-:B--2---:R-:W-:Y:S02]  /*6f00*/  IMAD.X R191, R196, 0x1, R245.reuse, P3 ;  /* 0x00000001c4bf7824 */ /* 0x104fe400018e06f5 */
[--C-:B----4-:R-:W-:Y:S03]  /*6f10*/  IMAD.X R189, R195, 0x1, R245.reuse, P2 ;  /* 0x00000001c3bd7824 */ /* 0x110fe600010e06f5 */
[----:B------:R2:W-:Y:S01]  /*6f20*/  LDGSTS.E.BYPASS.LTC128B.128 [R248+0x5100], [R190.64], !P6 ;  /* 0x05100000bef87fae */ /* 0x0005e2000f101d50 */
[----:B-----5:R-:W-:Y:S03]  /*6f30*/  IADD3 R134, P0, R132, R246, RZ ;  /* 0x000000f684867210 */ /* 0x020fe60007f1e0ff */
[----:B------:R2:W-:Y:S01]  /*6f40*/  LDGSTS.E.BYPASS.LTC128B.128 [R248+0x5900], [R188.64], !P6 ;  /* 0x05900000bcf87fae */ /* 0x0005e2000f101d50 */
[----:B-1----:R-:W-:Y:S01]  /*6f50*/  IADD3.X R137, R194, R245, RZ, P1, !PT ;  /* 0x000000f5c2897210 */ /* 0x002fe20000ffe4ff */
[----:B------:R-:W-:Y:S04]  /*6f60*/  IMAD.X R135, R2, 0x1, R245, P0 ;  /* 0x0000000102877824 */ /* 0x000fe800000e06f5 */
[----:B------:R2:W-:Y:S04]  /*6f70*/  LDGSTS.E.BYPASS.LTC128B.128 [R248+0x6100], [R136.64], !P6 ;  /* 0x0610000088f87fae */ /* 0x0005e8000f101d50 */
[----:B------:R2:W-:Y:S01]  /*6f80*/  LDGSTS.E.BYPASS.LTC128B.128 [R248+0x6900], [R134.64], !P6 ;  /* 0x0690000086f87fae */ /* 0x0005e2000f101d50 */
[----:B------:R-:W-:-:S05]  /*6f90*/  BRA `(.L_x_21) ;  /* 0x00000cd000007947 */ /* 0x000fca0003800000 */
.L_x_20:
[----:B------:R-:W-:Y:S04]  /*6fa0*/  DEPBAR.LE SB0, 0x0 ;  /* 0x000080000000791a */ /* 0x000fe80000000000 */
[----:B------:R-:W-:Y:S01]  /*6fb0*/  BAR.SYNC.DEFER_BLOCKING 0x0 ;  /* 0x0000000000007b1d */ /* 0x000fe20000010000 */
[C---:B------:R-:W-:Y:S01]  /*6fc0*/  IMAD.WIDE.U32 R68, R249.reuse, c[0x0][0x208], RZ ;  /* 0x00008200f9447a25 */ /* 0x040fe200078e00ff */
[----:B------:R-:W-:Y:S01]  /*6fd0*/  SHF.R.S32.HI R2, RZ, 0x1f, R249 ;  /* 0x0000001fff027819 */ /* 0x000fe200000114f9 */
[----:B------:R-:W-:Y:S04]  /*6fe0*/  UISETP.GT.AND UP0, UPT, UR6, UR8, UPT ;  /* 0x000000080600728c */ /* 0x000fe8000bf04270 */
[----:B------:R-:W-:Y:S04]  /*6ff0*/  IMAD R2, R2, c[0x0][0x208], RZ ;  /* 0x0000820002027a24 */ /* 0x000fe800078e02ff */
[----:B------:R-:W-:Y:S01]  /*7000*/  IMAD R2, R249, c[0x0][0x20c], R2 ;  /* 0x00008300f9027a24 */ /* 0x000fe200078e0202 */
[----:B-----5:R-:W-:Y:S06]  /*7010*/  LDSM.16.M88.4 R112, [R234+0x7100] ;  /* 0x00710000ea70783b */ /* 0x020fec0000000200 */
[----:B------:R-:W1:Y:S06]  /*7020*/  LDSM.16.M88.4 R16, [R139+0x3900] ;  /* 0x003900008b10783b */ /* 0x000e6c0000000200 */
[----:B------:R-:W2:Y:S06]  /*7030*/  LDSM.16.M88.4 R108, [R234+0x9100] ;  /* 0x00910000ea6c783b */ /* 0x000eac0000000200 */
[----:B------:R-:W3:Y:S06]  /*7040*/  LDSM.16.M88.4 R32, [R139+0x4100] ;  /* 0x004100008b20783b */ /* 0x000eec0000000200 */
[----:B------:R-:W4:Y:S06]  /*7050*/  LDSM.16.M88.4 R48, [R139+0x4900] ;  /* 0x004900008b30783b */ /* 0x000f2c0000000200 */
[----:B------:R-:W3:Y:S06]  /*7060*/  LDSM.16.M88.4 R64, [R139+0x5100] ;  /* 0x005100008b40783b */ /* 0x000eec0000000200 */
[----:B------:R-:W3:Y:S06]  /*7070*/  LDSM.16.M88.4 R80, [R139+0x5900] ;  /* 0x005900008b50783b */ /* 0x000eec0000000200 */
[----:B------:R-:W-:Y:S01]  /*7080*/  LDSM.16.M88.4 R96, [R139+0x6100] ;  /* 0x006100008b60783b */ /* 0x000fe20000000200 */
[-C--:B-1----:R-:W-:Y:S05]  /*7090*/  HMMA.16816.F32 R4, R112, R16.reuse, RZ ;  /* 0x000000107004723c */ /* 0x082fea00000018ff */
[----:B------:R-:W-:Y:S03]  /*70a0*/  LDSM.16.M88.4 R188, [R139+0x6900] ;  /* 0x006900008bbc783b */ /* 0x000fe60000000200 */
[C---:B--2---:R-:W-:Y:S03]  /*70b0*/  HMMA.16816.F32 R8, R108.reuse, R16, RZ ;  /* 0x000000106c08723c */ /* 0x044fe600000018ff */
[----:B------:R-:W-:Y:S06]  /*70c0*/  LDSM.16.M88.4 R192, [R237+0x7100] ;  /* 0x00710000edc0783b */ /* 0x000fec0000000200 */
[----:B------:R-:W-:Y:S01]  /*70d0*/  LDSM.16.M88.4 R196, [R238] ;  /* 0x00000000eec4783b */ /* 0x000fe20000000200 */
[-C--:B------:R-:W-:Y:S05]  /*70e0*/  HMMA.16816.F32 R12, R108, R18.reuse, RZ ;  /* 0x000000126c0c723c */ /* 0x080fea00000018ff */
[----:B------:R-:W-:Y:S03]  /*70f0*/  LDSM.16.M88.4 R200, [R237+0x9100] ;  /* 0x00910000edc8783b */ /* 0x000fe60000000200 */
[C---:B------:R-:W-:Y:S03]  /*7100*/  HMMA.16816.F32 R16, R112.reuse, R18, RZ ;  /* 0x000000127010723c */ /* 0x040fe600000018ff */
[----:B------:R-:W-:Y:S05]  /*7110*/  LDSM.16.M88.4 R204, [R244] ;  /* 0x00000000f4cc783b */ /* 0x000fea0000000200 */
[-C--:B---3--:R-:W-:Y:S01]  /*7120*/  HMMA.16816.F32 R20, R112, R32.reuse, RZ ;  /* 0x000000207014723c */ /* 0x088fe200000018ff */
[----:B------:R-:W-:Y:S06]  /*7130*/  LDSM.16.M88.4 R208, [R243] ;  /* 0x00000000f3d0783b */ /* 0x000fec0000000200 */
[----:B------:R-:W-:Y:S01]  /*7140*/  LDSM.16.M88.4 R212, [R242] ;  /* 0x00000000f2d4783b */ /* 0x000fe20000000200 */
[C---:B------:R-:W-:Y:S05]  /*7150*/  HMMA.16816.F32 R24, R108.reuse, R32, RZ ;  /* 0x000000206c18723c */ /* 0x040fea00000018ff */
[----:B------:R-:W-:Y:S03]  /*7160*/  LDSM.16.M88.4 R216, [R241] ;  /* 0x00000000f1d8783b */ /* 0x000fe60000000200 */
[-C--:B------:R-:W-:Y:S03]  /*7170*/  HMMA.16816.F32 R28, R108, R34.reuse, RZ ;  /* 0x000000226c1c723c */ /* 0x080fe600000018ff */
[----:B------:R-:W-:Y:S05]  /*7180*/  LDSM.16.M88.4 R220, [R240] ;  /* 0x00000000f0dc783b */ /* 0x000fea0000000200 */
[C---:B------:R-:W-:Y:S01]  /*7190*/  HMMA.16816.F32 R32, R112.reuse, R34, RZ ;  /* 0x000000227020723c */ /* 0x040fe200000018ff */
[----:B------:R-:W-:Y:S07]  /*71a0*/  LDSM.16.M88.4 R224, [R239] ;  /* 0x00000000efe0783b */ /* 0x000fee0000000200 */
[-C--:B----4-:R-:W-:Y:S08]  /*71b0*/  HMMA.16816.F32 R36, R112, R48.reuse, RZ ;  /* 0x000000307024723c */ /* 0x090ff000000018ff */
[C---:B------:R-:W-:Y:S08]  /*71c0*/  HMMA.16816.F32 R40, R108.reuse, R48, RZ ;  /* 0x000000306c28723c */ /* 0x040ff000000018ff */
[-C--:B------:R-:W-:Y:S08]  /*71d0*/  HMMA.16816.F32 R44, R108, R50.reuse, RZ ;  /* 0x000000326c2c723c */ /* 0x080ff000000018ff */
[C---:B------:R-:W-:Y:S08]  /*71e0*/  HMMA.16816.F32 R48, R112.reuse, R50, RZ ;  /* 0x000000327030723c */ /* 0x040ff000000018ff */
[-C--:B------:R-:W-:Y:S08]  /*71f0*/  HMMA.16816.F32 R52, R112, R64.reuse, RZ ;  /* 0x000000407034723c */ /* 0x080ff000000018ff */
[C---:B------:R-:W-:Y:S07]  /*7200*/  HMMA.16816.F32 R56, R108.reuse, R64, RZ ;  /* 0x000000406c38723c */ /* 0x040fee00000018ff */
[----:B------:R-:W-:Y:S01]  /*7210*/  IMAD.IADD R65, R69, 0x1, R2 ;  /* 0x0000000145417824 */ /* 0x000fe200078e0202 */
[-C--:B------:R-:W-:Y:S01]  /*7220*/  HMMA.16816.F32 R60, R108, R66.reuse, RZ ;  /* 0x000000426c3c723c */ /* 0x080fe200000018ff */
[----:B------:R-:W-:Y:S03]  /*7230*/  IMAD.MOV.U32 R64, RZ, RZ, R68 ;  /* 0x000000ffff407224 */ /* 0x000fe600078e0044 */
[----:B------:R-:W-:Y:S01]  /*7240*/  SHF.R.S32.HI R2, RZ, 0x1f, R247 ;  /* 0x0000001fff027819 */ /* 0x000fe200000114f7 */
[C---:B------:R-:W-:Y:S03]  /*7250*/  IMAD.WIDE.U32 R72, R247.reuse, c[0x0][0x218], R64 ;  /* 0x00008600f7487a25 */ /* 0x040fe600078e0040 */
[C---:B------:R-:W-:Y:S04]  /*7260*/  HMMA.16816.F32 R64, R112.reuse, R66, RZ ;  /* 0x000000427040723c */ /* 0x040fe800000018ff */
[----:B------:R-:W-:Y:S01]  /*7270*/  IMAD R2, R2, c[0x0][0x218], RZ ;  /* 0x0000860002027a24 */ /* 0x000fe200078e02ff */
[----:B------:R-:W-:Y:S03]  /*7280*/  IADD3 R132, P1, R72, UR22, RZ ;  /* 0x0000001648847c10 */ /* 0x000fe6000ff3e0ff */
[-C--:B------:R-:W-:Y:S01]  /*7290*/  HMMA.16816.F32 R68, R112, R80.reuse, RZ ;  /* 0x000000507044723c */ /* 0x080fe200000018ff */
[----:B------:R-:W-:Y:S03]  /*72a0*/  IMAD R72, R247, c[0x0][0x21c], R2 ;  /* 0x00008700f7487a24 */ /* 0x000fe600078e0202 */
[C---:B------:R-:W-:Y:S02]  /*72b0*/  LEA R2, P0, R132.reuse, c[0x0][0x1f8], 0x1 ;  /* 0x00007e0084027a11 */ /* 0x040fe400078008ff */
[----:B------:R-:W-:Y:S03]  /*72c0*/  IADD3.X R72, R73, UR4, R72, P1, !PT ;  /* 0x0000000449487c10 */ /* 0x000fe60008ffe448 */
[----:B------:R-:W1:Y:S03]  /*72d0*/  SHFL.IDX PT, R94, R2, RZ, 0x181f ;  /* 0x00181fff025e7589 */ /* 0x000e6600000e0000 */
[----:B------:R-:W-:Y:S02]  /*72e0*/  LEA.HI.X R132, R132, c[0x0][0x1fc], R72, 0x1, P0 ;  /* 0x00007f0084847a11 */ /* 0x000fe400000f0c48 */
[C---:B------:R-:W-:Y:S01]  /*72f0*/  HMMA.16816.F32 R72, R108.reuse, R80, RZ ;  /* 0x000000506c48723c */ /* 0x040fe200000018ff */
[----:B------:R-:W2:Y:S06]  /*7300*/  SHFL.IDX PT, R92, R2, 0x1, 0x181f ;  /* 0x00381f00025c7f89 */ /* 0x000eac00000e0000 */
[----:B------:R-:W3:Y:S01]  /*7310*/  SHFL.IDX PT, R88, R132, RZ, 0x181f ;  /* 0x00181fff84587589 */ /* 0x000ee200000e0000 */
[-C--:B------:R-:W-:Y:S05]  /*7320*/  HMMA.16816.F32 R76, R108, R82.reuse, RZ ;  /* 0x000000526c4c723c */ /* 0x080fea00000018ff */
[----:B------:R-:W4:Y:S03]  /*7330*/  SHFL.IDX PT, R89, R132, 0x1, 0x181f ;  /* 0x00381f0084597f89 */ /* 0x000f2600000e0000 */
[C---:B------:R-:W-:Y:S03]  /*7340*/  HMMA.16816.F32 R80, R112.reuse, R82, RZ ;  /* 0x000000527050723c */ /* 0x040fe600000018ff */
[----:B------:R-:W4:Y:S01]  /*7350*/  SHFL.IDX PT, R100, R2, 0x2, 0x181f ;  /* 0x00581f0002647f89 */ /* 0x000f2200000e0000 */
[-C--:B-1----:R-:W-:Y:S04]  /*7360*/  IADD3 R94, P1, R94, R246.reuse, RZ ;  /* 0x000000f65e5e7210 */ /* 0x082fe80007f3e0ff */
[-C--:B------:R-:W-:Y:S01]  /*7370*/  HMMA.16816.F32 R84, R112, R96.reuse, RZ ;  /* 0x000000607054723c */ /* 0x080fe200000018ff */
[----:B------:R-:W1:Y:S03]  /*7380*/  SHFL.IDX PT, R103, R132, 0x2, 0x181f ;  /* 0x00581f0084677f89 */ /* 0x000e6600000e0000 */
[-C--:B--2---:R-:W-:Y:S03]  /*7390*/  IADD3 R92, P0, R92, R246.reuse, RZ ;  /* 0x000000f65c5c7210 */ /* 0x084fe60007f1e0ff */
[----:B------:R-:W2:Y:S01]  /*73a0*/  SHFL.IDX PT, R101, R2, 0x3, 0x181f ;  /* 0x00781f0002657f89 */ /* 0x000ea200000e0000 */
[--C-:B---3--:R-:W-:Y:S05]  /*73b0*/  IMAD.X R95, R88, 0x1, R245.reuse, P1 ;  /* 0x00000001585f7824 */ /* 0x108fea00008e06f5 */
[----:B------:R-:W3:Y:S01]  /*73c0*/  SHFL.IDX PT, R104, R132, 0x3, 0x181f ;  /* 0x00781f0084687f89 */ /* 0x000ee200000e0000 */
[--C-:B----4-:R-:W-:Y:S02]  /*73d0*/  IMAD.X R93, R89, 0x1, R245.reuse, P0 ;  /* 0x00000001595d7824 */ /* 0x110fe400000e06f5 */
[C---:B------:R-:W-:Y:S03]  /*73e0*/  HMMA.16816.F32 R88, R108.reuse, R96, RZ ;  /* 0x000000606c58723c */ /* 0x040fe600000018ff */
[----:B------:R-:W4:Y:S04]  /*73f0*/  SHFL.IDX PT, R102, R2, 0x4, 0x181f ;  /* 0x00981f0002667f89 */ /* 0x000f2800000e0000 */
[-C--:B------:R-:W-:Y:S02]  /*7400*/  IADD3 R96, P0, R100, R246.reuse, RZ ;  /* 0x000000f664607210 */ /* 0x080fe40007f1e0ff */
[----:B------:R-:W4:Y:S03]  /*7410*/  SHFL.IDX PT, R106, R132, 0x4, 0x181f ;  /* 0x00981f00846a7f89 */ /* 0x000f2600000e0000 */
[-C--:B-1----:R-:W-:Y:S03]  /*7420*/  IADD3.X R97, R103, R245.reuse, RZ, P0, !PT ;  /* 0x000000f567617210 */ /* 0x082fe600007fe4ff */
[----:B------:R-:W1:Y:S01]  /*7430*/  SHFL.IDX PT, R105, R2, 0x5, 0x181f ;  /* 0x00b81f0002697f89 */ /* 0x000e6200000e0000 */
[-C--:B--2---:R-:W-:Y:S05]  /*7440*/  IADD3 R100, P1, R101, R246.reuse, RZ ;  /* 0x000000f665647210 */ /* 0x084fea0007f3e0ff */
[----:B------:R2:W-:Y:S01]  /*7450*/  LDGSTS.E.BYPASS.LTC128B.128 [R250], [R94.64], !P6 ;  /* 0x000000005efa7fae */ /* 0x0005e2000f101d50 */
[--C-:B---3--:R-:W-:Y:S05]  /*7460*/  IMAD.X R101, R104, 0x1, R245.reuse, P1 ;  /* 0x0000000168657824 */ /* 0x108fea00008e06f5 */
[----:B------:R-:W3:Y:S01]  /*7470*/  SHFL.IDX PT, R107, R132, 0x5, 0x181f ;  /* 0x00b81f00846b7f89 */ /* 0x000ee200000e0000 */
[-C--:B----4-:R-:W-:Y:S05]  /*7480*/  IADD3 R102, P0, R102, R246.reuse, RZ ;  /* 0x000000f666667210 */ /* 0x090fea0007f1e0ff */
[----:B------:R2:W-:Y:S01]  /*7490*/  LDGSTS.E.BYPASS.LTC128B.128 [R250+0x800], [R92.64], !P6 ;  /* 0x008000005cfa7fae */ /* 0x0005e2000f101d50 */
[--C-:B------:R-:W-:Y:S05]  /*74a0*/  IMAD.X R103, R106, 0x1, R245.reuse, P0 ;  /* 0x000000016a677824 */ /* 0x100fea00000e06f5 */
[----:B------:R4:W-:Y:S01]  /*74b0*/  LDGSTS.E.BYPASS.LTC128B.128 [R250+0x1000], [R96.64], !P6 ;  /* 0x0100000060fa7fae */ /* 0x0009e2000f101d50 */
[-C--:B-1----:R-:W-:Y:S05]  /*74c0*/  IADD3 R104, P0, R105, R246.reuse, RZ ;  /* 0x000000f669687210 */ /* 0x082fea0007f1e0ff */
[----:B------:R1:W-:Y:S06]  /*74d0*/  LDGSTS.E.BYPASS.LTC128B.128 [R250+0x1800], [R100.64], !P6 ;  /* 0x0180000064fa7fae */ /* 0x0003ec000f101d50 */
[----:B------:R1:W-:Y:S01]  /*74e0*/  LDGSTS.E.BYPASS.LTC128B.128 [R250+0x2000], [R102.64], !P6 ;  /* 0x0200000066fa7fae */ /* 0x0003e2000f101d50 */
[----:B---3--:R-:W-:Y:S05]  /*74f0*/  IADD3.X R105, R107, R245, RZ, P0, !PT ;  /* 0x000000f56b697210 */ /* 0x008fea00007fe4ff */
[----:B------:R3:W-:Y:S01]  /*7500*/  LDGSTS.E.BYPASS.LTC128B.128 [R250+0x2800], [R104.64], !P6 ;  /* 0x0280000068fa7fae */ /* 0x0007e2000f101d50 */
[-C--:B--2---:R-:W-:Y:S05]  /*7510*/  HMMA.16816.F32 R92, R108, R98.reuse, RZ ;  /* 0x000000626c5c723c */ /* 0x084fea00000018ff */
[----:B------:R-:W2:Y:S03]  /*7520*/  SHFL.IDX PT, R2, R2, 0x6, 0x181f ;  /* 0x00d81f0002027f89 */ /* 0x000ea600000e0000 */
[C---:B----4-:R-:W-:Y:S03]  /*7530*/  HMMA.16816.F32 R96, R112.reuse, R98, RZ ;  /* 0x000000627060723c */ /* 0x050fe600000018ff */
[----:B------:R-:W4:Y:S05]  /*7540*/  SHFL.IDX PT, R132, R132, 0x6, 0x181f ;  /* 0x00d81f0084847f89 */ /* 0x000f2a00000e0000 */
[-C--:B-1----:R-:W-:Y:S08]  /*7550*/  HMMA.16816.F32 R100, R112, R188.reuse, RZ ;  /* 0x000000bc7064723c */ /* 0x082ff000000018ff */
[C---:B---3--:R-:W-:Y:S04]  /*7560*/  HMMA.16816.F32 R104, R108.reuse, R188, RZ ;  /* 0x000000bc6c68723c */ /* 0x048fe800000018ff */
[----:B--2---:R-:W-:Y:S04]  /*7570*/  IADD3 R134, P0, R2, R246, RZ ;  /* 0x000000f602867210 */ /* 0x004fe80007f1e0ff */
[-C--:B------:R-:W-:Y:S01]  /*7580*/  HMMA.16816.F32 R108, R108, R190.reuse, RZ ;  /* 0x000000be6c6c723c */ /* 0x080fe200000018ff */
[----:B----4-:R-:W-:Y:S01]  /*7590*/  IMAD.X R135, R132, 0x1, R245, P0 ;  /* 0x0000000184877824 */ /* 0x010fe200000e06f5 */
[----:B------:R-:W-:Y:S04]  /*75a0*/  PLOP3.LUT P0, PT, PT, PT, UP0, 0x80, 0x0 ;  /* 0x000000000000781c */ /* 0x000fe80003f0f008 */
[----:B------:R1:W-:Y:S02]  /*75b0*/  LDGSTS.E.BYPASS.LTC128B.128 [R250+0x3000], [R134.64], !P6 ;  /* 0x0300000086fa7fae */ /* 0x0003e4000f101d50 */
[----:B------:R-:W-:Y:S04]  /*75c0*/  HMMA.16816.F32 R112, R112, R190, RZ ;  /* 0x000000be7070723c */ /* 0x000fe800000018ff */
[----:B------:R-:W-:Y:S04]  /*75d0*/  LDSM.16.M88.4 R188, [R235+0x7100] ;  /* 0x00710000ebbc783b */ /* 0x000fe80000000200 */
[-C--:B------:R-:W-:Y:S02]  /*75e0*/  HMMA.16816.F32 R4, R192, R196.reuse, R4 ;  /* 0x000000c4c004723c */ /* 0x080fe40000001804 */
[----:B------:R-:W0:Y:S06]  /*75f0*/  LDGDEPBAR ;  /* 0x00000000000079af */ /* 0x000e2c0000000000 */
[C---:B------:R-:W-:Y:S08]  /*7600*/  HMMA.16816.F32 R8, R200.reuse, R196, R8 ;  /* 0x000000c4c808723c */ /* 0x040ff00000001808 */
[-C--:B------:R-:W-:Y:S08]  /*7610*/  HMMA.16816.F32 R12, R200, R198.reuse, R12 ;  /* 0x000000c6c80c723c */ /* 0x080ff0000000180c */
[C---:B------:R-:W-:Y:S01]  /*7620*/  HMMA.16816.F32 R16, R192.reuse, R198, R16 ;  /* 0x000000c6c010723c */ /* 0x040fe20000001810 */
[----:B------:R-:W2:Y:S07]  /*7630*/  LDSM.16.M88.4 R196, [R233+0x3900] ;  /* 0x00390000e9c4783b */ /* 0x000eae0000000200 */
[-C--:B------:R-:W-:Y:S08]  /*7640*/  HMMA.16816.F32 R20, R192, R204.reuse, R20 ;  /* 0x000000ccc014723c */ /* 0x080ff00000001814 */
[C---:B------:R-:W-:Y:S08]  /*7650*/  HMMA.16816.F32 R24, R200.reuse, R204, R24 ;  /* 0x000000ccc818723c */ /* 0x040ff00000001818 */
[-C--:B------:R-:W-:Y:S08]  /*7660*/  HMMA.16816.F32 R28, R200, R206.reuse, R28 ;  /* 0x000000cec81c723c */ /* 0x080ff0000000181c */
[C---:B------:R-:W-:Y:S01]  /*7670*/  HMMA.16816.F32 R32, R192.reuse, R206, R32 ;  /* 0x000000cec020723c */ /* 0x040fe20000001820 */
[----:B------:R-:W3:Y:S07]  /*7680*/  LDSM.16.M88.4 R204, [R235+0x9100] ;  /* 0x00910000ebcc783b */ /* 0x000eee0000000200 */
[-C--:B------:R-:W-:Y:S08]  /*7690*/  HMMA.16816.F32 R36, R192, R208.reuse, R36 ;  /* 0x000000d0c024723c */ /* 0x080ff00000001824 */
[C---:B------:R-:W-:Y:S08]  /*76a0*/  HMMA.16816.F32 R40, R200.reuse, R208, R40 ;  /* 0x000000d0c828723c */ /* 0x040ff00000001828 */
[-C--:B------:R-:W-:Y:S08]  /*76b0*/  HMMA.16816.F32 R44, R200, R210.reuse, R44 ;  /* 0x000000d2c82c723c */ /* 0x080ff0000000182c */
[C---:B------:R-:W-:Y:S01]  /*76c0*/  HMMA.16816.F32 R48, R192.reuse, R210, R48 ;  /* 0x000000d2c030723c */ /* 0x040fe20000001830 */
[----:B------:R-:W4:Y:S07]  /*76d0*/  LDSM.16.M88.4 R208, [R233+0x4100] ;  /* 0x00410000e9d0783b */ /* 0x000f2e0000000200 */
[-C--:B------:R-:W-:Y:S08]  /*76e0*/  HMMA.16816.F32 R52, R192, R212.reuse, R52 ;  /* 0x000000d4c034723c */ /* 0x080ff00000001834 */
[C---:B------:R-:W-:Y:S08]  /*76f0*/  HMMA.16816.F32 R56, R200.reuse, R212, R56 ;  /* 0x000000d4c838723c */ /* 0x040ff00000001838 */
[-C--:B------:R-:W-:Y:S08]  /*7700*/  HMMA.16816.F32 R60, R200, R214.reuse, R60 ;  /* 0x000000d6c83c723c */ /* 0x080ff0000000183c */
[C---:B------:R-:W-:Y:S01]  /*7710*/  HMMA.16816.F32 R64, R192.reuse, R214, R64 ;  /* 0x000000d6c040723c */ /* 0x040fe20000001840 */
[----:B------:R-:W1:Y:S07]  /*7720*/  LDSM.16.M88.4 R212, [R233+0x4900] ;  /* 0x00490000e9d4783b */ /* 0x000e6e0000000200 */
        /* <DEDUP_REMOVED lines=9> */
[----:B------:R-:W-:Y:S07]  /*77c0*/  LDSM.16.M88.4 R220, [R232+0x1000] ;  /* 0x00100000e8dc783b */ /* 0x000fee0000000200 */
[-C--:B------:R-:W-:Y:S08]  /*77d0*/  HMMA.16816.F32 R100, R192, R224.reuse, R100 ;  /* 0x000000e0c064723c */ /* 0x080ff00000001864 */
[C---:B------:R-:W-:Y:S08]  /*77e0*/  HMMA.16816.F32 R104, R200.reuse, R224, R104 ;  /* 0x000000e0c868723c */ /* 0x040ff00000001868 */
[-C--:B------:R-:W-:Y:S01]  /*77f0*/  HMMA.16816.F32 R108, R200, R226.reuse, R108 ;  /* 0x000000e2c86c723c */ /* 0x080fe2000000186c */
[----:B------:R-:W1:Y:S07]  /*7800*/  LDSM.16.M88.4 R200, [R233+0x5900] ;  /* 0x00590000e9c8783b */ /* 0x000e6e0000000200 */
[----:B------:R-:W-:Y:S01]  /*7810*/  HMMA.16816.F32 R112, R192, R226, R112 ;  /* 0x000000e2c070723c */ /* 0x000fe20000001870 */
[----:B------:R-:W1:Y:S06]  /*7820*/  LDSM.16.M88.4 R192, [R233+0x6100] ;  /* 0x00610000e9c0783b */ /* 0x000e6c0000000200 */
[----:B------:R-:W-:Y:S01]  /*7830*/  LDSM.16.M88.4 R224, [R232+0x1800] ;  /* 0x00180000e8e0783b */ /* 0x000fe20000000200 */
[-C--:B--2---:R-:W-:Y:S08]  /*7840*/  HMMA.16816.F32 R4, R188, R196.reuse, R4 ;  /* 0x000000c4bc04723c */ /* 0x084ff00000001804 */
[C---:B---3--:R-:W-:Y:S08]  /*7850*/  HMMA.16816.F32 R8, R204.reuse, R196, R8 ;  /* 0x000000c4cc08723c */ /* 0x048ff00000001808 */
[-C--:B------:R-:W-:Y:S08]  /*7860*/  HMMA.16816.F32 R12, R204, R198.reuse, R12 ;  /* 0x000000c6cc0c723c */ /* 0x080ff0000000180c */
[C---:B------:R-:W-:Y:S01]  /*7870*/  HMMA.16816.F32 R16, R188.reuse, R198, R16 ;  /* 0x000000c6bc10723c */ /* 0x040fe20000001810 */
[----:B------:R-:W2:Y:S07]  /*7880*/  LDSM.16.M88.4 R196, [R233+0x6900] ;  /* 0x00690000e9c4783b */ /* 0x000eae0000000200 */
[-C--:B----4-:R-:W-:Y:S08]  /*7890*/  HMMA.16816.F32 R20, R188, R208.reuse, R20 ;  /* 0x000000d0bc14723c */ /* 0x090ff00000001814 */
[C---:B------:R-:W-:Y:S08]  /*78a0*/  HMMA.16816.F32 R24, R204.reuse, R208, R24 ;  /* 0x000000d0cc18723c */ /* 0x040ff00000001818 */
[-C--:B------:R-:W-:Y:S08]  /*78b0*/  HMMA.16816.F32 R28, R204, R210.reuse, R28 ;  /* 0x000000d2cc1c723c */ /* 0x080ff0000000181c */
[C---:B------:R-:W-:Y:S01]  /*78c0*/  HMMA.16816.F32 R32, R188.reuse, R210, R32 ;  /* 0x000000d2bc20723c */ /* 0x040fe20000001820 */
[----:B------:R-:W-:Y:S07]  /*78d0*/  LDSM.16.M88.4 R208, [R232] ;  /* 0x00000000e8d0783b */ /* 0x000fee0000000200 */
[-C--:B-1----:R-:W-:Y:S08]  /*78e0*/  HMMA.16816.F32 R36, R188, R212.reuse, R36 ;  /* 0x000000d4bc24723c */ /* 0x082ff00000001824 */
[C---:B------:R-:W-:Y:S08]  /*78f0*/  HMMA.16816.F32 R40, R204.reuse, R212, R40 ;  /* 0x000000d4cc28723c */ /* 0x040ff00000001828 */
[-C--:B------:R-:W-:Y:S08]  /*7900*/  HMMA.16816.F32 R44, R204, R214.reuse, R44 ;  /* 0x000000d6cc2c723c */ /* 0x080ff0000000182c */
[C---:B------:R-:W-:Y:S01]  /*7910*/  HMMA.16816.F32 R48, R188.reuse, R214, R48 ;  /* 0x000000d6bc30723c */ /* 0x040fe20000001830 */
[----:B------:R-:W-:Y:S07]  /*7920*/  LDSM.16.M88.4 R212, [R236+0x9100] ;  /* 0x00910000ecd4783b */ /* 0x000fee0000000200 */
[-C--:B------:R-:W-:Y:S08]  /*7930*/  HMMA.16816.F32 R52, R188, R216.reuse, R52 ;  /* 0x000000d8bc34723c */ /* 0x080ff00000001834 */
        /* <DEDUP_REMOVED lines=13> */
[----:B------:R-:W3:Y:S07]  /*7a10*/  LDSM.16.M88.4 R192, [R232+0x2000] ;  /* 0x00200000e8c0783b */ /* 0x000eee0000000200 */
[-C--:B--2---:R-:W-:Y:S08]  /*7a20*/  HMMA.16816.F32 R100, R188, R196.reuse, R100 ;  /* 0x000000c4bc64723c */ /* 0x084ff00000001864 */
[C---:B------:R-:W-:Y:S08]  /*7a30*/  HMMA.16816.F32 R104, R204.reuse, R196, R104 ;  /* 0x000000c4cc68723c */ /* 0x040ff00000001868 */
[-C--:B------:R-:W-:Y:S01]  /*7a40*/  HMMA.16816.F32 R108, R204, R198.reuse, R108 ;  /* 0x000000c6cc6c723c */ /* 0x080fe2000000186c */
[----:B------:R-:W2:Y:S07]  /*7a50*/  LDSM.16.M88.4 R204, [R232+0x2800] ;  /* 0x00280000e8cc783b */ /* 0x000eae0000000200 */
[----:B------:R-:W-:Y:S01]  /*7a60*/  HMMA.16816.F32 R112, R188, R198, R112 ;  /* 0x000000c6bc70723c */ /* 0x000fe20000001870 */
[----:B------:R-:W4:Y:S01]  /*7a70*/  LDSM.16.M88.4 R188, [R232+0x3000] ;  /* 0x00300000e8bc783b */ /* 0x000f220000000200 */
[----:B------:R-:W-:Y:S05]  /*7a80*/  DEPBAR.LE SB0, 0x0 ;  /* 0x000080000000791a */ /* 0x000fea0000000000 */
[----:B------:R-:W-:Y:S01]  /*7a90*/  BAR.SYNC.DEFER_BLOCKING 0x0 ;  /* 0x0000000000007b1d */ /* 0x000fe20000010000 */
[-C--:B-1----:R-:W-:Y:S08]  /*7aa0*/  HMMA.16816.F32 R4, R200, R208.reuse, R4 ;  /* 0x000000d0c804723c */ /* 0x082ff00000001804 */
[C---:B------:R-:W-:Y:S08]  /*7ab0*/  HMMA.16816.F32 R8, R212.reuse, R208, R8 ;  /* 0x000000d0d408723c */ /* 0x040ff00000001808 */
[-C--:B------:R-:W-:Y:S08]  /*7ac0*/  HMMA.16816.F32 R12, R212, R210.reuse, R12 ;  /* 0x000000d2d40c723c */ /* 0x080ff0000000180c */
        /* <DEDUP_REMOVED lines=13> */
[-C--:B---3--:R-:W-:Y:S08]  /*7ba0*/  HMMA.16816.F32 R68, R200, R192.reuse, R68 ;  /* 0x000000c0c844723c */ /* 0x088ff00000001844 */
[C---:B------:R-:W-:Y:S08]  /*7bb0*/  HMMA.16816.F32 R72, R212.reuse, R192, R72 ;  /* 0x000000c0d448723c */ /* 0x040ff00000001848 */
[-C--:B------:R-:W-:Y:S08]  /*7bc0*/  HMMA.16816.F32 R76, R212, R194.reuse, R76 ;  /* 0x000000c2d44c723c */ /* 0x080ff0000000184c */
[C---:B------:R-:W-:Y:S08]  /*7bd0*/  HMMA.16816.F32 R80, R200.reuse, R194, R80 ;  /* 0x000000c2c850723c */ /* 0x040ff00000001850 */
[-C--:B--2---:R-:W-:Y:S08]  /*7be0*/  HMMA.16816.F32 R84, R200, R204.reuse, R84 ;  /* 0x000000ccc854723c */ /* 0x084ff00000001854 */
[C---:B------:R-:W-:Y:S08]  /*7bf0*/  HMMA.16816.F32 R88, R212.reuse, R204, R88 ;  /* 0x000000ccd458723c */ /* 0x040ff00000001858 */
[-C--:B------:R-:W-:Y:S08]  /*7c00*/  HMMA.16816.F32 R92, R212, R206.reuse, R92 ;  /* 0x000000ced45c723c */ /* 0x080ff0000000185c */
[C---:B------:R-:W-:Y:S08]  /*7c10*/  HMMA.16816.F32 R96, R200.reuse, R206, R96 ;  /* 0x000000cec860723c */ /* 0x040ff00000001860 */
[-C--:B----4-:R-:W-:Y:S08]  /*7c20*/  HMMA.16816.F32 R100, R200, R188.reuse, R100 ;  /* 0x000000bcc864723c */ /* 0x090ff00000001864 */
[C---:B------:R-:W-:Y:S08]  /*7c30*/  HMMA.16816.F32 R104, R212.reuse, R188, R104 ;  /* 0x000000bcd468723c */ /* 0x040ff00000001868 */
[-C--:B------:R-:W-:Y:S08]  /*7c40*/  HMMA.16816.F32 R108, R212, R190.reuse, R108 ;  /* 0x000000bed46c723c */ /* 0x080ff0000000186c */
[----:B------:R-:W-:Y:S01]  /*7c50*/  HMMA.16816.F32 R112, R200, R190, R112 ;  /* 0x000000bec870723c */ /* 0x000fe20000001870 */
[----:B------:R-:W-:-:S07]  /*7c60*/  @P0 BRA `(.L_x_22) ;  /* 0xffffef3000000947 */ /* 0x000fce000383ffff */
.L_x_21:
[----:B------:R-:W-:Y:S01]  /*7c70*/  FMNMX.FTZ R2, R4, R0, !PT ;  /* 0x0000000004027209 */ /* 0x000fe20007810000 */
[----:B------:R-:W0:Y:S01]  /*7c80*/  LDGDEPBAR ;  /* 0x00000000000079af */ /* 0x000e220000000000 */
[----:B--2---:R-:W-:Y:S01]  /*7c90*/  FMNMX.FTZ R134, R6, R3, !PT ;  /* 0x0000000306867209 */ /* 0x004fe20007810000 */
[----:B------:R-:W-:Y:S01]  /*7ca0*/  UISETP.GT.AND UP0, UPT, UR6, UR8, UPT ;  /* 0x000000080600728c */ /* 0x000fe2000bf04270 */
[----:B------:R-:W-:Y:S01]  /*7cb0*/  FMNMX.FTZ R2, R5, R2, !PT ;  /* 0x0000000205027209 */ /* 0x000fe20007810000 */
[----:B------:R-:W-:Y:S01]  /*7cc0*/  UIADD3 UR6, UR6, -0x1, URZ ;  /* 0xffffffff06067890 */ /* 0x000fe2000fffe03f */
[----:B------:R-:W-:Y:S02]  /*7cd0*/  FMNMX.FTZ R134, R7, R134, !PT ;  /* 0x0000008607867209 */ /* 0x000fe40007810000 */
        /* <DEDUP_REMOVED lines=76> */
[----:B------:R-:W-:Y:S01]  /*81a0*/  FMNMX.FTZ R134, R103, R134, !PT ;  /* 0x0000008667867209 */ /* 0x000fe20007810000 */
[----:B------:R-:W1:Y:S01]  /*81b0*/  SHFL.BFLY PT, R188, R2, 0x2, 0x1f ;  /* 0x0c401f0002bc7f89 */ /* 0x000e6200000e0000 */
[----:B------:R-:W-:Y:S02]  /*81c0*/  FMNMX.FTZ R132, R76, R132, !PT ;  /* 0x000000844c847209 */ /* 0x000fe40007810000 */
[----:B------:R-:W-:Y:S02]  /*81d0*/  FMNMX.FTZ R135, R43, R135, !PT ;  /* 0x000000872b877209 */ /* 0x000fe40007810000 */
[----:B------:R-:W-:Y:S02]  /*81e0*/  FMNMX.FTZ R134, R114, R134, !PT ;  /* 0x0000008672867209 */ /* 0x000fe40007810000 */
[----:B------:R-:W-:Y:S02]  /*81f0*/  FMNMX.FTZ R132, R77, R132, !PT ;  /* 0x000000844d847209 */ /* 0x000fe40007810000 */
[----:B------:R-:W-:Y:S02]  /*8200*/  FMNMX.FTZ R134, R115, R134, !PT ;  /* 0x0000008673867209 */ /* 0x000fe40007810000 */
[----:B------:R-:W-:Y:S02]  /*8210*/  FMNMX.FTZ R135, R46, R135, !PT ;  /* 0x000000872e877209 */ /* 0x000fe40007810000 */
[----:B------:R-:W-:Y:S01]  /*8220*/  FMNMX.FTZ R132, R88, R132, !PT ;  /* 0x0000008458847209 */ /* 0x000fe20007810000 */
[----:B------:R-:W2:Y:S01]  /*8230*/  SHFL.BFLY PT, R137, R134, 0x2, 0x1f ;  /* 0x0c401f0086897f89 */ /* 0x000ea200000e0000 */
        /* <DEDUP_REMOVED lines=12> */
[----:B-1----:R-:W-:Y:S02]  /*8300*/  FMNMX.FTZ R2, R2, R188, !PT ;  /* 0x000000bc02027209 */ /* 0x002fe40007810000 */
[----:B------:R-:W-:Y:S02]  /*8310*/  FMNMX.FTZ R135, R75, R135, !PT ;  /* 0x000000874b877209 */ /* 0x000fe40007810000 */
[----:B--2---:R-:W-:Y:S01]  /*8320*/  FMNMX.FTZ R134, R134, R137, !PT ;  /* 0x0000008986867209 */ /* 0x004fe20007810000 */
[----:B------:R-:W1:Y:S01]  /*8330*/  SHFL.BFLY PT, R189, R2, 0x1, 0x1f ;  /* 0x0c201f0002bd7f89 */ /* 0x000e6200000e0000 */
[----:B------:R-:W-:Y:S02]  /*8340*/  FMNMX.FTZ R132, R109, R132, !PT ;  /* 0x000000846d847209 */ /* 0x000fe40007810000 */
[----:B------:R-:W-:Y:S02]  /*8350*/  FMNMX.FTZ R135, R78, R135, !PT ;  /* 0x000000874e877209 */ /* 0x000fe40007810000 */
[----:B------:R-:W-:Y:S02]  /*8360*/  PLOP3.LUT P0, PT, PT, PT, UP0, 0x80, 0x0 ;  /* 0x000000000000781c */ /* 0x000fe40003f0f008 */
[----:B------:R-:W-:Y:S01]  /*8370*/  FMNMX.FTZ R135, R79, R135, !PT ;  /* 0x000000874f877209 */ /* 0x000fe20007810000 */
[----:B------:R-:W-:Y:S03]  /*8380*/  SHFL.BFLY PT, R188, R134, 0x1, 0x1f ;  /* 0x0c201f0086bc7f89 */ /* 0x000fe600000e0000 */
[----:B------:R-:W-:Y:S04]  /*8390*/  FMNMX.FTZ R135, R90, R135, !PT ;  /* 0x000000875a877209 */ /* 0x000fe80007810000 */
[----:B------:R-:W-:Y:S01]  /*83a0*/  FMNMX.FTZ R135, R91, R135, !PT ;  /* 0x000000875b877209 */ /* 0x000fe20007810000 */
[----:B------:R-:W2:Y:S03]  /*83b0*/  SHFL.BFLY PT, R136, R132, 0x2, 0x1f ;  /* 0x0c401f0084887f89 */ /* 0x000ea600000e0000 */
[----:B------:R-:W-:Y:S02]  /*83c0*/  FMNMX.FTZ R135, R94, R135, !PT ;  /* 0x000000875e877209 */ /* 0x000fe40007810000 */
[----:B-1----:R-:W-:Y:S02]  /*83d0*/  FMNMX.FTZ R137, R2, R189, !PT ;  /* 0x000000bd02897209 */ /* 0x002fe40007810000 */
[----:B------:R-:W-:Y:S03]  /*83e0*/  FMNMX.FTZ R2, R95, R135, !PT ;  /* 0x000000875f027209 */ /* 0x000fe60007810000 */
[C---:B------:R-:W-:Y:S01]  /*83f0*/  FMUL.FTZ R193, R137.reuse, c[0x0][0x2d0] ;  /* 0x0000b40089c17a20 */ /* 0x040fe20000410000 */
[----:B------:R-:W-:Y:S01]  /*8400*/  FMNMX.FTZ R135, R106, R2, !PT ;  /* 0x000000026a877209 */ /* 0x000fe20007810000 */
[----:B------:R-:W-:Y:S02]  /*8410*/  FADD.FTZ R0, -R137, R0 ;  /* 0x0000000089007221 */ /* 0x000fe40000010100 */
[--C-:B------:R-:W-:Y:S02]  /*8420*/  FFMA.FTZ R20, R20, c[0x0][0x2d0], -R193.reuse ;  /* 0x0000b40014147a23 */ /* 0x100fe400000108c1 */
[--C-:B------:R-:W-:Y:S02]  /*8430*/  FFMA.FTZ R21, R21, c[0x0][0x2d0], -R193.reuse ;  /* 0x0000b40015157a23 */ /* 0x100fe400000108c1 */
[----:B------:R-:W-:Y:S01]  /*8440*/  MUFU.EX2 R196, R20 ;  /* 0x0000001400c47308 */ /* 0x000fe20000000800 */
[--C-:B------:R-:W-:Y:S02]  /*8450*/  FFMA.FTZ R52, R52, c[0x0][0x2d0], -R193.reuse ;  /* 0x0000b40034347a23 */ /* 0x100fe400000108c1 */
[--C-:B------:R-:W-:Y:S01]  /*8460*/  FFMA.FTZ R53, R53, c[0x0][0x2d0], -R193.reuse ;  /* 0x0000b40035357a23 */ /* 0x100fe200000108c1 */
[----:B--2---:R-:W-:Y:S01]  /*8470*/  FMNMX.FTZ R132, R132, R136, !PT ;  /* 0x0000008884847209 */ /* 0x004fe20007810000 */
[--C-:B------:R-:W-:Y:S01]  /*8480*/  FFMA.FTZ R64, R64, c[0x0][0x2d0], -R193.reuse ;  /* 0x0000b40040407a23 */ /* 0x100fe200000108c1 */
[----:B------:R-:W-:Y:S01]  /*8490*/  FMNMX.FTZ R136, R134, R188, !PT ;  /* 0x000000bc86887209 */ /* 0x000fe20007810000 */
[--C-:B------:R-:W-:Y:S02]  /*84a0*/  FFMA.FTZ R65, R65, c[0x0][0x2d0], -R193.reuse ;  /* 0x0000b40041417a23 */ /* 0x100fe400000108c1 */
[----:B------:R-:W1:Y:S01]  /*84b0*/  SHFL.BFLY PT, R190, R132, 0x1, 0x1f ;  /* 0x0c201f0084be7f89 */ /* 0x000e6200000e0000 */
[----:B------:R-:W-:Y:S01]  /*84c0*/  MUFU.EX2 R195, R21 ;  /* 0x0000001500c37308 */ /* 0x000fe20000000800 */
[--C-:B------:R-:W-:Y:S02]  /*84d0*/  FFMA.FTZ R68, R68, c[0x0][0x2d0], -R193.reuse ;  /* 0x0000b40044447a23 */ /* 0x100fe400000108c1 */
[--C-:B------:R-:W-:Y:S02]  /*84e0*/  FFMA.FTZ R69, R69, c[0x0][0x2d0], -R193.reuse ;  /* 0x0000b40045457a23 */ /* 0x100fe400000108c1 */
[----:B------:R-:W-:Y:S02]  /*84f0*/  FMUL.FTZ R192, R136, c[0x0][0x2d0] ;  /* 0x0000b40088c07a20 */ /* 0x000fe40000410000 */
[--C-:B------:R-:W-:Y:S02]  /*8500*/  FFMA.FTZ R16, R16, c[0x0][0x2d0], -R193.reuse ;  /* 0x0000b40010107a23 */ /* 0x100fe400000108c1 */
[--C-:B------:R-:W-:Y:S02]  /*8510*/  FFMA.FTZ R22, R22, c[0x0][0x2d0], -R192.reuse ;  /* 0x0000b40016167a23 */ /* 0x100fe400000108c0 */
[----:B------:R-:W-:Y:S01]  /*8520*/  MUFU.EX2 R221, R16 ;  /* 0x0000001000dd7308 */ /* 0x000fe20000000800 */
[--C-:B------:R-:W-:Y:S02]  /*8530*/  FFMA.FTZ R23, R23, c[0x0][0x2d0], -R192.reuse ;  /* 0x0000b40017177a23 */ /* 0x100fe400000108c0 */
[--C-:B------:R-:W-:Y:S02]  /*8540*/  FFMA.FTZ R54, R54, c[0x0][0x2d0], -R192.reuse ;  /* 0x0000b40036367a23 */ /* 0x100fe400000108c0 */
[--C-:B------:R-:W-:Y:S02]  /*8550*/  FFMA.FTZ R55, R55, c[0x0][0x2d0], -R192.reuse ;  /* 0x0000b40037377a23 */ /* 0x100fe400000108c0 */
[--C-:B------:R-:W-:Y:S02]  /*8560*/  FFMA.FTZ R66, R66, c[0x0][0x2d0], -R192.reuse ;  /* 0x0000b40042427a23 */ /* 0x100fe400000108c0 */
[--C-:B------:R-:W-:Y:S01]  /*8570*/  FFMA.FTZ R67, R67, c[0x0][0x2d0], -R192.reuse ;  /* 0x0000b40043437a23 */ /* 0x100fe200000108c0 */
[----:B------:R-:W-:Y:S01]  /*8580*/  MUFU.EX2 R209, R22 ;  /* 0x0000001600d17308 */ /* 0x000fe20000000800 */
[----:B------:R-:W-:Y:S01]  /*8590*/  FMUL.FTZ R2, R0, c[0x0][0x2d0] ;  /* 0x0000b40000027a20 */ /* 0x000fe20000410000 */
[----:B------:R-:W-:Y:S01]  /*85a0*/  FMNMX.FTZ R0, R107, R135, !PT ;  /* 0x000000876b007209 */ /* 0x000fe20007810000 */
[--C-:B------:R-:W-:Y:S01]  /*85b0*/  FFMA.FTZ R70, R70, c[0x0][0x2d0], -R192.reuse ;  /* 0x0000b40046467a23 */ /* 0x100fe200000108c0 */
[----:B-1----:R-:W-:Y:S01]  /*85c0*/  FMNMX.FTZ R135, R132, R190, !PT ;  /* 0x000000be84877209 */ /* 0x002fe20007810000 */
[--C-:B------:R-:W-:Y:S01]  /*85d0*/  FFMA.FTZ R71, R71, c[0x0][0x2d0], -R192.reuse ;  /* 0x0000b40047477a23 */ /* 0x100fe200000108c0 */
[----:B------:R-:W-:Y:S01]  /*85e0*/  LDSM.16.MT88.4 R188, [R231+0x100] ;  /* 0x00010000e7bc783b */ /* 0x000fe20000004200 */
[--C-:B------:R-:W-:Y:S01]  /*85f0*/  FFMA.FTZ R17, R17, c[0x0][0x2d0], -R193.reuse ;  /* 0x0000b40011117a23 */ /* 0x100fe200000108c1 */
[----:B------:R-:W-:Y:S01]  /*8600*/  FMNMX.FTZ R0, R110, R0, !PT ;  /* 0x000000006e007209 */ /* 0x000fe20007810000 */
[--C-:B------:R-:W-:Y:S01]  /*8610*/  FFMA.FTZ R18, R18, c[0x0][0x2d0], -R192.reuse ;  /* 0x0000b40012127a23 */ /* 0x100fe200000108c0 */
[----:B------:R1:W2:Y:S01]  /*8620*/  MUFU.EX2 R134, R2 ;  /* 0x0000000200867308 */ /* 0x0002a20000000800 */
[--C-:B------:R-:W-:Y:S01]  /*8630*/  FFMA.FTZ R19, R19, c[0x0][0x2d0], -R192.reuse ;  /* 0x0000b40013137a23 */ /* 0x100fe200000108c0 */
[----:B------:R-:W-:Y:S01]  /*8640*/  FMNMX.FTZ R0, R111, R0, !PT ;  /* 0x000000006f007209 */ /* 0x000fe20007810000 */
[--C-:B------:R-:W-:Y:S02]  /*8650*/  FFMA.FTZ R4, R4, c[0x0][0x2d0], -R193.reuse ;  /* 0x0000b40004047a23 */ /* 0x100fe400000108c1 */
[--C-:B------:R-:W-:Y:S02]  /*8660*/  FFMA.FTZ R5, R5, c[0x0][0x2d0], -R193.reuse ;  /* 0x0000b40005057a23 */ /* 0x100fe400000108c1 */
[--C-:B------:R-:W-:Y:S02]  /*8670*/  FFMA.FTZ R6, R6, c[0x0][0x2d0], -R192.reuse ;  /* 0x0000b40006067a23 */ /* 0x100fe400000108c0 */
[--C-:B------:R-:W-:Y:S01]  /*8680*/  FFMA.FTZ R36, R36, c[0x0][0x2d0], -R193.reuse ;  /* 0x0000b40024247a23 */ /* 0x100fe200000108c1 */
[----:B------:R3:W-:Y:S01]  /*8690*/  MUFU.EX2 R194, R23 ;  /* 0x0000001700c27308 */ /* 0x0007e20000000800 */
[--C-:B------:R-:W-:Y:S02]  /*86a0*/  FFMA.FTZ R32, R32, c[0x0][0x2d0], -R193.reuse ;  /* 0x0000b40020207a23 */ /* 0x100fe400000108c1 */
[--C-:B------:R-:W-:Y:S02]  /*86b0*/  FFMA.FTZ R33, R33, c[0x0][0x2d0], -R193.reuse ;  /* 0x0000b40021217a23 */ /* 0x100fe400000108c1 */
[--C-:B------:R-:W-:Y:S02]  /*86c0*/  FFMA.FTZ R37, R37, c[0x0][0x2d0], -R193.reuse ;  /* 0x0000b40025257a23 */ /* 0x100fe400000108c1 */
[--C-:B------:R-:W-:Y:S02]  /*86d0*/  FFMA.FTZ R38, R38, c[0x0][0x2d0], -R192.reuse ;  /* 0x0000b40026267a23 */ /* 0x100fe400000108c0 */
[--C-:B------:R-:W-:Y:S01]  /*86e0*/  FFMA.FTZ R39, R39, c[0x0][0x2d0], -R192.reuse ;  /* 0x0000b40027277a23 */ /* 0x100fe200000108c0 */
[----:B------:R4:W-:Y:S01]  /*86f0*/  MUFU.EX2 R203, R4 ;  /* 0x0000000400cb7308 */ /* 0x0009e20000000800 */
[--C-:B------:R-:W-:Y:S02]  /*8700*/  FFMA.FTZ R48, R48, c[0x0][0x2d0], -R193.reuse ;  /* 0x0000b40030307a23 */ /* 0x100fe400000108c1 */
[----:B------:R-:W-:Y:S02]  /*8710*/  FFMA.FTZ R49, R49, c[0x0][0x2d0], -R193 ;  /* 0x0000b40031317a23 */ /* 0x000fe400000108c1 */
[----:B-1----:R-:W-:Y:S02]  /*8720*/  FADD.FTZ R2, -R136, R3 ;  /* 0x0000000388027221 */ /* 0x002fe40000010100 */
[C---:B--2---:R-:W-:Y:S01]  /*8730*/  FMUL.FTZ R16, R134.reuse, R152 ;  /* 0x0000009886107220 */ /* 0x044fe20000410000 */
[----:B------:R-:W1:Y:S01]  /*8740*/  SHFL.BFLY PT, R3, R0, 0x2, 0x1f ;  /* 0x0c401f0000037f89 */ /* 0x000e6200000e0000 */
[----:B------:R-:W-:Y:S01]  /*8750*/  FMUL.FTZ R116, R134, R116 ;  /* 0x0000007486747220 */ /* 0x000fe20000410000 */
[----:B------:R-:W2:Y:S01]  /*8760*/  MUFU.EX2 R218, R5 ;  /* 0x0000000500da7308 */ /* 0x000ea20000000800 */
[----:B------:R-:W-:Y:S02]  /*8770*/  FMUL.FTZ R2, R2, c[0x0][0x2d0] ;  /* 0x0000b40002027a20 */ /* 0x000fe40000410000 */
[C---:B------:R-:W-:Y:S02]  /*8780*/  FMUL.FTZ R117, R134.reuse, R117 ;  /* 0x0000007586757220 */ /* 0x040fe40000410000 */
[C---:B------:R-:W-:Y:S01]  /*8790*/  FMUL.FTZ R120, R134.reuse, R120 ;  /* 0x0000007886787220 */ /* 0x040fe20000410000 */
[----:B---3--:R-:W-:Y:S01]  /*87a0*/  LDSM.16.MT88.4 R20, [R228+0x100] ;  /* 0x00010000e414783b */ /* 0x008fe20000004200 */
[C---:B------:R-:W-:Y:S02]  /*87b0*/  FMUL.FTZ R121, R134.reuse, R121 ;  /* 0x0000007986797220 */ /* 0x040fe40000410000 */
[C---:B------:R-:W-:Y:S01]  /*87c0*/  FMUL.FTZ R128, R134.reuse, R128 ;  /* 0x0000008086807220 */ /* 0x040fe20000410000 */
[----:B------:R3:W5:Y:S01]  /*87d0*/  MUFU.EX2 R132, R2 ;  /* 0x0000000200847308 */ /* 0x0007620000000800 */
[----:B------:R-:W-:Y:S02]  /*87e0*/  FMUL.FTZ R129, R134, R129 ;  /* 0x0000008186817220 */ /* 0x000fe40000410000 */
[--C-:B------:R-:W-:Y:S02]  /*87f0*/  FFMA.FTZ R50, R50, c[0x0][0x2d0], -R192.reuse ;  /* 0x0000b40032327a23 */ /* 0x100fe400000108c0 */
[----:B----4-:R-:W-:Y:S02]  /*8800*/  FMUL.FTZ R4, R134, R144 ;  /* 0x0000009086047220 */ /* 0x010fe40000410000 */
[--C-:B------:R-:W-:Y:S02]  /*8810*/  FFMA.FTZ R51, R51, c[0x0][0x2d0], -R192.reuse ;  /* 0x0000b40033337a23 */ /* 0x100fe400000108c0 */
[--C-:B------:R-:W-:Y:S01]  /*8820*/  FFMA.FTZ R80, R80, c[0x0][0x2d0], -R193.reuse ;  /* 0x0000b40050507a23 */ /* 0x100fe200000108c1 */
[----:B------:R4:W4:Y:S01]  /*8830*/  MUFU.EX2 R207, R17 ;  /* 0x0000001100cf7308 */ /* 0x0009220000000800 */
[--C-:B------:R-:W-:Y:S01]  /*8840*/  FFMA.FTZ R81, R81, c[0x0][0x2d0], -R193.reuse ;  /* 0x0000b40051517a23 */ /* 0x100fe200000108c1 */
[----:B-1----:R-:W-:Y:S01]  /*8850*/  FMNMX.FTZ R0, R0, R3, !PT ;  /* 0x0000000300007209 */ /* 0x002fe20007810000 */
[--C-:B------:R-:W-:Y:S01]  /*8860*/  FFMA.FTZ R84, R84, c[0x0][0x2d0], -R193.reuse ;  /* 0x0000b40054547a23 */ /* 0x100fe200000108c1 */
[----:B--2---:R-:W-:Y:S01]  /*8870*/  F2FP.PACK_AB R144, R218, R203 ;  /* 0x000000cbda90723e */ /* 0x004fe200000000ff */
[----:B------:R-:W-:Y:S02]  /*8880*/  FMUL.FTZ R5, R134, R145 ;  /* 0x0000009186057220 */ /* 0x000fe40000410000 */
[--C-:B------:R-:W-:Y:S02]  /*8890*/  FFMA.FTZ R85, R85, c[0x0][0x2d0], -R193.reuse ;  /* 0x0000b40055557a23 */ /* 0x100fe400000108c1 */
[--C-:B------:R-:W-:Y:S01]  /*88a0*/  FFMA.FTZ R96, R96, c[0x0][0x2d0], -R193.reuse ;  /* 0x0000b40060607a23 */ /* 0x100fe200000108c1 */
[----:B------:R1:W-:Y:S01]  /*88b0*/  MUFU.EX2 R202, R6 ;  /* 0x0000000600ca7308 */ /* 0x0003e20000000800 */
[--C-:B------:R-:W-:Y:S02]  /*88c0*/  FFMA.FTZ R97, R97, c[0x0][0x2d0], -R193.reuse ;  /* 0x0000b40061617a23 */ /* 0x100fe400000108c1 */
[----:B------:R-:W-:Y:S02]  /*88d0*/  FFMA.FTZ R100, R100, c[0x0][0x2d0], -R193 ;  /* 0x0000b40064647a23 */ /* 0x000fe400000108c1 */
[----:B---3--:R-:W-:Y:S02]  /*88e0*/  FADD.FTZ R2, -R135, R133 ;  /* 0x0000008587027221 */ /* 0x008fe40000010100 */
[----:B-----5:R-:W-:Y:S02]  /*88f0*/  FMUL.FTZ R118, R132, R118 ;  /* 0x0000007684767220 */ /* 0x020fe40000410000 */
[----:B------:R-:W-:Y:S01]  /*8900*/  FMUL.FTZ R2, R2, c[0x0][0x2d0] ;  /* 0x0000b40002027a20 */ /* 0x000fe20000410000 */
[----:B------:R2:W-:Y:S01]  /*8910*/  MUFU.EX2 R220, R18 ;  /* 0x0000001200dc7308 */ /* 0x0005e20000000800 */
[C---:B------:R-:W-:Y:S02]  /*8920*/  FMUL.FTZ R119, R132.reuse, R119 ;  /* 0x0000007784777220 */ /* 0x040fe40000410000 */
[----:B------:R-:W-:Y:S02]  /*8930*/  FMUL.FTZ R122, R132, R122 ;  /* 0x0000007a847a7220 */ /* 0x000fe40000410000 */
[----:B----4-:R-:W-:Y:S02]  /*8940*/  FMUL.FTZ R17, R134, R153 ;  /* 0x0000009986117220 */ /* 0x010fe40000410000 */
[C---:B------:R-:W-:Y:S02]  /*8950*/  FMUL.FTZ R123, R132.reuse, R123 ;  /* 0x0000007b847b7220 */ /* 0x040fe40000410000 */
[C---:B------:R-:W-:Y:S01]  /*8960*/  FMUL.FTZ R130, R132.reuse, R130 ;  /* 0x0000008284827220 */ /* 0x040fe20000410000 */
[----:B------:R3:W4:Y:S01]  /*8970*/  MUFU.EX2 R133, R2 ;  /* 0x0000000200857308 */ /* 0x0007220000000800 */
[C---:B------:R-:W-:Y:S02]  /*8980*/  FMUL.FTZ R131, R132.reuse, R131 ;  /* 0x0000008384837220 */ /* 0x040fe40000410000 */
[--C-:B------:R-:W-:Y:S02]  /*8990*/  FFMA.FTZ R101, R101, c[0x0][0x2d0], -R193.reuse ;  /* 0x0000b40065657a23 */ /* 0x100fe400000108c1 */
[----:B-1----:R-:W-:Y:S01]  /*89a0*/  FMUL.FTZ R6, R132, R146 ;  /* 0x0000009284067220 */ /* 0x002fe20000410000 */
[----:B------:R-:W-:Y:S01]  /*89b0*/  F2FP.PACK_AB R146, R207, R221 ;  /* 0x000000ddcf92723e */ /* 0x000fe200000000ff */
[--C-:B------:R-:W-:Y:S02]  /*89c0*/  FFMA.FTZ R112, R112, c[0x0][0x2d0], -R193.reuse ;  /* 0x0000b40070707a23 */ /* 0x100fe400000108c1 */
[----:B------:R-:W-:Y:S01]  /*89d0*/  FFMA.FTZ R113, R113, c[0x0][0x2d0], -R193 ;  /* 0x0000b40071717a23 */ /* 0x000fe200000108c1 */
[----:B------:R1:W-:Y:S01]  /*89e0*/  MUFU.EX2 R206, R19 ;  /* 0x0000001300ce7308 */ /* 0x0003e20000000800 */
[--C-:B------:R-:W-:Y:S02]  /*89f0*/  FFMA.FTZ R7, R7, c[0x0][0x2d0], -R192.reuse ;  /* 0x0000b40007077a23 */ /* 0x100fe400000108c0 */
[--C-:B------:R-:W-:Y:S02]  /*8a00*/  FFMA.FTZ R34, R34, c[0x0][0x2d0], -R192.reuse ;  /* 0x0000b40022227a23 */ /* 0x100fe400000108c0 */
[----:B--2---:R-:W-:Y:S02]  /*8a10*/  FMUL.FTZ R18, R132, R154 ;  /* 0x0000009a84127220 */ /* 0x004fe40000410000 */
[--C-:B------:R-:W-:Y:S02]  /*8a20*/  FFMA.FTZ R35, R35, c[0x0][0x2d0], -R192.reuse ;  /* 0x0000b40023237a23 */ /* 0x100fe400000108c0 */
[--C-:B------:R-:W-:Y:S01]  /*8a30*/  FFMA.FTZ R82, R82, c[0x0][0x2d0], -R192.reuse ;  /* 0x0000b40052527a23 */ /* 0x100fe200000108c0 */
[----:B------:R-:W2:Y:S01]  /*8a40*/  MUFU.EX2 R216, R7 ;  /* 0x0000000700d87308 */ /* 0x000ea20000000800 */
[--C-:B------:R-:W-:Y:S02]  /*8a50*/  FFMA.FTZ R83, R83, c[0x0][0x2d0], -R192.reuse ;  /* 0x0000b40053537a23 */ /* 0x100fe400000108c0 */
[--C-:B------:R-:W-:Y:S01]  /*8a60*/  FFMA.FTZ R86, R86, c[0x0][0x2d0], -R192.reuse ;  /* 0x0000b40056567a23 */ /* 0x100fe200000108c0 */
[----:B---3--:R-:W3:Y:S01]  /*8a70*/  SHFL.BFLY PT, R2, R0, 0x1, 0x1f ;  /* 0x0c201f0000027f89 */ /* 0x008ee200000e0000 */
[C---:B----4-:R-:W-:Y:S02]  /*8a80*/  FMUL.FTZ R124, R133.reuse, R124 ;  /* 0x0000007c857c7220 */ /* 0x050fe40000410000 */
[----:B------:R-:W-:Y:S02]  /*8a90*/  FMUL.FTZ R125, R133, R125 ;  /* 0x0000007d857d7220 */ /* 0x000fe40000410000 */
[--C-:B------:R-:W-:Y:S01]  /*8aa0*/  FFMA.FTZ R87, R87, c[0x0][0x2d0], -R192.reuse ;  /* 0x0000b40057577a23 */ /* 0x100fe200000108c0 */
[----:B------:R-:W-:Y:S01]  /*8ab0*/  MUFU.EX2 R222, R32 ;  /* 0x0000002000de7308 */ /* 0x000fe20000000800 */
[--C-:B------:R-:W-:Y:S02]  /*8ac0*/  FFMA.FTZ R98, R98, c[0x0][0x2d0], -R192.reuse ;  /* 0x0000b40062627a23 */ /* 0x100fe400000108c0 */
[--C-:B------:R-:W-:Y:S02]  /*8ad0*/  FFMA.FTZ R99, R99, c[0x0][0x2d0], -R192.reuse ;  /* 0x0000b40063637a23 */ /* 0x100fe400000108c0 */
[----:B-1----:R-:W-:Y:S02]  /*8ae0*/  FMUL.FTZ R19, R132, R155 ;  /* 0x0000009b84137220 */ /* 0x002fe40000410000 */
[----:B------:R-:W-:Y:S01]  /*8af0*/  LDSM.16.MT88.4 R152, [R230+0x100] ;  /* 0x00010000e698783b */ /* 0x000fe20000004200 */
[--C-:B------:R-:W-:Y:S02]  /*8b00*/  FFMA.FTZ R102, R102, c[0x0][0x2d0], -R192.reuse ;  /* 0x0000b40066667a23 */ /* 0x100fe400000108c0 */
[----:B------:R-:W-:Y:S01]  /*8b10*/  MUFU.EX2 R197, R33 ;  /* 0x0000002100c57308 */ /* 0x000fe20000000800 */
[--C-:B------:R-:W-:Y:S02]  /*8b20*/  FFMA.FTZ R103, R103, c[0x0][0x2d0], -R192.reuse ;  /* 0x0000b40067677a23 */ /* 0x100fe400000108c0 */
[--C-:B------:R-:W-:Y:S01]  /*8b30*/  FFMA.FTZ R114, R114, c[0x0][0x2d0], -R192.reuse ;  /* 0x0000b40072727a23 */ /* 0x100fe200000108c0 */
[----:B--2---:R-:W-:Y:S01]  /*8b40*/  F2FP.PACK_AB R145, R216, R202 ;  /* 0x000000cad891723e */ /* 0x004fe200000000ff */
[----:B------:R-:W-:Y:S01]  /*8b50*/  FMUL.FTZ R7, R132, R147 ;  /* 0x0000009384077220 */ /* 0x000fe20000410000 */
[----:B------:R-:W-:Y:S01]  /*8b60*/  F2FP.PACK_AB R147, R206, R220 ;  /* 0x000000dcce93723e */ /* 0x000fe200000000ff */
[----:B------:R-:W-:Y:S01]  /*8b70*/  FFMA.FTZ R115, R115, c[0x0][0x2d0], -R192 ;  /* 0x0000b40073737a23 */ /* 0x000fe200000108c0 */
[----:B---3--:R-:W-:Y:S02]  /*8b80*/  FMNMX.FTZ R2, R2, R0, !PT ;  /* 0x0000000002027209 */ /* 0x008fe40007810000 */
[----:B------:R-:W-:Y:S03]  /*8b90*/  MUFU.EX2 R32, R34 ;  /* 0x0000002200207308 */ /* 0x000fe60000000800 */
[C---:B------:R-:W-:Y:S01]  /*8ba0*/  FADD.FTZ R0, -R2.reuse, R138 ;  /* 0x0000008a02007221 */ /* 0x040fe20000010100 */
[-C--:B------:R-:W-:Y:S05]  /*8bb0*/  HMMA.16816.F32 R4, R144, R20.reuse, R4 ;  /* 0x000000149004723c */ /* 0x080fea0000001804 */
[----:B------:R-:W-:Y:S01]  /*8bc0*/  FMUL.FTZ R138, R135, c[0x0][0x2d0] ;  /* 0x0000b400878a7a20 */ /* 0x000fe20000410000 */
[----:B------:R-:W-:Y:S01]  /*8bd0*/  MUFU.EX2 R33, R35 ;  /* 0x0000002300217308 */ /* 0x000fe20000000800 */
[----:B------:R-:W-:Y:S02]  /*8be0*/  FMUL.FTZ R3, R2, c[0x0][0x2d0] ;  /* 0x0000b40002037a20 */ /* 0x000fe40000410000 */
[----:B------:R-:W-:Y:S03]  /*8bf0*/  FMUL.FTZ R0, R0, c[0x0][0x2d0] ;  /* 0x0000b40000007a20 */ /* 0x000fe60000410000 */
[--C-:B------:R-:W-:Y:S02]  /*8c00*/  FFMA.FTZ R12, R12, c[0x0][0x2d0], -R138.reuse ;  /* 0x0000b4000c0c7a23 */ /* 0x100fe4000001088a */
[--C-:B------:R-:W-:Y:S02]  /*8c10*/  FFMA.FTZ R13, R13, c[0x0][0x2d0], -R138.reuse ;  /* 0x0000b4000d0d7a23 */ /* 0x100fe4000001088a */
[----:B------:R-:W1:Y:S01]  /*8c20*/  MUFU.EX2 R0, R0 ;  /* 0x0000000000007308 */ /* 0x000e620000000800 */
[--C-:B------:R-:W-:Y:S02]  /*8c30*/  FFMA.FTZ R14, R14, c[0x0][0x2d0], -R3.reuse ;  /* 0x0000b4000e0e7a23 */ /* 0x100fe40000010803 */
        /* <DEDUP_REMOVED lines=10> */
[----:B------:R-:W3:Y:S01]  /*8ce0*/  MUFU.EX2 R213, R9 ;  /* 0x0000000900d57308 */ /* 0x000ee20000000800 */
[--C-:B------:R-:W-:Y:S02]  /*8cf0*/  FFMA.FTZ R72, R72, c[0x0][0x2d0], -R138.reuse ;  /* 0x0000b40048487a23 */ /* 0x100fe4000001088a */
[--C-:B------:R-:W-:Y:S02]  /*8d00*/  FFMA.FTZ R73, R73, c[0x0][0x2d0], -R138.reuse ;  /* 0x0000b40049497a23 */ /* 0x100fe4000001088a */
[--C-:B------:R-:W-:Y:S02]  /*8d10*/  FFMA.FTZ R74, R74, c[0x0][0x2d0], -R3.reuse ;  /* 0x0000b4004a4a7a23 */ /* 0x100fe40000010803 */
[--C-:B------:R-:W-:Y:S02]  /*8d20*/  FFMA.FTZ R75, R75, c[0x0][0x2d0], -R3.reuse ;  /* 0x0000b4004b4b7a23 */ /* 0x100fe40000010803 */
[C---:B-1----:R-:W-:Y:S01]  /*8d30*/  FMUL.FTZ R126, R0.reuse, R126 ;  /* 0x0000007e007e7220 */ /* 0x042fe20000410000 */
[----:B------:R1:W-:Y:S01]  /*8d40*/  MUFU.EX2 R219, R12 ;  /* 0x0000000c00db7308 */ /* 0x0003e20000000800 */
[----:B------:R-:W-:Y:S02]  /*8d50*/  FMUL.FTZ R127, R0, R127 ;  /* 0x0000007f007f7220 */ /* 0x000fe40000410000 */
[--C-:B------:R-:W-:Y:S02]  /*8d60*/  FFMA.FTZ R60, R60, c[0x0][0x2d0], -R138.reuse ;  /* 0x0000b4003c3c7a23 */ /* 0x100fe4000001088a */
[----:B--2---:R-:W-:Y:S02]  /*8d70*/  FMUL.FTZ R8, R133, R140 ;  /* 0x0000008c85087220 */ /* 0x004fe40000410000 */
[--C-:B------:R-:W-:Y:S02]  /*8d80*/  FFMA.FTZ R61, R61, c[0x0][0x2d0], -R138.reuse ;  /* 0x0000b4003d3d7a23 */ /* 0x100fe4000001088a */
[--C-:B------:R-:W-:Y:S01]  /*8d90*/  FFMA.FTZ R62, R62, c[0x0][0x2d0], -R3.reuse ;  /* 0x0000b4003e3e7a23 */ /* 0x100fe20000010803 */
[----:B------:R2:W4:Y:S01]  /*8da0*/  MUFU.EX2 R205, R13 ;  /* 0x0000000d00cd7308 */ /* 0x0005220000000800 */
[--C-:B------:R-:W-:Y:S02]  /*8db0*/  FFMA.FTZ R63, R63, c[0x0][0x2d0], -R3.reuse ;  /* 0x0000b4003f3f7a23 */ /* 0x100fe40000010803 */
[--C-:B------:R-:W-:Y:S01]  /*8dc0*/  FFMA.FTZ R79, R79, c[0x0][0x2d0], -R3.reuse ;  /* 0x0000b4004f4f7a23 */ /* 0x100fe20000010803 */
[----:B---3--:R-:W-:Y:S01]  /*8dd0*/  F2FP.PACK_AB R140, R213, R201 ;  /* 0x000000c9d58c723e */ /* 0x008fe200000000ff */
[----:B------:R-:W-:Y:S02]  /*8de0*/  FMUL.FTZ R9, R133, R141 ;  /* 0x0000008d85097220 */ /* 0x000fe40000410000 */
[--C-:B------:R-:W-:Y:S02]  /*8df0*/  FFMA.FTZ R24, R24, c[0x0][0x2d0], -R138.reuse ;  /* 0x0000b40018187a23 */ /* 0x100fe4000001088a */
[--C-:B------:R-:W-:Y:S01]  /*8e00*/  FFMA.FTZ R26, R26, c[0x0][0x2d0], -R3.reuse ;  /* 0x0000b4001a1a7a23 */ /* 0x100fe20000010803 */
[----:B------:R3:W-:Y:S01]  /*8e10*/  MUFU.EX2 R200, R10 ;  /* 0x0000000a00c87308 */ /* 0x0007e20000000800 */
[--C-:B------:R-:W-:Y:S02]  /*8e20*/  FFMA.FTZ R27, R27, c[0x0][0x2d0], -R3.reuse ;  /* 0x0000b4001b1b7a23 */ /* 0x100fe40000010803 */
[--C-:B------:R-:W-:Y:S02]  /*8e30*/  FFMA.FTZ R28, R28, c[0x0][0x2d0], -R138.reuse ;  /* 0x0000b4001c1c7a23 */ /* 0x100fe4000001088a */
[----:B-1----:R-:W-:Y:S02]  /*8e40*/  FMUL.FTZ R12, R133, R148 ;  /* 0x00000094850c7220 */ /* 0x002fe40000410000 */
[--C-:B------:R-:W-:Y:S02]  /*8e50*/  FFMA.FTZ R29, R29, c[0x0][0x2d0], -R138.reuse ;  /* 0x0000b4001d1d7a23 */ /* 0x100fe4000001088a */
[--C-:B------:R-:W-:Y:S01]  /*8e60*/  FFMA.FTZ R30, R30, c[0x0][0x2d0], -R3.reuse ;  /* 0x0000b4001e1e7a23 */ /* 0x100fe20000010803 */
[----:B------:R-:W1:Y:S01]  /*8e70*/  MUFU.EX2 R212, R11 ;  /* 0x0000000b00d47308 */ /* 0x000e620000000800 */
[--C-:B------:R-:W-:Y:S02]  /*8e80*/  FFMA.FTZ R31, R31, c[0x0][0x2d0], -R3.reuse ;  /* 0x0000b4001f1f7a23 */ /* 0x100fe40000010803 */
[--C-:B------:R-:W-:Y:S02]  /*8e90*/  FFMA.FTZ R40, R40, c[0x0][0x2d0], -R138.reuse ;  /* 0x0000b40028287a23 */ /* 0x100fe4000001088a */
[----:B--2---:R-:W-:Y:S02]  /*8ea0*/  FMUL.FTZ R13, R133, R149 ;  /* 0x00000095850d7220 */ /* 0x004fe40000410000 */
[--C-:B------:R-:W-:Y:S02]  /*8eb0*/  FFMA.FTZ R41, R41, c[0x0][0x2d0], -R138.reuse ;  /* 0x0000b40029297a23 */ /* 0x100fe4000001088a */
[--C-:B------:R-:W-:Y:S01]  /*8ec0*/  FFMA.FTZ R42, R42, c[0x0][0x2d0], -R3.reuse ;  /* 0x0000b4002a2a7a23 */ /* 0x100fe20000010803 */
[----:B------:R2:W-:Y:S01]  /*8ed0*/  MUFU.EX2 R215, R14 ;  /* 0x0000000e00d77308 */ /* 0x0005e20000000800 */
[--C-:B------:R-:W-:Y:S02]  /*8ee0*/  FFMA.FTZ R43, R43, c[0x0][0x2d0], -R3.reuse ;  /* 0x0000b4002b2b7a23 */ /* 0x100fe40000010803 */
[--C-:B------:R-:W-:Y:S02]  /*8ef0*/  FFMA.FTZ R44, R44, c[0x0][0x2d0], -R138.reuse ;  /* 0x0000b4002c2c7a23 */ /* 0x100fe4000001088a */
[----:B---3--:R-:W-:Y:S01]  /*8f00*/  FMUL.FTZ R10, R0, R142 ;  /* 0x0000008e000a7220 */ /* 0x008fe20000410000 */
[----:B----4-:R-:W-:Y:S01]  /*8f10*/  F2FP.PACK_AB R142, R205, R219 ;  /* 0x000000dbcd8e723e */ /* 0x010fe200000000ff */
[--C-:B------:R-:W-:Y:S02]  /*8f20*/  FFMA.FTZ R45, R45, c[0x0][0x2d0], -R138.reuse ;  /* 0x0000b4002d2d7a23 */ /* 0x100fe4000001088a */
[--C-:B------:R-:W-:Y:S01]  /*8f30*/  FFMA.FTZ R46, R46, c[0x0][0x2d0], -R3.reuse ;  /* 0x0000b4002e2e7a23 */ /* 0x100fe20000010803 */
[----:B------:R-:W3:Y:S01]  /*8f40*/  MUFU.EX2 R204, R15 ;  /* 0x0000000f00cc7308 */ /* 0x000ee20000000800 */
[--C-:B------:R-:W-:Y:S02]  /*8f50*/  FFMA.FTZ R25, R25, c[0x0][0x2d0], -R138.reuse ;  /* 0x0000b40019197a23 */ /* 0x100fe4000001088a */
[--C-:B------:R-:W-:Y:S01]  /*8f60*/  FFMA.FTZ R47, R47, c[0x0][0x2d0], -R3.reuse ;  /* 0x0000b4002f2f7a23 */ /* 0x100fe20000010803 */
[----:B-1----:R-:W-:Y:S01]  /*8f70*/  F2FP.PACK_AB R141, R212, R200 ;  /* 0x000000c8d48d723e */ /* 0x002fe200000000ff */
[----:B------:R-:W-:Y:S02]  /*8f80*/  FMUL.FTZ R11, R0, R143 ;  /* 0x0000008f000b7220 */ /* 0x000fe40000410000 */
[--C-:B------:R-:W-:Y:S02]  /*8f90*/  FFMA.FTZ R76, R76, c[0x0][0x2d0], -R138.reuse ;  /* 0x0000b4004c4c7a23 */ /* 0x100fe4000001088a */
[--C-:B------:R-:W-:Y:S01]  /*8fa0*/  FFMA.FTZ R77, R77, c[0x0][0x2d0], -R138.reuse ;  /* 0x0000b4004d4d7a23 */ /* 0x100fe2000001088a */
        /* <DEDUP_REMOVED lines=9> */
[----:B---3--:R-:W-:Y:S01]  /*9040*/  F2FP.PACK_AB R143, R204, R215 ;  /* 0x000000d7cc8f723e */ /* 0x008fe200000000ff */
[----:B------:R-:W-:Y:S02]  /*9050*/  FMUL.FTZ R15, R0, R151 ;  /* 0x00000097000f7220 */ /* 0x000fe40000410000 */
[----:B------:R-:W3:Y:S01]  /*9060*/  LDSM.16.MT88.4 R148, [R229+0x100] ;  /* 0x00010000e594783b */ /* 0x000ee20000004200 */
[--C-:B------:R-:W-:Y:S02]  /*9070*/  FFMA.FTZ R93, R93, c[0x0][0x2d0], -R138.reuse ;  /* 0x0000b4005d5d7a23 */ /* 0x100fe4000001088a */
[----:B------:R4:W-:Y:S01]  /*9080*/  MUFU.EX2 R208, R38 ;  /* 0x0000002600d07308 */ /* 0x0009e20000000800 */
[C---:B------:R-:W-:Y:S04]  /*9090*/  HMMA.16816.F32 R8, R140.reuse, R20, R8 ;  /* 0x000000148c08723c */ /* 0x040fe80000001808 */
[----:B-1----:R-:W-:Y:S02]  /*90a0*/  FMUL.FTZ R24, R133, R160 ;  /* 0x000000a085187220 */ /* 0x002fe40000410000 */
[--C-:B------:R-:W-:Y:S02]  /*90b0*/  FFMA.FTZ R94, R94, c[0x0][0x2d0], -R3.reuse ;  /* 0x0000b4005e5e7a23 */ /* 0x100fe40000010803 */
[-C--:B------:R-:W-:Y:S01]  /*90c0*/  HMMA.16816.F32 R12, R140, R22.reuse, R12 ;  /* 0x000000168c0c723c */ /* 0x080fe2000000180c */
[----:B------:R1:W-:Y:S03]  /*90d0*/  MUFU.EX2 R226, R26 ;  /* 0x0000001a00e27308 */ /* 0x0003e60000000800 */
[C---:B------:R-:W-:Y:S01]  /*90e0*/  FMUL.FTZ R20, R134.reuse, R156 ;  /* 0x0000009c86147220 */ /* 0x040fe20000410000 */
[----:B------:R-:W-:Y:S01]  /*90f0*/  MOV R156, R32 ;  /* 0x00000020009c7202 */ /* 0x000fe20000000f00 */
[C---:B------:R-:W-:Y:S01]  /*9100*/  FMUL.FTZ R32, R134.reuse, R168 ;  /* 0x000000a886207220 */ /* 0x040fe20000410000 */
[----:B------:R-:W-:Y:S01]  /*9110*/  MOV R168, R207 ;  /* 0x000000cf00a87202 */ /* 0x000fe20000000f00 */
[C---:B------:R-:W-:Y:S03]  /*9120*/  HMMA.16816.F32 R16, R144.reuse, R22, R16 ;  /* 0x000000169010723c */ /* 0x040fe60000001810 */
[----:B------:R-:W5:Y:S01]  /*9130*/  MUFU.EX2 R217, R27 ;  /* 0x0000001b00d97308 */ /* 0x000f620000000800 */
[----:B------:R-:W-:Y:S01]  /*9140*/  FMUL.FTZ R21, R134, R157 ;  /* 0x0000009d86157220 */ /* 0x000fe20000410000 */
[----:B------:R-:W-:Y:S01]  /*9150*/  MOV R157, R222 ;  /* 0x000000de009d7202 */ /* 0x000fe20000000f00 */
[--C-:B------:R-:W-:Y:S02]  /*9160*/  FFMA.FTZ R95, R95, c[0x0][0x2d0], -R3.reuse ;  /* 0x0000b4005f5f7a23 */ /* 0x100fe40000010803 */
[C---:B------:R-:W-:Y:S04]  /*9170*/  FMUL.FTZ R22, R132.reuse, R158 ;  /* 0x0000009e84167220 */ /* 0x040fe80000410000 */
[C---:B------:R-:W-:Y:S01]  /*9180*/  FMUL.FTZ R23, R132.reuse, R159 ;  /* 0x0000009f84177220 */ /* 0x040fe20000410000 */
[----:B------:R-:W3:Y:S01]  /*9190*/  MUFU.EX2 R25, R36 ;  /* 0x0000002400197308 */ /* 0x000ee20000000800 */
[----:B----4-:R-:W-:Y:S01]  /*91a0*/  FMUL.FTZ R38, R132, R174 ;  /* 0x000000ae84267220 */ /* 0x010fe20000410000 */
[----:B--2---:R-:W-:Y:S01]  /*91b0*/  MOV R159, R214 ;  /* 0x000000d6009f7202 */ /* 0x004fe20000000f00 */
[--C-:B------:R-:W-:Y:S02]  /*91c0*/  FFMA.FTZ R106, R106, c[0x0][0x2d0], -R3.reuse ;  /* 0x0000b4006a6a7a23 */ /* 0x100fe40000010803 */
[----:B-1----:R-:W-:Y:S01]  /*91d0*/  FMUL.FTZ R26, R0, R162 ;  /* 0x000000a2001a7220 */ /* 0x002fe20000410000 */
[-C--:B------:R-:W-:Y:S03]  /*91e0*/  HMMA.16816.F32 R20, R144, R188.reuse, R20 ;  /* 0x000000bc9014723c */ /* 0x080fe60000001814 */
[--C-:B------:R-:W-:Y:S01]  /*91f0*/  FFMA.FTZ R107, R107, c[0x0][0x2d0], -R3.reuse ;  /* 0x0000b4006b6b7a23 */ /* 0x100fe20000010803 */
[----:B------:R1:W-:Y:S01]  /*9200*/  MUFU.EX2 R199, R28 ;  /* 0x0000001c00c77308 */ /* 0x0003e20000000800 */
[--C-:B------:R-:W-:Y:S02]  /*9210*/  FFMA.FTZ R110, R110, c[0x0][0x2d0], -R3.reuse ;  /* 0x0000b4006e6e7a23 */ /* 0x100fe40000010803 */
[----:B------:R-:W-:Y:S01]  /*9220*/  FFMA.FTZ R3, R111, c[0x0][0x2d0], -R3 ;  /* 0x0000b4006f037a23 */ /* 0x000fe20000010803 */
[----:B-----5:R-:W-:Y:S01]  /*9230*/  MOV R158, R217 ;  /* 0x000000d9009e7202 */ /* 0x020fe20000000f00 */
[----:B------:R-:W-:Y:S03]  /*9240*/  FMUL.FTZ R27, R0, R163 ;  /* 0x000000a3001b7220 */ /* 0x000fe60000410000 */
[----:B------:R-:W-:Y:S01]  /*9250*/  MOV R163, R33 ;  /* 0x0000002100a37202 */ /* 0x000fe20000000f00 */
[----:B------:R-:W-:Y:S01]  /*9260*/  FMUL.FTZ R33, R134, R169 ;  /* 0x000000a986217220 */ /* 0x000fe20000410000 */
[----:B------:R2:W4:Y:S01]  /*9270*/  MUFU.EX2 R34, R29 ;  /* 0x0000001d00227308 */ /* 0x0005220000000800 */
[----:B------:R-:W-:Y:S01]  /*9280*/  MOV R169, R206 ;  /* 0x000000ce00a97202 */ /* 0x000fe20000000f00 */
[--C-:B------:R-:W-:Y:S01]  /*9290*/  FFMA.FTZ R104, R104, c[0x0][0x2d0], -R138.reuse ;  /* 0x0000b40068687a23 */ /* 0x100fe2000001088a */
[----:B---3--:R-:W-:Y:S01]  /*92a0*/  MOV R160, R25 ;  /* 0x0000001900a07202 */ /* 0x008fe20000000f00 */
[----:B------:R-:W-:Y:S02]  /*92b0*/  FMUL.FTZ R25, R133, R161 ;  /* 0x000000a185197220 */ /* 0x000fe40000410000 */
[----:B------:R-:W-:Y:S02]  /*92c0*/  FMUL.FTZ R36, R134, R172 ;  /* 0x000000ac86247220 */ /* 0x000fe40000410000 */
[--C-:B------:R-:W-:Y:S02]  /*92d0*/  FFMA.FTZ R105, R105, c[0x0][0x2d0], -R138.reuse ;  /* 0x0000b40069697a23 */ /* 0x100fe4000001088a */
[----:B------:R3:W-:Y:S01]  /*92e0*/  MUFU.EX2 R198, R30 ;  /* 0x0000001e00c67308 */ /* 0x0007e20000000800 */
[--C-:B------:R-:W-:Y:S01]  /*92f0*/  FFMA.FTZ R108, R108, c[0x0][0x2d0], -R138.reuse ;  /* 0x0000b4006c6c7a23 */ /* 0x100fe2000001088a */
[C---:B------:R-:W-:Y:S04]  /*9300*/  HMMA.16816.F32 R24, R140.reuse, R188, R24 ;  /* 0x000000bc8c18723c */ /* 0x040fe80000001818 */
[----:B-1----:R-:W-:Y:S02]  /*9310*/  FMUL.FTZ R28, R133, R164 ;  /* 0x000000a4851c7220 */ /* 0x002fe40000410000 */
[----:B------:R-:W-:Y:S02]  /*9320*/  FFMA.FTZ R138, R109, c[0x0][0x2d0], -R138 ;  /* 0x0000b4006d8a7a23 */ /* 0x000fe4000001088a */
[----:B------:R1:W5:Y:S01]  /*9330*/  MUFU.EX2 R35, R31 ;  /* 0x0000001f00237308 */ /* 0x0003620000000800 */
[C---:B--2---:R-:W-:Y:S03]  /*9340*/  FMUL.FTZ R29, R133.reuse, R165 ;  /* 0x000000a5851d7220 */ /* 0x044fe60000410000 */
[----:B----4-:R-:W-:Y:S01]  /*9350*/  MOV R162, R34 ;  /* 0x0000002200a27202 */ /* 0x010fe20000000f00 */
[----:B------:R-:W-:Y:S01]  /*9360*/  FMUL.FTZ R34, R132, R170 ;  /* 0x000000aa84227220 */ /* 0x000fe20000410000 */
[----:B------:R-:W-:Y:S04]  /*9370*/  MOV R170, R205 ;  /* 0x000000cd00aa7202 */ /* 0x000fe80000000f00 */
[----:B------:R2:W4:Y:S01]  /*9380*/  MUFU.EX2 R211, R37 ;  /* 0x0000002500d37308 */ /* 0x0005220000000800 */
[C---:B---3--:R-:W-:Y:S09]  /*9390*/  FMUL.FTZ R30, R0.reuse, R166 ;  /* 0x000000a6001e7220 */ /* 0x048ff20000410000 */
[----:B------:R3:W3:Y:S01]  /*93a0*/  MUFU.EX2 R210, R39 ;  /* 0x0000002700d27308 */ /* 0x0006e20000000800 */
[----:B-1----:R-:W-:Y:S01]  /*93b0*/  FMUL.FTZ R31, R0, R167 ;  /* 0x000000a7001f7220 */ /* 0x002fe20000410000 */
[----:B-----5:R-:W-:Y:S01]  /*93c0*/  MOV R161, R35 ;  /* 0x0000002300a17202 */ /* 0x020fe20000000f00 */
[----:B------:R-:W-:Y:S01]  /*93d0*/  FMUL.FTZ R35, R132, R171 ;  /* 0x000000ab84237220 */ /* 0x000fe20000410000 */
[----:B------:R-:W-:Y:S06]  /*93e0*/  MOV R171, R204 ;  /* 0x000000cc00ab7202 */ /* 0x000fec0000000f00 */
[----:B------:R1:W-:Y:S01]  /*93f0*/  MUFU.EX2 R225, R48 ;  /* 0x0000003000e17308 */ /* 0x0003e20000000800 */
[-C--:B------:R-:W-:Y:S03]  /*9400*/  HMMA.16816.F32 R28, R140, R190.reuse, R28 ;  /* 0x000000be8c1c723c */ /* 0x080fe6000000181c */
[C---:B--2---:R-:W-:Y:S01]  /*9410*/  FMUL.FTZ R37, R134.reuse, R173 ;  /* 0x000000ad86257220 */ /* 0x044fe20000410000 */
[----:B----4-:R-:W-:Y:S01]  /*9420*/  MOV R189, R211 ;  /* 0x000000d300bd7202 */ /* 0x010fe20000000f00 */
[----:B------:R-:W-:Y:S03]  /*9430*/  FFMA.FTZ R134, R134, R251, R203 ;  /* 0x000000fb86867223 */ /* 0x000fe600000100cb */
[C---:B------:R-:W-:Y:S01]  /*9440*/  HMMA.16816.F32 R32, R144.reuse, R190, R32 ;  /* 0x000000be9020723c */ /* 0x040fe20000001820 */
[----:B------:R2:W4:Y:S03]  /*9450*/  MUFU.EX2 R224, R49 ;  /* 0x0000003100e07308 */ /* 0x0005260000000800 */
[C---:B---3--:R-:W-:Y:S01]  /*9460*/  FMUL.FTZ R39, R132.reuse, R175 ;  /* 0x000000af84277220 */ /* 0x048fe20000410000 */
[----:B------:R-:W-:Y:S01]  /*9470*/  MOV R188, R210 ;  /* 0x000000d200bc7202 */ /* 0x000fe20000000f00 */
[----:B------:R-:W-:Y:S05]  /*9480*/  FFMA.FTZ R132, R132, R252, R202 ;  /* 0x000000fc84847223 */ /* 0x000fea00000100ca */
[----:B------:R3:W-:Y:S01]  /*9490*/  MUFU.EX2 R223, R50 ;  /* 0x0000003200df7308 */ /* 0x0007e20000000800 */
[-C--:B------:R-:W-:Y:S03]  /*94a0*/  HMMA.16816.F32 R36, R144, R148.reuse, R36 ;  /* 0x000000949024723c */ /* 0x080fe60000001824 */
[C---:B-1----:R-:W-:Y:S06]  /*94b0*/  FMUL.FTZ R48, R133.reuse, R176 ;  /* 0x000000b085307220 */ /* 0x042fec0000410000 */
[----:B------:R1:W2:Y:S03]  /*94c0*/  MUFU.EX2 R222, R51 ;  /* 0x0000003300de7308 */ /* 0x0002a60000000800 */
[C---:B--2---:R-:W-:Y:S07]  /*94d0*/  FMUL.FTZ R49, R133.reuse, R177 ;  /* 0x000000b185317220 */ /* 0x044fee0000410000 */
[----:B------:R2:W-:Y:S01]  /*94e0*/  MUFU.EX2 R167, R40 ;  /* 0x0000002800a77308 */ /* 0x0005e20000000800 */
[C---:B---3--:R-:W-:Y:S09]  /*94f0*/  FMUL.FTZ R50, R0.reuse, R178 ;  /* 0x000000b200327220 */ /* 0x048ff20000410000 */
[----:B------:R3:W3:Y:S01]  /*9500*/  MUFU.EX2 R166, R41 ;  /* 0x0000002900a67308 */ /* 0x0006e20000000800 */
[C---:B-1----:R-:W-:Y:S09]  /*9510*/  FMUL.FTZ R51, R0.reuse, R179 ;  /* 0x000000b300337220 */ /* 0x042ff20000410000 */
[----:B------:R1:W-:Y:S01]  /*9520*/  MUFU.EX2 R165, R42 ;  /* 0x0000002a00a57308 */ /* 0x0003e20000000800 */
[C---:B------:R-:W-:Y:S04]  /*9530*/  HMMA.16816.F32 R48, R140.reuse, R148, R48 ;  /* 0x000000948c30723c */ /* 0x040fe80000001830 */
[C---:B--2---:R-:W-:Y:S05]  /*9540*/  FMUL.FTZ R40, R133.reuse, R180 ;  /* 0x000000b485287220 */ /* 0x044fea0000410000 */
[----:B------:R2:W2:Y:S03]  /*9550*/  MUFU.EX2 R164, R43 ;  /* 0x0000002b00a47308 */ /* 0x0004a60000000800 */
[C---:B---3--:R-:W-:Y:S07]  /*9560*/  FMUL.FTZ R41, R133.reuse, R181 ;  /* 0x000000b585297220 */ /* 0x048fee0000410000 */
[----:B------:R3:W-:Y:S01]  /*9570*/  MUFU.EX2 R217, R44 ;  /* 0x0000002c00d97308 */ /* 0x0007e20000000800 */
[C---:B-1----:R-:W-:Y:S09]  /*9580*/  FMUL.FTZ R42, R0.reuse, R182 ;  /* 0x000000b6002a7220 */ /* 0x042ff20000410000 */
[----:B------:R1:W1:Y:S01]  /*9590*/  MUFU.EX2 R214, R45 ;  /* 0x0000002d00d67308 */ /* 0x0002620000000800 */
[C---:B--2---:R-:W-:Y:S09]  /*95a0*/  FMUL.FTZ R43, R0.reuse, R183 ;  /* 0x000000b7002b7220 */ /* 0x044ff20000410000 */
[----:B------:R-:W-:Y:S01]  /*95b0*/  MUFU.EX2 R175, R54 ;  /* 0x0000003600af7308 */ /* 0x000fe20000000800 */
[-C--:B------:R-:W-:Y:S03]  /*95c0*/  HMMA.16816.F32 R40, R140, R150.reuse, R40 ;  /* 0x000000968c28723c */ /* 0x080fe60000001828 */
[C---:B---3--:R-:W-:Y:S01]  /*95d0*/  FMUL.FTZ R44, R133.reuse, R184 ;  /* 0x000000b8852c7220 */ /* 0x048fe20000410000 */
[----:B------:R-:W-:Y:S04]  /*95e0*/  MOV R184, R188 ;  /* 0x000000bc00b87202 */ /* 0x000fe80000000f00 */
[C---:B------:R-:W-:Y:S01]  /*95f0*/  HMMA.16816.F32 R116, R144.reuse, R150, R116 ;  /* 0x000000969074723c */ /* 0x040fe20000001874 */
[----:B------:R2:W-:Y:S01]  /*9600*/  MUFU.EX2 R211, R46 ;  /* 0x0000002e00d37308 */ /* 0x0005e20000000800 */
[----:B------:R-:W3:Y:S02]  /*9610*/  LDSM.16.MT88.4 R148, [R228+0x900] ;  /* 0x00090000e494783b */ /* 0x000ee40000004200 */
[----:B------:R-:W-:Y:S01]  /*9620*/  MOV R193, R184 ;  /* 0x000000b800c17202 */ /* 0x000fe20000000f00 */
[----:B-1----:R-:W-:Y:S01]  /*9630*/  FMUL.FTZ R45, R133, R185 ;  /* 0x000000b9852d7220 */ /* 0x002fe20000410000 */
[----:B------:R-:W-:Y:S02]  /*9640*/  MOV R185, R189 ;  /* 0x000000bd00b97202 */ /* 0x000fe40000000f00 */
[-C--:B------:R-:W-:Y:S03]  /*9650*/  HMMA.16816.F32 R120, R144, R152.reuse, R120 ;  /* 0x000000989078723c */ /* 0x080fe60000001878 */
[----:B------:R1:W1:Y:S01]  /*9660*/  MUFU.EX2 R210, R47 ;  /* 0x0000002f00d27308 */ /* 0x0002620000000800 */
[----:B------:R-:W-:Y:S04]  /*9670*/  MOV R192, R185 ;  /* 0x000000b900c07202 */ /* 0x000fe80000000f00 */
[C---:B------:R-:W-:Y:S05]  /*9680*/  HMMA.16816.F32 R124, R140.reuse, R152, R124 ;  /* 0x000000988c7c723c */ /* 0x040fea000000187c */
[----:B------:R-:W-:Y:S01]  /*9690*/  MUFU.EX2 R174, R55 ;  /* 0x0000003700ae7308 */ /* 0x000fe20000000800 */
[C---:B--2---:R-:W-:Y:S01]  /*96a0*/  FMUL.FTZ R46, R0.reuse, R186 ;  /* 0x000000ba002e7220 */ /* 0x044fe20000410000 */
[----:B------:R-:W-:Y:S08]  /*96b0*/  MOV R186, R209 ;  /* 0x000000d100ba7202 */ /* 0x000ff00000000f00 */
[----:B------:R-:W-:Y:S01]  /*96c0*/  MUFU.EX2 R209, R52 ;  /* 0x0000003400d17308 */ /* 0x000fe20000000800 */
[----:B-1----:R-:W-:Y:S01]  /*96d0*/  FMUL.FTZ R47, R0, R187 ;  /* 0x000000bb002f7220 */ /* 0x002fe20000410000 */
[----:B------:R-:W-:Y:S04]  /*96e0*/  MOV R187, R208 ;  /* 0x000000d000bb7202 */ /* 0x000fe80000000f00 */
[----:B------:R-:W-:Y:S04]  /*96f0*/  MOV R109, R187 ;  /* 0x000000bb006d7202 */ /* 0x000fe80000000f00 */
[----:B------:R1:W-:Y:S01]  /*9700*/  MUFU.EX2 R208, R53 ;  /* 0x0000003500d07308 */ /* 0x0003e20000000800 */
[-C--:B------:R-:W-:Y:S07]  /*9710*/  HMMA.16816.F32 R44, R140, R154.reuse, R44 ;  /* 0x0000009a8c2c723c */ /* 0x080fee000000182c */
[----:B------:R-:W-:Y:S01]  /*9720*/  F2FP.PACK_AB R140, R195, R196 ;  /* 0x000000c4c38c723e */ /* 0x000fe200000000ff */
[----:B------:R-:W-:Y:S01]  /*9730*/  HMMA.16816.F32 R128, R144, R154, R128 ;  /* 0x0000009a9080723c */ /* 0x000fe20000001880 */
[----:B------:R-:W2:Y:S01]  /*9740*/  LDSM.16.MT88.4 R152, [R231+0x900] ;  /* 0x00090000e798783b */ /* 0x000ea20000004200 */
[----:B------:R-:W-:Y:S02]  /*9750*/  MUFU.EX2 R207, R64 ;  /* 0x0000004000cf7308 */ /* 0x000fe40000000800 */
[----:B------:R-:W-:Y:S02]  /*9760*/  F2FP.PACK_AB R141, R194, R186 ;  /* 0x000000bac28d723e */ /* 0x000fe400000000ff */
[----:B------:R-:W-:Y:S02]  /*9770*/  F2FP.PACK_AB R142, R197, R157 ;  /* 0x0000009dc58e723e */ /* 0x000fe400000000ff */
[----:B------:R-:W-:Y:S04]  /*9780*/  F2FP.PACK_AB R143, R163, R156 ;  /* 0x0000009ca38f723e */ /* 0x000fe800000000ff */
[----:B------:R-:W-:Y:S01]  /*9790*/  MUFU.EX2 R206, R65 ;  /* 0x0000004100ce7308 */ /* 0x000fe20000000800 */
[----:B------:R-:W-:Y:S02]  /*97a0*/  F2FP.PACK_AB R144, R159, R227 ;  /* 0x000000e39f90723e */ /* 0x000fe400000000ff */
[-C--:B---3--:R-:W-:Y:S01]  /*97b0*/  HMMA.16816.F32 R4, R140, R148.reuse, R4 ;  /* 0x000000948c04723c */ /* 0x088fe20000001804 */
[----:B-1----:R-:W1:Y:S04]  /*97c0*/  LDSM.16.MT88.4 R52, [R229+0x900] ;  /* 0x00090000e534783b */ /* 0x002e680000004200 */
[----:B------:R-:W-:Y:S02]  /*97d0*/  F2FP.PACK_AB R145, R158, R226 ;  /* 0x000000e29e91723e */ /* 0x000fe400000000ff */
[----:B------:R-:W-:Y:S01]  /*97e0*/  F2FP.PACK_AB R146, R162, R199 ;  /* 0x000000c7a292723e */ /* 0x000fe200000000ff */
[----:B------:R-:W-:Y:S01]  /*97f0*/  MUFU.EX2 R204, R66 ;  /* 0x0000004200cc7308 */ /* 0x000fe20000000800 */
[----:B------:R-:W-:Y:S07]  /*9800*/  F2FP.PACK_AB R147, R161, R198 ;  /* 0x000000c6a193723e */ /* 0x000fee00000000ff */
[C---:B------:R-:W-:Y:S02]  /*9810*/  HMMA.16816.F32 R8, R144.reuse, R148, R8 ;  /* 0x000000949008723c */ /* 0x040fe40000001808 */
[----:B------:R3:W-:Y:S05]  /*9820*/  MUFU.EX2 R205, R67 ;  /* 0x0000004300cd7308 */ /* 0x0007ea0000000800 */
[----:B------:R-:W-:Y:S01]  /*9830*/  MOV R148, R197 ;  /* 0x000000c500947202 */ /* 0x000fe20000000f00 */
[-C--:B------:R-:W-:Y:S04]  /*9840*/  HMMA.16816.F32 R12, R144, R150.reuse, R12 ;  /* 0x00000096900c723c */ /* 0x080fe8000000180c */
[----:B------:R-:W-:Y:S01]  /*9850*/  MUFU.EX2 R173, R56 ;  /* 0x0000003800ad7308 */ /* 0x000fe20000000800 */
[----:B------:R-:W-:Y:S02]  /*9860*/  MOV R149, R196 ;  /* 0x000000c400957202 */ /* 0x000fe40000000f00 */
[----:B------:R-:W-:Y:S01]  /*9870*/  MOV R111, R148 ;  /* 0x00000094006f7202 */ /* 0x000fe20000000f00 */
[C---:B------:R-:W-:Y:S06]  /*9880*/  HMMA.16816.F32 R16, R140.reuse, R150, R16 ;  /* 0x000000968c10723c */ /* 0x040fec0000001810 */
[----:B------:R-:W1:Y:S01]  /*9890*/  MUFU.EX2 R179, R57 ;  /* 0x0000003900b37308 */ /* 0x000e620000000800 */
[----:B------:R-:W-:Y:S01]  /*98a0*/  MOV R150, R199 ;  /* 0x000000c700967202 */ /* 0x000fe20000000f00 */
[-C--:B--2---:R-:W-:Y:S01]  /*98b0*/  HMMA.16816.F32 R20, R140, R152.reuse, R20 ;  /* 0x000000988c14723c */ /* 0x084fe20000001814 */
[----:B---3--:R-:W2:Y:S03]  /*98c0*/  LDSM.16.MT88.4 R64, [R230+0x900] ;  /* 0x00090000e640783b */ /* 0x008ea60000004200 */
[----:B------:R-:W-:Y:S02]  /*98d0*/  MOV R151, R198 ;  /* 0x000000c600977202 */ /* 0x000fe40000000f00 */
[----:B------:R-:W-:Y:S02]  /*98e0*/  MOV R251, R150 ;  /* 0x0000009600fb7202 */ /* 0x000fe40000000f00 */
[C---:B------:R-:W-:Y:S01]  /*98f0*/  HMMA.16816.F32 R24, R144.reuse, R152, R24 ;  /* 0x000000989018723c */ /* 0x040fe20000001818 */
[----:B------:R-:W-:Y:S03]  /*9900*/  MUFU.EX2 R172, R58 ;  /* 0x0000003a00ac7308 */ /* 0x000fe60000000800 */
[----:B------:R-:W-:Y:S03]  /*9910*/  MOV R203, R151 ;  /* 0x0000009700cb7202 */ /* 0x000fe60000000f00 */
[----:B------:R-:W-:Y:S01]  /*9920*/  MOV R153, R195 ;  /* 0x000000c300997202 */ /* 0x000fe20000000f00 */
[-C--:B------:R-:W-:Y:S03]  /*9930*/  HMMA.16816.F32 R28, R144, R154.reuse, R28 ;  /* 0x0000009a901c723c */ /* 0x080fe6000000181c */
[----:B------:R3:W2:Y:S01]  /*9940*/  MUFU.EX2 R178, R59 ;  /* 0x0000003b00b27308 */ /* 0x0006a20000000800 */
[----:B------:R-:W-:Y:S02]  /*9950*/  MOV R152, R194 ;  /* 0x000000c200987202 */ /* 0x000fe40000000f00 */
[----:B------:R-:W-:Y:S02]  /*9960*/  MOV R252, R153 ;  /* 0x0000009900fc7202 */ /* 0x000fe40000000f00 */
[C---:B------:R-:W-:Y:S01]  /*9970*/  HMMA.16816.F32 R32, R140.reuse, R154, R32 ;  /* 0x0000009a8c20723c */ /* 0x040fe20000001820 */
[----:B------:R-:W5:Y:S03]  /*9980*/  LDL.LU R154, [R1] ;  /* 0x00000000019a7983 */ /* 0x000f660000300800 */
[----:B------:R-:W-:Y:S01]  /*9990*/  MOV R202, R152 ;  /* 0x0000009800ca7202 */ /* 0x000fe20000000f00 */
[----:B------:R-:W5:Y:S01]  /*99a0*/  LDL.LU R155, [R1+0x4] ;  /* 0x00000400019b7983 */ /* 0x000f620000300800 */
[----:B------:R-:W-:Y:S02]  /*99b0*/  MUFU.EX2 R183, R68 ;  /* 0x0000004400b77308 */ /* 0x000fe40000000800 */
[-C--:B-1----:R-:W-:Y:S08]  /*99c0*/  HMMA.16816.F32 R36, R140, R52.reuse, R36 ;  /* 0x000000348c24723c */ /* 0x082ff00000001824 */
[C---:B------:R-:W-:Y:S01]  /*99d0*/  HMMA.16816.F32 R48, R144.reuse, R52, R48 ;  /* 0x000000349030723c */ /* 0x040fe20000001830 */
[----:B------:R-:W-:Y:S01]  /*99e0*/  MUFU.EX2 R197, R69 ;  /* 0x0000004500c57308 */ /* 0x000fe20000000800 */
[----:B---3--:R-:W1:Y:S05]  /*99f0*/  LDSM.16.MT88.4 R56, [R228+0x1100] ;  /* 0x00110000e438783b */ /* 0x008e6a0000004200 */
[----:B------:R-:W-:Y:S01]  /*9a00*/  F2FP.PACK_AB R52, R185, R160 ;  /* 0x000000a0b934723e */ /* 0x000fe200000000ff */
[-C--:B------:R-:W-:Y:S03]  /*9a10*/  HMMA.16816.F32 R40, R144, R54.reuse, R40 ;  /* 0x000000369028723c */ /* 0x080fe60000001828 */
[----:B------:R-:W-:Y:S01]  /*9a20*/  MUFU.EX2 R182, R70 ;  /* 0x0000004600b67308 */ /* 0x000fe20000000800 */
[----:B------:R-:W-:Y:S04]  /*9a30*/  F2FP.PACK_AB R53, R184, R187 ;  /* 0x000000bbb835723e */ /* 0x000fe800000000ff */
[C---:B------:R-:W-:Y:S05]  /*9a40*/  HMMA.16816.F32 R116, R140.reuse, R54, R116 ;  /* 0x000000368c74723c */ /* 0x040fea0000001874 */
[----:B------:R3:W-:Y:S02]  /*9a50*/  MUFU.EX2 R196, R71 ;  /* 0x0000004700c47308 */ /* 0x0007e40000000800 */
[----:B----4-:R-:W-:Y:S01]  /*9a60*/  F2FP.PACK_AB R54, R224, R225 ;  /* 0x000000e1e036723e */ /* 0x010fe200000000ff */
[-C--:B--2---:R-:W-:Y:S04]  /*9a70*/  HMMA.16816.F32 R120, R140, R64.reuse, R120 ;  /* 0x000000408c78723c */ /* 0x084fe80000001878 */
[----:B------:R-:W-:Y:S03]  /*9a80*/  F2FP.PACK_AB R55, R222, R223 ;  /* 0x000000dfde37723e */ /* 0x000fe600000000ff */
[----:B------:R-:W-:Y:S01]  /*9a90*/  MUFU.EX2 R181, R72 ;  /* 0x0000004800b57308 */ /* 0x000fe20000000800 */
[C---:B------:R-:W-:Y:S08]  /*9aa0*/  HMMA.16816.F32 R124, R144.reuse, R64, R124 ;  /* 0x00000040907c723c */ /* 0x040ff0000000187c */
[-C--:B------:R-:W-:Y:S01]  /*9ab0*/  HMMA.16816.F32 R44, R144, R66.reuse, R44 ;  /* 0x00000042902c723c */ /* 0x080fe2000000182c */
[----:B------:R2:W-:Y:S01]  /*9ac0*/  MUFU.EX2 R177, R60 ;  /* 0x0000003c00b17308 */ /* 0x0005e20000000800 */
[----:B---3--:R-:W-:Y:S05]  /*9ad0*/  LDSM.16.MT88.4 R68, [R229+0x1100] ;  /* 0x00110000e544783b */ /* 0x008fea0000004200 */
[----:B------:R-:W-:Y:S01]  /*9ae0*/  MOV R147, R171 ;  /* 0x000000ab00937202 */ /* 0x000fe20000000f00 */
[----:B------:R-:W-:Y:S03]  /*9af0*/  HMMA.16816.F32 R128, R140, R66, R128 ;  /* 0x000000428c80723c */ /* 0x000fe60000001880 */
[----:B------:R3:W4:Y:S01]  /*9b00*/  MUFU.EX2 R199, R61 ;  /* 0x0000003d00c77308 */ /* 0x0007220000000800 */
[----:B------:R-:W-:Y:S01]  /*9b10*/  MOV R146, R170 ;  /* 0x000000aa00927202 */ /* 0x000fe20000000f00 */
[----:B------:R-:W4:Y:S01]  /*9b20*/  LDSM.16.MT88.4 R64, [R231+0x1100] ;  /* 0x00110000e740783b */ /* 0x000f220000004200 */
[----:B------:R-:W-:Y:S02]  /*9b30*/  MOV R145, R169 ;  /* 0x000000a900917202 */ /* 0x000fe40000000f00 */
[-C--:B-1----:R-:W-:Y:S05]  /*9b40*/  HMMA.16816.F32 R4, R52, R56.reuse, R4 ;  /* 0x000000383404723c */ /* 0x082fea0000001804 */
[----:B------:R1:W-:Y:S01]  /*9b50*/  MUFU.EX2 R176, R62 ;  /* 0x0000003e00b07308 */ /* 0x0003e20000000800 */
[----:B------:R-:W-:Y:S02]  /*9b60*/  MOV R144, R168 ;  /* 0x000000a800907202 */ /* 0x000fe40000000f00 */
[----:B------:R-:W-:Y:S01]  /*9b70*/  LDSM.16.MT88.4 R168, [R231+0x3100] ;  /* 0x00310000e7a8783b */ /* 0x000fe20000004200 */
[----:B--2---:R-:W-:Y:S06]  /*9b80*/  F2FP.PACK_AB R60, R166, R167 ;  /* 0x000000a7a63c723e */ /* 0x004fec00000000ff */
[----:B------:R2:W2:Y:S01]  /*9b90*/  MUFU.EX2 R198, R63 ;  /* 0x0000003f00c67308 */ /* 0x0004a20000000800 */
[----:B---3--:R-:W-:Y:S09]  /*9ba0*/  F2FP.PACK_AB R61, R164, R165 ;  /* 0x000000a5a43d723e */ /* 0x008ff200000000ff */
[----:B------:R-:W3:Y:S01]  /*9bb0*/  MUFU.EX2 R189, R73 ;  /* 0x0000004900bd7308 */ /* 0x000ee20000000800 */
[----:B-1----:R-:W-:Y:S09]  /*9bc0*/  F2FP.PACK_AB R62, R214, R217 ;  /* 0x000000d9d63e723e */ /* 0x002ff200000000ff */
[----:B------:R-:W-:Y:S01]  /*9bd0*/  MUFU.EX2 R180, R74 ;  /* 0x0000004a00b47308 */ /* 0x000fe20000000800 */
[----:B--2---:R-:W-:Y:S09]  /*9be0*/  F2FP.PACK_AB R63, R210, R211 ;  /* 0x000000d3d23f723e */ /* 0x004ff200000000ff */
[----:B------:R1:W2:Y:S01]  /*9bf0*/  MUFU.EX2 R188, R75 ;  /* 0x0000004b00bc7308 */ /* 0x0002a20000000800 */
[C---:B------:R-:W-:Y:S08]  /*9c00*/  HMMA.16816.F32 R8, R60.reuse, R56, R8 ;  /* 0x000000383c08723c */ /* 0x040ff00000001808 */
[-C--:B------:R-:W-:Y:S01]  /*9c10*/  HMMA.16816.F32 R12, R60, R58.reuse, R12 ;  /* 0x0000003a3c0c723c */ /* 0x080fe2000000180c */
[----:B------:R-:W-:Y:S07]  /*9c20*/  MUFU.EX2 R138, R138 ;  /* 0x0000008a008a7308 */ /* 0x000fee0000000800 */
[C---:B------:R-:W-:Y:S01]  /*9c30*/  HMMA.16816.F32 R16, R52.reuse, R58, R16 ;  /* 0x0000003a3410723c */ /* 0x040fe20000001810 */
[----:B------:R-:W2:Y:S02]  /*9c40*/  LDSM.16.MT88.4 R56, [R230+0x1100] ;  /* 0x00110000e638783b */ /* 0x000ea40000004200 */
[----:B------:R-:W-:Y:S05]  /*9c50*/  MUFU.EX2 R195, R80 ;  /* 0x0000005000c37308 */ /* 0x000fea0000000800 */
[-C--:B----4-:R-:W-:Y:S01]  /*9c60*/  HMMA.16816.F32 R20, R52, R64.reuse, R20 ;  /* 0x000000403414723c */ /* 0x090fe20000001814 */
[----:B-1----:R-:W-:Y:S04]  /*9c70*/  LDSM.16.MT88.4 R72, [R229+0x2100] ;  /* 0x00210000e548783b */ /* 0x002fe80000004200 */
[----:B------:R-:W-:Y:S03]  /*9c80*/  MUFU.EX2 R80, R79 ;  /* 0x0000004f00507308 */ /* 0x000fe60000000800 */
[C---:B------:R-:W-:Y:S07]  /*9c90*/  HMMA.16816.F32 R24, R60.reuse, R64, R24 ;  /* 0x000000403c18723c */ /* 0x040fee0000001818 */
[----:B------:R-:W-:Y:S01]  /*9ca0*/  MUFU.EX2 R194, R81 ;  /* 0x0000005100c27308 */ /* 0x000fe20000000800 */
[-C--:B------:R-:W-:Y:S08]  /*9cb0*/  HMMA.16816.F32 R28, R60, R66.reuse, R28 ;  /* 0x000000423c1c723c */ /* 0x080ff0000000181c */
[C---:B------:R-:W-:Y:S01]  /*9cc0*/  HMMA.16816.F32 R32, R52.reuse, R66, R32 ;  /* 0x000000423420723c */ /* 0x040fe20000001820 */
[----:B------:R-:W1:Y:S01]  /*9cd0*/  LDSM.16.MT88.4 R64, [R228+0x1900] ;  /* 0x00190000e440783b */ /* 0x000e620000004200 */
[----:B------:R-:W-:Y:S06]  /*9ce0*/  MUFU.EX2 R191, R82 ;  /* 0x0000005200bf7308 */ /* 0x000fec0000000800 */
[-C--:B------:R-:W-:Y:S04]  /*9cf0*/  HMMA.16816.F32 R36, R52, R68.reuse, R36 ;  /* 0x000000443424723c */ /* 0x080fe80000001824 */
[----:B------:R-:W-:Y:S04]  /*9d00*/  MUFU.EX2 R190, R83 ;  /* 0x0000005300be7308 */ /* 0x000fe80000000800 */
[C---:B------:R-:W-:Y:S06]  /*9d10*/  HMMA.16816.F32 R48, R60.reuse, R68, R48 ;  /* 0x000000443c30723c */ /* 0x040fec0000001830 */
[----:B------:R4:W-:Y:S02]  /*9d20*/  MUFU.EX2 R82, R76 ;  /* 0x0000004c00527308 */ /* 0x0009e40000000800 */
[-C--:B------:R-:W-:Y:S08]  /*9d30*/  HMMA.16816.F32 R40, R60, R70.reuse, R40 ;  /* 0x000000463c28723c */ /* 0x080ff00000001828 */
[C---:B------:R-:W-:Y:S01]  /*9d40*/  HMMA.16816.F32 R116, R52.reuse, R70, R116 ;  /* 0x000000463474723c */ /* 0x040fe20000001874 */
[----:B------:R-:W-:Y:S01]  /*9d50*/  LDSM.16.MT88.4 R68, [R229+0x1900] ;  /* 0x00190000e544783b */ /* 0x000fe20000004200 */
[----:B------:R-:W1:Y:S06]  /*9d60*/  MUFU.EX2 R83, R77 ;  /* 0x0000004d00537308 */ /* 0x000e6c0000000800 */
[-C--:B--2---:R-:W-:Y:S04]  /*9d70*/  HMMA.16816.F32 R120, R52, R56.reuse, R120 ;  /* 0x000000383478723c */ /* 0x084fe80000001878 */
[----:B------:R-:W2:Y:S04]  /*9d80*/  MUFU.EX2 R81, R78 ;  /* 0x0000004e00517308 */ /* 0x000ea80000000800 */
[C---:B------:R-:W-:Y:S06]  /*9d90*/  HMMA.16816.F32 R124, R60.reuse, R56, R124 ;  /* 0x000000383c7c723c */ /* 0x040fec000000187c */
[----:B------:R-:W-:Y:S01]  /*9da0*/  MUFU.EX2 R84, R84 ;  /* 0x0000005400547308 */ /* 0x000fe20000000800 */
[----:B------:R-:W-:Y:S01]  /*9db0*/  F2FP.PACK_AB R56, R179, R173 ;  /* 0x000000adb338723e */ /* 0x000fe200000000ff */
[-C--:B------:R-:W-:Y:S01]  /*9dc0*/  HMMA.16816.F32 R44, R60, R58.reuse, R44 ;  /* 0x0000003a3c2c723c */ /* 0x080fe2000000182c */
[----:B------:R-:W2:Y:S03]  /*9dd0*/  LDSM.16.MT88.4 R60, [R231+0x1900] ;  /* 0x00190000e73c783b */ /* 0x000ea60000004200 */
[----:B------:R-:W-:Y:S04]  /*9de0*/  F2FP.PACK_AB R57, R178, R172 ;  /* 0x000000acb239723e */ /* 0x000fe800000000ff */
[----:B------:R-:W-:Y:S01]  /*9df0*/  HMMA.16816.F32 R128, R52, R58, R128 ;  /* 0x0000003a3480723c */ /* 0x000fe20000001880 */
[----:B------:R-:W-:Y:S06]  /*9e00*/  MUFU.EX2 R85, R85 ;  /* 0x0000005500557308 */ /* 0x000fec0000000800 */
[----:B------:R-:W-:Y:S02]  /*9e10*/  F2FP.PACK_AB R52, R208, R209 ;  /* 0x000000d1d034723e */ /* 0x000fe400000000ff */
[----:B------:R-:W-:Y:S02]  /*9e20*/  F2FP.PACK_AB R53, R174, R175 ;  /* 0x000000afae35723e */ /* 0x000fe400000000ff */
[----:B------:R-:W-:Y:S01]  /*9e30*/  MUFU.EX2 R86, R86 ;  /* 0x0000005600567308 */ /* 0x000fe20000000800 */
[----:B------:R-:W-:Y:S02]  /*9e40*/  F2FP.PACK_AB R54, R206, R207 ;  /* 0x000000cfce36723e */ /* 0x000fe400000000ff */
[----:B------:R-:W-:Y:S02]  /*9e50*/  F2FP.PACK_AB R55, R205, R204 ;  /* 0x000000cccd37723e */ /* 0x000fe400000000ff */
[----:B------:R-:W-:Y:S02]  /*9e60*/  F2FP.PACK_AB R58, R199, R177 ;  /* 0x000000b1c73a723e */ /* 0x000fe400000000ff */
[----:B------:R-:W-:Y:S03]  /*9e70*/  F2FP.PACK_AB R59, R198, R176 ;  /* 0x000000b0c63b723e */ /* 0x000fe600000000ff */
[-C--:B-1----:R-:W-:Y:S01]  /*9e80*/  HMMA.16816.F32 R4, R52, R64.reuse, R4 ;  /* 0x000000403404723c */ /* 0x082fe20000001804 */
[----:B------:R-:W-:Y:S07]  /*9e90*/  MUFU.EX2 R87, R87 ;  /* 0x0000005700577308 */ /* 0x000fee0000000800 */
[C---:B------:R-:W-:Y:S03]  /*9ea0*/  HMMA.16816.F32 R8, R56.reuse, R64, R8 ;  /* 0x000000403808723c */ /* 0x040fe60000001808 */
[----:B------:R-:W-:Y:S05]  /*9eb0*/  MUFU.EX2 R96, R96 ;  /* 0x0000006000607308 */ /* 0x000fea0000000800 */
[-C--:B------:R-:W-:Y:S05]  /*9ec0*/  HMMA.16816.F32 R12, R56, R66.reuse, R12 ;  /* 0x00000042380c723c */ /* 0x080fea000000180c */
[----:B------:R-:W-:Y:S03]  /*9ed0*/  MUFU.EX2 R97, R97 ;  /* 0x0000006100617308 */ /* 0x000fe60000000800 */
[C---:B------:R-:W-:Y:S01]  /*9ee0*/  HMMA.16816.F32 R16, R52.reuse, R66, R16 ;  /* 0x000000423410723c */ /* 0x040fe20000001810 */
[----:B------:R-:W1:Y:S06]  /*9ef0*/  LDSM.16.MT88.4 R64, [R230+0x1900] ;  /* 0x00190000e640783b */ /* 0x000e6c0000004200 */
[----:B------:R-:W-:Y:S01]  /*9f00*/  MUFU.EX2 R98, R98 ;  /* 0x0000006200627308 */ /* 0x000fe20000000800 */
[-C--:B--2---:R-:W-:Y:S08]  /*9f10*/  HMMA.16816.F32 R20, R52, R60.reuse, R20 ;  /* 0x0000003c3414723c */ /* 0x084ff00000001814 */
[C---:B------:R-:W-:Y:S01]  /*9f20*/  HMMA.16816.F32 R24, R56.reuse, R60, R24 ;  /* 0x0000003c3818723c */ /* 0x040fe20000001818 */
[----:B------:R-:W-:Y:S07]  /*9f30*/  MUFU.EX2 R99, R99 ;  /* 0x0000006300637308 */ /* 0x000fee0000000800 */
[-C--:B------:R-:W-:Y:S03]  /*9f40*/  HMMA.16816.F32 R28, R56, R62.reuse, R28 ;  /* 0x0000003e381c723c */ /* 0x080fe6000000181c */
[----:B------:R-:W-:Y:S01]  /*9f50*/  MUFU.EX2 R100, R100 ;  /* 0x0000006400647308 */ /* 0x000fe20000000800 */
[----:B-----5:R-:W-:Y:S02]  /*9f60*/  FFMA.FTZ R133, R133, R154, R201 ;  /* 0x0000009a85857223 */ /* 0x020fe400000100c9 */
[----:B------:R-:W-:Y:S02]  /*9f70*/  FFMA.FTZ R0, R0, R155, R200 ;  /* 0x0000009b00007223 */ /* 0x000fe400000100c8 */
[C---:B------:R-:W-:Y:S01]  /*9f80*/  HMMA.16816.F32 R32, R52.reuse, R62, R32 ;  /* 0x0000003e3420723c */ /* 0x040fe20000001820 */
[----:B------:R-:W2:Y:S03]  /*9f90*/  LDSM.16.MT88.4 R60, [R228+0x2100] ;  /* 0x00210000e43c783b */ /* 0x000ea60000004200 */
[----:B------:R-:W-:Y:S01]  /*9fa0*/  FADD.FTZ R0, R212, R0 ;  /* 0x00000000d4007221 */ /* 0x000fe20000010000 */
[----:B------:R-:W-:Y:S03]  /*9fb0*/  MUFU.EX2 R101, R101 ;  /* 0x0000006500657308 */ /* 0x000fe60000000800 */
[-C--:B------:R-:W-:Y:S01]  /*9fc0*/  HMMA.16816.F32 R36, R52, R68.reuse, R36 ;  /* 0x000000443424723c */ /* 0x080fe20000001824 */
[----:B------:R-:W-:Y:S03]  /*9fd0*/  LDSM.16.MT88.4 R152, [R228+0x3100] ;  /* 0x00310000e498783b */ /* 0x000fe60000004200 */
[----:B----4-:R-:W-:Y:S03]  /*9fe0*/  FADD.FTZ R76, R215, R0 ;  /* 0x00000000d74c7221 */ /* 0x010fe60000010000 */
[----:B------:R-:W-:Y:S01]  /*9ff0*/  MUFU.EX2 R102, R102 ;  /* 0x0000006600667308 */ /* 0x000fe20000000800 */
[C---:B------:R-:W-:Y:S08]  /*a000*/  HMMA.16816.F32 R48, R56.reuse, R68, R48 ;  /* 0x000000443830723c */ /* 0x040ff00000001830 */
[-C--:B------:R-:W-:Y:S01]  /*a010*/  HMMA.16816.F32 R40, R56, R70.reuse, R40 ;  /* 0x000000463828723c */ /* 0x080fe20000001828 */
[----:B------:R-:W-:Y:S07]  /*a020*/  MUFU.EX2 R103, R103 ;  /* 0x0000006700677308 */ /* 0x000fee0000000800 */
[C---:B------:R-:W-:Y:S01]  /*a030*/  HMMA.16816.F32 R116, R52.reuse, R70, R116 ;  /* 0x000000463474723c */ /* 0x040fe20000001874 */
[----:B------:R-:W4:Y:S02]  /*a040*/  LDSM.16.MT88.4 R68, [R231+0x2100] ;  /* 0x00210000e744783b */ /* 0x000f240000004200 */
[----:B------:R-:W-:Y:S05]  /*a050*/  MUFU.EX2 R112, R112 ;  /* 0x0000007000707308 */ /* 0x000fea0000000800 */
[-C--:B-1----:R-:W-:Y:S05]  /*a060*/  HMMA.16816.F32 R120, R52, R64.reuse, R120 ;  /* 0x000000403478723c */ /* 0x082fea0000001878 */
[----:B------:R-:W-:Y:S03]  /*a070*/  MUFU.EX2 R113, R113 ;  /* 0x0000007100717308 */ /* 0x000fe60000000800 */
[C---:B------:R-:W-:Y:S07]  /*a080*/  HMMA.16816.F32 R124, R56.reuse, R64, R124 ;  /* 0x00000040387c723c */ /* 0x040fee000000187c */
[----:B------:R-:W-:Y:S01]  /*a090*/  MUFU.EX2 R114, R114 ;  /* 0x0000007200727308 */ /* 0x000fe20000000800 */
[-C--:B------:R-:W-:Y:S07]  /*a0a0*/  HMMA.16816.F32 R44, R56, R66.reuse, R44 ;  /* 0x00000042382c723c */ /* 0x080fee000000182c */
[----:B---3--:R-:W-:Y:S01]  /*a0b0*/  F2FP.PACK_AB R56, R189, R181 ;  /* 0x000000b5bd38723e */ /* 0x008fe200000000ff */
[----:B------:R-:W-:Y:S01]  /*a0c0*/  HMMA.16816.F32 R128, R52, R66, R128 ;  /* 0x000000423480723c */ /* 0x000fe20000001880 */
[----:B------:R-:W1:Y:S01]  /*a0d0*/  LDSM.16.MT88.4 R64, [R230+0x2100] ;  /* 0x00210000e640783b */ /* 0x000e620000004200 */
[----:B------:R-:W-:Y:S02]  /*a0e0*/  MUFU.EX2 R115, R115 ;  /* 0x0000007300737308 */ /* 0x000fe40000000800 */
[----:B------:R-:W-:Y:S02]  /*a0f0*/  F2FP.PACK_AB R57, R188, R180 ;  /* 0x000000b4bc39723e */ /* 0x000fe400000000ff */
[----:B------:R-:W-:Y:S02]  /*a100*/  F2FP.PACK_AB R58, R83, R82 ;  /* 0x00000052533a723e */ /* 0x000fe400000000ff */
[----:B------:R-:W-:Y:S04]  /*a110*/  F2FP.PACK_AB R52, R197, R183 ;  /* 0x000000b7c534723e */ /* 0x000fe800000000ff */
[----:B------:R-:W-:Y:S01]  /*a120*/  F2FP.PACK_AB R53, R196, R182 ;  /* 0x000000b6c435723e */ /* 0x000fe200000000ff */
[----:B------:R-:W-:Y:S01]  /*a130*/  MUFU.EX2 R108, R108 ;  /* 0x0000006c006c7308 */ /* 0x000fe20000000800 */
[----:B------:R-:W-:Y:S02]  /*a140*/  F2FP.PACK_AB R54, R194, R195 ;  /* 0x000000c3c236723e */ /* 0x000fe400000000ff */
[----:B------:R-:W-:Y:S02]  /*a150*/  F2FP.PACK_AB R55, R190, R191 ;  /* 0x000000bfbe37723e */ /* 0x000fe400000000ff */
[----:B------:R-:W-:Y:S05]  /*a160*/  F2FP.PACK_AB R59, R80, R81 ;  /* 0x00000051503b723e */ /* 0x000fea00000000ff */
[-C--:B--2---:R-:W-:Y:S01]  /*a170*/  HMMA.16816.F32 R4, R52, R60.reuse, R4 ;  /* 0x0000003c3404723c */ /* 0x084fe20000001804 */
[----:B------:R-:W-:Y:S07]  /*a180*/  MUFU.EX2 R110, R110 ;  /* 0x0000006e006e7308 */ /* 0x000fee0000000800 */
[C---:B------:R-:W-:Y:S03]  /*a190*/  HMMA.16816.F32 R8, R56.reuse, R60, R8 ;  /* 0x0000003c3808723c */ /* 0x040fe60000001808 */
[----:B------:R-:W-:Y:S05]  /*a1a0*/  MUFU.EX2 R88, R88 ;  /* 0x0000005800587308 */ /* 0x000fea0000000800 */
[-C--:B------:R-:W-:Y:S05]  /*a1b0*/  HMMA.16816.F32 R12, R56, R62.reuse, R12 ;  /* 0x0000003e380c723c */ /* 0x080fea000000180c */
[----:B------:R-:W-:Y:S03]  /*a1c0*/  MUFU.EX2 R89, R89 ;  /* 0x0000005900597308 */ /* 0x000fe60000000800 */
[C---:B------:R-:W-:Y:S01]  /*a1d0*/  HMMA.16816.F32 R16, R52.reuse, R62, R16 ;  /* 0x0000003e3410723c */ /* 0x040fe20000001810 */
[----:B------:R-:W2:Y:S06]  /*a1e0*/  LDSM.16.MT88.4 R60, [R228+0x2900] ;  /* 0x00290000e43c783b */ /* 0x000eac0000004200 */
[----:B------:R-:W-:Y:S01]  /*a1f0*/  MUFU.EX2 R90, R90 ;  /* 0x0000005a005a7308 */ /* 0x000fe20000000800 */
[-C--:B----4-:R-:W-:Y:S08]  /*a200*/  HMMA.16816.F32 R20, R52, R68.reuse, R20 ;  /* 0x000000443414723c */ /* 0x090ff00000001814 */
[C---:B------:R-:W-:Y:S01]  /*a210*/  HMMA.16816.F32 R24, R56.reuse, R68, R24 ;  /* 0x000000443818723c */ /* 0x040fe20000001818 */
[----:B------:R-:W-:Y:S07]  /*a220*/  MUFU.EX2 R91, R91 ;  /* 0x0000005b005b7308 */ /* 0x000fee0000000800 */
[-C--:B------:R-:W-:Y:S03]  /*a230*/  HMMA.16816.F32 R28, R56, R70.reuse, R28 ;  /* 0x00000046381c723c */ /* 0x080fe6000000181c */
[----:B------:R-:W-:Y:S05]  /*a240*/  MUFU.EX2 R92, R92 ;  /* 0x0000005c005c7308 */ /* 0x000fea0000000800 */
[C---:B------:R-:W-:Y:S01]  /*a250*/  HMMA.16816.F32 R32, R52.reuse, R70, R32 ;  /* 0x000000463420723c */ /* 0x040fe20000001820 */
[----:B------:R-:W3:Y:S04]  /*a260*/  LDSM.16.MT88.4 R68, [R231+0x2900] ;  /* 0x00290000e744783b */ /* 0x000ee80000004200 */
[----:B------:R-:W4:Y:S03]  /*a270*/  MUFU.EX2 R93, R93 ;  /* 0x0000005d005d7308 */ /* 0x000f260000000800 */
[-C--:B------:R-:W-:Y:S07]  /*a280*/  HMMA.16816.F32 R36, R52, R72.reuse, R36 ;  /* 0x000000483424723c */ /* 0x080fee0000001824 */
[----:B------:R-:W-:Y:S01]  /*a290*/  MUFU.EX2 R94, R94 ;  /* 0x0000005e005e7308 */ /* 0x000fe20000000800 */
[C---:B------:R-:W-:Y:S08]  /*a2a0*/  HMMA.16816.F32 R48, R56.reuse, R72, R48 ;  /* 0x000000483830723c */ /* 0x040ff00000001830 */
[-C--:B------:R-:W-:Y:S01]  /*a2b0*/  HMMA.16816.F32 R40, R56, R74.reuse, R40 ;  /* 0x0000004a3828723c */ /* 0x080fe20000001828 */
[----:B------:R-:W5:Y:S07]  /*a2c0*/  MUFU.EX2 R95, R95 ;  /* 0x0000005f005f7308 */ /* 0x000f6e0000000800 */
[C---:B------:R-:W-:Y:S01]  /*a2d0*/  HMMA.16816.F32 R116, R52.reuse, R74, R116 ;  /* 0x0000004a3474723c */ /* 0x040fe20000001874 */
[----:B------:R-:W2:Y:S02]  /*a2e0*/  LDSM.16.MT88.4 R72, [R229+0x2900] ;  /* 0x00290000e548783b */ /* 0x000ea40000004200 */
[----:B------:R-:W-:Y:S05]  /*a2f0*/  MUFU.EX2 R104, R104 ;  /* 0x0000006800687308 */ /* 0x000fea0000000800 */
[-C--:B-1----:R-:W-:Y:S05]  /*a300*/  HMMA.16816.F32 R120, R52, R64.reuse, R120 ;  /* 0x000000403478723c */ /* 0x082fea0000001878 */
[----:B------:R-:W1:Y:S03]  /*a310*/  MUFU.EX2 R105, R105 ;  /* 0x0000006900697308 */ /* 0x000e660000000800 */
[C---:B------:R-:W-:Y:S07]  /*a320*/  HMMA.16816.F32 R124, R56.reuse, R64, R124 ;  /* 0x00000040387c723c */ /* 0x040fee000000187c */
[----:B------:R-:W-:Y:S01]  /*a330*/  FADD.FTZ R64, R218, R134 ;  /* 0x00000086da407221 */ /* 0x000fe20000010000 */
[-C--:B------:R-:W-:Y:S01]  /*a340*/  HMMA.16816.F32 R44, R56, R66.reuse, R44 ;  /* 0x00000042382c723c */ /* 0x080fe2000000182c */
[----:B------:R-:W-:Y:S03]  /*a350*/  MUFU.EX2 R106, R106 ;  /* 0x0000006a006a7308 */ /* 0x000fe60000000800 */
[----:B------:R-:W-:Y:S03]  /*a360*/  FADD.FTZ R79, R221, R64 ;  /* 0x00000040dd4f7221 */ /* 0x000fe60000010000 */
[----:B----4-:R-:W-:Y:S01]  /*a370*/  F2FP.PACK_AB R58, R93, R92 ;  /* 0x0000005c5d3a723e */ /* 0x010fe200000000ff */
[----:B------:R-:W-:Y:S01]  /*a380*/  HMMA.16816.F32 R128, R52, R66, R128 ;  /* 0x000000423480723c */ /* 0x000fe20000001880 */
[----:B------:R-:W4:Y:S02]  /*a390*/  LDSM.16.MT88.4 R64, [R230+0x2900] ;  /* 0x00290000e640783b */ /* 0x000f240000004200 */
[----:B------:R-:W3:Y:S01]  /*a3a0*/  MUFU.EX2 R107, R107 ;  /* 0x0000006b006b7308 */ /* 0x000ee20000000800 */
[----:B------:R-:W-:Y:S01]  /*a3b0*/  FADD.FTZ R56, R216, R132 ;  /* 0x00000084d8387221 */ /* 0x000fe20000010000 */
[----:B-----5:R-:W-:Y:S01]  /*a3c0*/  F2FP.PACK_AB R59, R95, R94 ;  /* 0x0000005e5f3b723e */ /* 0x020fe200000000ff */
[----:B------:R-:W-:Y:S01]  /*a3d0*/  FADD.FTZ R57, R213, R133 ;  /* 0x00000085d5397221 */ /* 0x000fe20000010000 */
[----:B------:R-:W-:Y:S01]  /*a3e0*/  F2FP.PACK_AB R52, R85, R84 ;  /* 0x000000545534723e */ /* 0x000fe200000000ff */
[----:B------:R-:W-:Y:S01]  /*a3f0*/  FADD.FTZ R78, R220, R56 ;  /* 0x00000038dc4e7221 */ /* 0x000fe20000010000 */
[----:B------:R-:W-:Y:S03]  /*a400*/  F2FP.PACK_AB R53, R87, R86 ;  /* 0x000000565735723e */ /* 0x000fe600000000ff */
[----:B------:R-:W-:Y:S01]  /*a410*/  F2FP.PACK_AB R54, R97, R96 ;  /* 0x000000606136723e */ /* 0x000fe200000000ff */
[----:B------:R-:W-:Y:S01]  /*a420*/  FADD.FTZ R77, R219, R57 ;  /* 0x00000039db4d7221 */ /* 0x000fe20000010000 */
[----:B------:R-:W-:Y:S01]  /*a430*/  F2FP.PACK_AB R55, R99, R98 ;  /* 0x000000626337723e */ /* 0x000fe200000000ff */
[----:B------:R-:W-:Y:S01]  /*a440*/  FADD.FTZ R0, R144, R79 ;  /* 0x0000004f90007221 */ /* 0x000fe20000010000 */
[----:B------:R-:W-:Y:S02]  /*a450*/  F2FP.PACK_AB R56, R89, R88 ;  /* 0x000000585938723e */ /* 0x000fe400000000ff */
[----:B------:R-:W-:Y:S02]  /*a460*/  F2FP.PACK_AB R57, R91, R90 ;  /* 0x0000005a5b39723e */ /* 0x000fe400000000ff */
[----:B-1----:R-:W-:Y:S01]  /*a470*/  F2FP.PACK_AB R184, R105, R104 ;  /* 0x0000006869b8723e */ /* 0x002fe200000000ff */
[-C--:B--2---:R-:W-:Y:S03]  /*a480*/  HMMA.16816.F32 R4, R52, R60.reuse, R4 ;  /* 0x0000003c3404723c */ /* 0x084fe60000001804 */
[----:B------:R-:W-:Y:S02]  /*a490*/  MOV R133, R135 ;  /* 0x0000008700857202 */ /* 0x000fe40000000f00 */
[----:B---3--:R-:W-:Y:S03]  /*a4a0*/  F2FP.PACK_AB R185, R107, R106 ;  /* 0x0000006a6bb9723e */ /* 0x008fe600000000ff */
[C---:B------:R-:W-:Y:S01]  /*a4b0*/  HMMA.16816.F32 R8, R56.reuse, R60, R8 ;  /* 0x0000003c3808723c */ /* 0x040fe20000001808 */
[----:B------:R1:W2:Y:S07]  /*a4c0*/  MUFU.EX2 R60, R3 ;  /* 0x00000003003c7308 */ /* 0x0002ae0000000800 */
[-C--:B------:R-:W-:Y:S08]  /*a4d0*/  HMMA.16816.F32 R12, R56, R62.reuse, R12 ;  /* 0x0000003e380c723c */ /* 0x080ff0000000180c */
[C---:B------:R-:W-:Y:S08]  /*a4e0*/  HMMA.16816.F32 R16, R52.reuse, R62, R16 ;  /* 0x0000003e3410723c */ /* 0x040ff00000001810 */
[-C--:B------:R-:W-:Y:S04]  /*a4f0*/  HMMA.16816.F32 R20, R52, R68.reuse, R20 ;  /* 0x000000443414723c */ /* 0x080fe80000001814 */
[----:B-1----:R-:W-:Y:S01]  /*a500*/  FADD.FTZ R3, R147, R76 ;  /* 0x0000004c93037221 */ /* 0x002fe20000010000 */
[----:B--2---:R-:W-:Y:S03]  /*a510*/  F2FP.PACK_AB R187, R60, R110 ;  /* 0x0000006e3cbb723e */ /* 0x004fe600000000ff */
[C---:B------:R-:W-:Y:S08]  /*a520*/  HMMA.16816.F32 R24, R56.reuse, R68, R24 ;  /* 0x000000443818723c */ /* 0x040ff00000001818 */
[-C--:B------:R-:W-:Y:S08]  /*a530*/  HMMA.16816.F32 R28, R56, R70.reuse, R28 ;  /* 0x00000046381c723c */ /* 0x080ff0000000181c */
[C---:B------:R-:W-:Y:S08]  /*a540*/  HMMA.16816.F32 R32, R52.reuse, R70, R32 ;  /* 0x000000463420723c */ /* 0x040ff00000001820 */
[-C--:B------:R-:W-:Y:S08]  /*a550*/  HMMA.16816.F32 R36, R52, R72.reuse, R36 ;  /* 0x000000483424723c */ /* 0x080ff00000001824 */
[C---:B------:R-:W-:Y:S08]  /*a560*/  HMMA.16816.F32 R48, R56.reuse, R72, R48 ;  /* 0x000000483830723c */ /* 0x040ff00000001830 */
[-C--:B------:R-:W-:Y:S08]  /*a570*/  HMMA.16816.F32 R40, R56, R74.reuse, R40 ;  /* 0x0000004a3828723c */ /* 0x080ff00000001828 */
[C---:B------:R-:W-:Y:S08]  /*a580*/  HMMA.16816.F32 R116, R52.reuse, R74, R116 ;  /* 0x0000004a3474723c */ /* 0x040ff00000001874 */
[-C--:B----4-:R-:W-:Y:S08]  /*a590*/  HMMA.16816.F32 R120, R52, R64.reuse, R120 ;  /* 0x000000403478723c */ /* 0x090ff00000001878 */
[C---:B------:R-:W-:Y:S08]  /*a5a0*/  HMMA.16816.F32 R124, R56.reuse, R64, R124 ;  /* 0x00000040387c723c */ /* 0x040ff0000000187c */
[-C--:B------:R-:W-:Y:S07]  /*a5b0*/  HMMA.16816.F32 R44, R56, R66.reuse, R44 ;  /* 0x00000042382c723c */ /* 0x080fee000000182c */
[----:B------:R-:W-:Y:S01]  /*a5c0*/  FADD.FTZ R57, R145, R78 ;  /* 0x0000004e91397221 */ /* 0x000fe20000010000 */
[----:B------:R-:W-:Y:S04]  /*a5d0*/  HMMA.16816.F32 R128, R52, R66, R128 ;  /* 0x000000423480723c */ /* 0x000fe80000001880 */
[----:B------:R-:W-:Y:S02]  /*a5e0*/  FADD.FTZ R56, R146, R77 ;  /* 0x0000004d92387221 */ /* 0x000fe40000010000 */
[----:B------:R-:W-:Y:S01]  /*a5f0*/  FADD.FTZ R58, R149, R0 ;  /* 0x00000000953a7221 */ /* 0x000fe20000010000 */
[----:B------:R-:W-:Y:S01]  /*a600*/  F2FP.PACK_AB R52, R101, R100 ;  /* 0x000000646534723e */ /* 0x000fe200000000ff */
[----:B------:R-:W-:Y:S01]  /*a610*/  FADD.FTZ R0, R186, R57 ;  /* 0x00000039ba007221 */ /* 0x000fe20000010000 */
[----:B------:R-:W-:Y:S03]  /*a620*/  F2FP.PACK_AB R53, R103, R102 ;  /* 0x000000666735723e */ /* 0x000fe600000000ff */
[----:B------:R-:W-:Y:S01]  /*a630*/  FADD.FTZ R57, R227, R56 ;  /* 0x00000038e3397221 */ /* 0x000fe20000010000 */
[----:B------:R-:W-:Y:S01]  /*a640*/  F2FP.PACK_AB R54, R113, R112 ;  /* 0x000000707136723e */ /* 0x000fe200000000ff */
[----:B------:R-:W-:Y:S01]  /*a650*/  FADD.FTZ R56, R226, R3 ;  /* 0x00000003e2387221 */ /* 0x000fe20000010000 */
[----:B------:R-:W-:Y:S01]  /*a660*/  F2FP.PACK_AB R55, R115, R114 ;  /* 0x000000727337723e */ /* 0x000fe200000000ff */
[----:B------:R-:W-:Y:S01]  /*a670*/  FADD.FTZ R3, R252, R58 ;  /* 0x0000003afc037221 */ /* 0x000fe20000010000 */
[----:B------:R-:W-:Y:S01]  /*a680*/  F2FP.PACK_AB R186, R138, R108 ;  /* 0x0000006c8aba723e */ /* 0x000fe200000000ff */
[----:B------:R-:W-:Y:S04]  /*a690*/  FADD.FTZ R0, R202, R0 ;  /* 0x00000000ca007221 */ /* 0x000fe80000010000 */
[-C--:B------:R-:W-:Y:S01]  /*a6a0*/  HMMA.16816.F32 R144, R52, R152.reuse, R4 ;  /* 0x000000983490723c */ /* 0x080fe20000001804 */
[----:B------:R-:W1:Y:S07]  /*a6b0*/  LDSM.16.MT88.4 R4, [R229+0x3100] ;  /* 0x00310000e504783b */ /* 0x000e6e0000004200 */
[C---:B------:R-:W-:Y:S07]  /*a6c0*/  HMMA.16816.F32 R140, R184.reuse, R152, R8 ;  /* 0x00000098b88c723c */ /* 0x040fee0000001808 */
[----:B------:R-:W-:Y:S01]  /*a6d0*/  FADD.FTZ R8, R159, R57 ;  /* 0x000000399f087221 */ /* 0x000fe20000010000 */
[-C--:B------:R-:W-:Y:S04]  /*a6e0*/  HMMA.16816.F32 R148, R184, R154.reuse, R12 ;  /* 0x0000009ab894723c */ /* 0x080fe8000000180c */
[----:B------:R-:W-:Y:S02]  /*a6f0*/  FADD.FTZ R11, R158, R56 ;  /* 0x000000389e0b7221 */ /* 0x000fe40000010000 */
[----:B------:R-:W-:Y:S02]  /*a700*/  FADD.FTZ R10, R157, R3 ;  /* 0x000000039d0a7221 */ /* 0x000fe40000010000 */
[----:B------:R-:W-:Y:S01]  /*a710*/  FADD.FTZ R9, R156, R0 ;  /* 0x000000009c097221 */ /* 0x000fe20000010000 */
[C---:B------:R-:W-:Y:S04]  /*a720*/  HMMA.16816.F32 R152, R52.reuse, R154, R16 ;  /* 0x0000009a3498723c */ /* 0x040fe80000001810 */
[----:B------:R-:W-:Y:S02]  /*a730*/  FADD.FTZ R8, R251, R8 ;  /* 0x00000008fb087221 */ /* 0x000fe40000010000 */
[----:B------:R-:W-:Y:S02]  /*a740*/  FADD.FTZ R3, R203, R11 ;  /* 0x0000000bcb037221 */ /* 0x000fe40000010000 */
[----:B------:R-:W-:Y:S01]  /*a750*/  FADD.FTZ R0, R111, R10 ;  /* 0x0000000a6f007221 */ /* 0x000fe20000010000 */
[-C--:B------:R-:W-:Y:S03]  /*a760*/  HMMA.16816.F32 R156, R52, R168.reuse, R20 ;  /* 0x000000a8349c723c */ /* 0x080fe60000001814 */
[----:B------:R-:W-:Y:S02]  /*a770*/  FADD.FTZ R12, R163, R9 ;  /* 0x00000009a30c7221 */ /* 0x000fe40000010000 */
[----:B------:R-:W-:Y:S02]  /*a780*/  FADD.FTZ R11, R162, R8 ;  /* 0x00000008a20b7221 */ /* 0x000fe40000010000 */
[----:B------:R-:W-:Y:S02]  /*a790*/  FADD.FTZ R10, R161, R3 ;  /* 0x00000003a10a7221 */ /* 0x000fe40000010000 */
[----:B------:R-:W-:Y:S02]  /*a7a0*/  FADD.FTZ R9, R160, R0 ;  /* 0x00000000a0097221 */ /* 0x000fe40000010000 */
[C---:B------:R-:W-:Y:S04]  /*a7b0*/  HMMA.16816.F32 R160, R184.reuse, R168, R24 ;  /* 0x000000a8b8a0723c */ /* 0x040fe80000001818 */
[----:B------:R-:W-:Y:S02]  /*a7c0*/  FADD.FTZ R8, R109, R12 ;  /* 0x0000000c6d087221 */ /* 0x000fe40000010000 */
[----:B------:R-:W-:Y:S02]  /*a7d0*/  FADD.FTZ R3, R167, R11 ;  /* 0x0000000ba7037221 */ /* 0x000fe40000010000 */
[----:B------:R-:W-:Y:S04]  /*a7e0*/  FADD.FTZ R0, R165, R10 ;  /* 0x0000000aa5007221 */ /* 0x000fe80000010000 */
[----:B------:R-:W-:Y:S02]  /*a7f0*/  FADD.FTZ R12, R192, R9 ;  /* 0x00000009c00c7221 */ /* 0x000fe40000010000 */
[----:B------:R-:W-:Y:S02]  /*a800*/  FADD.FTZ R11, R193, R8 ;  /* 0x00000008c10b7221 */ /* 0x000fe40000010000 */
[----:B------:R-:W-:Y:S02]  /*a810*/  FADD.FTZ R10, R166, R3 ;  /* 0x00000003a60a7221 */ /* 0x000fe40000010000 */
[----:B------:R-:W-:Y:S02]  /*a820*/  FADD.FTZ R9, R164, R0 ;  /* 0x00000000a4097221 */ /* 0x000fe40000010000 */
[----:B------:R-:W-:Y:S01]  /*a830*/  FADD.FTZ R3, R223, R11 ;  /* 0x0000000bdf037221 */ /* 0x000fe20000010000 */
[-C--:B------:R-:W-:Y:S03]  /*a840*/  HMMA.16816.F32 R164, R184, R170.reuse, R28 ;  /* 0x000000aab8a4723c */ /* 0x080fe6000000181c */
[----:B------:R-:W-:Y:S02]  /*a850*/  FADD.FTZ R8, R225, R12 ;  /* 0x0000000ce1087221 */ /* 0x000fe40000010000 */
[----:B------:R-:W-:Y:S02]  /*a860*/  FADD.FTZ R0, R217, R10 ;  /* 0x0000000ad9007221 */ /* 0x000fe40000010000 */
[----:B------:R-:W-:Y:S01]  /*a870*/  FADD.FTZ R12, R211, R9 ;  /* 0x00000009d30c7221 */ /* 0x000fe20000010000 */
[C---:B------:R-:W-:Y:S04]  /*a880*/  HMMA.16816.F32 R168, R52.reuse, R170, R32 ;  /* 0x000000aa34a8723c */ /* 0x040fe80000001820 */
[----:B------:R-:W-:Y:S02]  /*a890*/  FADD.FTZ R15, R224, R8 ;  /* 0x00000008e00f7221 */ /* 0x000fe40000010000 */
[----:B------:R-:W-:Y:S01]  /*a8a0*/  FADD.FTZ R14, R222, R3 ;  /* 0x00000003de0e7221 */ /* 0x000fe20000010000 */
[----:B------:R-:W2:Y:S01]  /*a8b0*/  LDSM.16.MT88.4 R8, [R230+0x3100] ;  /* 0x00310000e608783b */ /* 0x000ea20000004200 */
[----:B------:R-:W-:Y:S04]  /*a8c0*/  FADD.FTZ R13, R214, R0 ;  /* 0x00000000d60d7221 */ /* 0x000fe80000010000 */
[----:B------:R-:W-:Y:S02]  /*a8d0*/  FADD.FTZ R12, R210, R12 ;  /* 0x0000000cd20c7221 */ /* 0x000fe40000010000 */
[----:B------:R-:W-:Y:S02]  /*a8e0*/  FADD.FTZ R0, R175, R14 ;  /* 0x0000000eaf007221 */ /* 0x000fe40000010000 */
[----:B------:R-:W-:Y:S02]  /*a8f0*/  FADD.FTZ R3, R209, R15 ;  /* 0x0000000fd1037221 */ /* 0x000fe40000010000 */
[----:B------:R-:W-:Y:S02]  /*a900*/  FADD.FTZ R16, R173, R13 ;  /* 0x0000000dad107221 */ /* 0x000fe40000010000 */
[----:B------:R-:W-:Y:S02]  /*a910*/  FADD.FTZ R15, R172, R12 ;  /* 0x0000000cac0f7221 */ /* 0x000fe40000010000 */
[----:B------:R-:W-:Y:S02]  /*a920*/  FADD.FTZ R13, R174, R0 ;  /* 0x00000000ae0d7221 */ /* 0x000fe40000010000 */
[----:B------:R-:W-:Y:S01]  /*a930*/  FADD.FTZ R14, R208, R3 ;  /* 0x00000003d00e7221 */ /* 0x000fe20000010000 */
[-C--:B-1----:R-:W-:Y:S03]  /*a940*/  HMMA.16816.F32 R172, R52, R4.reuse, R36 ;  /* 0x0000000434ac723c */ /* 0x082fe60000001824 */
[----:B------:R-:W-:Y:S02]  /*a950*/  FADD.FTZ R12, R179, R16 ;  /* 0x00000010b30c7221 */ /* 0x000fe40000010000 */
[----:B------:R-:W-:Y:S02]  /*a960*/  FADD.FTZ R3, R178, R15 ;  /* 0x0000000fb2037221 */ /* 0x000fe40000010000 */
[----:B------:R-:W-:Y:S02]  /*a970*/  FADD.FTZ R0, R207, R14 ;  /* 0x0000000ecf007221 */ /* 0x000fe40000010000 */
[----:B------:R-:W-:Y:S03]  /*a980*/  FADD.FTZ R15, R204, R13 ;  /* 0x0000000dcc0f7221 */ /* 0x000fe60000010000 */
[----:B------:R-:W-:Y:S02]  /*a990*/  FADD.FTZ R14, R177, R12 ;  /* 0x0000000cb10e7221 */ /* 0x000fe40000010000 */
[----:B------:R-:W-:Y:S02]  /*a9a0*/  FADD.FTZ R13, R176, R3 ;  /* 0x00000003b00d7221 */ /* 0x000fe40000010000 */
[----:B------:R-:W-:Y:S01]  /*a9b0*/  FADD.FTZ R12, R206, R0 ;  /* 0x00000000ce0c7221 */ /* 0x000fe20000010000 */
        /* <DEDUP_REMOVED lines=15> */
[----:B------:R-:W-:Y:S02]  /*aab0*/  FADD.FTZ R12, R191, R3 ;  /* 0x00000003bf0c7221 */ /* 0x000fe40000010000 */
[----:B------:R-:W-:Y:S01]  /*aac0*/  FADD.FTZ R5, R82, R0 ;  /* 0x0000000052057221 */ /* 0x000fe20000010000 */
[-C--:B--2---:R-:W-:Y:S03]  /*aad0*/  HMMA.16816.F32 R120, R52, R8.reuse, R120 ;  /* 0x000000083478723c */ /* 0x084fe60000001878 */
        /* <DEDUP_REMOVED lines=10> */
[----:B------:R-:W-:Y:S01]  /*ab80*/  FADD.FTZ R3, R90, R7 ;  /* 0x000000075a037221 */ /* 0x000fe20000010000 */
[----:B------:R-:W-:Y:S04]  /*ab90*/  HMMA.16816.F32 R128, R52, R10, R128 ;  /* 0x0000000a3480723c */ /* 0x000fe80000001880 */
[----:B------:R-:W-:Y:S02]  /*aba0*/  FADD.FTZ R0, R85, R6 ;  /* 0x0000000655007221 */ /* 0x000fe40000010000 */
[----:B------:R-:W-:Y:S02]  /*abb0*/  FADD.FTZ R12, R87, R5 ;  /* 0x00000005570c7221 */ /* 0x000fe40000010000 */
[----:B------:R-:W-:Y:S04]  /*abc0*/  FADD.FTZ R7, R89, R4 ;  /* 0x0000000459077221 */ /* 0x000fe80000010000 */
[----:B------:R-:W-:Y:S02]  /*abd0*/  FADD.FTZ R6, R91, R3 ;  /* 0x000000035b067221 */ /* 0x000fe40000010000 */
        /* <DEDUP_REMOVED lines=18> */
[----:B------:R-:W-:Y:S01]  /*ad00*/  FADD.FTZ R3, R138, R3 ;  /* 0x000000038a037221 */ /* 0x000fe20000010000 */
[----:B------:R-:W-:Y:S01]  /*ad10*/  MOV R138, R2 ;  /* 0x00000002008a7202 */ /* 0x000fe20000000f00 */
[----:B------:R-:W-:Y:S02]  /*ad20*/  FADD.FTZ R0, R60, R0 ;  /* 0x000000003c007221 */ /* 0x000fe40000010000 */
[----:B------:R-:W-:Y:S01]  /*ad30*/  FADD.FTZ R5, R112, R5 ;  /* 0x0000000570057221 */ /* 0x000fe20000010000 */
[----:B------:R1:W-:Y:S01]  /*ad40*/  STL [R1], R3 ;  /* 0x0000000301007387 */ /* 0x0003e20000100800 */
[----:B------:R-:W-:Y:S02]  /*ad50*/  FADD.FTZ R4, R114, R4 ;  /* 0x0000000472047221 */ /* 0x000fe40000010000 */
[----:B------:R-:W-:Y:S01]  /*ad60*/  FADD.FTZ R251, R113, R5 ;  /* 0x0000000571fb7221 */ /* 0x000fe20000010000 */
[----:B------:R2:W-:Y:S01]  /*ad70*/  STL [R1+0x4], R0 ;  /* 0x0000040001007387 */ /* 0x0005e20000100800 */
[----:B------:R-:W-:Y:S01]  /*ad80*/  FADD.FTZ R252, R115, R4 ;  /* 0x0000000473fc7221 */ /* 0x000fe20000010000 */
[----:B-1----:R-:W-:Y:S02]  /*ad90*/  MOV R3, R136 ;  /* 0x0000008800037202 */ /* 0x002fe40000000f00 */
[----:B--2---:R-:W-:Y:S01]  /*ada0*/  MOV R0, R137 ;  /* 0x0000008900007202 */ /* 0x004fe20000000f00 */
[----:B------:R-:W-:-:S05]  /*adb0*/  @P0 BRA `(.L_x_20) ;  /* 0xffffc1e000000947 */ /* 0x000fca000383ffff */
.L_x_19:
[----:B------:R-:W2:Y:S04]  /*adc0*/  LDL.LU R10, [R1] ;  /* 0x00000000010a7983 */ /* 0x000ea80000300800 */
[----:B------:R-:W3:Y:S01]  /*add0*/  LDL.LU R8, [R1+0x4] ;  /* 0x0000040001087983 */ /* 0x000ee20000300800 */
[----:B------:R-:W-:-:S02]  /*ade0*/  MOV R20, 0xff800000 ;  /* 0xff80000000147802 */ /* 0x000fc40000000f00 */
[----:B------:R-:W-:Y:S01]  /*adf0*/  MOV R21, 0xff800000 ;  /* 0xff80000000157802 */ /* 0x000fe20000000f00 */
[----:B------:R-:W4:Y:S01]  /*ae00*/  SHFL.BFLY PT, R5, R251, 0x2, 0x1f ;  /* 0x0c401f00fb057f89 */ /* 0x000f2200000e0000 */
[----:B------:R-:W-:Y:S02]  /*ae10*/  MOV R22, 0xff800000 ;  /* 0xff80000000167802 */ /* 0x000fe40000000f00 */
[----:B------:R-:W-:Y:S01]  /*ae20*/  MOV R23, 0xff800000 ;  /* 0xff80000000177802 */ /* 0x000fe20000000f00 */
[----:B------:R-:W1:Y:S01]  /*ae30*/  SHFL.BFLY PT, R9, R252, 0x2, 0x1f ;  /* 0x0c401f00fc097f89 */ /* 0x000e6200000e0000 */
[----:B------:R-:W-:Y:S01]  /*ae40*/  PLOP3.LUT P4, PT, PT, PT, PT, 0x8, 0x0 ;  /* 0x000000000000781c */ /* 0x000fe20003f8e170 */
[----:B----4-:R-:W-:Y:S02]  /*ae50*/  FADD.FTZ R5, R5, R251 ;  /* 0x000000fb05057221 */ /* 0x010fe40000010000 */
[----:B-1----:R-:W-:-:S03]  /*ae60*/  FADD.FTZ R9, R9, R252 ;  /* 0x000000fc09097221 */ /* 0x002fc60000010000 */
[----:B------:R-:W1:Y:S04]  /*ae70*/  SHFL.BFLY PT, R0, R5, 0x1, 0x1f ;  /* 0x0c201f0005007f89 */ /* 0x000e6800000e0000 */
[----:B------:R-:W4:Y:S01]  /*ae80*/  SHFL.BFLY PT, R4, R9, 0x1, 0x1f ;  /* 0x0c201f0009047f89 */ /* 0x000f2200000e0000 */
[----:B-1----:R-:W-:Y:S01]  /*ae90*/  FADD.FTZ R5, R5, R0 ;  /* 0x0000000005057221 */ /* 0x002fe20000010000 */
[----:B------:R-:W-:Y:S01]  /*aea0*/  MOV R0, RZ ;  /* 0x000000ff00007202 */ /* 0x000fe20000000f00 */
[----:B----4-:R-:W-:-:S03]  /*aeb0*/  FADD.FTZ R9, R9, R4 ;  /* 0x0000000409097221 */ /* 0x010fc60000010000 */
[----:B------:R-:W-:Y:S02]  /*aec0*/  FSETP.NE.FTZ.AND P3, PT, R5, RZ, PT ;  /* 0x000000ff0500720b */ /* 0x000fe40003f75000 */
[----:B------:R-:W-:Y:S02]  /*aed0*/  MOV R4, RZ ;  /* 0x000000ff00047202 */ /* 0x000fe40000000f00 */
[----:B------:R-:W-:-:S09]  /*aee0*/  FSETP.NE.FTZ.AND P2, PT, R9, RZ, PT ;  /* 0x000000ff0900720b */ /* 0x000fd20003f55000 */
[----:B------:R-:W1:Y:S08]  /*aef0*/  @P3 MUFU.RCP R0, R5 ;  /* 0x0000000500003308 */ /* 0x000e700000001000 */
[----:B------:R-:W4:Y:S01]  /*af00*/  @P2 MUFU.RCP R4, R9 ;  /* 0x0000000900042308 */ /* 0x000f220000001000 */
[----:B-1----:R-:W-:-:S07]  /*af10*/  FMUL.FTZ R144, R0, R144 ;  /* 0x0000009000907220 */ /* 0x002fce0000410000 */
[----:B------:R-:W1:Y:S01]  /*af20*/  @P3 MUFU.LG2 R11, R5 ;  /* 0x00000005000b3308 */ /* 0x000e620000000c00 */
[C---:B------:R-:W-:Y:S02]  /*af30*/  FMUL.FTZ R145, R0.reuse, R145 ;  /* 0x0000009100917220 */ /* 0x040fe40000410000 */
[C---:B------:R-:W-:Y:S02]  /*af40*/  FMUL.FTZ R152, R0.reuse, R152 ;  /* 0x0000009800987220 */ /* 0x040fe40000410000 */
[C---:B------:R-:W-:Y:S02]  /*af50*/  FMUL.FTZ R153, R0.reuse, R153 ;  /* 0x0000009900997220 */ /* 0x040fe40000410000 */
[C---:B------:R-:W-:Y:S01]  /*af60*/  FMUL.FTZ R156, R0.reuse, R156 ;  /* 0x0000009c009c7220 */ /* 0x040fe20000410000 */
[----:B------:R-:W1:Y:S01]  /*af70*/  @P2 MUFU.LG2 R9, R9 ;  /* 0x0000000900092308 */ /* 0x000e620000000c00 */
[C---:B------:R-:W-:Y:S02]  /*af80*/  FMUL.FTZ R157, R0.reuse, R157 ;  /* 0x0000009d009d7220 */ /* 0x040fe40000410000 */
[----:B------:R-:W-:-:S02]  /*af90*/  FMUL.FTZ R168, R0, R168 ;  /* 0x000000a800a87220 */ /* 0x000fc40000410000 */
[C---:B------:R-:W-:Y:S02]  /*afa0*/  FMUL.FTZ R169, R0.reuse, R169 ;  /* 0x000000a900a97220 */ /* 0x040fe40000410000 */
[C---:B------:R-:W-:Y:S02]  /*afb0*/  FMUL.FTZ R172, R0.reuse, R172 ;  /* 0x000000ac00ac7220 */ /* 0x040fe40000410000 */
[C---:B------:R-:W-:Y:S02]  /*afc0*/  FMUL.FTZ R173, R0.reuse, R173 ;  /* 0x000000ad00ad7220 */ /* 0x040fe40000410000 */
[C---:B------:R-:W-:Y:S02]  /*afd0*/  FMUL.FTZ R116, R0.reuse, R116 ;  /* 0x0000007400747220 */ /* 0x040fe40000410000 */
[C---:B------:R-:W-:Y:S02]  /*afe0*/  FMUL.FTZ R117, R0.reuse, R117 ;  /* 0x0000007500757220 */ /* 0x040fe40000410000 */
[----:B------:R-:W-:-:S02]  /*aff0*/  FMUL.FTZ R120, R0, R120 ;  /* 0x0000007800787220 */ /* 0x000fc40000410000 */
[C---:B------:R-:W-:Y:S02]  /*b000*/  FMUL.FTZ R121, R0.reuse, R121 ;  /* 0x0000007900797220 */ /* 0x040fe40000410000 */
[C---:B------:R-:W-:Y:S02]  /*b010*/  FMUL.FTZ R128, R0.reuse, R128 ;  /* 0x0000008000807220 */ /* 0x040fe40000410000 */
[----:B------:R-:W-:Y:S01]  /*b020*/  FMUL.FTZ R129, R0, R129 ;  /* 0x0000008100817220 */ /* 0x000fe20000410000 */
[----:B------:R-:W-:Y:S01]  /*b030*/  MOV R0, RZ ;  /* 0x000000ff00007202 */ /* 0x000fe20000000f00 */
[C---:B----4-:R-:W-:Y:S02]  /*b040*/  FMUL.FTZ R146, R4.reuse, R146 ;  /* 0x0000009204927220 */ /* 0x050fe40000410000 */
        /* <DEDUP_REMOVED lines=14> */
[----:B------:R-:W-:Y:S01]  /*b130*/  FMUL.FTZ R131, R4, R131 ;  /* 0x0000008304837220 */ /* 0x000fe20000410000 */
[----:B------:R-:W-:Y:S01]  /*b140*/  @P3 MOV R4, 0x3f317218 ;  /* 0x3f31721800043802 */ /* 0x000fe20000000f00 */
[----:B-1----:R-:W-:Y:S02]  /*b150*/  @P3 FMUL.FTZ R11, R11, 0.69314718246459960938 ;  /* 0x3f3172180b0b3820 */ /* 0x002fe40000410000 */
[----:B------:R-:W-:Y:S01]  /*b160*/  @P2 FMUL.FTZ R9, R9, 0.69314718246459960938 ;  /* 0x3f31721809092820 */ /* 0x000fe20000410000 */
[----:B--2---:R-:W1:Y:S04]  /*b170*/  SHFL.BFLY PT, R7, R10, 0x2, 0x1f ;  /* 0x0c401f000a077f89 */ /* 0x004e6800000e0000 */
[----:B---3--:R-:W2:Y:S01]  /*b180*/  SHFL.BFLY PT, R6, R8, 0x2, 0x1f ;  /* 0x0c401f0008067f89 */ /* 0x008ea200000e0000 */
[----:B-1----:R-:W-:-:S02]  /*b190*/  FADD.FTZ R7, R7, R10 ;  /* 0x0000000a07077221 */ /* 0x002fc40000010000 */
[----:B------:R-:W-:Y:S02]  /*b1a0*/  @P3 FMUL.FTZ R10, R4, c[0x0][0x2d0] ;  /* 0x0000b400040a3a20 */ /* 0x000fe40000410000 */
[----:B--2---:R-:W-:Y:S01]  /*b1b0*/  FADD.FTZ R6, R6, R8 ;  /* 0x0000000806067221 */ /* 0x004fe20000010000 */
[----:B------:R-:W1:Y:S01]  /*b1c0*/  SHFL.BFLY PT, R3, R7, 0x1, 0x1f ;  /* 0x0c201f0007037f89 */ /* 0x000e6200000e0000 */
[----:B------:R-:W-:-:S03]  /*b1d0*/  @P3 FFMA.FTZ R20, R10, R137, R11 ;  /* 0x000000890a143223 */ /* 0x000fc6000001000b */
[----:B------:R-:W2:Y:S01]  /*b1e0*/  SHFL.BFLY PT, R8, R6, 0x1, 0x1f ;  /* 0x0c201f0006087f89 */ /* 0x000ea200000e0000 */
[----:B-1----:R-:W-:Y:S01]  /*b1f0*/  FADD.FTZ R7, R7, R3 ;  /* 0x0000000307077221 */ /* 0x002fe20000010000 */
[----:B------:R-:W-:Y:S01]  /*b200*/  MOV R3, RZ ;  /* 0x000000ff00037202 */ /* 0x000fe20000000f00 */
[----:B--2---:R-:W-:-:S03]  /*b210*/  FADD.FTZ R6, R8, R6 ;  /* 0x0000000608067221 */ /* 0x004fc60000010000 */
[----:B------:R-:W-:Y:S02]  /*b220*/  FSETP.NE.FTZ.AND P1, PT, R7, RZ, PT ;  /* 0x000000ff0700720b */ /* 0x000fe40003f35000 */
[----:B------:R-:W-:-:S11]  /*b230*/  FSETP.NE.FTZ.AND P0, PT, R6, RZ, PT ;  /* 0x000000ff0600720b */ /* 0x000fd60003f15000 */
[----:B------:R-:W1:Y:S02]  /*b240*/  @P1 MUFU.RCP R3, R7 ;  /* 0x0000000700031308 */ /* 0x000e640000001000 */
[----:B------:R-:W-:-:S06]  /*b250*/  @P0 MOV R8, 0x3f317218 ;  /* 0x3f31721800080802 */ /* 0x000fcc0000000f00 */
[----:B------:R-:W2:Y:S08]  /*b260*/  @P0 MUFU.RCP R0, R6 ;  /* 0x0000000600000308 */ /* 0x000eb00000001000 */
[----:B------:R-:W3:Y:S01]  /*b270*/  @P1 MUFU.LG2 R7, R7 ;  /* 0x0000000700071308 */ /* 0x000ee20000000c00 */
[C---:B-1----:R-:W-:Y:S02]  /*b280*/  FMUL.FTZ R140, R3.reuse, R140 ;  /* 0x0000008c038c7220 */ /* 0x042fe40000410000 */
[----:B------:R-:W-:-:S02]  /*b290*/  FMUL.FTZ R141, R3, R141 ;  /* 0x0000008d038d7220 */ /* 0x000fc40000410000 */
[C---:B------:R-:W-:Y:S02]  /*b2a0*/  FMUL.FTZ R148, R3.reuse, R148 ;  /* 0x0000009403947220 */ /* 0x040fe40000410000 */
[C---:B------:R-:W-:Y:S01]  /*b2b0*/  FMUL.FTZ R149, R3.reuse, R149 ;  /* 0x0000009503957220 */ /* 0x040fe20000410000 */
[----:B------:R-:W1:Y:S01]  /*b2c0*/  @P0 MUFU.LG2 R6, R6 ;  /* 0x0000000600060308 */ /* 0x000e620000000c00 */
        /* <DEDUP_REMOVED lines=11> */
[----:B------:R-:W-:Y:S01]  /*b380*/  FMUL.FTZ R185, R3, R185 ;  /* 0x000000b903b97220 */ /* 0x000fe20000410000 */
[----:B------:R-:W-:Y:S01]  /*b390*/  @P2 MOV R3, 0x3f317218 ;  /* 0x3f31721800032802 */ /* 0x000fe20000000f00 */
[C---:B--2---:R-:W-:Y:S02]  /*b3a0*/  FMUL.FTZ R142, R0.reuse, R142 ;  /* 0x0000008e008e7220 */ /* 0x044fe40000410000 */
        /* <DEDUP_REMOVED lines=14> */
[----:B------:R-:W-:Y:S01]  /*b490*/  FMUL.FTZ R187, R0, R187 ;  /* 0x000000bb00bb7220 */ /* 0x000fe20000410000 */
[----:B------:R-:W-:Y:S01]  /*b4a0*/  @P1 MOV R0, 0x3f317218 ;  /* 0x3f31721800001802 */ /* 0x000fe20000000f00 */
[----:B------:R-:W-:-:S02]  /*b4b0*/  @P2 FMUL.FTZ R5, R3, c[0x0][0x2d0] ;  /* 0x0000b40003052a20 */ /* 0x000fc40000410000 */
[----:B---3--:R-:W-:Y:S02]  /*b4c0*/  @P1 FMUL.FTZ R7, R7, 0.69314718246459960938 ;  /* 0x3f31721807071820 */ /* 0x008fe40000410000 */
[----:B------:R-:W-:Y:S02]  /*b4d0*/  @P1 FMUL.FTZ R3, R0, c[0x0][0x2d0] ;  /* 0x0000b40000031a20 */ /* 0x000fe40000410000 */
[----:B-1----:R-:W-:Y:S02]  /*b4e0*/  @P0 FMUL.FTZ R4, R6, 0.69314718246459960938 ;  /* 0x3f31721806040820 */ /* 0x002fe40000410000 */
[----:B------:R-:W-:Y:S02]  /*b4f0*/  @P0 FMUL.FTZ R0, R8, c[0x0][0x2d0] ;  /* 0x0000b40008000a20 */ /* 0x000fe40000410000 */
[----:B------:R-:W-:Y:S02]  /*b500*/  @P2 FFMA.FTZ R21, R5, R136, R9 ;  /* 0x0000008805152223 */ /* 0x000fe40000010009 */
[----:B------:R-:W-:-:S02]  /*b510*/  @P1 FFMA.FTZ R22, R3, R135, R7 ;  /* 0x0000008703161223 */ /* 0x000fc40000010007 */
[----:B------:R-:W-:Y:S02]  /*b520*/  @P0 FFMA.FTZ R23, R0, R2, R4 ;  /* 0x0000000200170223 */ /* 0x000fe40000010004 */
.L_x_3:
[----:B------:R-:W-:Y:S05]  /*b530*/  @P4 BRA `(.L_x_23) ;  /* 0x0000149000004947 */ /* 0x000fea0003800000 */
[----:B------:R-:W3:Y:S01]  /*b540*/  S2R R16, SR_TID.X ;  /* 0x0000000000107919 */ /* 0x000ee20000002100 */
[----:B------:R-:W-:Y:S01]  /*b550*/  ULDC.64 UR4, c[0x0][0x4d0] ;  /* 0x0001340000047ab9 */ /* 0x000fe20000000a00 */
[----:B------:R-:W-:Y:S01]  /*b560*/  IMAD R4, RZ, RZ, -UR10 ;  /* 0x8000000aff047e24 */ /* 0x000fe2000f8e02ff */
[----:B--2---:R-:W-:Y:S01]  /*b570*/  UIMAD.WIDE.U32 UR8, UR10, UR4, URZ ;  /* 0x000000040a0872a5 */ /* 0x004fe2000f8e003f */
[----:B------:R-:W2:Y:S01]  /*b580*/  S2R R12, SR_CTAID.Y ;  /* 0x00000000000c7919 */ /* 0x000ea20000002600 */
[----:B------:R-:W-:Y:S01]  /*b590*/  USHF.R.S32.HI UR6, URZ, 0x1f, UR10 ;  /* 0x0000001f3f067899 */ /* 0x000fe2000801140a */
[----:B------:R-:W-:Y:S01]  /*b5a0*/  MOV R24, c[0x0][0x4e8] ;  /* 0x00013a0000187a02 */ /* 0x000fe20000000f00 */
[----:B------:R-:W-:Y:S01]  /*b5b0*/  BSSY B0, `(.L_x_24) ;  /* 0x00000ab000007945 */ /* 0x000fe20003800000 */
[----:B------:R-:W4:Y:S01]  /*b5c0*/  S2R R9, SR_CTAID.Z ;  /* 0x0000000000097919 */ /* 0x000f220000002700 */
[----:B------:R-:W-:Y:S01]  /*b5d0*/  IMAD.U32 R3, RZ, RZ, UR9 ;  /* 0x00000009ff037e24 */ /* 0x000fe2000f8e00ff */
[----:B------:R-:W-:Y:S01]  /*b5e0*/  UIMAD UR7, UR6, UR4, URZ ;  /* 0x00000004060772a4 */ /* 0x000fe2000f8e023f */
[----:B-1----:R-:W-:Y:S01]  /*b5f0*/  IMAD.U32 R2, RZ, RZ, UR8 ;  /* 0x00000008ff027e24 */ /* 0x002fe2000f8e00ff */
[----:B------:R-:W1:Y:S04]  /*b600*/  S2R R15, SR_CTAID.X ;  /* 0x00000000000f7919 */ /* 0x000e680000002500 */
[----:B------:R-:W-:Y:S01]  /*b610*/  BAR.SYNC.DEFER_BLOCKING 0x1, 0x80 ;  /* 0x0042000000007b1d */ /* 0x000fe20000010000 */
[----:B------:R-:W-:Y:S01]  /*b620*/  UIMAD UR5, UR10, UR5, UR7 ;  /* 0x000000050a0572a4 */ /* 0x000fe2000f8e0207 */
[C---:B------:R-:W-:Y:S01]  /*b630*/  ISETP.NE.AND P0, PT, R24.reuse, 0x1, PT ;  /* 0x000000011800780c */ /* 0x040fe20003f05270 */
[----:B------:R-:W-:-:S02]  /*b640*/  IMAD R24, R24, c[0x0][0x388], RZ ;  /* 0x0000e20018187a24 */ /* 0x000fc400078e02ff */
[----:B------:R-:W-:Y:S01]  /*b650*/  UIADD3 UR5, UR9, UR5, URZ ;  /* 0x0000000509057290 */ /* 0x000fe2000fffe03f */
[----:B---3--:R-:W-:-:S05]  /*b660*/  SHF.R.S32.HI R6, RZ, 0x1f, R16 ;  /* 0x0000001fff067819 */ /* 0x008fca0000011410 */
[----:B------:R-:W-:Y:S01]  /*b670*/  IMAD.U32 R5, RZ, RZ, UR5 ;  /* 0x00000005ff057e24 */ /* 0x000fe2000f8e00ff */
[-C--:B------:R-:W-:Y:S01]  /*b680*/  LEA.HI R0, R6, R16.reuse, RZ, 0x2 ;  /* 0x0000001006007211 */ /* 0x080fe200078f10ff */
[----:B--2---:R-:W-:Y:S01]  /*b690*/  IMAD R12, R4, c[0x0][0x550], R12 ;  /* 0x00015400040c7a24 */ /* 0x004fe200078e020c */
[-C--:B------:R-:W-:Y:S01]  /*b6a0*/  LEA.HI R6, R6, R16.reuse, RZ, 0x5 ;  /* 0x0000001006067211 */ /* 0x080fe200078f28ff */
[----:B------:R-:W-:Y:S01]  /*b6b0*/  IMAD.MOV.U32 R4, RZ, RZ, R2 ;  /* 0x000000ffff047224 */ /* 0x000fe200078e0002 */
[----:B------:R-:W-:Y:S01]  /*b6c0*/  LOP3.LUT R0, R0, 0xfffffffc, RZ, 0xc0, !PT ;  /* 0xfffffffc00007812 */ /* 0x000fe200078ec0ff */
[----:B------:R-:W-:Y:S01]  /*b6d0*/  ULDC.64 UR4, c[0x0][0x438] ;  /* 0x00010e0000047ab9 */ /* 0x000fe20000000a00 */
[----:B------:R-:W-:Y:S01]  /*b6e0*/  LOP3.LUT R7, R6, 0xffffffe0, RZ, 0xc0, !PT ;  /* 0xffffffe006077812 */ /* 0x000fe200078ec0ff */
[----:B------:R-:W-:Y:S01]  /*b6f0*/  UIMAD UR6, UR6, UR4, URZ ;  /* 0x00000004060672a4 */ /* 0x000fe2000f8e023f */
[----:B------:R-:W-:Y:S01]  /*b700*/  IADD3 R0, -R0, R16, RZ ;  /* 0x0000001000007210 */ /* 0x000fe20007ffe1ff */
[----:B------:R-:W-:Y:S01]  /*b710*/  UIMAD.WIDE.U32 UR8, UR10, UR4, URZ ;  /* 0x000000040a0872a5 */ /* 0x000fe2000f8e003f */
[--C-:B------:R-:W-:Y:S01]  /*b720*/  SHF.R.S32.HI R8, RZ, 0x5, R6.reuse ;  /* 0x00000005ff087819 */ /* 0x100fe20000011406 */
[----:B------:R-:W-:Y:S01]  /*b730*/  IMAD.IADD R16, R16, 0x1, -R7 ;  /* 0x0000000110107824 */ /* 0x000fe200078e0a07 */
[----:B------:R-:W-:Y:S01]  /*b740*/  LEA.HI R3, R0, R0, RZ, 0x1 ;  /* 0x0000000000037211 */ /* 0x000fe200078f08ff */
[----:B------:R-:W-:Y:S01]  /*b750*/  UIMAD UR4, UR10, UR5, UR6 ;  /* 0x000000050a0472a4 */ /* 0x000fe2000f8e0206 */
[----:B------:R-:W-:Y:S01]  /*b760*/  SHF.R.S32.HI R2, RZ, 0x1f, R6 ;  /* 0x0000001fff027819 */ /* 0x000fe20000011406 */
[----:B----4-:R-:W-:Y:S01]  /*b770*/  IMAD.WIDE.U32 R4, R9, c[0x0][0x4d8], R4 ;  /* 0x0001360009047a25 */ /* 0x010fe200078e0004 */
[----:B------:R-:W-:Y:S01]  /*b780*/  LOP3.LUT R7, R3, 0x1ffffffe, RZ, 0xc0, !PT ;  /* 0x1ffffffe03077812 */ /* 0x000fe200078ec0ff */
[----:B------:R-:W-:Y:S01]  /*b790*/  UIADD3 UR4, UR9, UR4, URZ ;  /* 0x0000000409047290 */ /* 0x000fe2000fffe03f */
[----:B------:R-:W-:-:S02]  /*b7a0*/  LEA.HI R2, R2, R8, RZ, 0x2 ;  /* 0x0000000802027211 */ /* 0x000fc400078f10ff */
[----:B------:R-:W-:Y:S01]  /*b7b0*/  IADD3 R7, R0, -R7, RZ ;  /* 0x8000000700077210 */ /* 0x000fe20007ffe0ff */
[----:B------:R-:W-:Y:S01]  /*b7c0*/  IMAD.SHL.U32 R0, R3, 0x20, RZ ;  /* 0x0000002003007824 */ /* 0x000fe200078e00ff */
[----:B------:R-:W-:Y:S02]  /*b7d0*/  SHF.R.S32.HI R3, RZ, 0x1f, R16 ;  /* 0x0000001fff037819 */ /* 0x000fe40000011410 */
[----:B------:R-:W-:Y:S02]  /*b7e0*/  LOP3.LUT R2, R2, 0xffffffc, RZ, 0xc0, !PT ;  /* 0x0ffffffc02027812 */ /* 0x000fe400078ec0ff */
[----:B------:R-:W-:Y:S01]  /*b7f0*/  LEA.HI R18, R3, R16, RZ, 0x2 ;  /* 0x0000001003127211 */ /* 0x000fe200078f10ff */
[----:B------:R-:W-:Y:S01]  /*b800*/  IMAD.U32 R3, RZ, RZ, UR9 ;  /* 0x00000009ff037e24 */ /* 0x000fe2000f8e00ff */
[----:B------:R-:W-:Y:S01]  /*b810*/  LOP3.LUT R0, R0, 0xffffffc0, RZ, 0xc0, !PT ;  /* 0xffffffc000007812 */ /* 0x000fe200078ec0ff */
[----:B------:R-:W-:Y:S01]  /*b820*/  IMAD.IADD R8, R8, 0x1, -R2 ;  /* 0x0000000108087824 */ /* 0x000fe200078e0a02 */
[----:B------:R-:W-:Y:S01]  /*b830*/  SHF.R.S32.HI R6, RZ, 0x2, R18 ;  /* 0x00000002ff067819 */ /* 0x000fe20000011412 */
[----:B------:R-:W-:Y:S01]  /*b840*/  IMAD.U32 R2, RZ, RZ, UR8 ;  /* 0x00000008ff027e24 */ /* 0x000fe2000f8e00ff */
[----:B------:R-:W-:Y:S01]  /*b850*/  SHF.R.S32.HI R10, RZ, 0x1f, R9 ;  /* 0x0000001fff0a7819 */ /* 0x000fe20000011409 */
[----:B------:R-:W-:Y:S01]  /*b860*/  IMAD R7, R7, 0x8, R0 ;  /* 0x0000000807077824 */ /* 0x000fe200078e0200 */
[----:B------:R-:W-:Y:S01]  /*b870*/  MOV R3, UR4 ;  /* 0x0000000400037c02 */ /* 0x000fe20008000f00 */
[----:B------:R-:W-:Y:S01]  /*b880*/  IMAD R14, R8, 0x10, R6 ;  /* 0x00000010080e7824 */ /* 0x000fe200078e0206 */
[----:B------:R-:W-:Y:S01]  /*b890*/  LOP3.LUT P1, RZ, R16, 0x3, RZ, 0xc0, !PT ;  /* 0x0000000310ff7812 */ /* 0x000fe2000782c0ff */
[----:B------:R-:W-:-:S02]  /*b8a0*/  IMAD R0, R10, c[0x0][0x4d8], RZ ;  /* 0x000136000a007a24 */ /* 0x000fc400078e02ff */
[----:B------:R-:W-:Y:S01]  /*b8b0*/  IMAD R6, R10, c[0x0][0x440], RZ ;  /* 0x000110000a067a24 */ /* 0x000fe200078e02ff */
[----:B------:R-:W-:Y:S01]  /*b8c0*/  IADD3 R8, R14, R7, RZ ;  /* 0x000000070e087210 */ /* 0x000fe20007ffe0ff */
[C---:B------:R-:W-:Y:S02]  /*b8d0*/  IMAD R0, R9.reuse, c[0x0][0x4dc], R0 ;  /* 0x0001370009007a24 */ /* 0x040fe400078e0200 */
[----:B------:R-:W-:Y:S02]  /*b8e0*/  IMAD R6, R9, c[0x0][0x444], R6 ;  /* 0x0001110009067a24 */ /* 0x000fe400078e0206 */
[----:B-1----:R-:W-:Y:S02]  /*b8f0*/  IMAD R8, R15, 0x80, R8 ;  /* 0x000000800f087824 */ /* 0x002fe400078e0208 */
[----:B------:R-:W-:-:S04]  /*b900*/  IMAD.WIDE.U32 R2, R9, c[0x0][0x440], R2 ;  /* 0x0001100009027a25 */ /* 0x000fc800078e0002 */
[----:B------:R-:W-:-:S04]  /*b910*/  @P0 IMAD.HI.U32 R11, R8, c[0x0][0x4ec], RZ ;  /* 0x00013b00080b0a27 */ /* 0x000fc800078e00ff */
[----:B------:R-:W-:Y:S01]  /*b920*/  IMAD.IADD R5, R5, 0x1, R0 ;  /* 0x0000000105057824 */ /* 0x000fe200078e0200 */
[----:B------:R-:W-:Y:S01]  /*b930*/  SHF.R.S32.HI R0, RZ, 0x1f, R12 ;  /* 0x0000001fff007819 */ /* 0x000fe2000001140c */
[----:B------:R-:W-:Y:S01]  /*b940*/  IMAD.IADD R3, R3, 0x1, R6 ;  /* 0x0000000103037824 */ /* 0x000fe200078e0206 */
[----:B------:R-:W-:Y:S01]  /*b950*/  MOV R6, R8 ;  /* 0x0000000800067202 */ /* 0x000fe20000000f00 */
[----:B------:R-:W-:Y:S01]  /*b960*/  @P0 IMAD.HI.U32 R10, R8, c[0x0][0x4ec], RZ ;  /* 0x00013b00080a0a27 */ /* 0x000fe200078e00ff */
[----:B------:R-:W-:-:S03]  /*b970*/  @P0 SHF.R.U32.HI R6, RZ, c[0x0][0x4f0], R11 ;  /* 0x00013c00ff060a19 */ /* 0x000fc6000001160b */
[----:B------:R-:W-:Y:S01]  /*b980*/  IMAD.MOV.U32 R7, RZ, RZ, R8 ;  /* 0x000000ffff077224 */ /* 0x000fe200078e0008 */
[----:B------:R-:W-:Y:S01]  /*b990*/  @P0 SHF.R.U32.HI R7, RZ, c[0x0][0x4f0], R10 ;  /* 0x00013c00ff070a19 */ /* 0x000fe2000001160a */
[C---:B------:R-:W-:Y:S02]  /*b9a0*/  IMAD R9, R0.reuse, c[0x0][0x448], RZ ;  /* 0x0001120000097a24 */ /* 0x040fe400078e02ff */
[----:B------:R-:W-:Y:S02]  /*b9b0*/  IMAD R0, R0, c[0x0][0x4e0], RZ ;  /* 0x0001380000007a24 */ /* 0x000fe400078e02ff */
[----:B------:R-:W-:Y:S02]  /*b9c0*/  IMAD.MOV R10, RZ, RZ, -R6 ;  /* 0x000000ffff0a7224 */ /* 0x000fe400078e0a06 */
[C---:B------:R-:W-:Y:S01]  /*b9d0*/  IMAD R11, R12.reuse, c[0x0][0x44c], R9 ;  /* 0x000113000c0b7a24 */ /* 0x040fe200078e0209 */
[----:B------:R-:W-:Y:S01]  /*b9e0*/  SHF.R.S32.HI R9, RZ, 0x1f, R7 ;  /* 0x0000001fff097819 */ /* 0x000fe20000011407 */
[----:B------:R-:W-:-:S02]  /*b9f0*/  IMAD R13, R12, c[0x0][0x4e4], R0 ;  /* 0x000139000c0d7a24 */ /* 0x000fc400078e0200 */
[----:B------:R-:W-:-:S04]  /*ba00*/  IMAD.WIDE.U32 R4, R12, c[0x0][0x4e0], R4 ;  /* 0x000138000c047a25 */ /* 0x000fc800078e0004 */
[----:B------:R-:W-:Y:S01]  /*ba10*/  IMAD R0, R10, c[0x0][0x4e8], R8 ;  /* 0x00013a000a007a24 */ /* 0x000fe200078e0208 */
[----:B------:R-:W-:Y:S01]  /*ba20*/  SHF.R.S32.HI R10, RZ, 0x1f, R6 ;  /* 0x0000001fff0a7819 */ /* 0x000fe20000011406 */
[----:B------:R-:W-:Y:S01]  /*ba30*/  IMAD R9, R9, c[0x0][0x430], RZ ;  /* 0x00010c0009097a24 */ /* 0x000fe200078e02ff */
[----:B------:R-:W-:Y:S01]  /*ba40*/  IADD3 R4, P0, R6, R4, RZ ;  /* 0x0000000406047210 */ /* 0x000fe20007f1e0ff */
[----:B------:R-:W-:Y:S01]  /*ba50*/  IMAD.WIDE.U32 R2, R12, c[0x0][0x448], R2 ;  /* 0x000112000c027a25 */ /* 0x000fe200078e0002 */
[----:B------:R-:W-:Y:S02]  /*ba60*/  SHF.R.S32.HI R6, RZ, 0x1f, R0 ;  /* 0x0000001fff067819 */ /* 0x000fe40000011400 */
[----:B------:R-:W-:Y:S01]  /*ba70*/  IADD3.X R5, R10, R5, R13, P0, !PT ;  /* 0x000000050a057210 */ /* 0x000fe200007fe40d */
[----:B------:R-:W-:Y:S01]  /*ba80*/  IMAD R10, R7, c[0x0][0x434], R9 ;  /* 0x00010d00070a7a24 */ /* 0x000fe200078e0209 */
[----:B------:R-:W-:Y:S01]  /*ba90*/  IADD3 R3, R3, R11, RZ ;  /* 0x0000000b03037210 */ /* 0x000fe20007ffe0ff */
[----:B------:R-:W-:-:S02]  /*baa0*/  IMAD R9, R6, c[0x0][0x4c8], RZ ;  /* 0x0001320006097a24 */ /* 0x000fc400078e02ff */
[----:B------:R-:W-:Y:S02]  /*bab0*/  IMAD.MOV R6, RZ, RZ, -R7 ;  /* 0x000000ffff067224 */ /* 0x000fe400078e0a07 */
[----:B------:R-:W-:-:S04]  /*bac0*/  IMAD.WIDE.U32 R4, R0, c[0x0][0x4c8], R4 ;  /* 0x0001320000047a25 */ /* 0x000fc800078e0004 */
[----:B------:R-:W-:Y:S02]  /*bad0*/  IMAD R0, R0, c[0x0][0x4cc], R9 ;  /* 0x0001330000007a24 */ /* 0x000fe400078e0209 */
[----:B------:R-:W-:Y:S01]  /*bae0*/  IMAD R13, R6, c[0x0][0x4e8], R8 ;  /* 0x00013a00060d7a24 */ /* 0x000fe200078e0208 */
[C---:B------:R-:W-:Y:S01]  /*baf0*/  LEA R6, P0, R4.reuse, c[0x0][0x4a8], 0x2 ;  /* 0x00012a0004067a11 */ /* 0x040fe200078010ff */
[----:B------:R-:W-:Y:S01]  /*bb00*/  IMAD.WIDE.U32 R2, R7, c[0x0][0x430], R2 ;  /* 0x00010c0007027a25 */ /* 0x000fe200078e0002 */
[----:B------:R-:W-:Y:S02]  /*bb10*/  IADD3 R0, R5, R0, RZ ;  /* 0x0000000005007210 */ /* 0x000fe40007ffe0ff */
[----:B------:R-:W-:Y:S01]  /*bb20*/  SHF.R.S32.HI R7, RZ, 0x1f, R13 ;  /* 0x0000001fff077819 */ /* 0x000fe2000001140d */
[----:B------:R-:W-:Y:S01]  /*bb30*/  IMAD.IADD R3, R3, 0x1, R10 ;  /* 0x0000000103037824 */ /* 0x000fe200078e020a */
[----:B------:R-:W-:Y:S01]  /*bb40*/  LEA.HI.X R0, R4, c[0x0][0x4ac], R0, 0x2, P0 ;  /* 0x00012b0004007a11 */ /* 0x000fe200000f1400 */
[----:B------:R-:W-:Y:S01]  /*bb50*/  IMAD R12, R15, 0x80, R14 ;  /* 0x000000800f0c7824 */ /* 0x000fe200078e020e */
[----:B------:R-:W-:Y:S01]  /*bb60*/  SHFL.IDX PT, R4, R6, RZ, 0x1c1f ;  /* 0x001c1fff06047589 */ /* 0x000fe200000e0000 */
[----:B------:R-:W-:-:S02]  /*bb70*/  IMAD R7, R7, c[0x0][0x428], RZ ;  /* 0x00010a0007077a24 */ /* 0x000fc400078e02ff */
[C---:B------:R-:W-:Y:S01]  /*bb80*/  IMAD.WIDE.U32 R2, R13.reuse, c[0x0][0x428], R2 ;  /* 0x00010a000d027a25 */ /* 0x040fe200078e0002 */
[----:B------:R-:W1:Y:S01]  /*bb90*/  SHFL.IDX PT, R5, R0, RZ, 0x1c1f ;  /* 0x001c1fff00057589 */ /* 0x000e6200000e0000 */
[C---:B------:R-:W-:Y:S02]  /*bba0*/  IADD3 R14, R12.reuse, 0x40, RZ ;  /* 0x000000400c0e7810 */ /* 0x040fe40007ffe0ff */
[----:B------:R-:W-:Y:S01]  /*bbb0*/  IMAD R15, R13, c[0x0][0x42c], R7 ;  /* 0x00010b000d0f7a24 */ /* 0x000fe200078e0207 */
[----:B------:R-:W-:Y:S01]  /*bbc0*/  SHFL.IDX PT, R10, R6, 0x1, 0x1c1f ;  /* 0x003c1f00060a7f89 */ /* 0x000fe200000e0000 */
[C---:B------:R-:W-:Y:S02]  /*bbd0*/  IADD3 R13, R12.reuse, 0x48, RZ ;  /* 0x000000480c0d7810 */ /* 0x040fe40007ffe0ff */
[-C--:B------:R-:W-:Y:S01]  /*bbe0*/  ISETP.GE.OR P4, PT, R12, R24.reuse, P1 ;  /* 0x000000180c00720c */ /* 0x080fe20000f86670 */
[----:B------:R-:W2:Y:S01]  /*bbf0*/  SHFL.IDX PT, R11, R0, 0x1, 0x1c1f ;  /* 0x003c1f00000b7f89 */ /* 0x000ea200000e0000 */
[-C--:B------:R-:W-:Y:S01]  /*bc00*/  ISETP.GE.OR P2, PT, R14, R24.reuse, P1 ;  /* 0x000000180e00720c */ /* 0x080fe20000f46670 */
[----:B------:R-:W-:Y:S01]  /*bc10*/  IMAD.IADD R3, R3, 0x1, R15 ;  /* 0x0000000103037824 */ /* 0x000fe200078e020f */
[----:B------:R-:W-:Y:S01]  /*bc20*/  LEA R19, P0, R2, c[0x0][0x400], 0x2 ;  /* 0x0001000002137a11 */ /* 0x000fe200078010ff */
[----:B------:R-:W-:Y:S01]  /*bc30*/  SHFL.IDX PT, R8, R6, 0x2, 0x1c1f ;  /* 0x005c1f0006087f89 */ /* 0x000fe200000e0000 */
[----:B------:R-:W-:-:S02]  /*bc40*/  ISETP.GE.AND P5, PT, R14, R24, PT ;  /* 0x000000180e00720c */ /* 0x000fc40003fa6270 */
[----:B------:R-:W-:Y:S01]  /*bc50*/  LEA.HI.X R17, R2, c[0x0][0x404], R3, 0x2, P0 ;  /* 0x0001010002117a11 */ /* 0x000fe200000f1403 */
[----:B------:R-:W3:Y:S01]  /*bc60*/  SHFL.IDX PT, R9, R0, 0x2, 0x1c1f ;  /* 0x005c1f0000097f89 */ /* 0x000ee200000e0000 */
[----:B------:R-:W-:-:S03]  /*bc70*/  ISETP.GE.AND P6, PT, R13, R24, PT ;  /* 0x000000180d00720c */ /* 0x000fc60003fc6270 */
[----:B------:R-:W-:Y:S04]  /*bc80*/  SHFL.IDX PT, R6, R6, 0x3, 0x1c1f ;  /* 0x007c1f0006067f89 */ /* 0x000fe800000e0000 */
[----:B------:R4:W2:Y:S04]  /*bc90*/  SHFL.IDX PT, R7, R0, 0x3, 0x1c1f ;  /* 0x007c1f0000077f89 */ /* 0x0008a800000e0000 */
[----:B-1----:R1:W-:Y:S04]  /*bca0*/  @!P4 ST.E [R4.64], R20 ;  /* 0x000000140400c985 */ /* 0x0023e8000c101910 */
[----:B------:R1:W1:Y:S04]  /*bcb0*/  SHFL.IDX PT, R2, R19, RZ, 0x1c1f ;  /* 0x001c1fff13027589 */ /* 0x00026800000e0000 */
[----:B------:R1:W1:Y:S01]  /*bcc0*/  SHFL.IDX PT, R3, R17, RZ, 0x1c1f ;  /* 0x001c1fff11037589 */ /* 0x00026200000e0000 */
[----:B----4-:R-:W-:-:S04]  /*bcd0*/  IADD3 R0, R12, 0x8, RZ ;  /* 0x000000080c007810 */ /* 0x010fc80007ffe0ff */
[CC--:B------:R-:W-:Y:S02]  /*bce0*/  ISETP.GE.OR P3, PT, R0.reuse, R24.reuse, P1 ;  /* 0x000000180000720c */ /* 0x0c0fe40000f66670 */
[-C--:B------:R-:W-:Y:S02]  /*bcf0*/  ISETP.GE.OR P1, PT, R13, R24.reuse, P1 ;  /* 0x000000180d00720c */ /* 0x080fe40000f26670 */
[----:B------:R-:W-:Y:S02]  /*bd00*/  ISETP.GE.AND P0, PT, R0, R24, PT ;  /* 0x000000180000720c */ /* 0x000fe40003f06270 */
[----:B------:R-:W-:-:S04]  /*bd10*/  LOP3.LUT R0, R18, 0x7ffffffc, RZ, 0xc0, !PT ;  /* 0x7ffffffc12007812 */ /* 0x000fc800078ec0ff */
[----:B------:R-:W-:-:S03]  /*bd20*/  IADD3 R0, R16, -R0, RZ ;  /* 0x8000000010007210 */ /* 0x000fc60007ffe0ff */
[----:B--2---:R2:W-:Y:S02]  /*bd30*/  @!P3 ST.E [R10.64], R21 ;  /* 0x000000150a00b985 */ /* 0x0045e4000c101910 */
[----:B------:R-:W-:Y:S02]  /*bd40*/  IMAD.SHL.U32 R0, R0, 0x2, RZ ;  /* 0x0000000200007824 */ /* 0x000fe400078e00ff */
[----:B---3--:R2:W-:Y:S04]  /*bd50*/  @!P2 ST.E [R8.64], R22 ;  /* 0x000000160800a985 */ /* 0x0085e8000c101910 */
[----:B------:R2:W-:Y:S01]  /*bd60*/  @!P1 ST.E [R6.64], R23 ;  /* 0x0000001706009985 */ /* 0x0005e2000c101910 */
[----:B------:R-:W-:-:S13]  /*bd70*/  ISETP.GE.AND P1, PT, R12, R24, PT ;  /* 0x000000180c00720c */ /* 0x000fda0003f26270 */
[----:B------:R-:W-:Y:S05]  /*bd80*/  @P1 BRA `(.L_x_25) ;  /* 0x000002d000001947 */ /* 0x000fea0003800000 */
[C---:B-12---:R-:W-:Y:S02]  /*bd90*/  IADD3 R6, R0.reuse, 0x8, RZ ;  /* 0x0000000800067810 */ /* 0x046fe40007ffe0ff */
[C---:B------:R-:W-:Y:S02]  /*bda0*/  IADD3 R5, R0.reuse, 0x10, RZ ;  /* 0x0000001000057810 */ /* 0x040fe40007ffe0ff */
[----:B------:R-:W-:Y:S02]  /*bdb0*/  IADD3 R4, R0, 0x18, RZ ;  /* 0x0000001800047810 */ /* 0x000fe40007ffe0ff */
[----:B------:R-:W-:Y:S02]  /*bdc0*/  ISETP.GE.AND P3, PT, R6, c[0x0][0x3c8], PT ;  /* 0x0000f20006007a0c */ /* 0x000fe40003f66270 */
[----:B------:R-:W-:Y:S02]  /*bdd0*/  ISETP.GE.AND P2, PT, R5, c[0x0][0x3c8], PT ;  /* 0x0000f20005007a0c */ /* 0x000fe40003f46270 */
[----:B------:R-:W-:-:S02]  /*bde0*/  ISETP.GE.AND P1, PT, R4, c[0x0][0x3c8], PT ;  /* 0x0000f20004007a0c */ /* 0x000fc40003f26270 */
[----:B------:R-:W-:-:S07]  /*bdf0*/  ISETP.GE.AND P4, PT, R0, c[0x0][0x3c8], PT ;  /* 0x0000f20000007a0c */ /* 0x000fce0003f86270 */
[----:B------:R-:W-:Y:S02]  /*be00*/  @!P3 LEA.HI R8, R6, R6, RZ, 0x1 ;  /* 0x000000060608b211 */ /* 0x000fe400078f08ff */
[----:B------:R-:W-:Y:S02]  /*be10*/  @!P2 LEA.HI R5, R5, R5, RZ, 0x1 ;  /* 0x000000050505a211 */ /* 0x000fe400078f08ff */
[----:B------:R-:W-:Y:S02]  /*be20*/  @!P1 LEA.HI R6, R4, R4, RZ, 0x1 ;  /* 0x0000000404069211 */ /* 0x000fe400078f08ff */
[----:B------:R-:W-:Y:S02]  /*be30*/  @!P3 LOP3.LUT R8, R8, 0xfffffffe, RZ, 0xc0, !PT ;  /* 0xfffffffe0808b812 */ /* 0x000fe400078ec0ff */
[----:B------:R-:W-:Y:S01]  /*be40*/  @!P2 LOP3.LUT R7, R5, 0xfffffffe, RZ, 0xc0, !PT ;  /* 0xfffffffe0507a812 */ /* 0x000fe200078ec0ff */
[----:B------:R-:W-:Y:S01]  /*be50*/  @!P4 IMAD.WIDE R4, R0, 0x4, R2 ;  /* 0x000000040004c825 */ /* 0x000fe200078e0202 */
[----:B------:R-:W-:-:S03]  /*be60*/  @!P1 LOP3.LUT R10, R6, 0xfffffffe, RZ, 0xc0, !PT ;  /* 0xfffffffe060a9812 */ /* 0x000fc600078ec0ff */
[--C-:B------:R-:W-:Y:S01]  /*be70*/  @!P3 IMAD.WIDE R8, R8, 0x4, R2.reuse ;  /* 0x000000040808b825 */ /* 0x100fe200078e0202 */
[----:B------:R1:W-:Y:S03]  /*be80*/  @!P4 ST.E.64 [R4.64], R144 ;  /* 0x000000900400c985 */ /* 0x0003e6000c101b10 */
[--C-:B------:R-:W-:Y:S01]  /*be90*/  @!P2 IMAD.WIDE R6, R7, 0x4, R2.reuse ;  /* 0x000000040706a825 */ /* 0x100fe200078e0202 */
[----:B------:R2:W-:Y:S04]  /*bea0*/  @!P3 ST.E.64 [R8.64], R152 ;  /* 0x000000980800b985 */ /* 0x0005e8000c101b10 */
[----:B------:R3:W-:Y:S01]  /*beb0*/  @!P2 ST.E.64 [R6.64], R156 ;  /* 0x0000009c0600a985 */ /* 0x0007e2000c101b10 */
[----:B-1----:R-:W-:Y:S01]  /*bec0*/  @!P1 IMAD.WIDE R4, R10, 0x4, R2 ;  /* 0x000000040a049825 */ /* 0x002fe200078e0202 */
[----:B--2---:R-:W-:-:S04]  /*bed0*/  IADD3 R8, R0, 0x20, RZ ;  /* 0x0000002000087810 */ /* 0x004fc80007ffe0ff */
[----:B------:R1:W-:Y:S01]  /*bee0*/  @!P1 ST.E.64 [R4.64], R168 ;  /* 0x000000a804009985 */ /* 0x0003e2000c101b10 */
[----:B---3--:R-:W-:Y:S02]  /*bef0*/  IADD3 R6, R0, 0x28, RZ ;  /* 0x0000002800067810 */ /* 0x008fe40007ffe0ff */
[----:B------:R-:W-:Y:S02]  /*bf00*/  ISETP.GE.AND P4, PT, R8, c[0x0][0x3c8], PT ;  /* 0x0000f20008007a0c */ /* 0x000fe40003f86270 */
[----:B------:R-:W-:-:S11]  /*bf10*/  ISETP.GE.AND P3, PT, R6, c[0x0][0x3c8], PT ;  /* 0x0000f20006007a0c */ /* 0x000fd60003f66270 */
[----:B------:R-:W-:Y:S02]  /*bf20*/  @!P4 LEA.HI R8, R8, R8, RZ, 0x1 ;  /* 0x000000080808c211 */ /* 0x000fe400078f08ff */
[----:B------:R-:W-:-:S04]  /*bf30*/  @!P3 LEA.HI R7, R6, R6, RZ, 0x1 ;  /* 0x000000060607b211 */ /* 0x000fc800078f08ff */
[----:B------:R-:W-:Y:S02]  /*bf40*/  @!P3 LOP3.LUT R7, R7, 0xfffffffe, RZ, 0xc0, !PT ;  /* 0xfffffffe0707b812 */ /* 0x000fe400078ec0ff */
[C---:B-1----:R-:W-:Y:S02]  /*bf50*/  IADD3 R5, R0.reuse, 0x30, RZ ;  /* 0x0000003000057810 */ /* 0x042fe40007ffe0ff */
[----:B------:R-:W-:Y:S02]  /*bf60*/  IADD3 R4, R0, 0x38, RZ ;  /* 0x0000003800047810 */ /* 0x000fe40007ffe0ff */
[----:B------:R-:W-:Y:S02]  /*bf70*/  ISETP.GE.AND P2, PT, R5, c[0x0][0x3c8], PT ;  /* 0x0000f20005007a0c */ /* 0x000fe40003f46270 */
[----:B------:R-:W-:-:S11]  /*bf80*/  ISETP.GE.AND P1, PT, R4, c[0x0][0x3c8], PT ;  /* 0x0000f20004007a0c */ /* 0x000fd60003f26270 */
[----:B------:R-:W-:Y:S02]  /*bf90*/  @!P2 LEA.HI R6, R5, R5, RZ, 0x1 ;  /* 0x000000050506a211 */ /* 0x000fe400078f08ff */
[----:B------:R-:W-:Y:S02]  /*bfa0*/  @!P1 LEA.HI R4, R4, R4, RZ, 0x1 ;  /* 0x0000000404049211 */ /* 0x000fe400078f08ff */
[----:B------:R-:W-:Y:S02]  /*bfb0*/  @!P4 LOP3.LUT R5, R8, 0xfffffffe, RZ, 0xc0, !PT ;  /* 0xfffffffe0805c812 */ /* 0x000fe400078ec0ff */
[----:B------:R-:W-:Y:S01]  /*bfc0*/  @!P2 LOP3.LUT R10, R6, 0xfffffffe, RZ, 0xc0, !PT ;  /* 0xfffffffe060aa812 */ /* 0x000fe200078ec0ff */
[----:B------:R-:W-:Y:S01]  /*bfd0*/  @!P3 IMAD.WIDE R6, R7, 0x4, R2 ;  /* 0x000000040706b825 */ /* 0x000fe200078e0202 */
[----:B------:R-:W-:-:S03]  /*bfe0*/  @!P1 LOP3.LUT R11, R4, 0xfffffffe, RZ, 0xc0, !PT ;  /* 0xfffffffe040b9812 */ /* 0x000fc600078ec0ff */
[----:B------:R-:W-:-:S04]  /*bff0*/  @!P4 IMAD.WIDE R8, R5, 0x4, R2 ;  /* 0x000000040508c825 */ /* 0x000fc800078e0202 */
[--C-:B------:R-:W-:Y:S01]  /*c000*/  @!P2 IMAD.WIDE R4, R10, 0x4, R2.reuse ;  /* 0x000000040a04a825 */ /* 0x100fe200078e0202 */
[----:B------:R1:W-:Y:S03]  /*c010*/  @!P4 ST.E.64 [R8.64], R172 ;  /* 0x000000ac0800c985 */ /* 0x0003e6000c101b10 */
[----:B------:R-:W-:Y:S01]  /*c020*/  @!P1 IMAD.WIDE R2, R11, 0x4, R2 ;  /* 0x000000040b029825 */ /* 0x000fe200078e0202 */
[----:B------:R1:W-:Y:S04]  /*c030*/  @!P3 ST.E.64 [R6.64], R116 ;  /* 0x000000740600b985 */ /* 0x0003e8000c101b10 */
[----:B------:R1:W-:Y:S04]  /*c040*/  @!P2 ST.E.64 [R4.64], R120 ;  /* 0x000000780400a985 */ /* 0x0003e8000c101b10 */
[----:B------:R1:W-:Y:S02]  /*c050*/  @!P1 ST.E.64 [R2.64], R128 ;  /* 0x0000008002009985 */ /* 0x0003e4000c101b10 */
.L_x_25:
[----:B-1----:R-:W-:Y:S05]  /*c060*/  BSYNC B0 ;  /* 0x0000000000007941 */ /* 0x002fea0003800000 */
.L_x_24:
[----:B------:R1:W3:Y:S01]  /*c070*/  SHFL.IDX PT, R3, R17, 0x1, 0x1c1f ;  /* 0x003c1f0011037f89 */ /* 0x0002e200000e0000 */
[----:B------:R-:W-:Y:S03]  /*c080*/  BSSY B0, `(.L_x_26) ;  /* 0x0000030000007945 */ /* 0x000fe60003800000 */
[----:B------:R1:W4:Y:S01]  /*c090*/  SHFL.IDX PT, R2, R19, 0x1, 0x1c1f ;  /* 0x003c1f0013027f89 */ /* 0x00032200000e0000 */
[----:B------:R-:W-:Y:S05]  /*c0a0*/  @P0 BRA `(.L_x_27) ;  /* 0x000002d000000947 */ /* 0x000fea0003800000 */
[C---:B------:R-:W-:Y:S02]  /*c0b0*/  IADD3 R5, R0.reuse, 0x8, RZ ;  /* 0x0000000800057810 */ /* 0x040fe40007ffe0ff */
[----:B------:R-:W-:-:S02]  /*c0c0*/  IADD3 R4, R0, 0x10, RZ ;  /* 0x0000001000047810 */ /* 0x000fc40007ffe0ff */
[----:B------:R-:W-:Y:S02]  /*c0d0*/  ISETP.GE.AND P1, PT, R5, c[0x0][0x3c8], PT ;  /* 0x0000f20005007a0c */ /* 0x000fe40003f26270 */
[----:B------:R-:W-:Y:S02]  /*c0e0*/  ISETP.GE.AND P0, PT, R4, c[0x0][0x3c8], PT ;  /* 0x0000f20004007a0c */ /* 0x000fe40003f06270 */
[C---:B------:R-:W-:Y:S02]  /*c0f0*/  ISETP.GE.AND P2, PT, R0.reuse, c[0x0][0x3c8], PT ;  /* 0x0000f20000007a0c */ /* 0x040fe40003f46270 */
[----:B--2---:R-:W-:-:S04]  /*c100*/  IADD3 R10, R0, 0x18, RZ ;  /* 0x00000018000a7810 */ /* 0x004fc80007ffe0ff */
[----:B------:R-:W-:-:S03]  /*c110*/  ISETP.GE.AND P4, PT, R10, c[0x0][0x3c8], PT ;  /* 0x0000f2000a007a0c */ /* 0x000fc60003f86270 */
[----:B------:R-:W-:Y:S02]  /*c120*/  @!P1 LEA.HI R5, R5, R5, RZ, 0x1 ;  /* 0x0000000505059211 */ /* 0x000fe400078f08ff */
[----:B------:R-:W-:Y:S02]  /*c130*/  @!P0 LEA.HI R4, R4, R4, RZ, 0x1 ;  /* 0x0000000404048211 */ /* 0x000fe400078f08ff */
[----:B------:R-:W-:Y:S01]  /*c140*/  @!P1 LOP3.LUT R5, R5, 0xfffffffe, RZ, 0xc0, !PT ;  /* 0xfffffffe05059812 */ /* 0x000fe200078ec0ff */
[----:B---34-:R-:W-:Y:S01]  /*c150*/  @!P2 IMAD.WIDE R6, R0, 0x4, R2 ;  /* 0x000000040006a825 */ /* 0x018fe200078e0202 */
[----:B------:R-:W-:-:S03]  /*c160*/  @!P0 LOP3.LUT R8, R4, 0xfffffffe, RZ, 0xc0, !PT ;  /* 0xfffffffe04088812 */ /* 0x000fc600078ec0ff */
[--C-:B------:R-:W-:Y:S01]  /*c170*/  @!P1 IMAD.WIDE R4, R5, 0x4, R2.reuse ;  /* 0x0000000405049825 */ /* 0x100fe200078e0202 */
[----:B------:R2:W-:Y:S01]  /*c180*/  @!P2 ST.E.64 [R6.64], R146 ;  /* 0x000000920600a985 */ /* 0x0005e2000c101b10 */
[----:B------:R-:W-:Y:S02]  /*c190*/  @!P4 LEA.HI R10, R10, R10, RZ, 0x1 ;  /* 0x0000000a0a0ac211 */ /* 0x000fe400078f08ff */
[----:B------:R-:W-:Y:S01]  /*c1a0*/  @!P0 IMAD.WIDE R8, R8, 0x4, R2 ;  /* 0x0000000408088825 */ /* 0x000fe200078e0202 */
[----:B------:R3:W-:Y:S04]  /*c1b0*/  @!P1 ST.E.64 [R4.64], R154 ;  /* 0x0000009a04009985 */ /* 0x0007e8000c101b10 */
[----:B------:R4:W-:Y:S01]  /*c1c0*/  @!P0 ST.E.64 [R8.64], R158 ;  /* 0x0000009e08008985 */ /* 0x0009e2000c101b10 */
[----:B--2---:R-:W-:-:S02]  /*c1d0*/  IADD3 R7, R0, 0x20, RZ ;  /* 0x0000002000077810 */ /* 0x004fc40007ffe0ff */
[C---:B------:R-:W-:Y:S02]  /*c1e0*/  IADD3 R6, R0.reuse, 0x28, RZ ;  /* 0x0000002800067810 */ /* 0x040fe40007ffe0ff */
[C---:B---3--:R-:W-:Y:S02]  /*c1f0*/  IADD3 R5, R0.reuse, 0x30, RZ ;  /* 0x0000003000057810 */ /* 0x048fe40007ffe0ff */
[----:B------:R-:W-:Y:S02]  /*c200*/  IADD3 R4, R0, 0x38, RZ ;  /* 0x0000003800047810 */ /* 0x000fe40007ffe0ff */
[----:B------:R-:W-:Y:S02]  /*c210*/  ISETP.GE.AND P3, PT, R7, c[0x0][0x3c8], PT ;  /* 0x0000f20007007a0c */ /* 0x000fe40003f66270 */
[----:B------:R-:W-:Y:S02]  /*c220*/  ISETP.GE.AND P2, PT, R6, c[0x0][0x3c8], PT ;  /* 0x0000f20006007a0c */ /* 0x000fe40003f46270 */
[----:B------:R-:W-:-:S02]  /*c230*/  ISETP.GE.AND P1, PT, R5, c[0x0][0x3c8], PT ;  /* 0x0000f20005007a0c */ /* 0x000fc40003f26270 */
[----:B------:R-:W-:-:S07]  /*c240*/  ISETP.GE.AND P0, PT, R4, c[0x0][0x3c8], PT ;  /* 0x0000f20004007a0c */ /* 0x000fce0003f06270 */
[----:B----4-:R-:W-:Y:S02]  /*c250*/  @!P3 LEA.HI R8, R7, R7, RZ, 0x1 ;  /* 0x000000070708b211 */ /* 0x010fe400078f08ff */
[----:B------:R-:W-:Y:S02]  /*c260*/  @!P2 LEA.HI R7, R6, R6, RZ, 0x1 ;  /* 0x000000060607a211 */ /* 0x000fe400078f08ff */
[----:B------:R-:W-:Y:S02]  /*c270*/  @!P1 LEA.HI R6, R5, R5, RZ, 0x1 ;  /* 0x0000000505069211 */ /* 0x000fe400078f08ff */
[----:B------:R-:W-:Y:S02]  /*c280*/  @!P0 LEA.HI R4, R4, R4, RZ, 0x1 ;  /* 0x0000000404048211 */ /* 0x000fe400078f08ff */
[----:B------:R-:W-:Y:S02]  /*c290*/  @!P4 LOP3.LUT R5, R10, 0xfffffffe, RZ, 0xc0, !PT ;  /* 0xfffffffe0a05c812 */ /* 0x000fe400078ec0ff */
[----:B------:R-:W-:-:S02]  /*c2a0*/  @!P3 LOP3.LUT R8, R8, 0xfffffffe, RZ, 0xc0, !PT ;  /* 0xfffffffe0808b812 */ /* 0x000fc400078ec0ff */
[----:B------:R-:W-:Y:S01]  /*c2b0*/  @!P2 LOP3.LUT R7, R7, 0xfffffffe, RZ, 0xc0, !PT ;  /* 0xfffffffe0707a812 */ /* 0x000fe200078ec0ff */
[--C-:B------:R-:W-:Y:S01]  /*c2c0*/  @!P4 IMAD.WIDE R10, R5, 0x4, R2.reuse ;  /* 0x00000004050ac825 */ /* 0x100fe200078e0202 */
[----:B------:R-:W-:Y:S02]  /*c2d0*/  @!P1 LOP3.LUT R12, R6, 0xfffffffe, RZ, 0xc0, !PT ;  /* 0xfffffffe060c9812 */ /* 0x000fe400078ec0ff */
[----:B------:R-:W-:Y:S01]  /*c2e0*/  @!P0 LOP3.LUT R13, R4, 0xfffffffe, RZ, 0xc0, !PT ;  /* 0xfffffffe040d8812 */ /* 0x000fe200078ec0ff */
[--C-:B------:R-:W-:Y:S01]  /*c2f0*/  @!P3 IMAD.WIDE R8, R8, 0x4, R2.reuse ;  /* 0x000000040808b825 */ /* 0x100fe200078e0202 */
[----:B------:R2:W-:Y:S03]  /*c300*/  @!P4 ST.E.64 [R10.64], R170 ;  /* 0x000000aa0a00c985 */ /* 0x0005e6000c101b10 */
[--C-:B------:R-:W-:Y:S01]  /*c310*/  @!P2 IMAD.WIDE R6, R7, 0x4, R2.reuse ;  /* 0x000000040706a825 */ /* 0x100fe200078e0202 */
[----:B------:R2:W-:Y:S03]  /*c320*/  @!P3 ST.E.64 [R8.64], R174 ;  /* 0x000000ae0800b985 */ /* 0x0005e6000c101b10 */
[--C-:B------:R-:W-:Y:S01]  /*c330*/  @!P1 IMAD.WIDE R4, R12, 0x4, R2.reuse ;  /* 0x000000040c049825 */ /* 0x100fe200078e0202 */
[----:B------:R2:W-:Y:S03]  /*c340*/  @!P2 ST.E.64 [R6.64], R118 ;  /* 0x000000760600a985 */ /* 0x0005e6000c101b10 */
[----:B------:R-:W-:Y:S01]  /*c350*/  @!P0 IMAD.WIDE R2, R13, 0x4, R2 ;  /* 0x000000040d028825 */ /* 0x000fe200078e0202 */
[----:B------:R2:W-:Y:S04]  /*c360*/  @!P1 ST.E.64 [R4.64], R122 ;  /* 0x0000007a04009985 */ /* 0x0005e8000c101b10 */
[----:B------:R2:W-:Y:S02]  /*c370*/  @!P0 ST.E.64 [R2.64], R130 ;  /* 0x0000008202008985 */ /* 0x0005e4000c101b10 */
.L_x_27:
[----:B------:R-:W-:Y:S05]  /*c380*/  BSYNC B0 ;  /* 0x0000000000007941 */ /* 0x000fea0003800000 */
.L_x_26:
[----:B--23--:R2:W3:Y:S01]  /*c390*/  SHFL.IDX PT, R3, R17, 0x2, 0x1c1f ;  /* 0x005c1f0011037f89 */ /* 0x00c4e200000e0000 */
[----:B------:R-:W-:Y:S03]  /*c3a0*/  BSSY B0, `(.L_x_28) ;  /* 0x0000030000007945 */ /* 0x000fe60003800000 */
[----:B----4-:R2:W4:Y:S01]  /*c3b0*/  SHFL.IDX PT, R2, R19, 0x2, 0x1c1f ;  /* 0x005c1f0013027f89 */ /* 0x01052200000e0000 */
[----:B------:R-:W-:Y:S05]  /*c3c0*/  @P5 BRA `(.L_x_29) ;  /* 0x000002d000005947 */ /* 0x000fea0003800000 */
[C---:B------:R-:W-:Y:S02]  /*c3d0*/  IADD3 R4, R0.reuse, 0x8, RZ ;  /* 0x0000000800047810 */ /* 0x040fe40007ffe0ff */
[----:B------:R-:W-:-:S02]  /*c3e0*/  ISETP.GE.AND P1, PT, R0, c[0x0][0x3c8], PT ;  /* 0x0000f20000007a0c */ /* 0x000fc40003f26270 */
[----:B------:R-:W-:Y:S02]  /*c3f0*/  ISETP.GE.AND P0, PT, R4, c[0x0][0x3c8], PT ;  /* 0x0000f20004007a0c */ /* 0x000fe40003f06270 */
[C---:B------:R-:W-:Y:S02]  /*c400*/  IADD3 R9, R0.reuse, 0x10, RZ ;  /* 0x0000001000097810 */ /* 0x040fe40007ffe0ff */
[----:B------:R-:W-:Y:S02]  /*c410*/  IADD3 R8, R0, 0x18, RZ ;  /* 0x0000001800087810 */ /* 0x000fe40007ffe0ff */
[----:B------:R-:W-:Y:S02]  /*c420*/  ISETP.GE.AND P5, PT, R9, c[0x0][0x3c8], PT ;  /* 0x0000f20009007a0c */ /* 0x000fe40003fa6270 */
[----:B------:R-:W-:-:S03]  /*c430*/  ISETP.GE.AND P4, PT, R8, c[0x0][0x3c8], PT ;  /* 0x0000f20008007a0c */ /* 0x000fc60003f86270 */
[----:B---34-:R-:W-:Y:S02]  /*c440*/  @!P1 IMAD.WIDE R6, R0, 0x4, R2 ;  /* 0x0000000400069825 */ /* 0x018fe400078e0202 */
[----:B------:R-:W-:-:S03]  /*c450*/  @!P0 LEA.HI R4, R4, R4, RZ, 0x1 ;  /* 0x0000000404048211 */ /* 0x000fc600078f08ff */
[----:B------:R3:W-:Y:S01]  /*c460*/  @!P1 ST.E.64 [R6.64], R140 ;  /* 0x0000008c06009985 */ /* 0x0007e2000c101b10 */
[----:B------:R-:W-:Y:S02]  /*c470*/  @!P0 LOP3.LUT R4, R4, 0xfffffffe, RZ, 0xc0, !PT ;  /* 0xfffffffe04048812 */ /* 0x000fe400078ec0ff */
[----:B------:R-:W-:Y:S02]  /*c480*/  @!P5 LEA.HI R9, R9, R9, RZ, 0x1 ;  /* 0x000000090909d211 */ /* 0x000fe400078f08ff */
[----:B------:R-:W-:Y:S01]  /*c490*/  @!P4 LEA.HI R10, R8, R8, RZ, 0x1 ;  /* 0x00000008080ac211 */ /* 0x000fe200078f08ff */
[----:B------:R-:W-:-:S03]  /*c4a0*/  @!P0 IMAD.WIDE R4, R4, 0x4, R2 ;  /* 0x0000000404048825 */ /* 0x000fc600078e0202 */
[----:B------:R-:W-:Y:S02]  /*c4b0*/  @!P4 LOP3.LUT R10, R10, 0xfffffffe, RZ, 0xc0, !PT ;  /* 0xfffffffe0a0ac812 */ /* 0x000fe400078ec0ff */
[----:B------:R4:W-:Y:S03]  /*c4c0*/  @!P0 ST.E.64 [R4.64], R148 ;  /* 0x0000009404008985 */ /* 0x0009e6000c101b10 */
[----:B------:R-:W-:Y:S01]  /*c4d0*/  @!P4 IMAD.WIDE R10, R10, 0x4, R2 ;  /* 0x000000040a0ac825 */ /* 0x000fe200078e0202 */
[C---:B---3--:R-:W-:Y:S02]  /*c4e0*/  IADD3 R7, R0.reuse, 0x20, RZ ;  /* 0x0000002000077810 */ /* 0x048fe40007ffe0ff */
[----:B------:R-:W-:Y:S02]  /*c4f0*/  IADD3 R6, R0, 0x28, RZ ;  /* 0x0000002800067810 */ /* 0x000fe40007ffe0ff */
[----:B------:R-:W-:-:S02]  /*c500*/  ISETP.GE.AND P3, PT, R7, c[0x0][0x3c8], PT ;  /* 0x0000f20007007a0c */ /* 0x000fc40003f66270 */
[----:B------:R-:W-:Y:S02]  /*c510*/  ISETP.GE.AND P2, PT, R6, c[0x0][0x3c8], PT ;  /* 0x0000f20006007a0c */ /* 0x000fe40003f46270 */
[C---:B----4-:R-:W-:Y:S02]  /*c520*/  IADD3 R5, R0.reuse, 0x30, RZ ;  /* 0x0000003000057810 */ /* 0x050fe40007ffe0ff */
[----:B------:R-:W-:Y:S02]  /*c530*/  IADD3 R4, R0, 0x38, RZ ;  /* 0x0000003800047810 */ /* 0x000fe40007ffe0ff */
[----:B------:R-:W-:Y:S02]  /*c540*/  ISETP.GE.AND P1, PT, R5, c[0x0][0x3c8], PT ;  /* 0x0000f20005007a0c */ /* 0x000fe40003f26270 */
[----:B------:R-:W-:-:S03]  /*c550*/  ISETP.GE.AND P0, PT, R4, c[0x0][0x3c8], PT ;  /* 0x0000f20004007a0c */ /* 0x000fc60003f06270 */
[----:B------:R-:W-:Y:S02]  /*c560*/  @!P3 LEA.HI R8, R7, R7, RZ, 0x1 ;  /* 0x000000070708b211 */ /* 0x000fe400078f08ff */
[----:B------:R-:W-:Y:S02]  /*c570*/  @!P2 LEA.HI R7, R6, R6, RZ, 0x1 ;  /* 0x000000060607a211 */ /* 0x000fe400078f08ff */
[----:B------:R-:W-:Y:S02]  /*c580*/  @!P3 LOP3.LUT R8, R8, 0xfffffffe, RZ, 0xc0, !PT ;  /* 0xfffffffe0808b812 */ /* 0x000fe400078ec0ff */
[----:B------:R-:W-:Y:S02]  /*c590*/  @!P2 LOP3.LUT R7, R7, 0xfffffffe, RZ, 0xc0, !PT ;  /* 0xfffffffe0707a812 */ /* 0x000fe400078ec0ff */
[----:B------:R-:W-:Y:S02]  /*c5a0*/  @!P1 LEA.HI R6, R5, R5, RZ, 0x1 ;  /* 0x0000000505069211 */ /* 0x000fe400078f08ff */
[----:B------:R-:W-:Y:S01]  /*c5b0*/  @!P5 LOP3.LUT R5, R9, 0xfffffffe, RZ, 0xc0, !PT ;  /* 0xfffffffe0905d812 */ /* 0x000fe200078ec0ff */
[----:B------:R-:W-:Y:S01]  /*c5c0*/  @!P3 IMAD.WIDE R8, R8, 0x4, R2 ;  /* 0x000000040808b825 */ /* 0x000fe200078e0202 */
[----:B------:R-:W-:-:S02]  /*c5d0*/  @!P0 LEA.HI R4, R4, R4, RZ, 0x1 ;  /* 0x0000000404048211 */ /* 0x000fc400078f08ff */
[----:B------:R-:W-:Y:S01]  /*c5e0*/  @!P1 LOP3.LUT R14, R6, 0xfffffffe, RZ, 0xc0, !PT ;  /* 0xfffffffe060e9812 */ /* 0x000fe200078ec0ff */
[----:B------:R-:W-:Y:S01]  /*c5f0*/  @!P5 IMAD.WIDE R12, R5, 0x4, R2 ;  /* 0x00000004050cd825 */ /* 0x000fe200078e0202 */
[----:B------:R-:W-:-:S03]  /*c600*/  @!P0 LOP3.LUT R15, R4, 0xfffffffe, RZ, 0xc0, !PT ;  /* 0xfffffffe040f8812 */ /* 0x000fc600078ec0ff */
[--C-:B------:R-:W-:Y:S01]  /*c610*/  @!P2 IMAD.WIDE R6, R7, 0x4, R2.reuse ;  /* 0x000000040706a825 */ /* 0x100fe200078e0202 */
[----:B------:R3:W-:Y:S03]  /*c620*/  @!P5 ST.E.64 [R12.64], R160 ;  /* 0x000000a00c00d985 */ /* 0x0007e6000c101b10 */
[--C-:B------:R-:W-:Y:S01]  /*c630*/  @!P1 IMAD.WIDE R4, R14, 0x4, R2.reuse ;  /* 0x000000040e049825 */ /* 0x100fe200078e0202 */
[----:B------:R3:W-:Y:S03]  /*c640*/  @!P4 ST.E.64 [R10.64], R164 ;  /* 0x000000a40a00c985 */ /* 0x0007e6000c101b10 */
[----:B------:R-:W-:Y:S01]  /*c650*/  @!P0 IMAD.WIDE R2, R15, 0x4, R2 ;  /* 0x000000040f028825 */ /* 0x000fe200078e0202 */
[----:B------:R3:W-:Y:S04]  /*c660*/  @!P3 ST.E.64 [R8.64], R176 ;  /* 0x000000b00800b985 */ /* 0x0007e8000c101b10 */
[----:B------:R3:W-:Y:S04]  /*c670*/  @!P2 ST.E.64 [R6.64], R180 ;  /* 0x000000b40600a985 */ /* 0x0007e8000c101b10 */
[----:B------:R3:W-:Y:S04]  /*c680*/  @!P1 ST.E.64 [R4.64], R124 ;  /* 0x0000007c04009985 */ /* 0x0007e8000c101b10 */
[----:B------:R3:W-:Y:S02]  /*c690*/  @!P0 ST.E.64 [R2.64], R184 ;  /* 0x000000b802008985 */ /* 0x0007e4000c101b10 */
.L_x_29:
[----:B------:R-:W-:Y:S05]  /*c6a0*/  BSYNC B0 ;  /* 0x0000000000007941 */ /* 0x000fea0003800000 */
.L_x_28:
[----:B---3--:R3:W1:Y:S04]  /*c6b0*/  SHFL.IDX PT, R3, R17, 0x3, 0x1c1f ;  /* 0x007c1f0011037f89 */ /* 0x00866800000e0000 */
[----:B----4-:R3:W4:Y:S01]  /*c6c0*/  SHFL.IDX PT, R2, R19, 0x3, 0x1c1f ;  /* 0x007c1f0013027f89 */ /* 0x01072200000e0000 */
[----:B------:R-:W-:Y:S05]  /*c6d0*/  @P6 EXIT ;  /* 0x000000000000694d */ /* 0x000fea0003800000 */
[C---:B------:R-:W-:Y:S02]  /*c6e0*/  IADD3 R4, R0.reuse, 0x8, RZ ;  /* 0x0000000800047810 */ /* 0x040fe40007ffe0ff */
[----:B------:R-:W-:-:S02]  /*c6f0*/  ISETP.GE.AND P6, PT, R0, c[0x0][0x3c8], PT ;  /* 0x0000f20000007a0c */ /* 0x000fc40003fc6270 */
[----:B------:R-:W-:Y:S02]  /*c700*/  ISETP.GE.AND P5, PT, R4, c[0x0][0x3c8], PT ;  /* 0x0000f20004007a0c */ /* 0x000fe40003fa6270 */
[C---:B------:R-:W-:Y:S02]  /*c710*/  IADD3 R9, R0.reuse, 0x10, RZ ;  /* 0x0000001000097810 */ /* 0x040fe40007ffe0ff */
[C---:B------:R-:W-:Y:S02]  /*c720*/  IADD3 R8, R0.reuse, 0x18, RZ ;  /* 0x0000001800087810 */ /* 0x040fe40007ffe0ff */
[C---:B------:R-:W-:Y:S02]  /*c730*/  IADD3 R10, R0.reuse, 0x20, RZ ;  /* 0x00000020000a7810 */ /* 0x040fe40007ffe0ff */
[C---:B------:R-:W-:Y:S02]  /*c740*/  IADD3 R11, R0.reuse, 0x28, RZ ;  /* 0x00000028000b7810 */ /* 0x040fe40007ffe0ff */
[C---:B------:R-:W-:Y:S01]  /*c750*/  IADD3 R13, R0.reuse, 0x30, RZ ;  /* 0x00000030000d7810 */ /* 0x040fe20007ffe0ff */
[----:B-1--4-:R-:W-:Y:S01]  /*c760*/  @!P6 IMAD.WIDE R6, R0, 0x4, R2 ;  /* 0x000000040006e825 */ /* 0x012fe200078e0202 */
[----:B------:R-:W-:-:S02]  /*c770*/  ISETP.GE.AND P4, PT, R9, c[0x0][0x3c8], PT ;  /* 0x0000f20009007a0c */ /* 0x000fc40003f86270 */
[----:B------:R-:W-:Y:S02]  /*c780*/  @!P5 LEA.HI R4, R4, R4, RZ, 0x1 ;  /* 0x000000040404d211 */ /* 0x000fe400078f08ff */
[----:B------:R-:W-:Y:S01]  /*c790*/  ISETP.GE.AND P3, PT, R8, c[0x0][0x3c8], PT ;  /* 0x0000f20008007a0c */ /* 0x000fe20003f66270 */
[----:B------:R1:W-:Y:S01]  /*c7a0*/  @!P6 ST.E.64 [R6.64], R142 ;  /* 0x0000008e0600e985 */ /* 0x0003e2000c101b10 */
[----:B------:R-:W-:Y:S02]  /*c7b0*/  ISETP.GE.AND P2, PT, R10, c[0x0][0x3c8], PT ;  /* 0x0000f2000a007a0c */ /* 0x000fe40003f46270 */
[----:B------:R-:W-:Y:S02]  /*c7c0*/  ISETP.GE.AND P1, PT, R11, c[0x0][0x3c8], PT ;  /* 0x0000f2000b007a0c */ /* 0x000fe40003f26270 */
[----:B------:R-:W-:Y:S02]  /*c7d0*/  ISETP.GE.AND P0, PT, R13, c[0x0][0x3c8], PT ;  /* 0x0000f2000d007a0c */ /* 0x000fe40003f06270 */
[----:B------:R-:W-:-:S02]  /*c7e0*/  @!P5 LOP3.LUT R4, R4, 0xfffffffe, RZ, 0xc0, !PT ;  /* 0xfffffffe0404d812 */ /* 0x000fc400078ec0ff */
[----:B------:R-:W-:Y:S02]  /*c7f0*/  @!P4 LEA.HI R12, R9, R9, RZ, 0x1 ;  /* 0x00000009090cc211 */ /* 0x000fe400078f08ff */
[----:B------:R-:W-:Y:S01]  /*c800*/  IADD3 R0, R0, 0x38, RZ ;  /* 0x0000003800007810 */ /* 0x000fe20007ffe0ff */
[----:B------:R-:W-:Y:S01]  /*c810*/  @!P5 IMAD.WIDE R4, R4, 0x4, R2 ;  /* 0x000000040404d825 */ /* 0x000fe200078e0202 */
[----:B------:R-:W-:Y:S02]  /*c820*/  @!P3 LEA.HI R8, R8, R8, RZ, 0x1 ;  /* 0x000000080808b211 */ /* 0x000fe400078f08ff */
[----:B------:R-:W-:Y:S02]  /*c830*/  @!P4 LOP3.LUT R12, R12, 0xfffffffe, RZ, 0xc0, !PT ;  /* 0xfffffffe0c0cc812 */ /* 0x000fe400078ec0ff */
[----:B------:R4:W-:Y:S01]  /*c840*/  @!P5 ST.E.64 [R4.64], R150 ;  /* 0x000000960400d985 */ /* 0x0009e2000c101b10 */
[----:B------:R-:W-:Y:S02]  /*c850*/  @!P3 LOP3.LUT R8, R8, 0xfffffffe, RZ, 0xc0, !PT ;  /* 0xfffffffe0808b812 */ /* 0x000fe400078ec0ff */
[----:B-1----:R-:W-:-:S04]  /*c860*/  @!P2 LEA.HI R6, R10, R10, RZ, 0x1 ;  /* 0x0000000a0a06a211 */ /* 0x002fc800078f08ff */
[----:B------:R-:W-:Y:S02]  /*c870*/  @!P2 LOP3.LUT R6, R6, 0xfffffffe, RZ, 0xc0, !PT ;  /* 0xfffffffe0606a812 */ /* 0x000fe400078ec0ff */
[----:B----4-:R-:W-:Y:S01]  /*c880*/  @!P1 LEA.HI R5, R11, R11, RZ, 0x1 ;  /* 0x0000000b0b059211 */ /* 0x010fe200078f08ff */
[--C-:B------:R-:W-:Y:S01]  /*c890*/  @!P3 IMAD.WIDE R10, R8, 0x4, R2.reuse ;  /* 0x00000004080ab825 */ /* 0x100fe200078e0202 */
[----:B------:R-:W-:Y:S02]  /*c8a0*/  @!P0 LEA.HI R4, R13, R13, RZ, 0x1 ;  /* 0x0000000d0d048211 */ /* 0x000fe400078f08ff */
        /* <DEDUP_REMOVED lines=10> */
[----:B------:R1:W-:Y:S01]  /*c950*/  @!P0 ST.E.64 [R4.64], R126 ;  /* 0x0000007e04008985 */ /* 0x0003e2000c101b10 */
[----:B------:R-:W-:-:S13]  /*c960*/  ISETP.GE.AND P0, PT, R0, c[0x0][0x3c8], PT ;  /* 0x0000f20000007a0c */ /* 0x000fda0003f06270 */
[----:B------:R-:W-:Y:S05]  /*c970*/  @P0 EXIT ;  /* 0x000000000000094d */ /* 0x000fea0003800000 */
[----:B------:R-:W-:-:S04]  /*c980*/  LEA.HI R0, R0, R0, RZ, 0x1 ;  /* 0x0000000000007211 */ /* 0x000fc800078f08ff */
[----:B------:R-:W-:-:S05]  /*c990*/  LOP3.LUT R0, R0, 0xfffffffe, RZ, 0xc0, !PT ;  /* 0xfffffffe00007812 */ /* 0x000fca00078ec0ff */
[----:B------:R-:W-:-:S05]  /*c9a0*/  IMAD.WIDE R2, R0, 0x4, R2 ;  /* 0x0000000400027825 */ /* 0x000fca00078e0202 */
[----:B------:R-:W-:Y:S01]  /*c9b0*/  ST.E.64 [R2.64], R186 ;  /* 0x000000ba02007985 */ /* 0x000fe2000c101b10 */
[----:B------:R-:W-:Y:S05]  /*c9c0*/  EXIT ;  /* 0x000000000000794d */ /* 0x000fea0003800000 */
.L_x_23:
[----:B------:R-:W3:Y:S02]  /*c9d0*/  S2R R0, SR_TID.X ;  /* 0x0000000000007919 */ /* 0x000ee40000002100 */
[----:B---3--:R-:W-:-:S13]  /*c9e0*/  ISETP.GT.AND P0, PT, R0, 0x7f, PT ;  /* 0x0000007f0000780c */ /* 0x008fda0003f04270 */
[----:B------:R-:W-:Y:S05]  /*c9f0*/  @P0 EXIT ;  /* 0x000000000000094d */ /* 0x000fea0003800000 */
[----:B------:R-:W3:Y:S01]  /*ca00*/  S2R R8, SR_CTAID.X ;  /* 0x0000000000087919 */ /* 0x000ee20000002500 */
[----:B------:R-:W-:-:S05]  /*ca10*/  MOV R3, c[0x0][0x4e8] ;  /* 0x00013a0000037a02 */ /* 0x000fca0000000f00 */
[----:B-1----:R-:W-:Y:S01]  /*ca20*/  IMAD R2, R3, c[0x0][0x388], RZ ;  /* 0x0000e20003027a24 */ /* 0x002fe200078e02ff */
[----:B---3--:R-:W-:-:S04]  /*ca30*/  LEA R8, R8, R0, 0x7 ;  /* 0x0000000008087211 */ /* 0x008fc800078e38ff */
[----:B------:R-:W-:-:S13]  /*ca40*/  ISETP.GE.AND P0, PT, R8, R2, PT ;  /* 0x000000020800720c */ /* 0x000fda0003f06270 */
[----:B------:R-:W-:Y:S05]  /*ca50*/  @P0 EXIT ;  /* 0x000000000000094d */ /* 0x000fea0003800000 */
[----:B------:R-:W1:Y:S01]  /*ca60*/  S2R R7, SR_CTAID.Z ;  /* 0x0000000000077919 */ /* 0x000e620000002700 */
[----:B------:R-:W-:Y:S01]  /*ca70*/  USHF.R.S32.HI UR6, URZ, 0x1f, UR10 ;  /* 0x0000001f3f067899 */ /* 0x000fe2000801140a */
[----:B------:R-:W-:Y:S01]  /*ca80*/  ISETP.NE.AND P0, PT, R3, 0x1, PT ;  /* 0x000000010300780c */ /* 0x000fe20003f05270 */
[----:B------:R-:W-:Y:S01]  /*ca90*/  ULDC.64 UR4, c[0x0][0x4d0] ;  /* 0x0001340000047ab9 */ /* 0x000fe20000000a00 */
[----:B------:R-:W3:Y:S01]  /*caa0*/  S2R R9, SR_CTAID.Y ;  /* 0x0000000000097919 */ /* 0x000ee20000002600 */
[----:B------:R-:W-:Y:S01]  /*cab0*/  UIMAD UR6, UR6, UR4, URZ ;  /* 0x00000004060672a4 */ /* 0x000fe2000f8e023f */
[----:B------:R-:W-:Y:S01]  /*cac0*/  IADD3 R4, RZ, -UR10, RZ ;  /* 0x8000000aff047c10 */ /* 0x000fe2000fffe0ff */
[----:B--2---:R-:W-:Y:S01]  /*cad0*/  UIMAD.WIDE.U32 UR8, UR10, UR4, URZ ;  /* 0x000000040a0872a5 */ /* 0x004fe2000f8e003f */
[----:B------:R-:W-:Y:S01]  /*cae0*/  MOV R0, R8 ;  /* 0x0000000800007202 */ /* 0x000fe20000000f00 */
[----:B------:R-:W-:-:S04]  /*caf0*/  UIMAD UR4, UR10, UR5, UR6 ;  /* 0x000000050a0472a4 */ /* 0x000fc8000f8e0206 */
[----:B------:R-:W-:Y:S01]  /*cb00*/  UIADD3 UR4, UR9, UR4, URZ ;  /* 0x0000000409047290 */ /* 0x000fe2000fffe03f */
[----:B------:R-:W-:Y:S01]  /*cb10*/  MOV R3, UR9 ;  /* 0x0000000900037c02 */ /* 0x000fe20008000f00 */
[----:B------:R-:W-:-:S04]  /*cb20*/  @P0 IMAD.HI.U32 R5, R8, c[0x0][0x4ec], RZ ;  /* 0x00013b0008050a27 */ /* 0x000fc800078e00ff */
[----:B------:R-:W-:Y:S01]  /*cb30*/  IMAD.U32 R2, RZ, RZ, UR8 ;  /* 0x00000008ff027e24 */ /* 0x000fe2000f8e00ff */
[----:B------:R-:W-:Y:S01]  /*cb40*/  @P0 SHF.R.U32.HI R0, RZ, c[0x0][0x4f0], R5 ;  /* 0x00013c00ff000a19 */ /* 0x000fe20000011605 */
[----:B------:R-:W-:Y:S01]  /*cb50*/  IMAD.U32 R3, RZ, RZ, UR4 ;  /* 0x00000004ff037e24 */ /* 0x000fe2000f8e00ff */
[----:B-1----:R-:W-:-:S03]  /*cb60*/  SHF.R.S32.HI R6, RZ, 0x1f, R7 ;  /* 0x0000001fff067819 */ /* 0x002fc60000011407 */
[----:B------:R-:W-:-:S04]  /*cb70*/  IMAD.WIDE.U32 R2, R7, c[0x0][0x4d8], R2 ;  /* 0x0001360007027a25 */ /* 0x000fc800078e0002 */
[----:B------:R-:W-:Y:S02]  /*cb80*/  IMAD R6, R6, c[0x0][0x4d8], RZ ;  /* 0x0001360006067a24 */ /* 0x000fe400078e02ff */
[----:B---3--:R-:W-:Y:S02]  /*cb90*/  IMAD R4, R4, c[0x0][0x550], R9 ;  /* 0x0001540004047a24 */ /* 0x008fe400078e0209 */
[----:B------:R-:W-:Y:S01]  /*cba0*/  IMAD R5, R7, c[0x0][0x4dc], R6 ;  /* 0x0001370007057a24 */ /* 0x000fe200078e0206 */
[----:B------:R-:W-:Y:S02]  /*cbb0*/  IADD3 R7, -R0, RZ, RZ ;  /* 0x000000ff00077210 */ /* 0x000fe40007ffe1ff */
[----:B------:R-:W-:Y:S01]  /*cbc0*/  SHF.R.S32.HI R6, RZ, 0x1f, R4 ;  /* 0x0000001fff067819 */ /* 0x000fe20000011404 */
[----:B------:R-:W-:Y:S02]  /*cbd0*/  IMAD.IADD R3, R5, 0x1, R3 ;  /* 0x0000000105037824 */ /* 0x000fe400078e0203 */
[----:B------:R-:W-:Y:S01]  /*cbe0*/  IMAD R5, R7, c[0x0][0x4e8], R8 ;  /* 0x00013a0007057a24 */ /* 0x000fe200078e0208 */
[----:B------:R-:W-:Y:S01]  /*cbf0*/  SHF.R.S32.HI R7, RZ, 0x1f, R0 ;  /* 0x0000001fff077819 */ /* 0x000fe20000011400 */
[----:B------:R-:W-:-:S02]  /*cc00*/  IMAD R6, R6, c[0x0][0x4e0], RZ ;  /* 0x0001380006067a24 */ /* 0x000fc400078e02ff */
[----:B------:R-:W-:-:S04]  /*cc10*/  IMAD.WIDE.U32 R2, R4, c[0x0][0x4e0], R2 ;  /* 0x0001380004027a25 */ /* 0x000fc800078e0002 */
[----:B------:R-:W-:Y:S01]  /*cc20*/  IMAD R6, R4, c[0x0][0x4e4], R6 ;  /* 0x0001390004067a24 */ /* 0x000fe200078e0206 */
[----:B------:R-:W-:Y:S02]  /*cc30*/  SHF.R.S32.HI R4, RZ, 0x1f, R5 ;  /* 0x0000001fff047819 */ /* 0x000fe40000011405 */
[----:B------:R-:W-:-:S03]  /*cc40*/  IADD3 R2, P0, R0, R2, RZ ;  /* 0x0000000200027210 */ /* 0x000fc60007f1e0ff */
[----:B------:R-:W-:Y:S01]  /*cc50*/  IMAD R0, R4, c[0x0][0x4c8], RZ ;  /* 0x0001320004007a24 */ /* 0x000fe200078e02ff */
[----:B------:R-:W-:-:S03]  /*cc60*/  IADD3.X R3, R7, R3, R6, P0, !PT ;  /* 0x0000000307037210 */ /* 0x000fc600007fe406 */
[C---:B------:R-:W-:Y:S02]  /*cc70*/  IMAD R0, R5.reuse, c[0x0][0x4cc], R0 ;  /* 0x0001330005007a24 */ /* 0x040fe400078e0200 */
[----:B------:R-:W-:-:S05]  /*cc80*/  IMAD.WIDE.U32 R2, R5, c[0x0][0x4c8], R2 ;  /* 0x0001320005027a25 */ /* 0x000fca00078e0002 */
[----:B------:R-:W-:Y:S02]  /*cc90*/  IADD3 R0, R3, R0, RZ ;  /* 0x0000000003007210 */ /* 0x000fe40007ffe0ff */
[----:B------:R-:W-:-:S04]  /*cca0*/  LEA R4, P0, R2, c[0x0][0x4a8], 0x2 ;  /* 0x00012a0002047a11 */ /* 0x000fc800078010ff */
[----:B------:R-:W-:Y:S02]  /*ccb0*/  LEA.HI.X R5, R2, c[0x0][0x4ac], R0, 0x2, P0 ;  /* 0x00012b0002057a11 */ /* 0x000fe400000f1400 */
[----:B------:R-:W-:-:S05]  /*ccc0*/  MOV R0, 0xff800000 ;  /* 0xff80000000007802 */ /* 0x000fca0000000f00 */
[----:B------:R-:W-:Y:S01]  /*ccd0*/  STG.E [R4.64], R0 ;  /* 0x0000000004007986 */ /* 0x000fe2000c101910 */
[----:B------:R-:W-:Y:S05]  /*cce0*/  EXIT ;  /* 0x000000000000794d */ /* 0x000fea0003800000 */
.L_x_30:
[----:B------:R-:W-:-:S00]  /*ccf0*/  BRA `(.L_x_30) ;  /* 0xfffffff000007947 */ /* 0x000fc0000383ffff */
[----:B------:R-:W-:-:S00]  /*cd00*/  NOP ;  /* 0x0000000000007918 */ /* 0x000fc00000000000 */
[----:B------:R-:W-:-:S00]  /*cd10*/  NOP ;  /* 0x0000000000007918 */ /* 0x000fc00000000000 */
[----:B------:R-:W-:-:S00]  /*cd20*/  NOP ;  /* 0x0000000000007918 */ /* 0x000fc00000000000 */
[----:B------:R-:W-:-:S00]  /*cd30*/  NOP ;  /* 0x0000000000007918 */ /* 0x000fc00000000000 */
[----:B------:R-:W-:-:S00]  /*cd40*/  NOP ;  /* 0x0000000000007918 */ /* 0x000fc00000000000 */
[----:B------:R-:W-:-:S00]  /*cd50*/  NOP ;  /* 0x0000000000007918 */ /* 0x000fc00000000000 */
[----:B------:R-:W-:-:S00]  /*cd60*/  NOP ;  /* 0x0000000000007918 */ /* 0x000fc00000000000 */
[----:B------:R-:W-:-:S00]  /*cd70*/  NOP ;  /* 0x0000000000007918 */ /* 0x000fc00000000000 */
.L_x_1909:


//--------------------- .text._ZN7cutlass13device_kernelIN5flash19enable_sm80_to_sm89INS1_16FlashAttnFwdSm80INS1_25CollectiveMainloopFwdSm80ILi4ELi1ELb0EN4cute5tupleIJNS5_1CILi128EEENS7_ILi80EEENS7_ILi64EEEEEELi64ENS_6half_tEfNS_4arch4Sm80ELb0ELb0ELb0ELb1ELb1ELb0ELb1ELb1EEENS1_21CollectiveEpilogueFwdINS6_IJS8_SA_S9_EEENS6_IJNS7_ILi1EEESI_SI_EEESC_SE_Li128ELb1ELb1ELb1ELb0EEENS1_36VarlenDynamicPersistentTileSchedulerILi128ELi80ELi128ELi128ELb1ELb1ELb0ELb0ELb1ELb1EEEEEEEEEvNT_6ParamsE --------------------------
	.section	.text._ZN7cutlass13device_kernelIN5flash19enable_sm80_to_sm89INS1_16FlashAttnFwdSm80INS1_25CollectiveMainloopFwdSm80ILi4ELi1ELb0EN4cute5tupleIJNS5_1CILi128EEENS7_ILi80EEENS7_ILi64EEEEEELi64ENS_6half_tEfNS_4arch4Sm80ELb0ELb0ELb0ELb1ELb1ELb0ELb1ELb1EEENS1_21CollectiveEpilogueFwdINS6_IJS8_SA_S9_EEENS6_IJNS7_ILi1EEESI_SI_EEESC_SE_Li128ELb1ELb1ELb1ELb0EEENS1_36VarlenDynamicPersistentTileSchedulerILi128ELi80ELi128ELi128ELb1ELb1ELb0ELb0ELb1ELb1EEEEEEEEEvNT_6ParamsE,"ax",@progbits
	.sectioninfo	@"SHI_REGISTERS=255"
	.align	128
.text._ZN7cutlass13device_kernelIN5flash19enable_sm80_to_sm89INS1_16FlashAttnFwdSm80INS1_25CollectiveMainloopFwdSm80ILi4ELi1ELb0EN4cute5tupleIJNS5_1CILi128EEENS7_ILi80EEENS7_ILi64EEEEEELi64ENS_6half_tEfNS_4arch4Sm80ELb0ELb0ELb0ELb1ELb1ELb0ELb1ELb1EEENS1_21CollectiveEpilogueFwdINS6_IJS8_SA_S9_EEENS6_IJNS7_ILi1EEESI_SI_EEESC_SE_Li128ELb1ELb1ELb1ELb0EEENS1_36VarlenDynamicPersistentTileSchedulerILi128ELi80ELi128ELi128ELb1ELb1ELb0ELb0ELb1ELb1EEEEEEEEEvNT_6ParamsE:
        .type           _ZN7cutlass13device_kernelIN5flash19enable_sm80_to_sm89INS1_16FlashAttnFwdSm80INS1_25CollectiveMainloopFwdSm80ILi4ELi1ELb0EN4cute5tupleIJNS5_1CILi128EEENS7_ILi80EEENS7_ILi64EEEEEELi64ENS_6half_tEfNS_4arch4Sm80ELb0ELb0ELb0ELb1ELb1ELb0ELb1ELb1EEENS1_21CollectiveEpilogueFwdINS6_IJS8_SA_S9_EEENS6_IJNS7_ILi1EEESI_SI_EEESC_SE_Li128ELb1ELb1ELb1ELb0EEENS1_36VarlenDynamicPersistentTileSchedulerILi128ELi80ELi128ELi128ELb1ELb1ELb0ELb0ELb1ELb1EEEEEEEEEvNT_6ParamsE,@function
        .size           _ZN7cutlass13device_kernelIN5flash19enable_sm80_to_sm89INS1_16FlashAttnFwdSm80INS1_25CollectiveMainloopFwdSm80ILi4ELi1ELb0EN4cute5tupleIJNS5_1CILi128EEENS7_ILi80EEENS7_ILi64EEEEEELi64ENS_6half_tEfNS_4arch4Sm80ELb0ELb0ELb0ELb1ELb1ELb0ELb1ELb1EEENS1_21CollectiveEpilogueFwdINS6_IJS8_SA_S9_EEENS6_IJNS7_ILi1EEESI_SI_EEESC_SE_Li128ELb1ELb1ELb1ELb0EEENS1_36VarlenDynamicPersistentTileSchedulerILi128ELi80ELi128ELi128ELb1ELb1ELb0ELb0ELb1ELb1EEEEEEEEEvNT_6ParamsE,(.L_x_1910 - _ZN7cutlass13device_kernelIN5flash19enable_sm80_to_sm89INS1_16FlashAttnFwdSm80INS1_25CollectiveMainloopFwdSm80ILi4ELi1ELb0EN4cute5tupleIJNS5_1CILi128EEENS7_ILi80EEENS7_ILi64EEEEEELi64ENS_6half_tEfNS_4arch4Sm80ELb0ELb0ELb0ELb1ELb1ELb0ELb1ELb1EEENS1_21CollectiveEpilogueFwdINS6_IJS8_SA_S9_EEENS6_IJNS7_ILi1EEESI_SI_EEESC_SE_Li128ELb1ELb1ELb1ELb0EEENS1_36VarlenDynamicPersistentTileSchedulerILi128ELi80ELi128ELi128ELb1ELb1ELb0ELb0ELb1ELb1EEEEEEEEEvNT_6ParamsE)
        .other          _ZN7cutlass13device_kernelIN5flash19enable_sm80_to_sm89INS1_16FlashAttnFwdSm80INS1_25CollectiveMainloopFwdSm80ILi4ELi1ELb0EN4cute5tupleIJNS5_1CILi128EEENS7_ILi80EEENS7_ILi64EEEEEELi64ENS_6half_tEfNS_4arch4Sm80ELb0ELb0ELb0ELb1ELb1ELb0ELb1ELb1EEENS1_21CollectiveEpilogueFwdINS6_IJS8_SA_S9_EEENS6_IJNS7_ILi1EEESI_SI_EEESC_SE_Li128ELb1ELb1ELb1ELb0EEENS1_36VarlenDynamicPersistentTileSchedulerILi128ELi80ELi128ELi128ELb1ELb1ELb0ELb0ELb1ELb1EEEEEEEEEvNT_6ParamsE,@"STO_CUDA_ENTRY STV_DEFAULT"
_ZN7cutlass13device_kernelIN5flash19enable_sm80_to_sm89INS1_16FlashAttnFwdSm80INS1_25CollectiveMainloopFwdSm80ILi4ELi1ELb0EN4cute5tupleIJNS5_1CILi128EEENS7_ILi80EEENS7_ILi64EEEEEELi64ENS_6half_tEfNS_4arch4Sm80ELb0ELb0ELb0ELb1ELb1ELb0ELb1ELb1EEENS1_21CollectiveEpilogueFwdINS6_IJS8_SA_S9_EEENS6_IJNS7_ILi1EEESI_SI_EEESC_SE_Li128ELb1ELb1ELb1ELb0EEENS1_36VarlenDynamicPersistentTileSchedulerILi128ELi80ELi128ELi128ELb1ELb1ELb0ELb0ELb1ELb1EEEEEEEEEvNT_6ParamsE:
[----:B------:R-:W-:-:S03]  /*0000*/  MOV R1, c[0x0][0x28] ;  /* 0x00000a0000017a02 */ /* 0x000fc60000000f00 */
[----:B------:R-:W1:Y:S01]  /*0010*/  S2R R2, SR_TID.X ;  /* 0x0000000000027919 */ /* 0x000e620000002100 */
[----:B------:R-:W-:Y:S01]  /*0020*/  IADD3 R1, R1, -0x98, RZ ;  /* 0xffffff6801017810 */ /* 0x000fe20007ffe0ff */
[----:B------:R-:W-:Y:S01]  /*0030*/  ULDC.64 UR6, c[0x0][0x118] ;  /* 0x0000460000067ab9 */ /* 0x000fe20000000a00 */
[----:B-1----:R-:W-:-:S05]  /*0040*/  SHF.R.U32.HI R0, RZ, 0x5, R2 ;  /* 0x00000005ff007819 */ /* 0x002fca0000011602 */
[----:B------:R-:W1:Y:S02]  /*0050*/  SHFL.IDX PT, R3, R0, RZ, 0x1f ;  /* 0x00001fff00037589 */ /* 0x000e6400000e0000 */
[----:B-1----:R-:W-:Y:S02]  /*0060*/  ISETP.NE.AND P0, PT, R3, RZ, PT ;  /* 0x000000ff0300720c */ /* 0x002fe40003f05270 */
[----:B------:R-:W-:Y:S11]  /*0070*/  STL [R1+0x88], R3 ;  /* 0x0000880301007387 */ /* 0x000ff60000100800 */
[----:B------:R-:W-:Y:S06]  /*0080*/  @P0 BAR.SYNC.DEFER_BLOCKING 0x5, 0x80 ;  /* 0x0142000000000b1d */ /* 0x000fec0000010000 */
[----:B------:R-:W1:Y:S04]  /*0090*/  @P0 LDS.128 R4, [0x9100] ;  /* 0x00910000ff040984 */ /* 0x000e680000000c00 */
[----:B-1----:R1:W-:Y:S04]  /*00a0*/  @P0 STL.64 [R1], R4 ;  /* 0x0000000401000387 */ /* 0x0023e80000100a00 */
[----:B------:R1:W-:Y:S04]  /*00b0*/  @P0 STL.64 [R1+0x8], R6 ;  /* 0x0000080601000387 */ /* 0x0003e80000100a00 */
[----:B------:R-:W-:Y:S06]  /*00c0*/  @P0 BAR.ARV 0x4, 0x80 ;  /* 0x0102000000000b1d */ /* 0x000fec0000002000 */
[----:B------:R-:W-:Y:S05]  /*00d0*/  @P0 BRA `(.L_x_31) ;  /* 0x00000b1000000947 */ /* 0x000fea0003800000 */
[----:B------:R-:W-:Y:S01]  /*00e0*/  LOP3.LUT R14, R2, 0x1f, RZ, 0xc0, !PT ;  /* 0x0000001f020e7812 */ /* 0x000fe200078ec0ff */
[----:B------:R-:W-:Y:S01]  /*00f0*/  CS2R R8, SRZ ;  /* 0x0000000000087805 */ /* 0x000fe2000001ff00 */
[----:B-1----:R-:W-:-:S02]  /*0100*/  IMAD.MOV.U32 R7, RZ, RZ, RZ ;  /* 0x000000ffff077224 */ /* 0x002fc400078e00ff */
[----:B------:R-:W-:-:S04]  /*0110*/  ISETP.NE.AND P6, PT, R14, 0x1f, PT ;  /* 0x0000001f0e00780c */ /* 0x000fc80003fc5270 */
[----:B------:R-:W-:-:S13]  /*0120*/  ISETP.GE.OR P0, PT, R14, c[0x0][0x53c], !P6 ;  /* 0x00014f000e007a0c */ /* 0x000fda0007706670 */
[----:B------:R-:W-:Y:S02]  /*0130*/  @!P0 IMAD.MOV.U32 R4, RZ, RZ, 0x4 ;  /* 0x00000004ff048424 */ /* 0x000fe400078e00ff */
[----:B------:R-:W-:Y:S02]  /*0140*/  @!P0 IMAD.MOV.U32 R2, RZ, RZ, 0x4 ;  /* 0x00000004ff028424 */ /* 0x000fe400078e00ff */
[----:B------:R-:W-:-:S04]  /*0150*/  @!P0 IMAD.WIDE.U32 R4, R14, R4, c[0x0][0x580] ;  /* 0x000160000e048625 */ /* 0x000fc800078e0004 */
[C---:B------:R-:W-:Y:S01]  /*0160*/  @!P0 IMAD.WIDE.U32 R2, R14.reuse, R2, c[0x0][0x578] ;  /* 0x00015e000e028625 */ /* 0x040fe200078e0002 */
[----:B------:R-:W2:Y:S04]  /*0170*/  @!P0 LDG.E R8, [R4.64] ;  /* 0x0000000604088981 */ /* 0x000ea8000c1e1900 */
[----:B------:R-:W2:Y:S01]  /*0180*/  @!P0 LDG.E R7, [R2.64] ;  /* 0x0000000602078981 */ /* 0x000ea2000c1e1900 */
[C---:B------:R-:W-:Y:S01]  /*0190*/  ISETP.NE.AND P5, PT, R14.reuse, RZ, PT ;  /* 0x000000ff0e00720c */ /* 0x040fe20003fa5270 */
[----:B------:R-:W1:Y:S01]  /*01a0*/  S2UR UR4, SR_CTAID.X ;  /* 0x00000000000479c3 */ /* 0x000e620000002500 */
[C---:B------:R-:W-:Y:S02]  /*01b0*/  ISETP.GE.U32.AND P4, PT, R14.reuse, 0x2, PT ;  /* 0x000000020e00780c */ /* 0x040fe40003f86070 */
[----:B------:R-:W-:-:S02]  /*01c0*/  ISETP.GE.U32.AND P3, PT, R14, 0x4, PT ;  /* 0x000000040e00780c */ /* 0x000fc40003f66070 */
[C---:B------:R-:W-:Y:S02]  /*01d0*/  ISETP.GE.U32.AND P2, PT, R14.reuse, 0x8, PT ;  /* 0x000000080e00780c */ /* 0x040fe40003f46070 */
[----:B------:R-:W-:Y:S01]  /*01e0*/  ISETP.GE.U32.AND P1, PT, R14, 0x10, PT ;  /* 0x000000100e00780c */ /* 0x000fe20003f26070 */
[----:B--2---:R-:W-:-:S05]  /*01f0*/  IMAD R4, R8, R7, RZ ;  /* 0x0000000708047224 */ /* 0x004fca00078e02ff */
[----:B------:R-:W2:Y:S02]  /*0200*/  SHFL.UP PT, R0, R4, 0x1, RZ ;  /* 0x0420000004007989 */ /* 0x000ea400000e00ff */
[----:B--2---:R-:W-:-:S05]  /*0210*/  SEL R0, R0, RZ, P5 ;  /* 0x000000ff00007207 */ /* 0x004fca0002800000 */
[----:B------:R-:W-:-:S05]  /*0220*/  IMAD.IADD R4, R4, 0x1, R0 ;  /* 0x0000000104047824 */ /* 0x000fca00078e0200 */
        /* <DEDUP_REMOVED lines=12> */
[----:B------:R-:W2:Y:S02]  /*02f0*/  SHFL.IDX PT, R6, R4, 0x1f, 0x1f ;  /* 0x03e01f0004067f89 */ /* 0x000ea400000e0000 */
[----:B--2---:R-:W-:-:S04]  /*0300*/  IMAD R6, R6, c[0x0][0x538], RZ ;  /* 0x00014e0006067a24 */ /* 0x004fc800078e02ff */
[----:B------:R-:W-:Y:S01]  /*0310*/  IMAD.MOV.U32 R0, RZ, RZ, R6 ;  /* 0x000000ffff007224 */ /* 0x000fe200078e0006 */
[----:B-1----:R-:W-:-:S13]  /*0320*/  ISETP.GT.AND P0, PT, R6, UR4, PT ;  /* 0x0000000406007c0c */ /* 0x002fda000bf04270 */
[----:B------:R-:W-:Y:S05]  /*0330*/  @P0 BRA `(.L_x_32) ;  /* 0x0000027000000947 */ /* 0x000fea0003800000 */
[----:B------:R-:W-:Y:S02]  /*0340*/  MOV R6, R0 ;  /* 0x0000000000067202 */ /* 0x000fe40000000f00 */
[----:B------:R-:W-:-:S04]  /*0350*/  MOV R9, RZ ;  /* 0x000000ff00097202 */ /* 0x000fc80000000f00 */
.L_x_36:
[----:B------:R-:W-:-:S04]  /*0360*/  IADD3 R0, R9, 0x1f, RZ ;  /* 0x0000001f09007810 */ /* 0x000fc80007ffe0ff */
[----:B------:R-:W-:-:S13]  /*0370*/  ISETP.GE.AND P0, PT, R0, c[0x0][0x53c], PT ;  /* 0x00014f0000007a0c */ /* 0x000fda0003f06270 */
[----:B------:R-:W-:Y:S05]  /*0380*/  @P0 BRA `(.L_x_33) ;  /* 0x0000078000000947 */ /* 0x000fea0003800000 */
[----:B------:R-:W-:Y:S01]  /*0390*/  MOV R9, R0 ;  /* 0x0000000000097202 */ /* 0x000fe20000000f00 */
[----:B------:R-:W-:Y:S01]  /*03a0*/  IMAD.MOV.U32 R7, RZ, RZ, RZ ;  /* 0x000000ffff077224 */ /* 0x000fe200078e00ff */
[----:B------:R-:W-:Y:S02]  /*03b0*/  MOV R8, RZ ;  /* 0x000000ff00087202 */ /* 0x000fe40000000f00 */
[----:B------:R-:W-:-:S04]  /*03c0*/  IADD3 R0, R14, R9, RZ ;  /* 0x000000090e007210 */ /* 0x000fc80007ffe0ff */
[----:B------:R-:W-:-:S13]  /*03d0*/  ISETP.GE.OR P0, PT, R0, c[0x0][0x53c], !P6 ;  /* 0x00014f0000007a0c */ /* 0x000fda0007706670 */
[----:B------:R-:W-:Y:S01]  /*03e0*/  @!P0 MOV R2, 0x4 ;  /* 0x0000000400028802 */ /* 0x000fe20000000f00 */
[----:B------:R-:W-:-:S04]  /*03f0*/  @!P0 IMAD.MOV.U32 R3, RZ, RZ, 0x4 ;  /* 0x00000004ff038424 */ /* 0x000fc800078e00ff */
[----:B------:R-:W-:-:S04]  /*0400*/  @!P0 IMAD.WIDE R4, R0, R2, c[0x0][0x580] ;  /* 0x0001600000048625 */ /* 0x000fc800078e0202 */
[----:B------:R-:W-:Y:S01]  /*0410*/  @!P0 IMAD.WIDE R2, R0, R3, c[0x0][0x578] ;  /* 0x00015e0000028625 */ /* 0x000fe200078e0203 */
[----:B------:R-:W2:Y:S04]  /*0420*/  @!P0 LDG.E R8, [R4.64] ;  /* 0x0000000604088981 */ /* 0x000ea8000c1e1900 */
[----:B------:R-:W2:Y:S02]  /*0430*/  @!P0 LDG.E R7, [R2.64] ;  /* 0x0000000602078981 */ /* 0x000ea4000c1e1900 */
[----:B--2---:R-:W-:Y:S01]  /*0440*/  IMAD R5, R8, R7, RZ ;  /* 0x0000000708057224 */ /* 0x004fe200078e02ff */
[----:B------:R-:W-:Y:S05]  /*0450*/  BRA.DIV ~URZ, `(.L_x_34) ;  /* 0x0000d4927f007947 */ /* 0x000fea000b800000 */
[----:B------:R1:W2:Y:S02]  /*0460*/  SHFL.UP PT, R0, R5, 0x1, RZ ;  /* 0x0420000005007989 */ /* 0x0002a400000e00ff */
.L_x_155:
[----:B--2---:R-:W-:-:S04]  /*0470*/  SEL R0, R0, RZ, P5 ;  /* 0x000000ff00007207 */ /* 0x004fc80002800000 */
[----:B-1----:R-:W-:Y:S01]  /*0480*/  IADD3 R5, R5, R0, RZ ;  /* 0x0000000005057210 */ /* 0x002fe20007ffe0ff */
[----:B------:R-:W-:Y:S05]  /*0490*/  BRA.DIV ~URZ, `(.L_x_35) ;  /* 0x0000d4b27f007947 */ /* 0x000fea000b800000 */
[----:B------:R-:W1:Y:S02]  /*04a0*/  SHFL.UP PT, R0, R5, 0x2, RZ ;  /* 0x0440000005007989 */ /* 0x000e6400000e00ff */
[----:B-1----:R-:W-:-:S05]  /*04b0*/  SEL R0, R0, RZ, P4 ;  /* 0x000000ff00007207 */ /* 0x002fca0002000000 */
[----:B------:R-:W-:-:S05]  /*04c0*/  IMAD.IADD R0, R5, 0x1, R0 ;  /* 0x0000000105007824 */ /* 0x000fca00078e0200 */
        /* <DEDUP_REMOVED lines=9> */
[----:B------:R1:W2:Y:S02]  /*0560*/  SHFL.IDX PT, R0, R4, 0x1f, 0x1f ;  /* 0x03e01f0004007f89 */ /* 0x0002a400000e0000 */
.L_x_156:
[----:B--2---:R-:W-:-:S05]  /*0570*/  IMAD R0, R0, c[0x0][0x538], RZ ;  /* 0x00014e0000007a24 */ /* 0x004fca00078e02ff */
[----:B------:R-:W-:-:S04]  /*0580*/  IADD3 R6, R0, R6, RZ ;  /* 0x0000000600067210 */ /* 0x000fc80007ffe0ff */
[----:B------:R-:W-:-:S13]  /*0590*/  ISETP.GT.AND P0, PT, R6, UR4, PT ;  /* 0x0000000406007c0c */ /* 0x000fda000bf04270 */
[----:B-1----:R-:W-:Y:S05]  /*05a0*/  @!P0 BRA `(.L_x_36) ;  /* 0xfffffdb000008947 */ /* 0x002fea000383ffff */
.L_x_32:
[----:B------:R-:W-:-:S05]  /*05b0*/  IADD3 R12, -R0, R6, RZ ;  /* 0x00000006000c7210 */ /* 0x000fca0007ffe1ff */
[----:B------:R-:W-:-:S05]  /*05c0*/  IMAD R0, R4, c[0x0][0x538], R12 ;  /* 0x00014e0004007a24 */ /* 0x000fca00078e020c */
[----:B------:R-:W-:Y:S01]  /*05d0*/  ISETP.GT.AND P0, PT, R0, UR4, PT ;  /* 0x0000000400007c0c */ /* 0x000fe2000bf04270 */
[----:B------:R-:W-:-:S12]  /*05e0*/  BRA.DIV ~URZ, `(.L_x_37) ;  /* 0x0000d5227f007947 */ /* 0x000fd8000b800000 */
[----:B------:R-:W-:-:S04]  /*05f0*/  VOTE.ANY R0, PT, !P0 ;  /* 0x0000000000007806 */ /* 0x000fc800040e0100 */
.L_x_157:
[----:B------:R1:W2:Y:S01]  /*0600*/  POPC R13, R0 ;  /* 0x00000000000d7309 */ /* 0x0002a20000000000 */
[----:B------:R-:W-:Y:S05]  /*0610*/  BRA.DIV ~URZ, `(.L_x_38) ;  /* 0x0000d5327f007947 */ /* 0x000fea000b800000 */
[----:B--2---:R2:W3:Y:S01]  /*0620*/  SHFL.IDX PT, R11, R8, R13, 0x1f ;  /* 0x00001f0d080b7589 */ /* 0x0044e200000e0000 */
[----:B------:R-:W-:-:S03]  /*0630*/  MOV R6, RZ ;  /* 0x000000ff00067202 */ /* 0x000fc60000000f00 */
[----:B------:R2:W4:Y:S04]  /*0640*/  SHFL.IDX PT, R10, R7, R13, 0x1f ;  /* 0x00001f0d070a7589 */ /* 0x00052800000e0000 */
.L_x_158:
[----:B------:R-:W-:Y:S01]  /*0650*/  ISETP.NE.AND P0, PT, R0, RZ, PT ;  /* 0x000000ff0000720c */ /* 0x000fe20003f05270 */
[----:B------:R-:W-:-:S12]  /*0660*/  BSSY B0, `(.L_x_39) ;  /* 0x0000005000007945 */ /* 0x000fd80003800000 */
[----:B------:R-:W-:Y:S05]  /*0670*/  @!P0 BRA `(.L_x_40) ;  /* 0x0000003000008947 */ /* 0x000fea0003800000 */
[----:B------:R-:W-:Y:S01]  /*0680*/  IADD3 R203, R13, -0x1, RZ ;  /* 0xffffffff0dcb7810 */ /* 0x000fe20007ffe0ff */
[----:B------:R-:W-:Y:S05]  /*0690*/  BRA.DIV ~URZ, `(.L_x_41) ;  /* 0x0000d5927f007947 */ /* 0x000fea000b800000 */
[----:B------:R1:W2:Y:S02]  /*06a0*/  SHFL.IDX PT, R6, R4, R203, 0x1f ;  /* 0x00001fcb04067589 */ /* 0x0002a400000e0000 */
.L_x_40:
[----:B------:R-:W-:Y:S05]  /*06b0*/  BSYNC B0 ;  /* 0x0000000000007941 */ /* 0x000fea0003800000 */
.L_x_39:
[----:B-1-3--:R-:W-:Y:S01]  /*06c0*/  IABS R0, R11 ;  /* 0x0000000b00007213 */ /* 0x00afe20000000000 */
[----:B--2---:R-:W-:-:S04]  /*06d0*/  IMAD R4, R6, c[0x0][0x538], R12 ;  /* 0x00014e0006047a24 */ /* 0x004fc800078e020c */
[----:B------:R-:W-:Y:S01]  /*06e0*/  IMAD.MOV.U32 R5, RZ, RZ, R0 ;  /* 0x000000ffff057224 */ /* 0x000fe200078e0000 */
[----:B----4-:R-:W-:Y:S01]  /*06f0*/  IABS R0, R10 ;  /* 0x0000000a00007213 */ /* 0x010fe20000000000 */
[----:B------:R1:W-:Y:S01]  /*0700*/  STL [R1], R4 ;  /* 0x0000000401007387 */ /* 0x0003e20000100800 */
[----:B------:R-:W-:Y:S01]  /*0710*/  IADD3 R12, -R4, UR4, RZ ;  /* 0x00000004040c7c10 */ /* 0x000fe2000fffe1ff */
[----:B------:R-:W2:Y:S02]  /*0720*/  I2F.RP R2, R5 ;  /* 0x0000000500027306 */ /* 0x000ea40000209400 */
[----:B------:R-:W-:Y:S01]  /*0730*/  IMAD.MOV.U32 R7, RZ, RZ, R0 ;  /* 0x000000ffff077224 */ /* 0x000fe200078e0000 */
[----:B------:R-:W-:Y:S02]  /*0740*/  IABS R6, R12 ;  /* 0x0000000c00067213 */ /* 0x000fe40000000000 */
[----:B------:R-:W-:-:S03]  /*0750*/  IABS R0, R11 ;  /* 0x0000000b00007213 */ /* 0x000fc60000000000 */
[----:B------:R-:W-:Y:S01]  /*0760*/  I2F.RP R8, R7 ;  /* 0x0000000700087306 */ /* 0x000fe20000209400 */
[----:B------:R-:W-:-:S07]  /*0770*/  IADD3 R0, RZ, -R0, RZ ;  /* 0x80000000ff007210 */ /* 0x000fce0007ffe0ff */
[----:B--2---:R-:W2:Y:S02]  /*0780*/  MUFU.RCP R2, R2 ;  /* 0x0000000200027308 */ /* 0x004ea40000001000 */
[----:B--2---:R-:W-:-:S06]  /*0790*/  IADD3 R2, R2, 0xffffffe, RZ ;  /* 0x0ffffffe02027810 */ /* 0x004fcc0007ffe0ff */
[----:B------:R-:W2:Y:S02]  /*07a0*/  F2I.FTZ.U32.TRUNC.NTZ R3, R2 ;  /* 0x0000000200037305 */ /* 0x000ea4000021f000 */
[----:B--2---:R-:W-:-:S04]  /*07b0*/  IMAD.MOV R2, RZ, RZ, -R3 ;  /* 0x000000ffff027224 */ /* 0x004fc800078e0a03 */
[----:B-1----:R-:W-:Y:S02]  /*07c0*/  IMAD R4, R2, R5, RZ ;  /* 0x0000000502047224 */ /* 0x002fe400078e02ff */
[----:B------:R-:W-:-:S04]  /*07d0*/  IMAD.MOV.U32 R2, RZ, RZ, RZ ;  /* 0x000000ffff027224 */ /* 0x000fc800078e00ff */
[----:B------:R-:W-:-:S04]  /*07e0*/  IMAD.HI.U32 R2, R3, R4, R2 ;  /* 0x0000000403027227 */ /* 0x000fc800078e0002 */
[----:B------:R-:W-:-:S04]  /*07f0*/  IMAD.MOV.U32 R3, RZ, RZ, R6 ;  /* 0x000000ffff037224 */ /* 0x000fc800078e0006 */
[----:B------:R-:W-:-:S04]  /*0800*/  IMAD.HI.U32 R2, R2, R3, RZ ;  /* 0x0000000302027227 */ /* 0x000fc800078e00ff */
[----:B------:R-:W-:Y:S02]  /*0810*/  IMAD R0, R2, R0, R3 ;  /* 0x0000000002007224 */ /* 0x000fe400078e0203 */
[----:B------:R-:W1:Y:S03]  /*0820*/  MUFU.RCP R3, R8 ;  /* 0x0000000800037308 */ /* 0x000e660000001000 */
[----:B------:R-:W-:Y:S02]  /*0830*/  ISETP.GT.U32.AND P1, PT, R5, R0, PT ;  /* 0x000000000500720c */ /* 0x000fe40003f24070 */
[----:B-1----:R-:W-:-:S11]  /*0840*/  IADD3 R3, R3, 0xffffffe, RZ ;  /* 0x0ffffffe03037810 */ /* 0x002fd60007ffe0ff */
[----:B------:R-:W-:Y:S01]  /*0850*/  @!P1 IMAD.IADD R0, R0, 0x1, -R5 ;  /* 0x0000000100009824 */ /* 0x000fe200078e0a05 */
[----:B------:R-:W-:Y:S02]  /*0860*/  @!P1 IADD3 R2, R2, 0x1, RZ ;  /* 0x0000000102029810 */ /* 0x000fe40007ffe0ff */
[----:B------:R-:W-:Y:S01]  /*0870*/  ISETP.NE.AND P1, PT, R11, RZ, PT ;  /* 0x000000ff0b00720c */ /* 0x000fe20003f25270 */
[----:B------:R-:W1:Y:S01]  /*0880*/  F2I.FTZ.U32.TRUNC.NTZ R3, R3 ;  /* 0x0000000300037305 */ /* 0x000e62000021f000 */
[----:B------:R-:W-:Y:S02]  /*0890*/  ISETP.GE.U32.AND P2, PT, R0, R5, PT ;  /* 0x000000050000720c */ /* 0x000fe40003f46070 */
[----:B------:R-:W-:-:S04]  /*08a0*/  LOP3.LUT R0, R12, R11, RZ, 0x3c, !PT ;  /* 0x0000000b0c007212 */ /* 0x000fc800078e3cff */
[----:B------:R-:W-:-:S07]  /*08b0*/  ISETP.GE.AND P0, PT, R0, RZ, PT ;  /* 0x000000ff0000720c */ /* 0x000fce0003f06270 */
[----:B------:R-:W-:Y:S02]  /*08c0*/  @P2 IADD3 R2, R2, 0x1, RZ ;  /* 0x0000000102022810 */ /* 0x000fe40007ffe0ff */
[----:B-1----:R-:W-:-:S03]  /*08d0*/  IADD3 R0, RZ, -R3, RZ ;  /* 0x80000003ff007210 */ /* 0x002fc60007ffe0ff */
[----:B------:R-:W-:Y:S02]  /*08e0*/  IMAD.MOV.U32 R4, RZ, RZ, R2 ;  /* 0x000000ffff047224 */ /* 0x000fe400078e0002 */
[----:B------:R-:W-:Y:S01]  /*08f0*/  IMAD.MOV.U32 R2, RZ, RZ, R0 ;  /* 0x000000ffff027224 */ /* 0x000fe200078e0000 */
[----:B------:R-:W-:Y:S01]  /*0900*/  IABS R0, R10 ;  /* 0x0000000a00007213 */ /* 0x000fe20000000000 */
[----:B------:R-:W-:Y:S01]  /*0910*/  @!P0 IMAD.MOV R4, RZ, RZ, -R4 ;  /* 0x000000ffff048224 */ /* 0x000fe200078e0a04 */
[----:B------:R-:W-:Y:S01]  /*0920*/  @!P1 LOP3.LUT R4, RZ, R11, RZ, 0x33, !PT ;  /* 0x0000000bff049212 */ /* 0x000fe200078e33ff */
[----:B------:R-:W-:Y:S01]  /*0930*/  IMAD R5, R2, R7, RZ ;  /* 0x0000000702057224 */ /* 0x000fe200078e02ff */
[----:B------:R-:W-:Y:S01]  /*0940*/  MOV R2, RZ ;  /* 0x000000ff00027202 */ /* 0x000fe20000000f00 */
[----:B------:R-:W-:Y:S01]  /*0950*/  IMAD.MOV R6, RZ, RZ, -R0 ;  /* 0x000000ffff067224 */ /* 0x000fe200078e0a00 */
[----:B------:R-:W-:-:S03]  /*0960*/  IABS R8, R4 ;  /* 0x0000000400087213 */ /* 0x000fc60000000000 */
[----:B------:R-:W-:-:S04]  /*0970*/  IMAD.HI.U32 R0, R3, R5, R2 ;  /* 0x0000000503007227 */ /* 0x000fc800078e0002 */
[----:B------:R-:W-:Y:S02]  /*0980*/  IMAD.MOV.U32 R2, RZ, RZ, R8 ;  /* 0x000000ffff027224 */ /* 0x000fe400078e0008 */
[----:B------:R-:W-:Y:S02]  /*0990*/  IMAD.MOV.U32 R3, RZ, RZ, R6 ;  /* 0x000000ffff037224 */ /* 0x000fe400078e0006 */
[----:B------:R-:W-:-:S04]  /*09a0*/  IMAD.HI.U32 R0, R0, R2, RZ ;  /* 0x0000000200007227 */ /* 0x000fc800078e00ff */
[----:B------:R-:W-:Y:S02]  /*09b0*/  IMAD R2, R0, R3, R2 ;  /* 0x0000000300027224 */ /* 0x000fe400078e0202 */
[----:B------:R-:W-:-:S03]  /*09c0*/  IMAD R3, R4, R11, RZ ;  /* 0x0000000b04037224 */ /* 0x000fc600078e02ff */
[----:B------:R-:W-:Y:S02]  /*09d0*/  ISETP.GT.U32.AND P1, PT, R7, R2, PT ;  /* 0x000000020700720c */ /* 0x000fe40003f24070 */
[----:B------:R-:W-:-:S11]  /*09e0*/  IADD3 R3, R12, -R3, RZ ;  /* 0x800000030c037210 */ /* 0x000fd60007ffe0ff */
[----:B------:R-:W-:Y:S01]  /*09f0*/  @!P1 IMAD.IADD R2, R2, 0x1, -R7 ;  /* 0x0000000102029824 */ /* 0x000fe200078e0a07 */
[----:B------:R-:W-:Y:S02]  /*0a00*/  @!P1 IADD3 R0, R0, 0x1, RZ ;  /* 0x0000000100009810 */ /* 0x000fe40007ffe0ff */
[----:B------:R-:W-:Y:S02]  /*0a10*/  ISETP.NE.AND P1, PT, R10, RZ, PT ;  /* 0x000000ff0a00720c */ /* 0x000fe40003f25270 */
[----:B------:R-:W-:Y:S02]  /*0a20*/  ISETP.GE.U32.AND P2, PT, R2, R7, PT ;  /* 0x000000070200720c */ /* 0x000fe40003f46070 */
[----:B------:R-:W-:-:S04]  /*0a30*/  LOP3.LUT R2, R4, R10, RZ, 0x3c, !PT ;  /* 0x0000000a04027212 */ /* 0x000fc800078e3cff */
[----:B------:R-:W-:-:S07]  /*0a40*/  ISETP.GE.AND P0, PT, R2, RZ, PT ;  /* 0x000000ff0200720c */ /* 0x000fce0003f06270 */
[----:B------:R-:W-:-:S06]  /*0a50*/  @P2 IADD3 R0, R0, 0x1, RZ ;  /* 0x0000000100002810 */ /* 0x000fcc0007ffe0ff */
[----:B------:R-:W-:Y:S02]  /*0a60*/  @!P0 IADD3 R0, -R0, RZ, RZ ;  /* 0x000000ff00008210 */ /* 0x000fe40007ffe1ff */
[----:B------:R-:W-:-:S05]  /*0a70*/  @!P1 LOP3.LUT R0, RZ, R10, RZ, 0x33, !PT ;  /* 0x0000000aff009212 */ /* 0x000fca00078e33ff */
[--C-:B------:R-:W-:Y:S02]  /*0a80*/  IMAD.MOV R2, RZ, RZ, -R0.reuse ;  /* 0x000000ffff027224 */ /* 0x100fe400078e0a00 */
[C---:B------:R-:W-:Y:S02]  /*0a90*/  IMAD R0, R10.reuse, 0x1000000, R0 ;  /* 0x010000000a007824 */ /* 0x040fe400078e0200 */
[----:B------:R-:W-:Y:S02]  /*0aa0*/  IMAD R2, R10, R2, R4 ;  /* 0x000000020a027224 */ /* 0x000fe400078e0204 */
[----:B------:R-:W-:Y:S02]  /*0ab0*/  IMAD.IADD R4, R13, 0x1, R9 ;  /* 0x000000010d047824 */ /* 0x000fe400078e0209 */
[----:B------:R-:W-:-:S03]  /*0ac0*/  IMAD R0, R2, 0x10000, R0 ;  /* 0x0001000002007824 */ /* 0x000fc600078e0200 */
[----:B------:R1:W-:Y:S04]  /*0ad0*/  STL [R1+0xc], R4 ;  /* 0x00000c0401007387 */ /* 0x0003e80000100800 */
[----:B------:R1:W-:Y:S04]  /*0ae0*/  STL [R1+0x8], R0 ;  /* 0x0000080001007387 */ /* 0x0003e80000100800 */
[----:B------:R1:W-:Y:S01]  /*0af0*/  STL [R1+0x4], R3 ;  /* 0x0000040301007387 */ /* 0x0003e20000100800 */
[----:B------:R-:W-:Y:S05]  /*0b00*/  BRA `(.L_x_42) ;  /* 0x0000006000007947 */ /* 0x000fea0003800000 */
.L_x_33:
[----:B------:R-:W-:Y:S01]  /*0b10*/  MOV R0, UR4 ;  /* 0x0000000400007c02 */ /* 0x000fe20008000f00 */
[----:B------:R-:W-:Y:S04]  /*0b20*/  STL [R1+0x4], RZ ;  /* 0x000004ff01007387 */ /* 0x000fe80000100800 */
[----:B------:R1:W-:Y:S04]  /*0b30*/  STL [R1], R0 ;  /* 0x0000000001007387 */ /* 0x0003e80000100800 */
[----:B------:R2:W-:Y:S01]  /*0b40*/  STL [R1+0x8], RZ ;  /* 0x000008ff01007387 */ /* 0x0005e20000100800 */
[----:B-1----:R-:W-:-:S05]  /*0b50*/  MOV R0, c[0x0][0x53c] ;  /* 0x00014f0000007a02 */ /* 0x002fca0000000f00 */
[----:B------:R2:W-:Y:S02]  /*0b60*/  STL [R1+0xc], R0 ;  /* 0x00000c0001007387 */ /* 0x0005e40000100800 */
.L_x_42:
[----:B-1----:R-:W3:Y:S04]  /*0b70*/  LDL R4, [R1] ;  /* 0x0000000001047983 */ /* 0x002ee80000100800 */
[----:B------:R-:W3:Y:S04]  /*0b80*/  LDL R5, [R1+0x4] ;  /* 0x0000040001057983 */ /* 0x000ee80000100800 */
[----:B------:R-:W3:Y:S04]  /*0b90*/  LDL R6, [R1+0x8] ;  /* 0x0000080001067983 */ /* 0x000ee80000100800 */
[----:B------:R-:W3:Y:S01]  /*0ba0*/  LDL R7, [R1+0xc] ;  /* 0x00000c0001077983 */ /* 0x000ee20000100800 */
[----:B------:R-:W-:Y:S01]  /*0bb0*/  ISETP.NE.AND P0, PT, R14, RZ, PT ;  /* 0x000000ff0e00720c */ /* 0x000fe20003f05270 */
[----:B------:R-:W-:-:S12]  /*0bc0*/  WARPSYNC 0xffffffff ;  /* 0xffffffff00007948 */ /* 0x000fd80003800000 */
[----:B---3--:R1:W-:Y:S04]  /*0bd0*/  @!P0 STS.128 [0x9100], R4 ;  /* 0x00910004ff008388 */ /* 0x0083e80000000c00 */
[----:B------:R-:W-:Y:S06]  /*0be0*/  BAR.ARV 0x5, 0x80 ;  /* 0x0142000000007b1d */ /* 0x000fec0000002000 */
.L_x_31:
[----:B--2---:R-:W2:Y:S02]  /*0bf0*/  LDL R0, [R1+0xc] ;  /* 0x00000c0001007983 */ /* 0x004ea40000100800 */
[----:B--2---:R-:W-:-:S13]  /*0c00*/  ISETP.GE.AND P0, PT, R0, c[0x0][0x53c], PT ;  /* 0x00014f0000007a0c */ /* 0x004fda0003f06270 */
[----:B------:R-:W-:Y:S05]  /*0c10*/  @P0 EXIT ;  /* 0x000000000000094d */ /* 0x000fea0003800000 */
[----:B------:R-:W2:Y:S01]  /*0c20*/  S2R R11, SR_TID.X ;  /* 0x00000000000b7919 */ /* 0x000ea20000002100 */
[----:B------:R-:W-:Y:S02]  /*0c30*/  ULDC UR5, c[0x0][0x2ac] ;  /* 0x0000ab0000057ab9 */ /* 0x000fe40000000800 */
[----:B------:R-:W-:Y:S02]  /*0c40*/  ULDC UR4, c[0x0][0x1d0] ;  /* 0x0000740000047ab9 */ /* 0x000fe40000000800 */
[----:B------:R-:W-:Y:S01]  /*0c50*/  UIMAD UR5, UR5, UR4, URZ ;  /* 0x00000004050572a4 */ /* 0x000fe2000f8e023f */
[----:B--2---:R-:W-:-:S04]  /*0c60*/  SHF.R.S32.HI R10, RZ, 0x1f, R11 ;  /* 0x0000001fff0a7819 */ /* 0x004fc8000001140b */
[CC--:B------:R-:W-:Y:S02]  /*0c70*/  LEA.HI R8, R10.reuse, R11.reuse, RZ, 0x2 ;  /* 0x0000000b0a087211 */ /* 0x0c0fe400078f10ff */
[----:B-1----:R-:W-:Y:S02]  /*0c80*/  LEA.HI R5, R10, R11, RZ, 0x4 ;  /* 0x0000000b0a057211 */ /* 0x002fe400078f20ff */
[--C-:B------:R-:W-:Y:S02]  /*0c90*/  SHF.R.S32.HI R3, RZ, 0x2, R8.reuse ;  /* 0x00000002ff037819 */ /* 0x100fe40000011408 */
[----:B------:R-:W-:Y:S02]  /*0ca0*/  SHF.R.S32.HI R0, RZ, 0x1f, R8 ;  /* 0x0000001fff007819 */ /* 0x000fe40000011408 */
[----:B------:R-:W-:Y:S02]  /*0cb0*/  LOP3.LUT R2, R5, 0xfffffff0, RZ, 0xc0, !PT ;  /* 0xfffffff005027812 */ /* 0x000fe400078ec0ff */
[----:B------:R-:W-:-:S02]  /*0cc0*/  LEA.HI R0, R0, R3, RZ, 0x3 ;  /* 0x0000000300007211 */ /* 0x000fc400078f18ff */
[----:B------:R-:W-:Y:S02]  /*0cd0*/  LEA.HI R16, R10, R11, RZ, 0x3 ;  /* 0x0000000b0a107211 */ /* 0x000fe400078f18ff */
[----:B------:R-:W-:Y:S02]  /*0ce0*/  LOP3.LUT R0, R0, 0xfffffff8, RZ, 0xc0, !PT ;  /* 0xfffffff800007812 */ /* 0x000fe400078ec0ff */
[----:B------:R-:W-:Y:S02]  /*0cf0*/  SHF.R.S32.HI R242, RZ, 0x3, R16 ;  /* 0x00000003fff27819 */ /* 0x000fe40000011410 */
[----:B------:R-:W-:Y:S01]  /*0d00*/  LOP3.LUT R206, R16, 0xfffffff8, RZ, 0xc0, !PT ;  /* 0xfffffff810ce7812 */ /* 0x000fe200078ec0ff */
[----:B------:R-:W-:Y:S01]  /*0d10*/  IMAD.IADD R9, R3, 0x1, -R0 ;  /* 0x0000000103097824 */ /* 0x000fe200078e0a00 */
[----:B------:R-:W-:Y:S01]  /*0d20*/  SHF.R.S32.HI R3, RZ, 0x4, R5 ;  /* 0x00000004ff037819 */ /* 0x000fe20000011405 */
[----:B------:R-:W-:Y:S02]  /*0d30*/  IMAD.IADD R0, R11, 0x1, -R2 ;  /* 0x000000010b007824 */ /* 0x000fe400078e0a02 */
[----:B------:R-:W-:Y:S01]  /*0d40*/  IMAD.SHL.U32 R2, R242, 0x40, RZ ;  /* 0x00000040f2027824 */ /* 0x000fe200078e00ff */
[----:B------:R-:W-:Y:S01]  /*0d50*/  LEA.HI R5, R5, R3, RZ, 0x1 ;  /* 0x0000000305057211 */ /* 0x000fe200078f08ff */
[----:B------:R-:W-:Y:S01]  /*0d60*/  IMAD.IADD R206, R11, 0x1, -R206 ;  /* 0x000000010bce7824 */ /* 0x000fe200078e0ace */
[----:B------:R-:W-:-:S02]  /*0d70*/  SHF.R.S32.HI R4, RZ, 0x1f, R0 ;  /* 0x0000001fff047819 */ /* 0x000fc40000011400 */
[----:B------:R-:W-:Y:S01]  /*0d80*/  LOP3.LUT R2, R2, 0x1c0, RZ, 0xc0, !PT ;  /* 0x000001c002027812 */ /* 0x000fe200078ec0ff */
[----:B------:R-:W-:Y:S01]  /*0d90*/  IMAD.SHL.U32 R205, R206, 0x8, RZ ;  /* 0x00000008cecd7824 */ /* 0x000fe200078e00ff */
[----:B------:R-:W-:Y:S02]  /*0da0*/  LEA.HI R13, R4, R0, RZ, 0x3 ;  /* 0x00000000040d7211 */ /* 0x000fe400078f18ff */
[----:B------:R-:W-:Y:S02]  /*0db0*/  LOP3.LUT R5, R5, 0xfffffffe, RZ, 0xc0, !PT ;  /* 0xfffffffe05057812 */ /* 0x000fe400078ec0ff */
[----:B------:R-:W-:Y:S02]  /*0dc0*/  LOP3.LUT R6, R13, 0xfffffff8, RZ, 0xc0, !PT ;  /* 0xfffffff80d067812 */ /* 0x000fe400078ec0ff */
[----:B------:R-:W-:Y:S01]  /*0dd0*/  SHF.R.U32.HI R7, RZ, 0x3, R2 ;  /* 0x00000003ff077819 */ /* 0x000fe20000011602 */
[----:B------:R-:W-:Y:S01]  /*0de0*/  IMAD.IADD R14, R3, 0x1, -R5 ;  /* 0x00000001030e7824 */ /* 0x000fe200078e0a05 */
[----:B------:R-:W-:Y:S01]  /*0df0*/  LOP3.LUT R4, R2, 0x38, R205, 0xf8, !PT ;  /* 0x0000003802047812 */ /* 0x000fe200078ef8cd */
[----:B------:R-:W-:Y:S01]  /*0e00*/  IMAD.IADD R6, R0, 0x1, -R6 ;  /* 0x0000000100067824 */ /* 0x000fe200078e0a06 */
[----:B------:R-:W-:-:S02]  /*0e10*/  LOP3.LUT R2, R9, 0x1, RZ, 0xc0, !PT ;  /* 0x0000000109027812 */ /* 0x000fc400078ec0ff */
[----:B------:R-:W-:Y:S02]  /*0e20*/  LEA.HI R0, R10, R11, RZ, 0x5 ;  /* 0x0000000b0a007211 */ /* 0x000fe400078f28ff */
[----:B------:R-:W-:Y:S02]  /*0e30*/  LOP3.LUT R3, R8, 0xfffffffc, RZ, 0xc0, !PT ;  /* 0xfffffffc08037812 */ /* 0x000fe400078ec0ff */
[----:B------:R-:W-:Y:S02]  /*0e40*/  ISETP.NE.U32.AND P0, PT, R2, 0x1, PT ;  /* 0x000000010200780c */ /* 0x000fe40003f05070 */
[--C-:B------:R-:W-:Y:S01]  /*0e50*/  SHF.R.S32.HI R5, RZ, 0x5, R0.reuse ;  /* 0x00000005ff057819 */ /* 0x100fe20000011400 */
[----:B------:R-:W-:Y:S01]  /*0e60*/  IMAD.IADD R8, R11, 0x1, -R3 ;  /* 0x000000010b087824 */ /* 0x000fe200078e0a03 */
[----:B------:R-:W-:Y:S02]  /*0e70*/  SHF.R.S32.HI R2, RZ, 0x1f, R0 ;  /* 0x0000001fff027819 */ /* 0x000fe40000011400 */
[----:B------:R-:W-:-:S02]  /*0e80*/  LOP3.LUT R0, R0, 0xffffffe0, RZ, 0xc0, !PT ;  /* 0xffffffe000007812 */ /* 0x000fc400078ec0ff */
[----:B------:R-:W-:Y:S02]  /*0e90*/  LOP3.LUT R15, R4, R7, RZ, 0x3c, !PT ;  /* 0x00000007040f7212 */ /* 0x000fe400078e3cff */
[----:B------:R-:W-:Y:S01]  /*0ea0*/  LEA.HI R4, R10, R11, RZ, 0x6 ;  /* 0x0000000b0a047211 */ /* 0x000fe200078f30ff */
[----:B------:R-:W-:Y:S01]  /*0eb0*/  IMAD.IADD R18, R11, 0x1, -R0 ;  /* 0x000000010b127824 */ /* 0x000fe200078e0a00 */
[----:B------:R-:W-:Y:S01]  /*0ec0*/  LEA.HI R3, R2, R5, RZ, 0x2 ;  /* 0x0000000502037211 */ /* 0x000fe200078f10ff */
[----:B------:R-:W-:Y:S01]  /*0ed0*/  IMAD.SHL.U32 R2, R206, 0x40, RZ ;  /* 0x00000040ce027824 */ /* 0x000fe200078e00ff */
[----:B------:R-:W-:Y:S01]  /*0ee0*/  LEA.HI R0, R8, R8, RZ, 0x1 ;  /* 0x0000000808007211 */ /* 0x000fe200078f08ff */
[----:B------:R-:W-:Y:S01]  /*0ef0*/  IMAD.SHL.U32 R12, R4, 0x8, RZ ;  /* 0x00000008040c7824 */ /* 0x000fe200078e00ff */
[----:B------:R-:W-:Y:S02]  /*0f00*/  LOP3.LUT R4, R3, 0xffffffc, RZ, 0xc0, !PT ;  /* 0x0ffffffc03047812 */ /* 0x000fe400078ec0ff */
[C---:B------:R-:W-:Y:S01]  /*0f10*/  LOP3.LUT R3, R0.reuse, 0x1ffffffe, RZ, 0xc0, !PT ;  /* 0x1ffffffe00037812 */ /* 0x040fe200078ec0ff */
[----:B------:R-:W-:Y:S01]  /*0f20*/  IMAD.SHL.U32 R0, R0, 0x20, RZ ;  /* 0x0000002000007824 */ /* 0x000fe200078e00ff */
[----:B------:R-:W-:Y:S01]  /*0f30*/  SHF.R.S32.HI R11, RZ, 0x1f, R18 ;  /* 0x0000001fff0b7819 */ /* 0x000fe20000011412 */
[----:B------:R-:W-:Y:S01]  /*0f40*/  IMAD.IADD R7, R5, 0x1, -R4 ;  /* 0x0000000105077824 */ /* 0x000fe200078e0a04 */
[----:B------:R-:W-:Y:S01]  /*0f50*/  LOP3.LUT R2, R2, 0x1c0, RZ, 0xc0, !PT ;  /* 0x000001c002027812 */ /* 0x000fe200078ec0ff */
[----:B------:R-:W-:Y:S01]  /*0f60*/  IMAD.IADD R3, R8, 0x1, -R3 ;  /* 0x0000000108037824 */ /* 0x000fe200078e0a03 */
[----:B------:R-:W-:Y:S01]  /*0f70*/  LEA.HI R11, R11, R18, RZ, 0x2 ;  /* 0x000000120b0b7211 */ /* 0x000fe200078f10ff */
[----:B------:R-:W-:Y:S01]  /*0f80*/  IMAD.SHL.U32 R5, R5, 0x400, RZ ;  /* 0x0000040005057824 */ /* 0x000fe200078e00ff */
[----:B------:R-:W-:-:S02]  /*0f90*/  LOP3.LUT R0, R0, 0xffffffc0, RZ, 0xc0, !PT ;  /* 0xffffffc000007812 */ /* 0x000fc400078ec0ff */
[----:B------:R-:W-:Y:S02]  /*0fa0*/  LOP3.LUT R10, R2, 0x8, R16, 0xf8, !PT ;  /* 0x00000008020a7812 */ /* 0x000fe400078ef810 */
[----:B------:R-:W-:Y:S02]  /*0fb0*/  SHF.R.U32.HI R4, RZ, 0x3, R2 ;  /* 0x00000003ff047819 */ /* 0x000fe40000011602 */
[----:B------:R-:W-:Y:S02]  /*0fc0*/  SHF.R.S32.HI R2, RZ, 0x2, R11 ;  /* 0x00000002ff027819 */ /* 0x000fe4000001140b */
[----:B------:R-:W-:Y:S01]  /*0fd0*/  LOP3.LUT R15, R15, 0x7ffffe00, R12, 0xf8, !PT ;  /* 0x7ffffe000f0f7812 */ /* 0x000fe200078ef80c */
[----:B------:R-:W-:Y:S01]  /*0fe0*/  IMAD R12, R3, 0x8, R0 ;  /* 0x00000008030c7824 */ /* 0x000fe200078e0200 */
[----:B------:R-:W-:Y:S01]  /*0ff0*/  LOP3.LUT R10, R10, R4, RZ, 0x3c, !PT ;  /* 0x000000040a0a7212 */ /* 0x000fe200078e3cff */
[C---:B------:R-:W-:Y:S01]  /*1000*/  IMAD.SHL.U32 R0, R6.reuse, 0x40, RZ ;  /* 0x0000004006007824 */ /* 0x040fe200078e00ff */
[----:B------:R-:W-:Y:S01]  /*1010*/  R2P PR, R9, 0x6 ;  /* 0x0000000609007804 */ /* 0x000fe20000000000 */
[----:B------:R-:W-:Y:S01]  /*1020*/  IMAD R17, R7, 0x10, R2 ;  /* 0x0000001007117824 */ /* 0x000fe200078e0202 */
[----:B------:R-:W-:Y:S01]  /*1030*/  LOP3.LUT P4, RZ, R6, 0x2, RZ, 0xc0, !PT ;  /* 0x0000000206ff7812 */ /* 0x000fe2000788c0ff */
[----:B------:R-:W-:Y:S01]  /*1040*/  IMAD.SHL.U32 R2, R9, 0x40, RZ ;  /* 0x0000004009027824 */ /* 0x000fe200078e00ff */
[----:B------:R-:W-:Y:S01]  /*1050*/  LOP3.LUT R0, R0, 0x1c0, RZ, 0xc0, !PT ;  /* 0x000001c000007812 */ /* 0x000fe200078ec0ff */
[----:B------:R-:W-:Y:S01]  /*1060*/  IMAD.SHL.U32 R3, R14, 0x8, RZ ;  /* 0x000000080e037824 */ /* 0x000fe200078e00ff */
[----:B------:R-:W-:Y:S01]  /*1070*/  LOP3.LUT P3, RZ, R6, 0x4, RZ, 0xc0, !PT ;  /* 0x0000000406ff7812 */ /* 0x000fe2000786c0ff */
[----:B------:R-:W-:Y:S01]  /*1080*/  IMAD R7, R8, 0x2, R5 ;  /* 0x0000000208077824 */ /* 0x000fe200078e0205 */
[----:B------:R-:W-:Y:S01]  /*1090*/  LOP3.LUT R4, R2, 0x1c0, RZ, 0xc0, !PT ;  /* 0x000001c002047812 */ /* 0x000fe200078ec0ff */
[----:B------:R1:W-:Y:S01]  /*10a0*/  STL [R1+0x8c], R17 ;  /* 0x00008c1101007387 */ /* 0x0003e20000100800 */
[----:B------:R-:W-:Y:S01]  /*10b0*/  LOP3.LUT R2, R0, 0x8, R3, 0xf8, !PT ;  /* 0x0000000800027812 */ /* 0x000fe200078ef803 */
[----:B------:R-:W-:Y:S01]  /*10c0*/  IMAD.SHL.U32 R3, R13, 0x40, RZ ;  /* 0x000000400d037824 */ /* 0x000fe200078e00ff */
[----:B------:R-:W-:Y:S01]  /*10d0*/  SHF.R.U32.HI R0, RZ, 0x3, R0 ;  /* 0x00000003ff007819 */ /* 0x000fe20000011600 */
[----:B------:R-:W-:Y:S01]  /*10e0*/  IMAD.MOV.U32 R9, RZ, RZ, 0x40 ;  /* 0x00000040ff097424 */ /* 0x000fe200078e00ff */
[----:B------:R-:W-:Y:S01]  /*10f0*/  LEA.HI R6, R4, R4, RZ, 0x1d ;  /* 0x0000000404067211 */ /* 0x000fe200078fe8ff */
[----:B------:R-:W-:Y:S01]  /*1100*/  IMAD.SHL.U32 R200, R15, 0x2, RZ ;  /* 0x000000020fc87824 */ /* 0x000fe200078e00ff */
[----:B------:R-:W-:Y:S01]  /*1110*/  LOP3.LUT R2, R2, R0, RZ, 0x3c, !PT ;  /* 0x0000000002027212 */ /* 0x000fe200078e3cff */
[----:B------:R-:W-:Y:S01]  /*1120*/  IMAD R0, R14, 0x200, R10 ;  /* 0x000002000e007824 */ /* 0x000fe200078e020a */
[----:B------:R-:W-:Y:S01]  /*1130*/  LOP3.LUT R4, R3, 0xfffffe00, RZ, 0xc0, !PT ;  /* 0xfffffe0003047812 */ /* 0x000fe200078ec0ff */
[----:B------:R-:W-:Y:S01]  /*1140*/  IMAD.IADD R7, R7, 0x1, R6 ;  /* 0x0000000107077824 */ /* 0x000fe200078e0206 */
[----:B------:R-:W-:Y:S01]  /*1150*/  SHF.R.S32.HI R10, RZ, 0x1f, R205 ;  /* 0x0000001fff0a7819 */ /* 0x000fe200000114cd */
[----:B------:R-:W-:Y:S01]  /*1160*/  IMAD.MOV.U32 R8, RZ, RZ, 0x20 ;  /* 0x00000020ff087424 */ /* 0x000fe200078e00ff */
[CC--:B------:R-:W-:Y:S01]  /*1170*/  IADD3 R3, R2.reuse, R4.reuse, R5 ;  /* 0x0000000402037210 */ /* 0x0c0fe20007ffe005 */
[----:B------:R-:W-:Y:S01]  /*1180*/  IMAD.MOV.U32 R5, RZ, RZ, -0x10 ;  /* 0xfffffff0ff057424 */ /* 0x000fe200078e00ff */
[----:B------:R-:W-:-:S02]  /*1190*/  LOP3.LUT R4, R2, R4, RZ, 0xfc, !PT ;  /* 0x0000000402047212 */ /* 0x000fc400078efcff */
[----:B------:R-:W-:Y:S01]  /*11a0*/  LOP3.LUT R2, R11, 0x7ffffffc, RZ, 0xc0, !PT ;  /* 0x7ffffffc0b027812 */ /* 0x000fe200078ec0ff */
[----:B------:R-:W-:Y:S01]  /*11b0*/  IMAD.IADD R11, R17, 0x1, R12 ;  /* 0x00000001110b7824 */ /* 0x000fe200078e020c */
[----:B------:R-:W-:Y:S02]  /*11c0*/  LEA R188, R0, 0x2900, 0x1 ;  /* 0x0000290000bc7811 */ /* 0x000fe400078e08ff */
[----:B------:R-:W-:Y:S01]  /*11d0*/  SEL R0, R9, 0xffffffc0, !P3 ;  /* 0xffffffc009007807 */ /* 0x000fe20005800000 */
[----:B------:R-:W-:Y:S01]  /*11e0*/  IMAD.IADD R2, R18, 0x1, -R2 ;  /* 0x0000000112027824 */ /* 0x000fe200078e0a02 */
[----:B------:R2:W-:Y:S01]  /*11f0*/  STL [R1+0x90], R11 ;  /* 0x0000900b01007387 */ /* 0x0005e20000100800 */
[----:B------:R-:W-:Y:S02]  /*1200*/  LEA R9, R7, 0x80, 0x1 ;  /* 0x0000008007097811 */ /* 0x000fe400078e08ff */
[----:B------:R-:W-:Y:S01]  /*1210*/  IMAD.SHL.U32 R10, R2, 0x2, RZ ;  /* 0x00000002020a7824 */ /* 0x000fe200078e00ff */
[----:B------:R-:W-:-:S02]  /*1220*/  SEL R6, R8, 0xffffffe0, !P1 ;  /* 0xffffffe008067807 */ /* 0x000fc40004800000 */
[----:B------:R-:W-:Y:S02]  /*1230*/  SEL R2, R8, 0xffffffe0, !P4 ;  /* 0xffffffe008027807 */ /* 0x000fe40006000000 */
[C---:B-1----:R-:W-:Y:S01]  /*1240*/  IADD3 R17, R10.reuse, 0x8, RZ ;  /* 0x000000080a117810 */ /* 0x042fe20007ffe0ff */
[----:B------:R1:W-:Y:S01]  /*1250*/  STL [R1+0x38], R10 ;  /* 0x0000380a01007387 */ /* 0x0003e20000100800 */
[C---:B------:R-:W-:Y:S02]  /*1260*/  IADD3 R16, R10.reuse, 0x10, RZ ;  /* 0x000000100a107810 */ /* 0x040fe40007ffe0ff */
[C---:B------:R-:W-:Y:S01]  /*1270*/  IADD3 R15, R10.reuse, 0x18, RZ ;  /* 0x000000180a0f7810 */ /* 0x040fe20007ffe0ff */
[----:B------:R-:W-:Y:S01]  /*1280*/  STL [R1+0x2c], R17 ;  /* 0x00002c1101007387 */ /* 0x000fe20000100800 */
[C---:B------:R-:W-:Y:S02]  /*1290*/  IADD3 R14, R10.reuse, 0x20, RZ ;  /* 0x000000200a0e7810 */ /* 0x040fe40007ffe0ff */
[----:B------:R-:W-:Y:S01]  /*12a0*/  IADD3 R13, R10, 0x28, RZ ;  /* 0x000000280a0d7810 */ /* 0x000fe20007ffe0ff */
[----:B------:R-:W-:Y:S01]  /*12b0*/  STL [R1+0x28], R16 ;  /* 0x0000281001007387 */ /* 0x000fe20000100800 */
[----:B------:R-:W-:-:S02]  /*12c0*/  SHF.R.S32.HI R7, RZ, 0x1f, R17 ;  /* 0x0000001fff077819 */ /* 0x000fc40000011411 */
[----:B------:R-:W-:Y:S01]  /*12d0*/  SHF.R.S32.HI R8, RZ, 0x1f, R16 ;  /* 0x0000001fff087819 */ /* 0x000fe20000011410 */
[----:B------:R-:W-:Y:S01]  /*12e0*/  STL [R1+0x24], R15 ;  /* 0x0000240f01007387 */ /* 0x000fe20000100800 */
[----:B------:R-:W-:Y:S02]  /*12f0*/  SEL R5, R5, 0x10, !P0 ;  /* 0x0000001005057807 */ /* 0x000fe40004000000 */
[----:B------:R-:W-:Y:S01]  /*1300*/  LEA R194, R3, 0x5100, 0x1 ;  /* 0x0000510003c27811 */ /* 0x000fe200078e08ff */
[----:B------:R-:W-:Y:S01]  /*1310*/  STL [R1+0x20], R14 ;  /* 0x0000200e01007387 */ /* 0x000fe20000100800 */
[----:B--2---:R-:W-:Y:S02]  /*1320*/  IADD3 R11, R10, 0x30, RZ ;  /* 0x000000300a0b7810 */ /* 0x004fe40007ffe0ff */
[----:B------:R-:W-:Y:S01]  /*1330*/  LEA R190, R4, 0x100, 0x1 ;  /* 0x0000010004be7811 */ /* 0x000fe200078e08ff */
[----:B------:R-:W-:Y:S01]  /*1340*/  STL [R1+0x1c], R13 ;  /* 0x00001c0d01007387 */ /* 0x000fe20000100800 */
[----:B------:R-:W-:-:S02]  /*1350*/  IMAD.IADD R195, R194, 0x1, R0 ;  /* 0x00000001c2c37824 */ /* 0x000fc400078e0200 */
[----:B------:R-:W-:Y:S01]  /*1360*/  IMAD.IADD R197, R194, 0x1, R2 ;  /* 0x00000001c2c57824 */ /* 0x000fe200078e0202 */
[----:B------:R2:W-:Y:S01]  /*1370*/  STL [R1+0x18], R11 ;  /* 0x0000180b01007387 */ /* 0x0005e20000100800 */
[----:B-1----:R-:W-:Y:S01]  /*1380*/  IADD3 R10, R10, 0x38, RZ ;  /* 0x000000380a0a7810 */ /* 0x002fe20007ffe0ff */
[--C-:B------:R-:W-:Y:S02]  /*1390*/  IMAD.IADD R191, R0, 0x1, R190.reuse ;  /* 0x0000000100bf7824 */ /* 0x100fe400078e02be */
[----:B------:R1:W-:Y:S01]  /*13a0*/  STL [R1+0x74], R7 ;  /* 0x0000740701007387 */ /* 0x0003e20000100800 */
[C---:B------:R-:W-:Y:S02]  /*13b0*/  IMAD.IADD R193, R2.reuse, 0x1, R190 ;  /* 0x0000000102c17824 */ /* 0x040fe400078e02be */
[C---:B------:R-:W-:Y:S01]  /*13c0*/  IMAD.IADD R196, R2.reuse, 0x1, R195 ;  /* 0x0000000102c47824 */ /* 0x040fe200078e02c3 */
[----:B------:R-:W-:Y:S01]  /*13d0*/  STL [R1+0x14], R10 ;  /* 0x0000140a01007387 */ /* 0x000fe20000100800 */
[----:B------:R-:W-:-:S03]  /*13e0*/  IMAD.IADD R192, R2, 0x1, R191 ;  /* 0x0000000102c07824 */ /* 0x000fc600078e02bf */
[----:B------:R3:W-:Y:S04]  /*13f0*/  STL [R1+0x70], R8 ;  /* 0x0000700801007387 */ /* 0x0007e80000100800 */
[----:B------:R-:W-:Y:S01]  /*1400*/  STL [R1+0x48], R9 ;  /* 0x0000480901007387 */ /* 0x000fe20000100800 */
[----:B--2---:R-:W-:Y:S02]  /*1410*/  SHF.R.S32.HI R11, RZ, 0x1f, R11 ;  /* 0x0000001fff0b7819 */ /* 0x004fe4000001140b */
[----:B-1----:R-:W-:-:S05]  /*1420*/  SHF.R.S32.HI R7, RZ, 0x1f, R15 ;  /* 0x0000001fff077819 */ /* 0x002fca000001140f */
[----:B------:R1:W-:Y:S01]  /*1430*/  STL [R1+0x6c], R7 ;  /* 0x00006c0701007387 */ /* 0x0003e20000100800 */
[----:B---3--:R-:W-:-:S05]  /*1440*/  SHF.R.S32.HI R8, RZ, 0x1f, R14 ;  /* 0x0000001fff087819 */ /* 0x008fca000001140e */
[----:B------:R2:W-:Y:S01]  /*1450*/  STL [R1+0x68], R8 ;  /* 0x0000680801007387 */ /* 0x0005e20000100800 */
[----:B-1----:R-:W-:-:S05]  /*1460*/  SHF.R.S32.HI R7, RZ, 0x1f, R13 ;  /* 0x0000001fff077819 */ /* 0x002fca000001140d */
[----:B------:R1:W-:Y:S01]  /*1470*/  STL [R1+0x64], R7 ;  /* 0x0000640701007387 */ /* 0x0003e20000100800 */
[----:B--2---:R-:W-:-:S03]  /*1480*/  IADD3 R8, R9, 0x40, RZ ;  /* 0x0000004009087810 */ /* 0x004fc60007ffe0ff */
[----:B------:R2:W-:Y:S01]  /*1490*/  STL [R1+0x60], R11 ;  /* 0x0000600b01007387 */ /* 0x0005e20000100800 */
[----:B------:R-:W-:-:S05]  /*14a0*/  @P2 IADD3 R8, R9, -0x40, RZ ;  /* 0xffffffc009082810 */ /* 0x000fca0007ffe0ff */
[----:B------:R-:W-:-:S04]  /*14b0*/  IMAD.IADD R3, R5, 0x1, R8 ;  /* 0x0000000105037824 */ /* 0x000fc800078e0208 */
[----:B------:R-:W-:Y:S02]  /*14c0*/  IMAD.IADD R0, R6, 0x1, R3 ;  /* 0x0000000106007824 */ /* 0x000fe400078e0203 */
[C---:B-1----:R-:W-:Y:S01]  /*14d0*/  IMAD.IADD R7, R9.reuse, 0x1, R5 ;  /* 0x0000000109077824 */ /* 0x042fe200078e0205 */
[----:B--2---:R-:W-:Y:S01]  /*14e0*/  SHF.R.S32.HI R11, RZ, 0x1f, R10 ;  /* 0x0000001fff0b7819 */ /* 0x004fe2000001140a */
[----:B------:R-:W-:-:S04]  /*14f0*/  IMAD.IADD R10, R9, 0x1, R6 ;  /* 0x00000001090a7824 */ /* 0x000fc800078e0206 */
[----:B------:R-:W-:Y:S04]  /*1500*/  STL [R1+0x5c], R11 ;  /* 0x00005c0b01007387 */ /* 0x000fe80000100800 */
[----:B------:R1:W-:Y:S04]  /*1510*/  STL [R1+0x58], R7 ;  /* 0x0000580701007387 */ /* 0x0003e80000100800 */
[----:B------:R-:W-:Y:S01]  /*1520*/  STL [R1+0x7c], R10 ;  /* 0x00007c0a01007387 */ /* 0x000fe20000100800 */
[----:B-1----:R-:W-:-:S05]  /*1530*/  IMAD.IADD R7, R7, 0x1, R6 ;  /* 0x0000000107077824 */ /* 0x002fca00078e0206 */
[----:B------:R1:W-:Y:S04]  /*1540*/  STL [R1+0x78], R7 ;  /* 0x0000780701007387 */ /* 0x0003e80000100800 */
[----:B------:R2:W-:Y:S01]  /*1550*/  STL [R1+0x4c], R8 ;  /* 0x00004c0801007387 */ /* 0x0005e20000100800 */
[----:B-1----:R-:W-:-:S04]  /*1560*/  IMAD.IADD R7, R6, 0x1, R8 ;  /* 0x0000000106077824 */ /* 0x002fc800078e0208 */
[----:B------:R-:W-:Y:S01]  /*1570*/  IMAD.IADD R4, R5, 0x1, R7 ;  /* 0x0000000105047824 */ /* 0x000fe200078e0207 */
[----:B------:R2:W-:Y:S04]  /*1580*/  STL [R1+0x50], R7 ;  /* 0x0000500701007387 */ /* 0x0005e80000100800 */
[----:B------:R2:W-:Y:S04]  /*1590*/  STL [R1+0x54], R3 ;  /* 0x0000540301007387 */ /* 0x0005e80000100800 */
[----:B------:R2:W-:Y:S04]  /*15a0*/  STL [R1+0x84], R4 ;  /* 0x0000840401007387 */ /* 0x0005e80000100800 */
[----:B------:R2:W-:Y:S02]  /*15b0*/  STL [R1+0x80], R0 ;  /* 0x0000800001007387 */ /* 0x0005e40000100800 */
.L_x_154:
[----:B--2---:R-:W2:Y:S01]  /*15c0*/  LDL R0, [R1+0xc] ;  /* 0x00000c0001007983 */ /* 0x004ea20000100800 */
[----:B------:R-:W-:Y:S01]  /*15d0*/  IMAD.MOV.U32 R8, RZ, RZ, 0x4 ;  /* 0x00000004ff087424 */ /* 0x000fe200078e00ff */
[----:B------:R-:W-:-:S02]  /*15e0*/  ISETP.NE.U32.AND P4, PT, RZ, c[0x0][0x370], PT ;  /* 0x0000dc00ff007a0c */ /* 0x000fc40003f85070 */
[----:B------:R-:W-:Y:S02]  /*15f0*/  ISETP.NE.U32.AND P2, PT, RZ, c[0x0][0x360], PT ;  /* 0x0000d800ff007a0c */ /* 0x000fe40003f45070 */
[----:B------:R-:W-:Y:S01]  /*1600*/  ISETP.NE.AND.EX P4, PT, RZ, c[0x0][0x374], PT, P4 ;  /* 0x0000dd00ff007a0c */ /* 0x000fe20003f85340 */
[----:B--2---:R-:W-:-:S05]  /*1610*/  IMAD.WIDE R2, R0, R8, c[0x0][0x588] ;  /* 0x0001620000027625 */ /* 0x004fca00078e0208 */
[----:B------:R-:W2:Y:S01]  /*1620*/  LDG.E R14, [R2.64] ;  /* 0x00000006020e7981 */ /* 0x000ea2000c1e1900 */
[----:B------:R-:W-:Y:S01]  /*1630*/  ISETP.NE.AND.EX P2, PT, RZ, c[0x0][0x364], PT, P2 ;  /* 0x0000d900ff007a0c */ /* 0x000fe20003f45320 */
[----:B------:R-:W-:Y:S01]  /*1640*/  IMAD.MOV.U32 R243, RZ, RZ, RZ ;  /* 0x000000fffff37224 */ /* 0x000fe200078e00ff */
[----:B------:R-:W-:Y:S01]  /*1650*/  ISETP.NE.U32.AND P3, PT, RZ, c[0x0][0x348], PT ;  /* 0x0000d200ff007a0c */ /* 0x000fe20003f65070 */
[----:B------:R-:W-:-:S03]  /*1660*/  IMAD.MOV.U32 R11, RZ, RZ, RZ ;  /* 0x000000ffff0b7224 */ /* 0x000fc600078e00ff */
[----:B------:R-:W-:Y:S02]  /*1670*/  ISETP.NE.AND.EX P3, PT, RZ, c[0x0][0x34c], PT, P3 ;  /* 0x0000d300ff007a0c */ /* 0x000fe40003f65330 */
[----:B--2---:R-:W-:Y:S01]  /*1680*/  SHF.R.S32.HI R15, RZ, 0x1f, R14 ;  /* 0x0000001fff0f7819 */ /* 0x004fe2000001140e */
[C---:B------:R-:W-:Y:S01]  /*1690*/  IMAD.SHL.U32 R18, R14.reuse, 0x4, RZ ;  /* 0x000000040e127824 */ /* 0x040fe200078e00ff */
[C---:B------:R-:W-:Y:S01]  /*16a0*/  @P4 LEA R6, P1, R14.reuse, c[0x0][0x370], 0x2 ;  /* 0x0000dc000e064a11 */ /* 0x040fe200078210ff */
[----:B------:R1:W-:Y:S01]  /*16b0*/  STL [R1+0x10], R14 ;  /* 0x0000100e01007387 */ /* 0x0003e20000100800 */
[C-C-:B------:R-:W-:Y:S02]  /*16c0*/  SHF.L.U64.HI R17, R14.reuse, 0x2, R15.reuse ;  /* 0x000000020e117819 */ /* 0x140fe4000001020f */
[----:B------:R-:W-:Y:S01]  /*16d0*/  @P4 LEA.HI.X R7, R14, c[0x0][0x374], R15, 0x2, P1 ;  /* 0x0000dd000e074a11 */ /* 0x000fe200008f140f */
[----:B------:R1:W-:Y:S01]  /*16e0*/  STL [R1+0x40], R15 ;  /* 0x0000400f01007387 */ /* 0x0003e20000100800 */
[----:B------:R-:W-:-:S02]  /*16f0*/  @P2 IADD3 R4, P0, R18, c[0x0][0x360], RZ ;  /* 0x0000d80012042a10 */ /* 0x000fc40007f1e0ff */
[----:B------:R-:W-:Y:S01]  /*1700*/  IADD3 R2, P1, R18, c[0x0][0x348], RZ ;  /* 0x0000d20012027a10 */ /* 0x000fe20007f3e0ff */
[----:B------:R1:W5:Y:S01]  /*1710*/  @P4 LDG.E R243, [R6.64] ;  /* 0x0000000606f34981 */ /* 0x000362000c1e1900 */
[C---:B------:R-:W-:Y:S02]  /*1720*/  @P2 IADD3.X R5, R17.reuse, c[0x0][0x364], RZ, P0, !PT ;  /* 0x0000d90011052a10 */ /* 0x040fe400007fe4ff */
[----:B------:R-:W-:Y:S01]  /*1730*/  IADD3.X R3, R17, c[0x0][0x34c], RZ, P1, !PT ;  /* 0x0000d30011037a10 */ /* 0x000fe20000ffe4ff */
[----:B------:R1:W-:Y:S04]  /*1740*/  STL [R1+0x30], R18 ;  /* 0x0000301201007387 */ /* 0x0003e80000100800 */
[----:B------:R1:W5:Y:S04]  /*1750*/  @P2 LDG.E R12, [R4.64] ;  /* 0x00000006040c2981 */ /* 0x000368000c1e1900 */
[----:B------:R1:W5:Y:S04]  /*1760*/  @P3 LDG.E R11, [R2.64] ;  /* 0x00000006020b3981 */ /* 0x000368000c1e1900 */
[----:B------:R1:W-:Y:S01]  /*1770*/  STL [R1+0x34], R17 ;  /* 0x0000341101007387 */ /* 0x0003e20000100800 */
[----:B------:R-:W-:Y:S01]  /*1780*/  YIELD ;  /* 0x0000000000007946 */ /* 0x000fe20003800000 */
[----:B------:R-:W-:Y:S05]  /*1790*/  @P2 BRA `(.L_x_43) ;  /* 0x0000005000002947 */ /* 0x000fea0003800000 */
[----:B-----5:R-:W-:Y:S01]  /*17a0*/  MOV R12, c[0x0][0x168] ;  /* 0x00005a00000c7a02 */ /* 0x020fe20000000f00 */
[----:B------:R-:W-:Y:S05]  /*17b0*/  @!P3 BRA `(.L_x_43) ;  /* 0x000000300000b947 */ /* 0x000fea0003800000 */
[----:B------:R2:W3:Y:S04]  /*17c0*/  LDG.E R0, [R2.64] ;  /* 0x0000000602007981 */ /* 0x0004e8000c1e1900 */
[----:B-12---:R-:W3:Y:S02]  /*17d0*/  LDG.E R2, [R2.64+0x4] ;  /* 0x0000040602027981 */ /* 0x006ee4000c1e1900 */
[----:B---3--:R-:W-:-:S02]  /*17e0*/  IADD3 R12, -R0, R2, RZ ;  /* 0x00000002000c7210 */ /* 0x008fc40007ffe1ff */
.L_x_43:
[----:B------:R-:W-:-:S04]  /*17f0*/  ISETP.NE.U32.AND P0, PT, RZ, c[0x0][0x368], PT ;  /* 0x0000da00ff007a0c */ /* 0x000fc80003f05070 */
[----:B------:R-:W-:-:S13]  /*1800*/  ISETP.NE.AND.EX P0, PT, RZ, c[0x0][0x36c], PT, P0 ;  /* 0x0000db00ff007a0c */ /* 0x000fda0003f05300 */
[----:B------:R-:W-:Y:S05]  /*1810*/  @!P0 BRA `(.L_x_44) ;  /* 0x0000004000008947 */ /* 0x000fea0003800000 */
[----:B-1----:R-:W-:-:S04]  /*1820*/  IADD3 R2, P0, R18, c[0x0][0x368], RZ ;  /* 0x0000da0012027a10 */ /* 0x002fc80007f1e0ff */
[----:B------:R-:W-:-:S05]  /*1830*/  IADD3.X R3, R17, c[0x0][0x36c], RZ, P0, !PT ;  /* 0x0000db0011037a10 */ /* 0x000fca00007fe4ff */
[----:B------:R1:W5:Y:S01]  /*1840*/  LDG.E R0, [R2.64] ;  /* 0x0000000602007981 */ /* 0x000362000c1e1900 */
[----:B------:R-:W-:Y:S05]  /*1850*/  BRA `(.L_x_45) ;  /* 0x0000008000007947 */ /* 0x000fea0003800000 */
.L_x_44:
[----:B------:R-:W-:Y:S01]  /*1860*/  ISETP.NE.U32.AND P0, PT, RZ, c[0x0][0x350], PT ;  /* 0x0000d400ff007a0c */ /* 0x000fe20003f05070 */
[----:B------:R-:W-:-:S03]  /*1870*/  IMAD.U32 R0, RZ, RZ, UR5 ;  /* 0x00000005ff007e24 */ /* 0x000fc6000f8e00ff */
[----:B------:R-:W-:-:S13]  /*1880*/  ISETP.NE.AND.EX P0, PT, RZ, c[0x0][0x354], PT, P0 ;  /* 0x0000d500ff007a0c */ /* 0x000fda0003f05300 */
[----:B------:R-:W-:Y:S05]  /*1890*/  @!P0 BRA `(.L_x_45) ;  /* 0x0000004000008947 */ /* 0x000fea0003800000 */
[----:B-1----:R-:W-:-:S05]  /*18a0*/  IMAD.WIDE R2, R14, R8, c[0x0][0x350] ;  /* 0x0000d4000e027625 */ /* 0x002fca00078e0208 */
[----:B------:R-:W2:Y:S04]  /*18b0*/  LDG.E R4, [R2.64] ;  /* 0x0000000602047981 */ /* 0x000ea8000c1e1900 */
[----:B------:R-:W2:Y:S02]  /*18c0*/  LDG.E R0, [R2.64+0x4] ;  /* 0x0000040602007981 */ /* 0x000ea4000c1e1900 */
[----:B--2---:R-:W-:-:S04]  /*18d0*/  IADD3 R0, -R4, R0, RZ ;  /* 0x0000000004007210 */ /* 0x004fc80007ffe1ff */
.L_x_45:
[----:B------:R-:W2:Y:S01]  /*18e0*/  LDL R16, [R1+0x8] ;  /* 0x0000080001107983 */ /* 0x000ea20000100800 */
[----:B-----5:R-:W-:Y:S01]  /*18f0*/  IMAD.IADD R13, R0, 0x1, -R243 ;  /* 0x00000001000d7824 */ /* 0x020fe200078e0af3 */
[----:B------:R-:W-:Y:S04]  /*1900*/  BSSY B0, `(.L_x_46) ;  /* 0x000002e000007945 */ /* 0x000fe80003800000 */
[----:B------:R-:W-:-:S02]  /*1910*/  IADD3 R0, R13, 0x4f, RZ ;  /* 0x0000004f0d007810 */ /* 0x000fc40007ffe0ff */
[----:B------:R-:W-:-:S03]  /*1920*/  ISETP.GE.AND P0, PT, R13, 0x1, PT ;  /* 0x000000010d00780c */ /* 0x000fc60003f06270 */
[----:B------:R-:W-:-:S05]  /*1930*/  IMAD.HI R0, R0, 0x66666667, RZ ;  /* 0x6666666700007827 */ /* 0x000fca00078e02ff */
[----:B-1----:R-:W-:-:S04]  /*1940*/  SHF.R.U32.HI R2, RZ, 0x1f, R0 ;  /* 0x0000001fff027819 */ /* 0x002fc80000011600 */
[----:B------:R-:W-:Y:S01]  /*1950*/  LEA.HI.SX32 R10, R0, R2, 0x1b ;  /* 0x00000002000a7211 */ /* 0x000fe200078fdaff */
[----:B------:R-:W-:Y:S01]  /*1960*/  IMAD.MOV.U32 R2, RZ, RZ, RZ ;  /* 0x000000ffff027224 */ /* 0x000fe200078e00ff */
[C---:B--2---:R-:W-:Y:S02]  /*1970*/  LOP3.LUT R3, R16.reuse, 0xff000000, RZ, 0xc0, !PT ;  /* 0xff00000010037812 */ /* 0x044fe400078ec0ff */
[----:B------:R-:W-:Y:S02]  /*1980*/  LOP3.LUT R4, R16, 0xff0000, RZ, 0xc0, !PT ;  /* 0x00ff000010047812 */ /* 0x000fe400078ec0ff */
[----:B------:R-:W-:-:S04]  /*1990*/  SHF.R.U32.HI R3, RZ, 0x8, R3 ;  /* 0x00000008ff037819 */ /* 0x000fc80000011603 */
[----:B------:R-:W-:-:S04]  /*19a0*/  LEA.HI R3, R4, R3, RZ, 0x10 ;  /* 0x0000000304037211 */ /* 0x000fc800078f80ff */
[----:B------:R-:W-:Y:S02]  /*19b0*/  LOP3.LUT R19, R3, 0xff, RZ, 0xc0, !PT ;  /* 0x000000ff03137812 */ /* 0x000fe400078ec0ff */
[----:B------:R-:W-:-:S03]  /*19c0*/  SHF.R.U32.HI R5, RZ, 0x10, R3 ;  /* 0x00000010ff057819 */ /* 0x000fc60000011603 */
[----:B------:R1:W-:Y:S04]  /*19d0*/  STL [R1+0x44], R19 ;  /* 0x0000441301007387 */ /* 0x0003e80000100800 */
[----:B------:R1:W-:Y:S01]  /*19e0*/  STL [R1+0x3c], R5 ;  /* 0x00003c0501007387 */ /* 0x0003e20000100800 */
[----:B------:R-:W-:Y:S05]  /*19f0*/  @!P0 BRA `(.L_x_47) ;  /* 0x000001e000008947 */ /* 0x000fea0003800000 */
[----:B------:R-:W-:Y:S01]  /*1a00*/  ISETP.NE.AND P0, PT, R5, RZ, PT ;  /* 0x000000ff0500720c */ /* 0x000fe20003f05270 */
[----:B------:R-:W-:-:S03]  /*1a10*/  IMAD.MOV.U32 R4, RZ, RZ, RZ ;  /* 0x000000ffff047224 */ /* 0x000fc600078e00ff */
[----:B------:R-:W-:-:S04]  /*1a20*/  SEL R0, R5, c[0x0][0x338], P0 ;  /* 0x0000ce0005007a07 */ /* 0x000fc80000000000 */
[----:B------:R-:W-:Y:S02]  /*1a30*/  IABS R3, R0 ;  /* 0x0000000000037213 */ /* 0x000fe40000000000 */
[----:B------:R-:W-:Y:S02]  /*1a40*/  IADD3 R6, R10, -0x1, R0 ;  /* 0xffffffff0a067810 */ /* 0x000fe40007ffe000 */
[----:B------:R-:W2:Y:S02]  /*1a50*/  I2F.RP R2, R3 ;  /* 0x0000000300027306 */ /* 0x000ea40000209400 */
[----:B------:R-:W-:-:S06]  /*1a60*/  IABS R9, R6 ;  /* 0x0000000600097213 */ /* 0x000fcc0000000000 */
[----:B--2---:R-:W2:Y:S02]  /*1a70*/  MUFU.RCP R2, R2 ;  /* 0x0000000200027308 */ /* 0x004ea40000001000 */
[----:B--2---:R-:W-:-:S06]  /*1a80*/  IADD3 R2, R2, 0xffffffe, RZ ;  /* 0x0ffffffe02027810 */ /* 0x004fcc0007ffe0ff */
[----:B-1----:R-:W1:Y:S02]  /*1a90*/  F2I.FTZ.U32.TRUNC.NTZ R5, R2 ;  /* 0x0000000200057305 */ /* 0x002e64000021f000 */
[----:B-1----:R-:W-:-:S04]  /*1aa0*/  IMAD.MOV R2, RZ, RZ, -R5 ;  /* 0x000000ffff027224 */ /* 0x002fc800078e0a05 */
[----:B------:R-:W-:Y:S01]  /*1ab0*/  IMAD.MOV.U32 R7, RZ, RZ, R2 ;  /* 0x000000ffff077224 */ /* 0x000fe200078e0002 */
[----:B------:R-:W-:-:S03]  /*1ac0*/  IABS R2, R0 ;  /* 0x0000000000027213 */ /* 0x000fc60000000000 */
[----:B------:R-:W-:Y:S02]  /*1ad0*/  IMAD R7, R7, R3, RZ ;  /* 0x0000000307077224 */ /* 0x000fe400078e02ff */
[----:B------:R-:W-:Y:S02]  /*1ae0*/  IMAD.MOV R8, RZ, RZ, -R2 ;  /* 0x000000ffff087224 */ /* 0x000fe400078e0a02 */
[----:B------:R-:W-:-:S04]  /*1af0*/  IMAD.HI.U32 R2, R5, R7, R4 ;  /* 0x0000000705027227 */ /* 0x000fc800078e0004 */
[----:B------:R-:W-:Y:S02]  /*1b00*/  IMAD.MOV.U32 R4, RZ, RZ, R9 ;  /* 0x000000ffff047224 */ /* 0x000fe400078e0009 */
[----:B------:R-:W-:Y:S02]  /*1b10*/  IMAD.MOV.U32 R5, RZ, RZ, R8 ;  /* 0x000000ffff057224 */ /* 0x000fe400078e0008 */
[----:B------:R-:W-:-:S04]  /*1b20*/  IMAD.HI.U32 R2, R2, R4, RZ ;  /* 0x0000000402027227 */ /* 0x000fc800078e00ff */
[----:B------:R-:W-:-:S05]  /*1b30*/  IMAD R4, R2, R5, R4 ;  /* 0x0000000502047224 */ /* 0x000fca00078e0204 */
[----:B------:R-:W-:-:S13]  /*1b40*/  ISETP.GT.U32.AND P1, PT, R3, R4, PT ;  /* 0x000000040300720c */ /* 0x000fda0003f24070 */
[----:B------:R-:W-:Y:S01]  /*1b50*/  @!P1 IMAD.IADD R4, R4, 0x1, -R3 ;  /* 0x0000000104049824 */ /* 0x000fe200078e0a03 */
[----:B------:R-:W-:Y:S02]  /*1b60*/  @!P1 IADD3 R2, R2, 0x1, RZ ;  /* 0x0000000102029810 */ /* 0x000fe40007ffe0ff */
[----:B------:R-:W-:Y:S02]  /*1b70*/  ISETP.NE.AND P1, PT, R0, RZ, PT ;  /* 0x000000ff0000720c */ /* 0x000fe40003f25270 */
[----:B------:R-:W-:Y:S02]  /*1b80*/  ISETP.GE.U32.AND P2, PT, R4, R3, PT ;  /* 0x000000030400720c */ /* 0x000fe40003f46070 */
[----:B------:R-:W-:-:S04]  /*1b90*/  LOP3.LUT R3, R6, R0, RZ, 0x3c, !PT ;  /* 0x0000000006037212 */ /* 0x000fc800078e3cff */
[----:B------:R-:W-:-:S07]  /*1ba0*/  ISETP.GE.AND P0, PT, R3, RZ, PT ;  /* 0x000000ff0300720c */ /* 0x000fce0003f06270 */
[----:B------:R-:W-:-:S06]  /*1bb0*/  @P2 IADD3 R2, R2, 0x1, RZ ;  /* 0x0000000102022810 */ /* 0x000fcc0007ffe0ff */
[----:B------:R-:W-:Y:S01]  /*1bc0*/  @!P0 IMAD.MOV R2, RZ, RZ, -R2 ;  /* 0x000000ffff028224 */ /* 0x000fe200078e0a02 */
[----:B------:R-:W-:Y:S02]  /*1bd0*/  @!P1 LOP3.LUT R2, RZ, R0, RZ, 0x33, !PT ;  /* 0x00000000ff029212 */ /* 0x000fe400078e33ff */
.L_x_47:
[----:B------:R-:W-:Y:S05]  /*1be0*/  BSYNC B0 ;  /* 0x0000000000007941 */ /* 0x000fea0003800000 */
.L_x_46:
[----:B------:R-:W-:Y:S01]  /*1bf0*/  IMAD R241, R19, R2, RZ ;  /* 0x0000000213f17224 */ /* 0x000fe200078e02ff */
[----:B------:R-:W-:Y:S01]  /*1c00*/  PRMT R0, RZ, 0x7610, R0 ;  /* 0x00007610ff007816 */ /* 0x000fe20000000000 */
[----:B------:R-:W-:Y:S01]  /*1c10*/  IMAD.MOV.U32 R24, RZ, RZ, RZ ;  /* 0x000000ffff187224 */ /* 0x000fe200078e00ff */
[----:B-1----:R-:W-:Y:S01]  /*1c20*/  MOV R19, RZ ;  /* 0x000000ff00137202 */ /* 0x002fe20000000f00 */
[----:B------:R-:W-:Y:S01]  /*1c30*/  IMAD.IADD R2, R241, 0x1, R2 ;  /* 0x00000001f1027824 */ /* 0x000fe200078e0202 */
[----:B------:R-:W-:Y:S01]  /*1c40*/  CS2R R22, SRZ ;  /* 0x0000000000167805 */ /* 0x000fe2000001ff00 */
[----:B------:R-:W-:Y:S01]  /*1c50*/  CS2R R28, SRZ ;  /* 0x00000000001c7805 */ /* 0x000fe2000001ff00 */
[----:B------:R-:W-:Y:S01]  /*1c60*/  CS2R R26, SRZ ;  /* 0x00000000001a7805 */ /* 0x000fe2000001ff00 */
[----:B------:R-:W-:Y:S01]  /*1c70*/  CS2R R62, SRZ ;  /* 0x00000000003e7805 */ /* 0x000fe2000001ff00 */
[----:B------:R-:W-:Y:S01]  /*1c80*/  IMNMX R176, R10, R2, PT ;  /* 0x000000020ab07217 */ /* 0x000fe20003800200 */
[----:B------:R-:W-:Y:S01]  /*1c90*/  CS2R R58, SRZ ;  /* 0x00000000003a7805 */ /* 0x000fe2000001ff00 */
[----:B------:R-:W-:Y:S01]  /*1ca0*/  CS2R R40, SRZ ;  /* 0x0000000000287805 */ /* 0x000fe2000001ff00 */
[----:B------:R-:W-:Y:S01]  /*1cb0*/  CS2R R38, SRZ ;  /* 0x0000000000267805 */ /* 0x000fe2000001ff00 */
[----:B------:R-:W-:Y:S01]  /*1cc0*/  ISETP.GT.AND P0, PT, R176, R241, PT ;  /* 0x000000f1b000720c */ /* 0x000fe20003f04270 */
        /* <DEDUP_REMOVED lines=27> */
[----:B------:R-:W2:Y:S01]  /*1e80*/  LDL R6, [R1+0x4] ;  /* 0x0000040001067983 */ /* 0x000ea20000100800 */
[----:B------:R-:W-:-:S04]  /*1e90*/  ISETP.NE.U32.AND P1, PT, RZ, c[0x0][0x340], PT ;  /* 0x0000d000ff007a0c */ /* 0x000fc80003f25070 */
[----:B------:R-:W-:-:S13]  /*1ea0*/  ISETP.NE.AND.EX P1, PT, RZ, c[0x0][0x344], PT, P1 ;  /* 0x0000d100ff007a0c */ /* 0x000fda0003f25310 */
[----:B------:R-:W-:-:S04]  /*1eb0*/  @P1 IADD3 R2, P0, R18, c[0x0][0x340], RZ ;  /* 0x0000d00012021a10 */ /* 0x000fc80007f1e0ff */
[----:B------:R-:W-:-:S05]  /*1ec0*/  @P1 IADD3.X R3, R17, c[0x0][0x344], RZ, P0, !PT ;  /* 0x0000d10011031a10 */ /* 0x000fca00007fe4ff */
[----:B------:R1:W5:Y:S01]  /*1ed0*/  @P1 LDG.E R8, [R2.64] ;  /* 0x0000000602081981 */ /* 0x000362000c1e1900 */
[----:B------:R-:W-:Y:S01]  /*1ee0*/  SHF.R.S32.HI R0, RZ, 0x1f, R11 ;  /* 0x0000001fff007819 */ /* 0x000fe2000001140b */
[----:B------:R-:W-:Y:S01]  /*1ef0*/  IMAD.MOV.U32 R4, RZ, RZ, c[0x0][0x2c4] ;  /* 0x0000b100ff047624 */ /* 0x000fe200078e00ff */
[----:B------:R-:W-:Y:S01]  /*1f00*/  LOP3.LUT R26, R16, 0xffff, RZ, 0xc0, !PT ;  /* 0x0000ffff101a7812 */ /* 0x000fe200078ec0ff */
[----:B------:R-:W-:Y:S01]  /*1f10*/  IMAD R5, R206, 0x10, R242 ;  /* 0x00000010ce057824 */ /* 0x000fe200078e02f2 */
[----:B------:R-:W-:Y:S01]  /*1f20*/  ISETP.GE.AND P2, PT, R205, c[0x0][0x198], PT ;  /* 0x00006600cd007a0c */ /* 0x000fe20003f46270 */
[----:B------:R-:W-:Y:S01]  /*1f30*/  IMAD R0, R0, c[0x0][0x178], RZ ;  /* 0x00005e0000007a24 */ /* 0x000fe200078e02ff */
[----:B------:R-:W-:Y:S02]  /*1f40*/  ISETP.NE.AND P0, PT, R4, 0x1, PT ;  /* 0x000000010400780c */ /* 0x000fe40003f05270 */
[----:B------:R-:W-:Y:S01]  /*1f50*/  SEL R4, R14, RZ, !P3 ;  /* 0x000000ff0e047207 */ /* 0x000fe20005800000 */
[C---:B------:R-:W-:Y:S01]  /*1f60*/  IMAD R0, R11.reuse, c[0x0][0x17c], R0 ;  /* 0x00005f000b007a24 */ /* 0x040fe200078e0200 */
[----:B------:R-:W-:Y:S01]  /*1f70*/  IADD3 R175, R176, -0x1, RZ ;  /* 0xffffffffb0af7810 */ /* 0x000fe20007ffe0ff */
[----:B-1----:R-:W-:-:S05]  /*1f80*/  IMAD.WIDE.U32 R2, R11, c[0x0][0x178], RZ ;  /* 0x00005e000b027a25 */ /* 0x002fca00078e00ff */
[----:B------:R-:W-:-:S05]  /*1f90*/  IADD3 R3, R3, R0, RZ ;  /* 0x0000000003037210 */ /* 0x000fca0007ffe0ff */
[----:B------:R-:W-:-:S04]  /*1fa0*/  IMAD.WIDE.U32 R2, R26, c[0x0][0x1b8], R2 ;  /* 0x00006e001a027a25 */ /* 0x000fc800078e0002 */
[----:B------:R-:W-:-:S04]  /*1fb0*/  IMAD R3, R26, c[0x0][0x1bc], R3 ;  /* 0x00006f001a037a24 */ /* 0x000fc800078e0203 */
[----:B------:R-:W-:-:S04]  /*1fc0*/  IMAD.WIDE.U32 R2, R4, c[0x0][0x1c0], R2 ;  /* 0x0000700004027a25 */ /* 0x000fc800078e0002 */
[----:B--2---:R-:W-:Y:S01]  /*1fd0*/  IMAD R5, R6, 0x80, R5 ;  /* 0x0000008006057824 */ /* 0x004fe200078e0205 */
[----:B------:R-:W-:-:S03]  /*1fe0*/  SEL R6, R15, RZ, !P3 ;  /* 0x000000ff0f067207 */ /* 0x000fc60005800000 */
[----:B------:R-:W-:Y:S01]  /*1ff0*/  @P0 IMAD.HI.U32 R7, R5, c[0x0][0x2c8], RZ ;  /* 0x0000b20005070a27 */ /* 0x000fe200078e00ff */
[----:B------:R-:W-:-:S03]  /*2000*/  MOV R0, R5 ;  /* 0x0000000500007202 */ /* 0x000fc60000000f00 */
[----:B------:R-:W-:Y:S01]  /*2010*/  IMAD R6, R6, c[0x0][0x1c0], RZ ;  /* 0x0000700006067a24 */ /* 0x000fe200078e02ff */
[----:B------:R-:W-:-:S03]  /*2020*/  @P0 SHF.R.U32.HI R0, RZ, c[0x0][0x2cc], R7 ;  /* 0x0000b300ff000a19 */ /* 0x000fc60000011607 */
[----:B------:R-:W-:Y:S01]  /*2030*/  IMAD R6, R4, c[0x0][0x1c4], R6 ;  /* 0x0000710004067a24 */ /* 0x000fe200078e0206 */
[--C-:B------:R-:W-:Y:S01]  /*2040*/  SHF.R.S32.HI R7, RZ, 0x1f, R0.reuse ;  /* 0x0000001fff077819 */ /* 0x100fe20000011400 */
[----:B------:R-:W-:-:S03]  /*2050*/  IMAD.MOV R4, RZ, RZ, -R0 ;  /* 0x000000ffff047224 */ /* 0x000fc600078e0a00 */
[----:B------:R-:W-:Y:S01]  /*2060*/  IADD3 R3, R3, R6, RZ ;  /* 0x0000000603037210 */ /* 0x000fe20007ffe0ff */
[----:B------:R-:W-:Y:S02]  /*2070*/  IMAD R4, R4, c[0x0][0x2c4], R5 ;  /* 0x0000b10004047a24 */ /* 0x000fe400078e0205 */
[----:B------:R-:W-:Y:S02]  /*2080*/  IMAD R5, R7, c[0x0][0x1b0], RZ ;  /* 0x00006c0007057a24 */ /* 0x000fe400078e02ff */
[----:B------:R-:W-:-:S04]  /*2090*/  IMAD.WIDE.U32 R2, R0, c[0x0][0x1b0], R2 ;  /* 0x00006c0000027a25 */ /* 0x000fc800078e0002 */
[----:B------:R-:W-:Y:S01]  /*20a0*/  IMAD R6, R0, c[0x0][0x1b4], R5 ;  /* 0x00006d0000067a24 */ /* 0x000fe200078e0205 */
[----:B------:R-:W-:Y:S02]  /*20b0*/  SHF.R.S32.HI R5, RZ, 0x1f, R4 ;  /* 0x0000001fff057819 */ /* 0x000fe40000011404 */
[----:B------:R-:W-:Y:S01]  /*20c0*/  @!P1 MOV R8, R14 ;  /* 0x0000000e00089202 */ /* 0x000fe20000000f00 */
[----:B------:R-:W-:Y:S02]  /*20d0*/  IMAD.IADD R3, R3, 0x1, R6 ;  /* 0x0000000103037824 */ /* 0x000fe400078e0206 */
[----:B------:R-:W-:Y:S02]  /*20e0*/  IMAD R0, R5, c[0x0][0x1a8], RZ ;  /* 0x00006a0005007a24 */ /* 0x000fe400078e02ff */
[----:B------:R-:W-:-:S04]  /*20f0*/  IMAD.WIDE.U32 R2, R4, c[0x0][0x1a8], R2 ;  /* 0x00006a0004027a25 */ /* 0x000fc800078e0002 */
[----:B------:R-:W-:Y:S01]  /*2100*/  IMAD R0, R4, c[0x0][0x1ac], R0 ;  /* 0x00006b0004007a24 */ /* 0x000fe200078e0200 */
[----:B------:R-:W-:-:S04]  /*2110*/  LEA R6, P0, R2, c[0x0][0x160], 0x1 ;  /* 0x0000580002067a11 */ /* 0x000fc800078008ff */
[----:B------:R-:W-:-:S04]  /*2120*/  IADD3 R0, R3, R0, RZ ;  /* 0x0000000003007210 */ /* 0x000fc80007ffe0ff */
[----:B------:R-:W-:Y:S01]  /*2130*/  LEA.HI.X R5, R2, c[0x0][0x164], R0, 0x1, P0 ;  /* 0x0000590002057a11 */ /* 0x000fe200000f0c00 */
[----:B------:R-:W-:Y:S05]  /*2140*/  BRA.DIV ~URZ, `(.L_x_49) ;  /* 0x0000bb427f007947 */ /* 0x000fea000b800000 */
[----:B------:R1:W2:Y:S02]  /*2150*/  SHFL.IDX PT, R7, R5, RZ, 0x181f ;  /* 0x00181fff05077589 */ /* 0x0002a400000e0000 */
.L_x_159:
[----:B------:R-:W-:Y:S05]  /*2160*/  BRA.DIV ~URZ, `(.L_x_50) ;  /* 0x0000bb927f007947 */ /* 0x000fea000b800000 */
[----:B------:R3:W4:Y:S02]  /*2170*/  SHFL.IDX PT, R2, R6, RZ, 0x181f ;  /* 0x00181fff06027589 */ /* 0x00072400000e0000 */
.L_x_160:
[----:B---3--:R-:W3:Y:S01]  /*2180*/  LDL R0, [R1+0x4] ;  /* 0x0000040001007983 */ /* 0x008ee20000100800 */
[----:B------:R-:W-:Y:S01]  /*2190*/  IMAD R4, R12, c[0x0][0x2c4], RZ ;  /* 0x0000b1000c047a24 */ /* 0x000fe200078e02ff */
[----:B------:R-:W-:Y:S01]  /*21a0*/  BSSY B0, `(.L_x_51) ;  /* 0x000000b000007945 */ /* 0x000fe20003800000 */
[----:B---3--:R-:W-:-:S04]  /*21b0*/  LEA R0, R0, R242, 0x7 ;  /* 0x000000f200007211 */ /* 0x008fc800078e38ff */
[----:B------:R-:W-:-:S13]  /*21c0*/  ISETP.GE.AND P0, PT, R0, R4, PT ;  /* 0x000000040000720c */ /* 0x000fda0003f06270 */
[----:B------:R-:W-:Y:S05]  /*21d0*/  @P0 BRA `(.L_x_52) ;  /* 0x0000007000000947 */ /* 0x000fea0003800000 */
[----:B------:R-:W-:Y:S02]  /*21e0*/  SHF.R.S32.HI R9, RZ, 0x1f, R205 ;  /* 0x0000001fff097819 */ /* 0x000fe400000114cd */
[----:B----4-:R-:W-:-:S04]  /*21f0*/  LEA R2, P0, R205, R2, 0x1 ;  /* 0x00000002cd027211 */ /* 0x010fc800078008ff */
[----:B--2---:R-:W-:-:S05]  /*2200*/  LEA.HI.X R3, R205, R7, R9, 0x1, P0 ;  /* 0x00000007cd037211 */ /* 0x004fca00000f0c09 */
[----:B------:R-:W-:Y:S01]  /*2210*/  @!PT LDS RZ, [RZ] ;  /* 0x00000000fffff984 */ /* 0x000fe20000000800 */
[----:B------:R-:W-:Y:S01]  /*2220*/  @!PT LDS RZ, [RZ] ;  /* 0x00000000fffff984 */ /* 0x000fe20000000800 */
[----:B------:R-:W-:Y:S01]  /*2230*/  @!PT LDS RZ, [RZ] ;  /* 0x00000000fffff984 */ /* 0x000fe20000000800 */
[----:B------:R2:W-:Y:S04]  /*2240*/  LDGSTS.E.BYPASS.LTC128B.128 [R200+0x5100], [R2.64], !P2 ;  /* 0x0510000002c87fae */ /* 0x0005e8000d101d46 */
.L_x_52:
[----:B------:R-:W-:Y:S05]  /*2250*/  BSYNC B0 ;  /* 0x0000000000007941 */ /* 0x000fea0003800000 */
.L_x_51:
[----:B------:R-:W-:Y:S05]  /*2260*/  BRA.DIV ~URZ, `(.L_x_53) ;  /* 0x0000bb027f007947 */ /* 0x000fea000b800000 */
[----:B--2---:R2:W3:Y:S04]  /*2270*/  SHFL.IDX PT, R7, R5, 0x1, 0x181f ;  /* 0x00381f0005077f89 */ /* 0x0044e800000e0000 */
[----:B----4-:R2:W4:Y:S02]  /*2280*/  SHFL.IDX PT, R2, R6, 0x1, 0x181f ;  /* 0x00381f0006027f89 */ /* 0x01052400000e0000 */
.L_x_161:
[----:B------:R-:W-:Y:S01]  /*2290*/  IADD3 R3, R0, 0x10, RZ ;  /* 0x0000001000037810 */ /* 0x000fe20007ffe0ff */
[----:B------:R-:W-:Y:S03]  /*22a0*/  BSSY B0, `(.L_x_54) ;  /* 0x000000a000007945 */ /* 0x000fe60003800000 */
[----:B------:R-:W-:-:S13]  /*22b0*/  ISETP.GE.AND P0, PT, R3, R4, PT ;  /* 0x000000040300720c */ /* 0x000fda0003f06270 */
[----:B------:R-:W-:Y:S05]  /*22c0*/  @P0 BRA `(.L_x_55) ;  /* 0x0000007000000947 */ /* 0x000fea0003800000 */
[----:B------:R-:W-:Y:S02]  /*22d0*/  SHF.R.S32.HI R9, RZ, 0x1f, R205 ;  /* 0x0000001fff097819 */ /* 0x000fe400000114cd */
[----:B----4-:R-:W-:-:S04]  /*22e0*/  LEA R2, P0, R205, R2, 0x1 ;  /* 0x00000002cd027211 */ /* 0x010fc800078008ff */
[----:B---3--:R-:W-:-:S05]  /*22f0*/  LEA.HI.X R3, R205, R7, R9, 0x1, P0 ;  /* 0x00000007cd037211 */ /* 0x008fca00000f0c09 */
[----:B------:R-:W-:Y:S01]  /*2300*/  @!PT LDS RZ, [RZ] ;  /* 0x00000000fffff984 */ /* 0x000fe20000000800 */
[----:B------:R-:W-:Y:S01]  /*2310*/  @!PT LDS RZ, [RZ] ;  /* 0x00000000fffff984 */ /* 0x000fe20000000800 */
[----:B------:R-:W-:Y:S01]  /*2320*/  @!PT LDS RZ, [RZ] ;  /* 0x00000000fffff984 */ /* 0x000fe20000000800 */
[----:B------:R3:W-:Y:S04]  /*2330*/  LDGSTS.E.BYPASS.LTC128B.128 [R200+0x5900], [R2.64], !P2 ;  /* 0x0590000002c87fae */ /* 0x0007e8000d101d46 */
.L_x_55:
[----:B------:R-:W-:Y:S05]  /*2340*/  BSYNC B0 ;  /* 0x0000000000007941 */ /* 0x000fea0003800000 */
.L_x_54:
[----:B------:R-:W-:Y:S05]  /*2350*/  BRA.DIV ~URZ, `(.L_x_56) ;  /* 0x0000bae27f007947 */ /* 0x000fea000b800000 */
[----:B---3--:R3:W1:Y:S02]  /*2360*/  SHFL.IDX PT, R7, R5, 0x2, 0x181f ;  /* 0x00581f0005077f89 */ /* 0x00866400000e0000 */
.L_x_162:
[----:B------:R-:W-:Y:S05]  /*2370*/  BRA.DIV ~URZ, `(.L_x_57) ;  /* 0x0000bb327f007947 */ /* 0x000fea000b800000 */
[----:B----4-:R4:W2:Y:S02]  /*2380*/  SHFL.IDX PT, R2, R6, 0x2, 0x181f ;  /* 0x00581f0006027f89 */ /* 0x0108a400000e0000 */
.L_x_163:
[----:B------:R-:W-:Y:S01]  /*2390*/  IADD3 R3, R0, 0x20, RZ ;  /* 0x0000002000037810 */ /* 0x000fe20007ffe0ff */
[----:B------:R-:W-:Y:S03]  /*23a0*/  BSSY B0, `(.L_x_58) ;  /* 0x000000a000007945 */ /* 0x000fe60003800000 */
[----:B------:R-:W-:-:S13]  /*23b0*/  ISETP.GE.AND P0, PT, R3, R4, PT ;  /* 0x000000040300720c */ /* 0x000fda0003f06270 */
[----:B------:R-:W-:Y:S05]  /*23c0*/  @P0 BRA `(.L_x_59) ;  /* 0x0000007000000947 */ /* 0x000fea0003800000 */
[----:B------:R-:W-:Y:S02]  /*23d0*/  SHF.R.S32.HI R9, RZ, 0x1f, R205 ;  /* 0x0000001fff097819 */ /* 0x000fe400000114cd */
[----:B--2---:R-:W-:-:S04]  /*23e0*/  LEA R2, P0, R205, R2, 0x1 ;  /* 0x00000002cd027211 */ /* 0x004fc800078008ff */
[----:B-1----:R-:W-:-:S05]  /*23f0*/  LEA.HI.X R3, R205, R7, R9, 0x1, P0 ;  /* 0x00000007cd037211 */ /* 0x002fca00000f0c09 */
[----:B------:R-:W-:Y:S01]  /*2400*/  @!PT LDS RZ, [RZ] ;  /* 0x00000000fffff984 */ /* 0x000fe20000000800 */
[----:B------:R-:W-:Y:S01]  /*2410*/  @!PT LDS RZ, [RZ] ;  /* 0x00000000fffff984 */ /* 0x000fe20000000800 */
[----:B------:R-:W-:Y:S01]  /*2420*/  @!PT LDS RZ, [RZ] ;  /* 0x00000000fffff984 */ /* 0x000fe20000000800 */
[----:B------:R1:W-:Y:S04]  /*2430*/  LDGSTS.E.BYPASS.LTC128B.128 [R200+0x6100], [R2.64], !P2 ;  /* 0x0610000002c87fae */ /* 0x0003e8000d101d46 */
.L_x_59:
[----:B------:R-:W-:Y:S05]  /*2440*/  BSYNC B0 ;  /* 0x0000000000007941 */ /* 0x000fea0003800000 */
.L_x_58:
[----:B------:R-:W-:Y:S05]  /*2450*/  BRA.DIV ~URZ, `(.L_x_60) ;  /* 0x0000bac27f007947 */ /* 0x000fea000b800000 */
[----:B-1----:R1:W3:Y:S04]  /*2460*/  SHFL.IDX PT, R7, R5, 0x3, 0x181f ;  /* 0x00781f0005077f89 */ /* 0x0022e800000e0000 */
[----:B--2---:R1:W2:Y:S02]  /*2470*/  SHFL.IDX PT, R2, R6, 0x3, 0x181f ;  /* 0x00781f0006027f89 */ /* 0x0042a400000e0000 */
.L_x_164:
[----:B------:R-:W-:Y:S01]  /*2480*/  IADD3 R3, R0, 0x30, RZ ;  /* 0x0000003000037810 */ /* 0x000fe20007ffe0ff */
[----:B------:R-:W-:Y:S03]  /*2490*/  BSSY B0, `(.L_x_61) ;  /* 0x000000a000007945 */ /* 0x000fe60003800000 */
[----:B------:R-:W-:-:S13]  /*24a0*/  ISETP.GE.AND P0, PT, R3, R4, PT ;  /* 0x000000040300720c */ /* 0x000fda0003f06270 */
[----:B------:R-:W-:Y:S05]  /*24b0*/  @P0 BRA `(.L_x_62) ;  /* 0x0000007000000947 */ /* 0x000fea0003800000 */
[----:B------:R-:W-:Y:S02]  /*24c0*/  SHF.R.S32.HI R9, RZ, 0x1f, R205 ;  /* 0x0000001fff097819 */ /* 0x000fe400000114cd */
[----:B--2---:R-:W-:-:S04]  /*24d0*/  LEA R2, P0, R205, R2, 0x1 ;  /* 0x00000002cd027211 */ /* 0x004fc800078008ff */
[----:B---3--:R-:W-:-:S05]  /*24e0*/  LEA.HI.X R3, R205, R7, R9, 0x1, P0 ;  /* 0x00000007cd037211 */ /* 0x008fca00000f0c09 */
[----:B------:R-:W-:Y:S01]  /*24f0*/  @!PT LDS RZ, [RZ] ;  /* 0x00000000fffff984 */ /* 0x000fe20000000800 */
[----:B------:R-:W-:Y:S01]  /*2500*/  @!PT LDS RZ, [RZ] ;  /* 0x00000000fffff984 */ /* 0x000fe20000000800 */
[----:B------:R-:W-:Y:S01]  /*2510*/  @!PT LDS RZ, [RZ] ;  /* 0x00000000fffff984 */ /* 0x000fe20000000800 */
[----:B------:R2:W-:Y:S04]  /*2520*/  LDGSTS.E.BYPASS.LTC128B.128 [R200+0x6900], [R2.64], !P2 ;  /* 0x0690000002c87fae */ /* 0x0005e8000d101d46 */
.L_x_62:
[----:B------:R-:W-:Y:S05]  /*2530*/  BSYNC B0 ;  /* 0x0000000000007941 */ /* 0x000fea0003800000 */
.L_x_61:
[----:B------:R-:W-:Y:S05]  /*2540*/  BRA.DIV ~URZ, `(.L_x_63) ;  /* 0x0000baa27f007947 */ /* 0x000fea000b800000 */
[----:B---3--:R3:W1:Y:S02]  /*2550*/  SHFL.IDX PT, R7, R5, 0x4, 0x181f ;  /* 0x00981f0005077f89 */ /* 0x00866400000e0000 */
.L_x_165:
[----:B------:R-:W-:Y:S05]  /*2560*/  BRA.DIV ~URZ, `(.L_x_64) ;  /* 0x0000baf27f007947 */ /* 0x000fea000b800000 */
[----:B--2---:R2:W3:Y:S02]  /*2570*/  SHFL.IDX PT, R2, R6, 0x4, 0x181f ;  /* 0x00981f0006027f89 */ /* 0x0044e400000e0000 */
.L_x_166:
[----:B------:R-:W-:Y:S01]  /*2580*/  IADD3 R3, R0, 0x40, RZ ;  /* 0x0000004000037810 */ /* 0x000fe20007ffe0ff */
[----:B------:R-:W-:Y:S03]  /*2590*/  BSSY B0, `(.L_x_65) ;  /* 0x000000a000007945 */ /* 0x000fe60003800000 */
[----:B------:R-:W-:-:S13]  /*25a0*/  ISETP.GE.AND P0, PT, R3, R4, PT ;  /* 0x000000040300720c */ /* 0x000fda0003f06270 */
[----:B------:R-:W-:Y:S05]  /*25b0*/  @P0 BRA `(.L_x_66) ;  /* 0x0000007000000947 */ /* 0x000fea0003800000 */
[----:B------:R-:W-:Y:S02]  /*25c0*/  SHF.R.S32.HI R9, RZ, 0x1f, R205 ;  /* 0x0000001fff097819 */ /* 0x000fe400000114cd */
[----:B---3--:R-:W-:-:S04]  /*25d0*/  LEA R2, P0, R205, R2, 0x1 ;  /* 0x00000002cd027211 */ /* 0x008fc800078008ff */
[----:B-1----:R-:W-:-:S05]  /*25e0*/  LEA.HI.X R3, R205, R7, R9, 0x1, P0 ;  /* 0x00000007cd037211 */ /* 0x002fca00000f0c09 */
[----:B------:R-:W-:Y:S01]  /*25f0*/  @!PT LDS RZ, [RZ] ;  /* 0x00000000fffff984 */ /* 0x000fe20000000800 */
[----:B------:R-:W-:Y:S01]  /*2600*/  @!PT LDS RZ, [RZ] ;  /* 0x00000000fffff984 */ /* 0x000fe20000000800 */
[----:B------:R-:W-:Y:S01]  /*2610*/  @!PT LDS RZ, [RZ] ;  /* 0x00000000fffff984 */ /* 0x000fe20000000800 */
[----:B------:R1:W-:Y:S04]  /*2620*/  LDGSTS.E.BYPASS.LTC128B.128 [R200+0x7100], [R2.64], !P2 ;  /* 0x0710000002c87fae */ /* 0x0003e8000d101d46 */
.L_x_66:
[----:B------:R-:W-:Y:S05]  /*2630*/  BSYNC B0 ;  /* 0x0000000000007941 */ /* 0x000fea0003800000 */
.L_x_65:
[----:B------:R-:W-:Y:S05]  /*2640*/  BRA.DIV ~URZ, `(.L_x_67) ;  /* 0x0000ba827f007947 */ /* 0x000fea000b800000 */
[----:B-1----:R1:W2:Y:S04]  /*2650*/  SHFL.IDX PT, R7, R5, 0x5, 0x181f ;  /* 0x00b81f0005077f89 */ /* 0x0022a800000e0000 */
[----:B---3--:R1:W3:Y:S02]  /*2660*/  SHFL.IDX PT, R2, R6, 0x5, 0x181f ;  /* 0x00b81f0006027f89 */ /* 0x0082e400000e0000 */
.L_x_167:
[----:B------:R-:W-:Y:S01]  /*2670*/  IADD3 R3, R0, 0x50, RZ ;  /* 0x0000005000037810 */ /* 0x000fe20007ffe0ff */
[----:B------:R-:W-:Y:S03]  /*2680*/  BSSY B0, `(.L_x_68) ;  /* 0x000000a000007945 */ /* 0x000fe60003800000 */
[----:B------:R-:W-:-:S13]  /*2690*/  ISETP.GE.AND P0, PT, R3, R4, PT ;  /* 0x000000040300720c */ /* 0x000fda0003f06270 */
[----:B------:R-:W-:Y:S05]  /*26a0*/  @P0 BRA `(.L_x_69) ;  /* 0x0000007000000947 */ /* 0x000fea0003800000 */
[----:B------:R-:W-:Y:S02]  /*26b0*/  SHF.R.S32.HI R9, RZ, 0x1f, R205 ;  /* 0x0000001fff097819 */ /* 0x000fe400000114cd */
[----:B---3--:R-:W-:-:S04]  /*26c0*/  LEA R2, P0, R205, R2, 0x1 ;  /* 0x00000002cd027211 */ /* 0x008fc800078008ff */
[----:B--2---:R-:W-:-:S05]  /*26d0*/  LEA.HI.X R3, R205, R7, R9, 0x1, P0 ;  /* 0x00000007cd037211 */ /* 0x004fca00000f0c09 */
[----:B------:R-:W-:Y:S01]  /*26e0*/  @!PT LDS RZ, [RZ] ;  /* 0x00000000fffff984 */ /* 0x000fe20000000800 */
[----:B------:R-:W-:Y:S01]  /*26f0*/  @!PT LDS RZ, [RZ] ;  /* 0x00000000fffff984 */ /* 0x000fe20000000800 */
[----:B------:R-:W-:Y:S01]  /*2700*/  @!PT LDS RZ, [RZ] ;  /* 0x00000000fffff984 */ /* 0x000fe20000000800 */
[----:B------:R2:W-:Y:S04]  /*2710*/  LDGSTS.E.BYPASS.LTC128B.128 [R200+0x7900], [R2.64], !P2 ;  /* 0x0790000002c87fae */ /* 0x0005e8000d101d46 */
.L_x_69:
[----:B------:R-:W-:Y:S05]  /*2720*/  BSYNC B0 ;  /* 0x0000000000007941 */ /* 0x000fea0003800000 */
.L_x_68:
[----:B------:R-:W-:Y:S05]  /*2730*/  BRA.DIV ~URZ, `(.L_x_70) ;  /* 0x0000ba627f007947 */ /* 0x000fea000b800000 */
[----:B--2---:R2:W1:Y:S02]  /*2740*/  SHFL.IDX PT, R7, R5, 0x6, 0x181f ;  /* 0x00d81f0005077f89 */ /* 0x00446400000e0000 */
.L_x_168:
[----:B------:R-:W-:Y:S05]  /*2750*/  BRA.DIV ~URZ, `(.L_x_71) ;  /* 0x0000bab27f007947 */ /* 0x000fea000b800000 */
[----:B---3--:R3:W2:Y:S02]  /*2760*/  SHFL.IDX PT, R2, R6, 0x6, 0x181f ;  /* 0x00d81f0006027f89 */ /* 0x0086a400000e0000 */
.L_x_169:
        /* <DEDUP_REMOVED lines=11> */
.L_x_73:
[----:B------:R-:W-:Y:S05]  /*2820*/  BSYNC B0 ;  /* 0x0000000000007941 */ /* 0x000fea0003800000 */
.L_x_72:
[----:B------:R-:W-:Y:S05]  /*2830*/  BRA.DIV ~URZ, `(.L_x_74) ;  /* 0x0000ba427f007947 */ /* 0x000fea000b800000 */
[----:B-12---:R-:W1:Y:S04]  /*2840*/  SHFL.IDX PT, R5, R5, 0x7, 0x181f ;  /* 0x00f81f0005057f89 */ /* 0x006e6800000e0000 */
[----:B------:R2:W3:Y:S02]  /*2850*/  SHFL.IDX PT, R2, R6, 0x7, 0x181f ;  /* 0x00f81f0006027f89 */ /* 0x0004e400000e0000 */
.L_x_170:
[----:B------:R-:W-:Y:S01]  /*2860*/  IADD3 R0, R0, 0x70, RZ ;  /* 0x0000007000007810 */ /* 0x000fe20007ffe0ff */
[----:B-----5:R-:W-:Y:S01]  /*2870*/  IMAD.WIDE.U32 R246, R8, c[0x0][0x2b0], RZ ;  /* 0x0000ac0008f67a25 */ /* 0x020fe200078e00ff */
[----:B------:R-:W-:Y:S02]  /*2880*/  SHF.R.S32.HI R132, RZ, 0x1f, R205 ;  /* 0x0000001fff847819 */ /* 0x000fe400000114cd */
[----:B------:R-:W-:Y:S01]  /*2890*/  ISETP.GE.AND P1, PT, R0, R4, PT ;  /* 0x000000040000720c */ /* 0x000fe20003f26270 */
[----:B------:R-:W-:Y:S01]  /*28a0*/  IMAD R172, R206, 0x10, R242 ;  /* 0x00000010ceac7824 */ /* 0x000fe200078e02f2 */
[----:B------:R-:W-:-:S05]  /*28b0*/  SHF.R.S32.HI R0, RZ, 0x1f, R8 ;  /* 0x0000001fff007819 */ /* 0x000fca0000011408 */
[----:B------:R-:W-:-:S04]  /*28c0*/  IMAD R0, R0, c[0x0][0x2b0], RZ ;  /* 0x0000ac0000007a24 */ /* 0x000fc800078e02ff */
[----:B------:R-:W-:Y:S02]  /*28d0*/  IMAD R0, R8, c[0x0][0x2b4], R0 ;  /* 0x0000ad0008007a24 */ /* 0x000fe400078e0200 */
[----:B---3--:R-:W-:Y:S02]  /*28e0*/  @!P1 LEA R2, P0, R205, R2, 0x1 ;  /* 0x00000002cd029211 */ /* 0x008fe400078008ff */
[----:B------:R-:W-:Y:S02]  /*28f0*/  IMAD.IADD R251, R247, 0x1, R0 ;  /* 0x00000001f7fb7824 */ /* 0x000fe400078e0200 */
[----:B-1----:R-:W-:-:S05]  /*2900*/  @!P1 LEA.HI.X R3, R205, R5, R132, 0x1, P0 ;  /* 0x00000005cd039211 */ /* 0x002fca00000f0c84 */
[----:B------:R-:W-:Y:S01]  /*2910*/  @!PT LDS RZ, [RZ] ;  /* 0x00000000fffff984 */ /* 0x000fe20000000800 */
[----:B------:R-:W-:Y:S01]  /*2920*/  @!PT LDS RZ, [RZ] ;  /* 0x00000000fffff984 */ /* 0x000fe20000000800 */
[----:B------:R-:W-:Y:S01]  /*2930*/  @!PT LDS RZ, [RZ] ;  /* 0x00000000fffff984 */ /* 0x000fe20000000800 */
[----:B------:R1:W-:Y:S04]  /*2940*/  @!P1 LDGSTS.E.BYPASS.LTC128B.128 [R200+0x8900], [R2.64], !P2 ;  /* 0x0890000002c89fae */ /* 0x0003e8000d101d46 */
[----:B------:R-:W0:Y:S01]  /*2950*/  LDGDEPBAR ;  /* 0x00000000000079af */ /* 0x000e220000000000 */
[----:B------:R-:W-:Y:S02]  /*2960*/  WARPSYNC 0xffffffff ;  /* 0xffffffff00007948 */ /* 0x000fe40003800000 */
[----:B------:R-:W-:Y:S01]  /*2970*/  IMAD.MOV.U32 R174, RZ, RZ, 0x50 ;  /* 0x00000050ffae7424 */ /* 0x000fe200078e00ff */
[----:B------:R-:W-:Y:S01]  /*2980*/  BAR.SYNC.DEFER_BLOCKING 0x0 ;  /* 0x0000000000007b1d */ /* 0x000fe20000010000 */
[----:B------:R-:W-:Y:S02]  /*2990*/  IMAD.MOV.U32 R0, RZ, RZ, c[0x0][0x2b8] ;  /* 0x0000ae00ff007624 */ /* 0x000fe400078e00ff */
[----:B------:R-:W-:Y:S02]  /*29a0*/  IMAD R174, R176, R174, -0x50 ;  /* 0xffffffb0b0ae7424 */ /* 0x000fe400078e02ae */
[----:B------:R-:W-:Y:S01]  /*29b0*/  IMAD.MOV.U32 R199, RZ, RZ, RZ ;  /* 0x000000ffffc77224 */ /* 0x000fe200078e00ff */
[----:B------:R-:W-:Y:S01]  /*29c0*/  ISETP.NE.AND P3, PT, R0, 0x1, PT ;  /* 0x000000010000780c */ /* 0x000fe20003f65270 */
[----:B-1----:R-:W-:-:S05]  /*29d0*/  IMAD.IADD R2, R172, 0x1, R174 ;  /* 0x00000001ac027824 */ /* 0x002fca00078e02ae */
[C---:B------:R-:W-:Y:S01]  /*29e0*/  ISETP.GE.AND P1, PT, R2.reuse, R13, PT ;  /* 0x0000000d0200720c */ /* 0x040fe20003f26270 */
[----:B------:R-:W-:-:S03]  /*29f0*/  IMAD.IADD R2, R2, 0x1, R243 ;  /* 0x0000000102027824 */ /* 0x000fc600078e02f3 */
[----:B------:R-:W-:Y:S01]  /*2a00*/  ISETP.GT.OR P1, PT, R172, 0x4f, P1 ;  /* 0x0000004fac00780c */ /* 0x000fe20000f24670 */
[----:B------:R-:W-:Y:S02]  /*2a10*/  IMAD.MOV.U32 R0, RZ, RZ, R2 ;  /* 0x000000ffff007224 */ /* 0x000fe400078e0002 */
[----:B------:R-:W-:-:S05]  /*2a20*/  @P3 IMAD.HI.U32 R3, R2, c[0x0][0x2bc], RZ ;  /* 0x0000af0002033a27 */ /* 0x000fca00078e00ff */
[----:B------:R-:W-:-:S05]  /*2a30*/  @P3 SHF.R.U32.HI R0, RZ, c[0x0][0x2c0], R3 ;  /* 0x0000b000ff003a19 */ /* 0x000fca0000011603 */
[----:B------:R-:W-:-:S04]  /*2a40*/  @!P1 IADD3 R3, P0, R0, R246, RZ ;  /* 0x000000f600039210 */ /* 0x000fc80007f1e0ff */
[----:B------:R-:W-:Y:S02]  /*2a50*/  @!P1 LEA.HI.X.SX32 R5, R0, R251, 0x1, P0 ;  /* 0x000000fb00059211 */ /* 0x000fe400000f0eff */
[----:B------:R-:W-:-:S04]  /*2a60*/  @!P1 LEA R4, P0, R3, c[0x0][0x2a0], 0x2 ;  /* 0x0000a80003049a11 */ /* 0x000fc800078010ff */
[----:B------:R-:W-:-:S05]  /*2a70*/  @!P1 LEA.HI.X R5, R3, c[0x0][0x2a4], R5, 0x2, P0 ;  /* 0x0000a90003059a11 */ /* 0x000fca00000f1405 */
[----:B------:R-:W3:Y:S01]  /*2a80*/  @!P1 LDG.E R199, [R4.64] ;  /* 0x0000000604c79981 */ /* 0x000ee2000c1e1900 */
[----:B------:R-:W-:Y:S01]  /*2a90*/  IMAD.MOV R0, RZ, RZ, -R0 ;  /* 0x000000ffff007224 */ /* 0x000fe200078e0a00 */
[----:B------:R-:W-:Y:S01]  /*2aa0*/  BSSY B0, `(.L_x_75) ;  /* 0x0000122000007945 */ /* 0x000fe20003800000 */
[----:B------:R-:W-:-:S04]  /*2ab0*/  IMAD.WIDE.U32 R244, R26, c[0x0][0x1e8], RZ ;  /* 0x00007a001af47a25 */ /* 0x000fc800078e00ff */
[----:B------:R-:W-:Y:S02]  /*2ac0*/  IMAD R201, R0, c[0x0][0x2b8], R2 ;  /* 0x0000ae0000c97a24 */ /* 0x000fe400078e0202 */
[----:B------:R-:W-:Y:S02]  /*2ad0*/  IMAD R250, R26, c[0x0][0x1ec], R245 ;  /* 0x00007b001afa7a24 */ /* 0x000fe400078e02f5 */
[----:B------:R-:W-:Y:S01]  /*2ae0*/  IMAD.WIDE.U32 R2, R201, c[0x0][0x1e0], RZ ;  /* 0x00007800c9027a25 */ /* 0x000fe200078e00ff */
[----:B------:R-:W-:-:S03]  /*2af0*/  SHF.R.S32.HI R25, RZ, 0x1f, R201 ;  /* 0x0000001fff197819 */ /* 0x000fc600000114c9 */
[----:B------:R-:W-:Y:S02]  /*2b00*/  IMAD R173, R175, -0x50, R13 ;  /* 0xffffffb0afad7824 */ /* 0x000fe400078e020d */
[----:B------:R-:W-:Y:S02]  /*2b10*/  IMAD R0, R25, c[0x0][0x1e0], RZ ;  /* 0x0000780019007a24 */ /* 0x000fe400078e02ff */
[----:B------:R-:W-:Y:S02]  /*2b20*/  IMAD.IADD R24, R173, 0x1, -R242 ;  /* 0x00000001ad187824 */ /* 0x000fe400078e0af2 */
[----:B------:R-:W-:Y:S02]  /*2b30*/  IMAD R0, R201, c[0x0][0x1e4], R0 ;  /* 0x00007900c9007a24 */ /* 0x000fe400078e0200 */
[----:B------:R-:W-:Y:S01]  /*2b40*/  IMAD.WIDE.U32 R248, R26, c[0x0][0x210], RZ ;  /* 0x000084001af87a25 */ /* 0x000fe200078e00ff */
[C---:B------:R-:W-:Y:S02]  /*2b50*/  ISETP.GE.AND P2, PT, R24.reuse, 0x1, PT ;  /* 0x000000011800780c */ /* 0x040fe40003f46270 */
[C---:B------:R-:W-:Y:S01]  /*2b60*/  ISETP.GE.AND P1, PT, R24.reuse, 0x11, PT ;  /* 0x000000111800780c */ /* 0x040fe20003f26270 */
[----:B------:R-:W-:Y:S01]  /*2b70*/  IMAD.IADD R3, R3, 0x1, R0 ;  /* 0x0000000103037824 */ /* 0x000fe200078e0200 */
[----:B------:R-:W-:Y:S01]  /*2b80*/  ISETP.GE.AND P6, PT, R24, 0x21, PT ;  /* 0x000000211800780c */ /* 0x000fe20003fc6270 */
[----:B------:R-:W-:Y:S01]  /*2b90*/  IMAD R252, R26, c[0x0][0x214], R249 ;  /* 0x000085001afc7a24 */ /* 0x000fe200078e02f9 */
[----:B------:R-:W-:-:S02]  /*2ba0*/  ISETP.GE.AND P5, PT, R24, 0x31, PT ;  /* 0x000000311800780c */ /* 0x000fc40003fa6270 */
[----:B---3--:R-:W-:Y:S01]  /*2bb0*/  SHF.R.S32.HI R27, RZ, 0x1f, R199 ;  /* 0x0000001fff1b7819 */ /* 0x008fe200000114c7 */
[----:B------:R-:W-:-:S04]  /*2bc0*/  IMAD.WIDE.U32 R2, R199, c[0x0][0x1f0], R2 ;  /* 0x00007c00c7027a25 */ /* 0x000fc800078e0002 */
[----:B------:R-:W-:Y:S01]  /*2bd0*/  IMAD R0, R27, c[0x0][0x1f0], RZ ;  /* 0x00007c001b007a24 */ /* 0x000fe200078e02ff */
[----:B------:R-:W-:-:S03]  /*2be0*/  IADD3 R2, P0, R2, R244, RZ ;  /* 0x000000f402027210 */ /* 0x000fc60007f1e0ff */
[----:B------:R-:W-:-:S05]  /*2bf0*/  IMAD R0, R199, c[0x0][0x1f4], R0 ;  /* 0x00007d00c7007a24 */ /* 0x000fca00078e0200 */
[----:B------:R-:W-:Y:S02]  /*2c00*/  IADD3.X R3, R250, R3, R0, P0, !PT ;  /* 0x00000003fa037210 */ /* 0x000fe400007fe400 */
[----:B------:R-:W-:-:S04]  /*2c10*/  LEA R0, P0, R2, c[0x0][0x1c8], 0x1 ;  /* 0x0000720002007a11 */ /* 0x000fc800078008ff */
[----:B------:R-:W-:Y:S01]  /*2c20*/  LEA.HI.X R4, R2, c[0x0][0x1cc], R3, 0x1, P0 ;  /* 0x0000730002047a11 */ /* 0x000fe200000f0c03 */
[----:B------:R-:W-:Y:S01]  /*2c30*/  SHFL.IDX PT, R5, R0, 0x1, 0x181f ;  /* 0x00381f0000057f89 */ /* 0x000fe200000e0000 */
[----:B------:R-:W-:-:S03]  /*2c40*/  @P2 ISETP.GE.AND P0, PT, R205, c[0x0][0x1d4], PT ;  /* 0x00007500cd002a0c */ /* 0x000fc60003f06270 */
[----:B------:R-:W1:Y:S04]  /*2c50*/  SHFL.IDX PT, R2, R0, RZ, 0x181f ;  /* 0x00181fff00027589 */ /* 0x000e6800000e0000 */
[----:B------:R-:W3:Y:S04]  /*2c60*/  SHFL.IDX PT, R3, R4, RZ, 0x181f ;  /* 0x00181fff04037589 */ /* 0x000ee800000e0000 */
[----:B------:R-:W5:Y:S04]  /*2c70*/  SHFL.IDX PT, R7, R4, 0x1, 0x181f ;  /* 0x00381f0004077f89 */ /* 0x000f6800000e0000 */
[----:B--2-4-:R-:W2:Y:S04]  /*2c80*/  SHFL.IDX PT, R6, R0, 0x2, 0x181f ;  /* 0x00581f0000067f89 */ /* 0x014ea800000e0000 */
[----:B------:R-:W4:Y:S04]  /*2c90*/  SHFL.IDX PT, R8, R0, 0x3, 0x181f ;  /* 0x00781f0000087f89 */ /* 0x000f2800000e0000 */
[----:B------:R-:W-:Y:S01]  /*2ca0*/  SHFL.IDX PT, R0, R0, 0x4, 0x181f ;  /* 0x00981f0000007f89 */ /* 0x000fe200000e0000 */
[----:B-1----:R-:W-:-:S03]  /*2cb0*/  @P2 LEA R2, P4, R205, R2, 0x1 ;  /* 0x00000002cd022211 */ /* 0x002fc600078808ff */
[----:B------:R-:W1:Y:S01]  /*2cc0*/  SHFL.IDX PT, R11, R4, 0x2, 0x181f ;  /* 0x00581f00040b7f89 */ /* 0x000e6200000e0000 */
[----:B---3--:R-:W-:-:S03]  /*2cd0*/  @P2 LEA.HI.X R3, R205, R3, R132, 0x1, P4 ;  /* 0x00000003cd032211 */ /* 0x008fc600020f0c84 */
[----:B------:R-:W3:Y:S01]  /*2ce0*/  SHFL.IDX PT, R10, R4, 0x3, 0x181f ;  /* 0x00781f00040a7f89 */ /* 0x000ee200000e0000 */
[----:B------:R-:W-:-:S03]  /*2cf0*/  ISETP.GE.AND P4, PT, R24, 0x41, PT ;  /* 0x000000411800780c */ /* 0x000fc60003f86270 */
[----:B------:R4:W1:Y:S04]  /*2d00*/  SHFL.IDX PT, R9, R4, 0x4, 0x181f ;  /* 0x00981f0004097f89 */ /* 0x00086800000e0000 */
[----:B------:R1:W-:Y:S01]  /*2d10*/  @P2 LDGSTS.E.BYPASS.LTC128B.128 [R200+0x2900], [R2.64], !P0 ;  /* 0x0290000002c82fae */ /* 0x0003e2000c101d46 */
[C---:B------:R-:W-:Y:S02]  /*2d20*/  @P1 ISETP.GE.AND P0, PT, R205.reuse, c[0x0][0x1d4], PT ;  /* 0x00007500cd001a0c */ /* 0x040fe40003f06270 */
[----:B-1----:R-:W-:-:S04]  /*2d30*/  @P1 LEA R2, P2, R205, R5, 0x1 ;  /* 0x00000005cd021211 */ /* 0x002fc800078408ff */
[C---:B-----5:R-:W-:Y:S02]  /*2d40*/  @P1 LEA.HI.X R3, R205.reuse, R7, R132, 0x1, P2 ;  /* 0x00000007cd031211 */ /* 0x060fe400010f0c84 */
[----:B--2---:R-:W-:-:S05]  /*2d50*/  @P6 LEA R6, P2, R205, R6, 0x1 ;  /* 0x00000006cd066211 */ /* 0x004fca00078408ff */
[----:B------:R1:W-:Y:S01]  /*2d60*/  @P1 LDGSTS.E.BYPASS.LTC128B.128 [R200+0x3100], [R2.64], !P0 ;  /* 0x0310000002c81fae */ /* 0x0003e2000c101d46 */
[C---:B----4-:R-:W-:Y:S02]  /*2d70*/  @P5 LEA R4, P1, R205.reuse, R8, 0x1 ;  /* 0x00000008cd045211 */ /* 0x050fe400078208ff */
[C-C-:B------:R-:W-:Y:S02]  /*2d80*/  @P6 LEA.HI.X R7, R205.reuse, R11, R132.reuse, 0x1, P2 ;  /* 0x0000000bcd076211 */ /* 0x140fe400010f0c84 */
[C---:B------:R-:W-:Y:S02]  /*2d90*/  @P6 ISETP.GE.AND P2, PT, R205.reuse, c[0x0][0x1d4], PT ;  /* 0x00007500cd006a0c */ /* 0x040fe40003f46270 */
[C---:B---3--:R-:W-:Y:S02]  /*2da0*/  @P5 LEA.HI.X R5, R205.reuse, R10, R132, 0x1, P1 ;  /* 0x0000000acd055211 */ /* 0x048fe400008f0c84 */
[----:B------:R-:W-:-:S09]  /*2db0*/  @P5 ISETP.GE.AND P1, PT, R205, c[0x0][0x1d4], PT ;  /* 0x00007500cd005a0c */ /* 0x000fd20003f26270 */
[----:B------:R2:W-:Y:S04]  /*2dc0*/  @P6 LDGSTS.E.BYPASS.LTC128B.128 [R200+0x3900], [R6.64], !P2 ;  /* 0x0390000006c86fae */ /* 0x0005e8000d101d46 */
[----:B------:R2:W-:Y:S01]  /*2dd0*/  @P5 LDGSTS.E.BYPASS.LTC128B.128 [R200+0x4100], [R4.64], !P1 ;  /* 0x0410000004c85fae */ /* 0x0005e2000c901d46 */
[C---:B-1----:R-:W-:Y:S02]  /*2de0*/  @P4 LEA R2, P0, R205.reuse, R0, 0x1 ;  /* 0x00000000cd024211 */ /* 0x042fe400078008ff */
[----:B------:R-:W-:Y:S02]  /*2df0*/  IADD3 R0, R188, 0x20, RZ ;  /* 0x00000020bc007810 */ /* 0x000fe40007ffe0ff */
[C---:B------:R-:W-:Y:S02]  /*2e00*/  @P4 LEA.HI.X R3, R205.reuse, R9, R132, 0x1, P0 ;  /* 0x00000009cd034211 */ /* 0x040fe400000f0c84 */
[----:B------:R-:W-:-:S13]  /*2e10*/  @P4 ISETP.GE.AND P0, PT, R205, c[0x0][0x1d4], PT ;  /* 0x00007500cd004a0c */ /* 0x000fda0003f06270 */
[----:B------:R1:W-:Y:S01]  /*2e20*/  @P4 LDGSTS.E.BYPASS.LTC128B.128 [R200+0x4900], [R2.64], !P0 ;  /* 0x0490000002c84fae */ /* 0x0003e2000c101d46 */
[----:B------:R-:W-:-:S03]  /*2e30*/  R2P PR, R206, 0x6 ;  /* 0x00000006ce007804 */ /* 0x000fc60000000000 */
[----:B------:R-:W0:Y:S10]  /*2e40*/  LDGDEPBAR ;  /* 0x00000000000079af */ /* 0x000e340000000000 */
[----:B------:R-:W-:-:S02]  /*2e50*/  @P1 IADD3 R0, R188, -0x20, RZ ;  /* 0xffffffe0bc001810 */ /* 0x000fc40007ffe0ff */
[----:B------:R-:W-:-:S04]  /*2e60*/  ISETP.GE.AND P1, PT, R205, c[0x0][0x1d4], PT ;  /* 0x00007500cd007a0c */ /* 0x000fc80003f26270 */
[----:B------:R-:W-:Y:S01]  /*2e70*/  ISETP.LT.OR P6, PT, R24, 0x11, P1 ;  /* 0x000000111800780c */ /* 0x000fe20000fc1670 */
[----:B-1----:R-:W-:Y:S01]  /*2e80*/  IMAD.WIDE.U32 R2, R201, c[0x0][0x208], RZ ;  /* 0x00008200c9027a25 */ /* 0x002fe200078e00ff */
[----:B------:R-:W-:-:S04]  /*2e90*/  DEPBAR.LE SB0, 0x1 ;  /* 0x000080400000791a */ /* 0x000fc80000000000 */
[----:B------:R-:W-:-:S04]  /*2ea0*/  DEPBAR.LE SB0, 0x0 ;  /* 0x000080000000791a */ /* 0x000fc80000000000 */
[----:B------:R-:W-:Y:S06]  /*2eb0*/  BAR.SYNC.DEFER_BLOCKING 0x0 ;  /* 0x0000000000007b1d */ /* 0x000fec0000010000 */
[----:B--2---:R-:W-:Y:S04]  /*2ec0*/  LDSM.16.M88.4 R4, [R194+0x2000] ;  /* 0x00200000c204783b */ /* 0x004fe80000000200 */
[----:B------:R-:W1:Y:S04]  /*2ed0*/  LDSM.16.M88.4 R16, [R188] ;  /* 0x00000000bc10783b */ /* 0x000e680000000200 */
[----:B------:R-:W2:Y:S04]  /*2ee0*/  LDSM.16.M88.4 R12, [R188+0x800] ;  /* 0x00080000bc0c783b */ /* 0x000ea80000000200 */
[----:B------:R-:W3:Y:S04]  /*2ef0*/  LDSM.16.M88.4 R20, [R188+0x1000] ;  /* 0x00100000bc14783b */ /* 0x000ee80000000200 */
[----:B------:R-:W4:Y:S04]  /*2f00*/  LDSM.16.M88.4 R28, [R188+0x1800] ;  /* 0x00180000bc1c783b */ /* 0x000f280000000200 */
[----:B------:R-:W5:Y:S04]  /*2f10*/  LDSM.16.M88.4 R32, [R188+0x2000] ;  /* 0x00200000bc20783b */ /* 0x000f680000000200 */
[----:B------:R-:W4:Y:S04]  /*2f20*/  LDSM.16.M88.4 R8, [R194] ;  /* 0x00000000c208783b */ /* 0x000f280000000200 */
[----:B------:R-:W-:Y:S04]  /*2f30*/  LDSM.16.M88.4 R40, [R0+0x1000] ;  /* 0x001000000028783b */ /* 0x000fe80000000200 */
[----:B------:R-:W-:Y:S04]  /*2f40*/  LDSM.16.M88.4 R36, [R0+0x1800] ;  /* 0x001800000024783b */ /* 0x000fe80000000200 */
[----:B------:R-:W-:Y:S04]  /*2f50*/  LDSM.16.M88.4 R68, [R0] ;  /* 0x000000000044783b */ /* 0x000fe80000000200 */
[----:B------:R-:W-:Y:S01]  /*2f60*/  LDSM.16.M88.4 R64, [R0+0x800] ;  /* 0x000800000040783b */ /* 0x000fe20000000200 */
[C---:B-1----:R-:W-:Y:S08]  /*2f70*/  HMMA.16816.F32 R44, R4.reuse, R16, RZ ;  /* 0x00000010042c723c */ /* 0x042ff000000018ff */
[C---:B--2---:R-:W-:Y:S08]  /*2f80*/  HMMA.16816.F32 R48, R4.reuse, R12, RZ ;  /* 0x0000000c0430723c */ /* 0x044ff000000018ff */
[C---:B---3--:R-:W-:Y:S08]  /*2f90*/  HMMA.16816.F32 R52, R4.reuse, R20, RZ ;  /* 0x000000140434723c */ /* 0x048ff000000018ff */
[C---:B----4-:R-:W-:Y:S08]  /*2fa0*/  HMMA.16816.F32 R56, R4.reuse, R28, RZ ;  /* 0x0000001c0438723c */ /* 0x050ff000000018ff */
[C---:B-----5:R-:W-:Y:S08]  /*2fb0*/  HMMA.16816.F32 R60, R4.reuse, R32, RZ ;  /* 0x00000020043c723c */ /* 0x060ff000000018ff */
[C---:B------:R-:W-:Y:S08]  /*2fc0*/  HMMA.16816.F32 R72, R4.reuse, R18, RZ ;  /* 0x000000120448723c */ /* 0x040ff000000018ff */
[C---:B------:R-:W-:Y:S08]  /*2fd0*/  HMMA.16816.F32 R92, R4.reuse, R14, RZ ;  /* 0x0000000e045c723c */ /* 0x040ff000000018ff */
[C---:B------:R-:W-:Y:S08]  /*2fe0*/  HMMA.16816.F32 R96, R4.reuse, R22, RZ ;  /* 0x000000160460723c */ /* 0x040ff000000018ff */
[C---:B------:R-:W-:Y:S08]  /*2ff0*/  HMMA.16816.F32 R104, R4.reuse, R30, RZ ;  /* 0x0000001e0468723c */ /* 0x040ff000000018ff */
[----:B------:R-:W-:Y:S07]  /*3000*/  HMMA.16816.F32 R112, R4, R34, RZ ;  /* 0x000000220470723c */ /* 0x000fee00000018ff */
[----:B------:R-:W-:Y:S01]  /*3010*/  IMAD R4, R25, c[0x0][0x208], RZ ;  /* 0x0000820019047a24 */ /* 0x000fe200078e02ff */
[----:B------:R-:W-:Y:S01]  /*3020*/  HMMA.16816.F32 R116, R8, R16, RZ ;  /* 0x000000100874723c */ /* 0x000fe200000018ff */
[----:B------:R-:W-:-:S02]  /*3030*/  IMAD R5, R27, c[0x0][0x218], RZ ;  /* 0x000086001b057a24 */ /* 0x000fc400078e02ff */
[----:B------:R-:W-:Y:S02]  /*3040*/  IMAD R4, R201, c[0x0][0x20c], R4 ;  /* 0x00008300c9047a24 */ /* 0x000fe400078e0204 */
[----:B------:R-:W-:Y:S02]  /*3050*/  IMAD R5, R199, c[0x0][0x21c], R5 ;  /* 0x00008700c7057a24 */ /* 0x000fe400078e0205 */
[----:B------:R-:W-:Y:S01]  /*3060*/  IMAD.IADD R3, R3, 0x1, R4 ;  /* 0x0000000103037824 */ /* 0x000fe200078e0204 */
[----:B------:R-:W-:Y:S03]  /*3070*/  HMMA.16816.F32 R128, R8, R18, RZ ;  /* 0x000000120880723c */ /* 0x000fe600000018ff */
[----:B------:R-:W-:-:S05]  /*3080*/  IMAD.WIDE.U32 R2, R199, c[0x0][0x218], R2 ;  /* 0x00008600c7027a25 */ /* 0x000fca00078e0002 */
[----:B------:R-:W-:Y:S01]  /*3090*/  IADD3 R4, P0, R2, R248, RZ ;  /* 0x000000f802047210 */ /* 0x000fe20007f1e0ff */
[----:B------:R-:W-:Y:S03]  /*30a0*/  HMMA.16816.F32 R140, R8, R12, RZ ;  /* 0x0000000c088c723c */ /* 0x000fe600000018ff */
[----:B------:R-:W-:Y:S02]  /*30b0*/  IADD3.X R3, R252, R3, R5, P0, !PT ;  /* 0x00000003fc037210 */ /* 0x000fe400007fe405 */
[----:B------:R-:W-:-:S03]  /*30c0*/  LEA R2, P0, R4, c[0x0][0x1f8], 0x1 ;  /* 0x00007e0004027a11 */ /* 0x000fc600078008ff */
[----:B------:R-:W-:Y:S01]  /*30d0*/  HMMA.16816.F32 R120, R8, R14, RZ ;  /* 0x0000000e0878723c */ /* 0x000fe200000018ff */
[----:B------:R-:W-:Y:S01]  /*30e0*/  LEA.HI.X R5, R4, c[0x0][0x1fc], R3, 0x1, P0 ;  /* 0x00007f0004057a11 */ /* 0x000fe200000f0c03 */
[----:B------:R-:W-:Y:S01]  /*30f0*/  SHFL.IDX PT, R6, R2, 0x2, 0x181f ;  /* 0x00581f0002067f89 */ /* 0x000fe200000e0000 */
[----:B------:R-:W-:-:S03]  /*3100*/  ISETP.LT.OR P0, PT, R24, 0x1, P1 ;  /* 0x000000011800780c */ /* 0x000fc60000f01670 */
[----:B------:R-:W-:Y:S02]  /*3110*/  SHFL.IDX PT, R3, R2, RZ, 0x181f ;  /* 0x00181fff02037589 */ /* 0x000fe400000e0000 */
[C---:B------:R-:W-:Y:S02]  /*3120*/  HMMA.16816.F32 R108, R8.reuse, R20, RZ ;  /* 0x00000014086c723c */ /* 0x040fe400000018ff */
[----:B------:R-:W1:Y:S04]  /*3130*/  SHFL.IDX PT, R4, R2, 0x1, 0x181f ;  /* 0x00381f0002047f89 */ /* 0x000e6800000e0000 */
[----:B------:R-:W-:Y:S01]  /*3140*/  SHFL.IDX PT, R7, R5, RZ, 0x181f ;  /* 0x00181fff05077589 */ /* 0x000fe200000e0000 */
[C---:B------:R-:W-:Y:S01]  /*3150*/  SHF.L.U64.HI R20, R205.reuse, 0x1, R132 ;  /* 0x00000001cd147819 */ /* 0x040fe20000010284 */
[C---:B------:R-:W-:Y:S02]  /*3160*/  HMMA.16816.F32 R124, R8.reuse, R22, RZ ;  /* 0x00000016087c723c */ /* 0x040fe400000018ff */
[----:B------:R-:W2:Y:S04]  /*3170*/  LDSM.16.M88.4 R12, [R197+0x2000] ;  /* 0x00200000c50c783b */ /* 0x000ea80000000200 */
[----:B------:R-:W-:Y:S01]  /*3180*/  SHFL.IDX PT, R18, R2, 0x3, 0x181f ;  /* 0x00781f0002127f89 */ /* 0x000fe200000e0000 */
[----:B------:R-:W-:Y:S01]  /*3190*/  IMAD.SHL.U32 R23, R205, 0x2, RZ ;  /* 0x00000002cd177824 */ /* 0x000fe200078e00ff */
[C---:B------:R-:W-:Y:S02]  /*31a0*/  HMMA.16816.F32 R100, R8.reuse, R28, RZ ;  /* 0x0000001c0864723c */ /* 0x040fe400000018ff */
[----:B------:R-:W-:Y:S04]  /*31b0*/  SHFL.IDX PT, R22, R5, 0x3, 0x181f ;  /* 0x00781f0005167f89 */ /* 0x000fe800000e0000 */
[----:B------:R1:W-:Y:S02]  /*31c0*/  SHFL.IDX PT, R19, R2, 0x4, 0x181f ;  /* 0x00981f0002137f89 */ /* 0x0003e400000e0000 */
[C---:B------:R-:W-:Y:S02]  /*31d0*/  HMMA.16816.F32 R136, R8.reuse, R30, RZ ;  /* 0x0000001e0888723c */ /* 0x040fe400000018ff */
[----:B------:R-:W-:Y:S04]  /*31e0*/  LDSM.16.M88.4 R28, [R0+0x2000] ;  /* 0x00200000001c783b */ /* 0x000fe80000000200 */
[----:B------:R-:W-:Y:S02]  /*31f0*/  SHFL.IDX PT, R21, R5, 0x4, 0x181f ;  /* 0x00981f0005157f89 */ /* 0x000fe400000e0000 */
[C---:B------:R-:W-:Y:S08]  /*3200*/  HMMA.16816.F32 R88, R8.reuse, R32, RZ ;  /* 0x000000200858723c */ /* 0x040ff000000018ff */
[----:B------:R-:W-:Y:S01]  /*3210*/  HMMA.16816.F32 R84, R8, R34, RZ ;  /* 0x000000220854723c */ /* 0x000fe200000018ff */
[----:B------:R-:W3:Y:S04]  /*3220*/  SHFL.IDX PT, R11, R5, 0x1, 0x181f ;  /* 0x00381f00050b7f89 */ /* 0x000ee800000e0000 */
[----:B------:R-:W4:Y:S01]  /*3230*/  SHFL.IDX PT, R10, R5, 0x2, 0x181f ;  /* 0x00581f00050a7f89 */ /* 0x000f2200000e0000 */
[----:B-1----:R-:W-:-:S02]  /*3240*/  IADD3 R2, P5, R4, R23, RZ ;  /* 0x0000001704027210 */ /* 0x002fc40007fbe0ff */
[-C--:B------:R-:W-:Y:S01]  /*3250*/  IADD3 R8, P4, R3, R23.reuse, RZ ;  /* 0x0000001703087210 */ /* 0x080fe20007f9e0ff */
[C---:B--2---:R-:W-:Y:S04]  /*3260*/  HMMA.16816.F32 R32, R12.reuse, R40, R52 ;  /* 0x000000280c20723c */ /* 0x044fe80000001834 */
[--C-:B------:R-:W-:Y:S01]  /*3270*/  IMAD.X R9, R7, 0x1, R20.reuse, P4 ;  /* 0x0000000107097824 */ /* 0x100fe200020e0614 */
[----:B------:R-:W-:Y:S02]  /*3280*/  IADD3 R16, P4, R6, R23, RZ ;  /* 0x0000001706107210 */ /* 0x000fe40007f9e0ff */
[----:B------:R-:W1:Y:S01]  /*3290*/  LDSM.16.M88.4 R4, [R197] ;  /* 0x00000000c504783b */ /* 0x000e620000000200 */
[----:B------:R-:W-:Y:S03]  /*32a0*/  HMMA.16816.F32 R164, R12, R36, R56 ;  /* 0x000000240ca4723c */ /* 0x000fe60000001838 */
[----:B------:R-:W-:Y:S01]  /*32b0*/  @!PT LDS RZ, [RZ] ;  /* 0x00000000fffff984 */ /* 0x000fe20000000800 */
[----:B------:R-:W-:Y:S01]  /*32c0*/  @!PT LDS RZ, [RZ] ;  /* 0x00000000fffff984 */ /* 0x000fe20000000800 */
[----:B------:R-:W-:Y:S01]  /*32d0*/  @!PT LDS RZ, [RZ] ;  /* 0x00000000fffff984 */ /* 0x000fe20000000800 */
[----:B------:R2:W-:Y:S01]  /*32e0*/  LDGSTS.E.BYPASS.LTC128B.128 [R200+0x100], [R8.64], !P0 ;  /* 0x0010000008c87fae */ /* 0x0005e2000c101d46 */
[----:B---3--:R-:W-:Y:S01]  /*32f0*/  IMAD.X R3, R11, 0x1, R20, P5 ;  /* 0x000000010b037824 */ /* 0x008fe200028e0614 */
[----:B------:R-:W-:-:S03]  /*3300*/  ISETP.LT.OR P5, PT, R24, 0x21, P1 ;  /* 0x000000211800780c */ /* 0x000fc60000fa1670 */
[C---:B------:R-:W-:Y:S01]  /*3310*/  HMMA.16816.F32 R168, R12.reuse, R28, R60 ;  /* 0x0000001c0ca8723c */ /* 0x040fe2000000183c */
[--C-:B----4-:R-:W-:Y:S01]  /*3320*/  IMAD.X R17, R10, 0x1, R20.reuse, P4 ;  /* 0x000000010a117824 */ /* 0x110fe200020e0614 */
[-C--:B------:R-:W-:Y:S01]  /*3330*/  IADD3 R10, P0, R18, R23.reuse, RZ ;  /* 0x00000017120a7210 */ /* 0x080fe20007f1e0ff */
[----:B------:R3:W-:Y:S01]  /*3340*/  LDGSTS.E.BYPASS.LTC128B.128 [R200+0x900], [R2.64], !P6 ;  /* 0x0090000002c87fae */ /* 0x0007e2000f101d46 */
[C---:B------:R-:W-:Y:S02]  /*3350*/  ISETP.LT.OR P4, PT, R24.reuse, 0x31, P1 ;  /* 0x000000311800780c */ /* 0x040fe40000f81670 */
[----:B------:R-:W-:Y:S01]  /*3360*/  ISETP.LT.OR P1, PT, R24, 0x41, P1 ;  /* 0x000000411800780c */ /* 0x000fe20000f21670 */
[----:B------:R-:W-:Y:S01]  /*3370*/  IMAD.X R11, R22, 0x1, R20, P0 ;  /* 0x00000001160b7824 */ /* 0x000fe200000e0614 */
[C---:B------:R-:W-:Y:S02]  /*3380*/  HMMA.16816.F32 R80, R12.reuse, R68, R44 ;  /* 0x000000440c50723c */ /* 0x040fe4000000182c */
[----:B------:R4:W-:Y:S06]  /*3390*/  LDGSTS.E.BYPASS.LTC128B.128 [R200+0x1100], [R16.64], !P5 ;  /* 0x0110000010c87fae */ /* 0x0009ec000e901d46 */
[----:B------:R-:W-:Y:S01]  /*33a0*/  HMMA.16816.F32 R76, R12, R64, R48 ;  /* 0x000000400c4c723c */ /* 0x000fe20000001830 */
[----:B------:R5:W-:Y:S01]  /*33b0*/  LDGSTS.E.BYPASS.LTC128B.128 [R200+0x1900], [R10.64], !P4 ;  /* 0x019000000ac87fae */ /* 0x000be2000e101d46 */
[----:B--2---:R-:W-:-:S05]  /*33c0*/  IADD3 R8, P0, R19, R23, RZ ;  /* 0x0000001713087210 */ /* 0x004fca0007f1e0ff */
[----:B------:R-:W-:Y:S01]  /*33d0*/  IMAD.X R9, R21, 0x1, R20, P0 ;  /* 0x0000000115097824 */ /* 0x000fe200000e0614 */
[----:B------:R-:W-:Y:S01]  /*33e0*/  HMMA.16816.F32 R72, R12, R70, R72 ;  /* 0x000000460c48723c */ /* 0x000fe20000001848 */
[----:B------:R-:W-:-:S03]  /*33f0*/  ISETP.GT.AND P0, PT, R172, 0x4f, PT ;  /* 0x0000004fac00780c */ /* 0x000fc60003f04270 */
[----:B------:R5:W-:Y:S01]  /*3400*/  LDGSTS.E.BYPASS.LTC128B.128 [R200+0x2100], [R8.64], !P1 ;  /* 0x0210000008c87fae */ /* 0x000be2000c901d46 */
[----:B---3--:R-:W-:Y:S01]  /*3410*/  IMAD.MOV.U32 R2, RZ, RZ, 0x40 ;  /* 0x00000040ff027424 */ /* 0x008fe200078e00ff */
[----:B------:R-:W-:Y:S02]  /*3420*/  ISETP.GT.AND P1, PT, R175, R241, PT ;  /* 0x000000f1af00720c */ /* 0x000fe40003f24270 */
[----:B------:R-:W-:Y:S01]  /*3430*/  HMMA.16816.F32 R24, R12, R66, R92 ;  /* 0x000000420c18723c */ /* 0x000fe2000000185c */
[----:B------:R-:W0:Y:S01]  /*3440*/  LDGDEPBAR ;  /* 0x00000000000079af */ /* 0x000e220000000000 */
[----:B------:R-:W-:-:S03]  /*3450*/  SEL R2, R2, 0xffffffc0, !P2 ;  /* 0xffffffc002027807 */ /* 0x000fc60005000000 */
[----:B----4-:R-:W-:Y:S02]  /*3460*/  LDSM.16.M88.4 R16, [R195+0x2000] ;  /* 0x00200000c310783b */ /* 0x010fe40000000200 */
[----:B------:R-:W-:Y:S01]  /*3470*/  IMAD.IADD R3, R188, 0x1, R2 ;  /* 0x00000001bc037824 */ /* 0x000fe200078e0202 */
[----:B------:R-:W-:Y:S01]  /*3480*/  HMMA.16816.F32 R156, R12, R42, R96 ;  /* 0x0000002a0c9c723c */ /* 0x000fe20000001860 */
[----:B------:R-:W-:-:S03]  /*3490*/  IMAD.IADD R189, R2, 0x1, R0 ;  /* 0x0000000102bd7824 */ /* 0x000fc600078e0200 */
[----:B------:R-:W-:Y:S04]  /*34a0*/  LDSM.16.M88.4 R56, [R3+0x800] ;  /* 0x000800000338783b */ /* 0x000fe80000000200 */
[----:B------:R-:W2:Y:S01]  /*34b0*/  LDSM.16.M88.4 R52, [R3+0x1000] ;  /* 0x001000000334783b */ /* 0x000ea20000000200 */
[C---:B------:R-:W-:Y:S03]  /*34c0*/  HMMA.16816.F32 R152, R12.reuse, R38, R104 ;  /* 0x000000260c98723c */ /* 0x040fe60000001868 */
[----:B------:R-:W3:Y:S04]  /*34d0*/  LDSM.16.M88.4 R60, [R3] ;  /* 0x00000000033c783b */ /* 0x000ee80000000200 */
[----:B------:R-:W-:Y:S01]  /*34e0*/  LDSM.16.M88.4 R48, [R3+0x1800] ;  /* 0x001800000330783b */ /* 0x000fe20000000200 */
[----:B------:R-:W-:Y:S03]  /*34f0*/  HMMA.16816.F32 R112, R12, R30, R112 ;  /* 0x0000001e0c70723c */ /* 0x000fe60000001870 */
[----:B------:R-:W4:Y:S04]  /*3500*/  LDSM.16.M88.4 R12, [R195] ;  /* 0x00000000c30c783b */ /* 0x000f280000000200 */
[----:B------:R-:W2:Y:S01]  /*3510*/  LDSM.16.M88.4 R44, [R3+0x2000] ;  /* 0x00200000032c783b */ /* 0x000ea20000000200 */
[C---:B-1----:R-:W-:Y:S03]  /*3520*/  HMMA.16816.F32 R116, R4.reuse, R68, R116 ;  /* 0x000000440474723c */ /* 0x042fe60000001874 */
[----:B-----5:R-:W-:Y:S05]  /*3530*/  LDSM.16.M88.4 R8, [R196] ;  /* 0x00000000c408783b */ /* 0x020fea0000000200 */
[C---:B------:R-:W-:Y:S08]  /*3540*/  HMMA.16816.F32 R140, R4.reuse, R64, R140 ;  /* 0x00000040048c723c */ /* 0x040ff0000000188c */
[C---:B------:R-:W-:Y:S08]  /*3550*/  HMMA.16816.F32 R68, R4.reuse, R70, R128 ;  /* 0x000000460444723c */ /* 0x040ff00000001880 */
[C---:B------:R-:W-:Y:S08]  /*3560*/  HMMA.16816.F32 R64, R4.reuse, R66, R120 ;  /* 0x000000420440723c */ /* 0x040ff00000001878 */
[C---:B------:R-:W-:Y:S08]  /*3570*/  HMMA.16816.F32 R144, R4.reuse, R40, R108 ;  /* 0x000000280490723c */ /* 0x040ff0000000186c */
[C---:B------:R-:W-:Y:S01]  /*3580*/  HMMA.16816.F32 R124, R4.reuse, R42, R124 ;  /* 0x0000002a047c723c */ /* 0x040fe2000000187c */
[----:B------:R-:W-:Y:S07]  /*3590*/  LDSM.16.M88.4 R40, [R189] ;  /* 0x00000000bd28783b */ /* 0x000fee0000000200 */
[C---:B------:R-:W-:Y:S08]  /*35a0*/  HMMA.16816.F32 R148, R4.reuse, R36, R100 ;  /* 0x000000240494723c */ /* 0x040ff00000001864 */
[C---:B------:R-:W-:Y:S01]  /*35b0*/  HMMA.16816.F32 R136, R4.reuse, R38, R136 ;  /* 0x000000260488723c */ /* 0x040fe20000001888 */
[----:B------:R-:W-:Y:S07]  /*35c0*/  LDSM.16.M88.4 R36, [R189+0x800] ;  /* 0x00080000bd24783b */ /* 0x000fee0000000200 */
[C---:B------:R-:W-:Y:S08]  /*35d0*/  HMMA.16816.F32 R160, R4.reuse, R28, R88 ;  /* 0x0000001c04a0723c */ /* 0x040ff00000001858 */
[----:B------:R-:W-:Y:S01]  /*35e0*/  HMMA.16816.F32 R132, R4, R30, R84 ;  /* 0x0000001e0484723c */ /* 0x000fe20000001854 */
[----:B------:R-:W1:Y:S04]  /*35f0*/  LDSM.16.M88.4 R4, [R196+0x2000] ;  /* 0x00200000c404783b */ /* 0x000e680000000200 */
[----:B------:R-:W5:Y:S03]  /*3600*/  LDSM.16.M88.4 R28, [R189+0x1800] ;  /* 0x00180000bd1c783b */ /* 0x000f660000000200 */
[C---:B--2---:R-:W-:Y:S01]  /*3610*/  HMMA.16816.F32 R108, R16.reuse, R52, R32 ;  /* 0x00000034106c723c */ /* 0x044fe20000001820 */
[----:B------:R-:W2:Y:S07]  /*3620*/  LDSM.16.M88.4 R32, [R189+0x1000] ;  /* 0x00100000bd20783b */ /* 0x000eae0000000200 */
[----:B------:R-:W-:Y:S01]  /*3630*/  HMMA.16816.F32 R92, R16, R58, R24 ;  /* 0x0000003a105c723c */ /* 0x000fe20000001818 */
[----:B------:R-:W1:Y:S01]  /*3640*/  LDSM.16.M88.4 R24, [R189+0x2000] ;  /* 0x00200000bd18783b */ /* 0x000e620000000200 */
[----:B------:R-:W-:-:S06]  /*3650*/  DEPBAR.LE SB0, 0x0 ;  /* 0x000080000000791a */ /* 0x000fcc0000000000 */
[C---:B---3--:R-:W-:Y:S08]  /*3660*/  HMMA.16816.F32 R96, R16.reuse, R62, R72 ;  /* 0x0000003e1060723c */ /* 0x048ff00000001848 */
[----:B------:R-:W-:Y:S08]  /*3670*/  HMMA.16816.F32 R120, R16, R56, R76 ;  /* 0x000000381078723c */ /* 0x000ff0000000184c */
[----:B----4-:R-:W-:Y:S08]  /*3680*/  HMMA.16816.F32 R72, R12, R62, R68 ;  /* 0x0000003e0c48723c */ /* 0x010ff00000001844 */
[-C--:B------:R-:W-:Y:S08]  /*3690*/  HMMA.16816.F32 R128, R16, R60.reuse, R80 ;  /* 0x0000003c1080723c */ /* 0x080ff00000001850 */
[C---:B------:R-:W-:Y:S08]  /*36a0*/  HMMA.16816.F32 R76, R12.reuse, R60, R116 ;  /* 0x0000003c0c4c723c */ /* 0x040ff00000001874 */
[C---:B------:R-:W-:Y:S08]  /*36b0*/  HMMA.16816.F32 R68, R12.reuse, R56, R140 ;  /* 0x000000380c44723c */ /* 0x040ff0000000188c */
[----:B------:R-:W-:Y:S08]  /*36c0*/  HMMA.16816.F32 R64, R12, R58, R64 ;  /* 0x0000003a0c40723c */ /* 0x000ff00000001840 */
[----:B------:R-:W-:Y:S08]  /*36d0*/  HMMA.16816.F32 R88, R16, R54, R156 ;  /* 0x000000361058723c */ /* 0x000ff0000000189c */
[C---:B------:R-:W-:Y:S08]  /*36e0*/  HMMA.16816.F32 R60, R12.reuse, R52, R144 ;  /* 0x000000340c3c723c */ /* 0x040ff00000001890 */
[----:B------:R-:W-:Y:S08]  /*36f0*/  HMMA.16816.F32 R56, R12, R54, R124 ;  /* 0x000000360c38723c */ /* 0x000ff0000000187c */
[C---:B------:R-:W-:Y:S08]  /*3700*/  HMMA.16816.F32 R104, R16.reuse, R48, R164 ;  /* 0x000000301068723c */ /* 0x040ff000000018a4 */
[----:B------:R-:W-:Y:S08]  /*3710*/  HMMA.16816.F32 R84, R16, R50, R152 ;  /* 0x000000321054723c */ /* 0x000ff00000001898 */
[----:B------:R-:W-:Y:S08]  /*3720*/  HMMA.16816.F32 R52, R12, R48, R148 ;  /* 0x000000300c34723c */ /* 0x000ff00000001894 */
[C---:B------:R-:W-:Y:S08]  /*3730*/  HMMA.16816.F32 R100, R16.reuse, R44, R168 ;  /* 0x0000002c1064723c */ /* 0x040ff000000018a8 */
[----:B------:R-:W-:Y:S08]  /*3740*/  HMMA.16816.F32 R80, R16, R46, R112 ;  /* 0x0000002e1050723c */ /* 0x000ff00000001870 */
[C---:B------:R-:W-:Y:S08]  /*3750*/  HMMA.16816.F32 R48, R12.reuse, R50, R136 ;  /* 0x000000320c30723c */ /* 0x040ff00000001888 */
[C---:B------:R-:W-:Y:S08]  /*3760*/  HMMA.16816.F32 R16, R12.reuse, R44, R160 ;  /* 0x0000002c0c10723c */ /* 0x040ff000000018a0 */
[----:B------:R-:W-:Y:S08]  /*3770*/  HMMA.16816.F32 R12, R12, R46, R132 ;  /* 0x0000002e0c0c723c */ /* 0x000ff00000001884 */
[C---:B-1----:R-:W-:Y:S08]  /*3780*/  HMMA.16816.F32 R112, R4.reuse, R42, R96 ;  /* 0x0000002a0470723c */ /* 0x042ff00000001860 */
[C---:B-----5:R-:W-:Y:S08]  /*3790*/  HMMA.16816.F32 R132, R4.reuse, R28, R104 ;  /* 0x0000001c0484723c */ /* 0x060ff00000001868 */
[----:B------:R-:W-:Y:S08]  /*37a0*/  HMMA.16816.F32 R96, R4, R30, R84 ;  /* 0x0000001e0460723c */ /* 0x000ff00000001854 */
[C---:B------:R-:W-:Y:S08]  /*37b0*/  HMMA.16816.F32 R52, R8.reuse, R28, R52 ;  /* 0x0000001c0834723c */ /* 0x040ff00000001834 */
[----:B------:R-:W-:Y:S08]  /*37c0*/  HMMA.16816.F32 R48, R8, R30, R48 ;  /* 0x0000001e0830723c */ /* 0x000ff00000001830 */
[C---:B--2---:R-:W-:Y:S08]  /*37d0*/  HMMA.16816.F32 R124, R4.reuse, R32, R108 ;  /* 0x00000020047c723c */ /* 0x044ff0000000186c */
[C---:B------:R-:W-:Y:S08]  /*37e0*/  HMMA.16816.F32 R100, R4.reuse, R24, R100 ;  /* 0x000000180464723c */ /* 0x040ff00000001864 */
[----:B------:R-:W-:Y:S08]  /*37f0*/  HMMA.16816.F32 R44, R4, R26, R80 ;  /* 0x0000001a042c723c */ /* 0x000ff00000001850 */
[----:B------:R-:W-:Y:S08]  /*3800*/  HMMA.16816.F32 R28, R8, R24, R16 ;  /* 0x00000018081c723c */ /* 0x000ff00000001810 */
        /* <DEDUP_REMOVED lines=12> */
[----:B------:R-:W-:Y:S01]  /*38d0*/  @!UPT UIADD3 URZ, URZ, URZ, URZ ;  /* 0x0000003f3f3ff290 */ /* 0x000fe2000fffe03f */
[----:B------:R-:W-:Y:S11]  /*38e0*/  @!P1 BRA `(.L_x_76) ;  /* 0x000003d000009947 */ /* 0x000ff60003800000 */
[----:B------:R-:W-:Y:S01]  /*38f0*/  IADD3 R2, R172, R174, R243 ;  /* 0x000000aeac027210 */ /* 0x000fe20007ffe0f3 */
[----:B------:R-:W-:-:S03]  /*3900*/  IMAD.MOV.U32 R199, RZ, RZ, RZ ;  /* 0x000000ffffc77224 */ /* 0x000fc600078e00ff */
[----:B------:R-:W-:-:S05]  /*3910*/  IADD3 R2, R2, -0x50, RZ ;  /* 0xffffffb002027810 */ /* 0x000fca0007ffe0ff */
[----:B------:R-:W-:-:S04]  /*3920*/  @P3 IMAD.HI.U32 R3, R2, c[0x0][0x2bc], RZ ;  /* 0x0000af0002033a27 */ /* 0x000fc800078e00ff */
[----:B------:R-:W-:Y:S01]  /*3930*/  IMAD.MOV.U32 R0, RZ, RZ, R2 ;  /* 0x000000ffff007224 */ /* 0x000fe200078e0002 */
[----:B------:R-:W-:-:S04]  /*3940*/  @P3 SHF.R.U32.HI R0, RZ, c[0x0][0x2c0], R3 ;  /* 0x0000b000ff003a19 */ /* 0x000fc80000011603 */
[----:B------:R-:W-:-:S04]  /*3950*/  @!P0 IADD3 R3, P1, R0, R246, RZ ;  /* 0x000000f600038210 */ /* 0x000fc80007f3e0ff */
[----:B------:R-:W-:Y:S02]  /*3960*/  @!P0 LEA.HI.X.SX32 R5, R0, R251, 0x1, P1 ;  /* 0x000000fb00058211 */ /* 0x000fe400008f0eff */
[----:B------:R-:W-:-:S04]  /*3970*/  @!P0 LEA R4, P1, R3, c[0x0][0x2a0], 0x2 ;  /* 0x0000a80003048a11 */ /* 0x000fc800078210ff */
[----:B------:R-:W-:-:S05]  /*3980*/  @!P0 LEA.HI.X R5, R3, c[0x0][0x2a4], R5, 0x2, P1 ;  /* 0x0000a90003058a11 */ /* 0x000fca00008f1405 */
[----:B------:R-:W2:Y:S01]  /*3990*/  @!P0 LDG.E R199, [R4.64] ;  /* 0x0000000604c78981 */ /* 0x000ea2000c1e1900 */
[----:B------:R-:W-:-:S04]  /*39a0*/  IMAD.MOV R0, RZ, RZ, -R0 ;  /* 0x000000ffff007224 */ /* 0x000fc800078e0a00 */
[----:B------:R-:W-:-:S04]  /*39b0*/  IMAD R201, R0, c[0x0][0x2b8], R2 ;  /* 0x0000ae0000c97a24 */ /* 0x000fc800078e0202 */
[----:B------:R-:W-:Y:S01]  /*39c0*/  IMAD.WIDE.U32 R2, R201, c[0x0][0x1e0], RZ ;  /* 0x00007800c9027a25 */ /* 0x000fe200078e00ff */
[----:B------:R-:W-:-:S05]  /*39d0*/  SHF.R.S32.HI R0, RZ, 0x1f, R201 ;  /* 0x0000001fff007819 */ /* 0x000fca00000114c9 */
[----:B------:R-:W-:-:S04]  /*39e0*/  IMAD R0, R0, c[0x0][0x1e0], RZ ;  /* 0x0000780000007a24 */ /* 0x000fc800078e02ff */
[----:B------:R-:W-:-:S04]  /*39f0*/  IMAD R0, R201, c[0x0][0x1e4], R0 ;  /* 0x00007900c9007a24 */ /* 0x000fc800078e0200 */
[----:B------:R-:W-:Y:S01]  /*3a00*/  IMAD.IADD R3, R3, 0x1, R0 ;  /* 0x0000000103037824 */ /* 0x000fe200078e0200 */
[----:B--2---:R-:W-:-:S03]  /*3a10*/  SHF.R.S32.HI R0, RZ, 0x1f, R199 ;  /* 0x0000001fff007819 */ /* 0x004fc600000114c7 */
[----:B------:R-:W-:-:S04]  /*3a20*/  IMAD.WIDE.U32 R2, R199, c[0x0][0x1f0], R2 ;  /* 0x00007c00c7027a25 */ /* 0x000fc800078e0002 */
[----:B------:R-:W-:Y:S01]  /*3a30*/  IMAD R0, R0, c[0x0][0x1f0], RZ ;  /* 0x00007c0000007a24 */ /* 0x000fe200078e02ff */
[----:B------:R-:W-:-:S03]  /*3a40*/  IADD3 R2, P2, R244, R2, RZ ;  /* 0x00000002f4027210 */ /* 0x000fc60007f5e0ff */
[----:B------:R-:W-:Y:S01]  /*3a50*/  IMAD R4, R199, c[0x0][0x1f4], R0 ;  /* 0x00007d00c7047a24 */ /* 0x000fe200078e0200 */
[----:B------:R-:W-:-:S04]  /*3a60*/  LEA R0, P1, R2, c[0x0][0x1c8], 0x1 ;  /* 0x0000720002007a11 */ /* 0x000fc800078208ff */
[----:B------:R-:W-:-:S04]  /*3a70*/  IADD3.X R3, R250, R3, R4, P2, !PT ;  /* 0x00000003fa037210 */ /* 0x000fc800017fe404 */
[----:B------:R-:W-:Y:S01]  /*3a80*/  LEA.HI.X R4, R2, c[0x0][0x1cc], R3, 0x1, P1 ;  /* 0x0000730002047a11 */ /* 0x000fe200008f0c03 */
[----:B------:R-:W-:Y:S05]  /*3a90*/  BRA.DIV ~URZ, `(.L_x_77) ;  /* 0x0000a8b27f007947 */ /* 0x000fea000b800000 */
[----:B------:R1:W2:Y:S02]  /*3aa0*/  SHFL.IDX PT, R7, R4, RZ, 0x181f ;  /* 0x00181fff04077589 */ /* 0x0002a400000e0000 */
.L_x_171:
[----:B------:R-:W-:Y:S05]  /*3ab0*/  BRA.DIV ~URZ, `(.L_x_78) ;  /* 0x0000a9027f007947 */ /* 0x000fea000b800000 */
[----:B------:R-:W3:Y:S01]  /*3ac0*/  SHFL.IDX PT, R2, R0, RZ, 0x181f ;  /* 0x00181fff00027589 */ /* 0x000ee200000e0000 */
[----:B------:R-:W-:-:S03]  /*3ad0*/  ISETP.GE.AND P1, PT, R205, c[0x0][0x1d4], PT ;  /* 0x00007500cd007a0c */ /* 0x000fc60003f26270 */
[----:B------:R-:W4:Y:S04]  /*3ae0*/  SHFL.IDX PT, R3, R0, 0x1, 0x181f ;  /* 0x00381f0000037f89 */ /* 0x000f2800000e0000 */
[----:B------:R-:W5:Y:S04]  /*3af0*/  SHFL.IDX PT, R6, R0, 0x2, 0x181f ;  /* 0x00581f0000067f89 */ /* 0x000f6800000e0000 */
[----:B------:R-:W1:Y:S04]  /*3b00*/  SHFL.IDX PT, R5, R0, 0x3, 0x181f ;  /* 0x00781f0000057f89 */ /* 0x000e6800000e0000 */
[----:B------:R-:W2:Y:S04]  /*3b10*/  SHFL.IDX PT, R9, R4, 0x1, 0x181f ;  /* 0x00381f0004097f89 */ /* 0x000ea800000e0000 */
[----:B------:R-:W2:Y:S04]  /*3b20*/  SHFL.IDX PT, R13, R4, 0x2, 0x181f ;  /* 0x00581f00040d7f89 */ /* 0x000ea800000e0000 */
[----:B------:R-:W2:Y:S01]  /*3b30*/  SHFL.IDX PT, R12, R4, 0x3, 0x181f ;  /* 0x00781f00040c7f89 */ /* 0x000ea200000e0000 */
[----:B---3--:R-:W-:-:S02]  /*3b40*/  IADD3 R10, P2, R2, R23, RZ ;  /* 0x00000017020a7210 */ /* 0x008fc40007f5e0ff */
[-C--:B----4-:R-:W-:Y:S01]  /*3b50*/  IADD3 R8, P4, R3, R23.reuse, RZ ;  /* 0x0000001703087210 */ /* 0x090fe20007f9e0ff */
[----:B------:R-:W3:Y:S02]  /*3b60*/  SHFL.IDX PT, R0, R0, 0x4, 0x181f ;  /* 0x00981f0000007f89 */ /* 0x000ee400000e0000 */
[----:B--2---:R-:W-:Y:S01]  /*3b70*/  IMAD.X R11, R7, 0x1, R20, P2 ;  /* 0x00000001070b7824 */ /* 0x004fe200010e0614 */
[-C--:B-----5:R-:W-:Y:S01]  /*3b80*/  IADD3 R6, P3, R6, R23.reuse, RZ ;  /* 0x0000001706067210 */ /* 0x0a0fe20007f7e0ff */
[----:B-1----:R-:W1:Y:S01]  /*3b90*/  SHFL.IDX PT, R4, R4, 0x4, 0x181f ;  /* 0x00981f0004047f89 */ /* 0x002e6200000e0000 */
[----:B------:R-:W-:-:S03]  /*3ba0*/  IADD3 R2, P2, R5, R23, RZ ;  /* 0x0000001705027210 */ /* 0x000fc60007f5e0ff */
[----:B------:R2:W-:Y:S01]  /*3bb0*/  LDGSTS.E.BYPASS.LTC128B.128 [R200+0x2900], [R10.64], !P1 ;  /* 0x029000000ac87fae */ /* 0x0005e2000c901d46 */
[----:B------:R-:W-:Y:S01]  /*3bc0*/  SEL R5, RZ, 0x10, P1 ;  /* 0x00000010ff057807 */ /* 0x000fe20000800000 */
[--C-:B------:R-:W-:Y:S02]  /*3bd0*/  IMAD.X R9, R9, 0x1, R20.reuse, P4 ;  /* 0x0000000109097824 */ /* 0x100fe400020e0614 */
[----:B------:R-:W-:-:S03]  /*3be0*/  IMAD.X R7, R13, 0x1, R20, P3 ;  /* 0x000000010d077824 */ /* 0x000fc600018e0614 */
[----:B------:R2:W-:Y:S01]  /*3bf0*/  LDGSTS.E.BYPASS.LTC128B.128 [R200+0x3100], [R8.64], !P1 ;  /* 0x0310000008c87fae */ /* 0x0005e2000c901d46 */
[----:B------:R-:W-:-:S03]  /*3c00*/  IMAD.X R3, R12, 0x1, R20, P2 ;  /* 0x000000010c037824 */ /* 0x000fc600010e0614 */
[----:B------:R2:W-:Y:S04]  /*3c10*/  LDGSTS.E.BYPASS.LTC128B.128 [R200+0x3900], [R6.64], !P1 ;  /* 0x0390000006c87fae */ /* 0x0005e8000c901d46 */
[----:B------:R2:W-:Y:S02]  /*3c20*/  LDGSTS.E.BYPASS.LTC128B.128 [R200+0x4100], [R2.64], !P1 ;  /* 0x0410000002c87fae */ /* 0x0005e4000c901d46 */
.L_x_172:
[C---:B--23--:R-:W-:Y:S02]  /*3c30*/  IADD3 R2, -R5.reuse, 0x10, RZ ;  /* 0x0000001005027810 */ /* 0x04cfe40007ffe1ff */
[----:B------:R-:W-:Y:S02]  /*3c40*/  ISETP.NE.U32.AND P3, PT, R5, RZ, PT ;  /* 0x000000ff0500720c */ /* 0x000fe40003f65070 */
[----:B------:R-:W-:-:S04]  /*3c50*/  LOP3.LUT R2, R2, 0xf, RZ, 0xc0, !PT ;  /* 0x0000000f02027812 */ /* 0x000fc800078ec0ff */
[----:B------:R-:W-:-:S04]  /*3c60*/  IADD3 R2, P2, P1, R2, R0, R23 ;  /* 0x0000000002027210 */ /* 0x000fc8000795e017 */
[----:B-1----:R-:W-:-:S05]  /*3c70*/  IADD3.X R3, RZ, R4, R20, P2, P1 ;  /* 0x00000004ff037210 */ /* 0x002fca00017e2414 */
[----:B------:R-:W-:Y:S01]  /*3c80*/  @!PT LDS RZ, [RZ] ;  /* 0x00000000fffff984 */ /* 0x000fe20000000800 */
[----:B------:R-:W-:Y:S01]  /*3c90*/  @!PT LDS RZ, [RZ] ;  /* 0x00000000fffff984 */ /* 0x000fe20000000800 */
[----:B------:R-:W-:Y:S01]  /*3ca0*/  @!PT LDS RZ, [RZ] ;  /* 0x00000000fffff984 */ /* 0x000fe20000000800 */
[----:B------:R1:W-:Y:S04]  /*3cb0*/  LDGSTS.E.BYPASS.LTC128B.128.ZFILL [R200+0x4900], [R2.64], P3 ;  /* 0x0490000002c87fae */ /* 0x0003e80009941d46 */
.L_x_76:
[----:B------:R-:W-:Y:S05]  /*3cc0*/  BSYNC B0 ;  /* 0x0000000000007941 */ /* 0x000fea0003800000 */
.L_x_75:
[----:B------:R-:W2:Y:S04]  /*3cd0*/  LDL R0, [R1+0x38] ;  /* 0x0000380001007983 */ /* 0x000ea80000100800 */
[----:B------:R-:W0:Y:S01]  /*3ce0*/  LDGDEPBAR ;  /* 0x00000000000079af */ /* 0x000e220000000000 */
[----:B--2---:R-:W-:-:S05]  /*3cf0*/  IMAD.IADD R0, R173, 0x1, -R0 ;  /* 0x00000001ad007824 */ /* 0x004fca00078e0a00 */
[C---:B------:R-:W-:Y:S02]  /*3d00*/  ISETP.GT.AND P2, PT, R0.reuse, RZ, PT ;  /* 0x000000ff0000720c */ /* 0x040fe40003f44270 */
[----:B------:R-:W-:Y:S02]  /*3d10*/  ISETP.GT.AND P1, PT, R0, 0x1, PT ;  /* 0x000000010000780c */ /* 0x000fe40003f24270 */
[----:B------:R-:W-:Y:S02]  /*3d20*/  FSEL R88, R130, -INF , P2 ;  /* 0xff80000082587808 */ /* 0x000fe40001000000 */
[----:B------:R-:W-:Y:S02]  /*3d30*/  FSEL R38, R128, -INF , P2 ;  /* 0xff80000080267808 */ /* 0x000fe40001000000 */
[----:B------:R-:W-:Y:S02]  /*3d40*/  FSEL R89, R131, -INF , P1 ;  /* 0xff80000083597808 */ /* 0x000fe40000800000 */
[----:B------:R-:W-:-:S02]  /*3d50*/  FSEL R81, R129, -INF , P1 ;  /* 0xff80000081517808 */ /* 0x000fc40000800000 */
[C---:B------:R-:W-:Y:S02]  /*3d60*/  ISETP.GT.AND P4, PT, R0.reuse, 0x8, PT ;  /* 0x000000080000780c */ /* 0x040fe40003f84270 */
        /* <DEDUP_REMOVED lines=39> */
[C---:B------:R-:W-:Y:S02]  /*3fe0*/  ISETP.GT.AND P4, PT, R0.reuse, 0x28, PT ;  /* 0x000000280000780c */ /* 0x040fe40003f84270 */
[----:B------:R-:W-:-:S02]  /*3ff0*/  ISETP.GT.AND P3, PT, R0, 0x29, PT ;  /* 0x000000290000780c */ /* 0x000fc40003f64270 */
        /* <DEDUP_REMOVED lines=24> */
[C---:B------:R-:W-:Y:S02]  /*4180*/  ISETP.GT.AND P4, PT, R0.reuse, 0x40, PT ;  /* 0x000000400000780c */ /* 0x040fe40003f84270 */
[C---:B------:R-:W-:Y:S02]  /*4190*/  ISETP.GT.AND P3, PT, R0.reuse, 0x41, PT ;  /* 0x000000410000780c */ /* 0x040fe40003f64270 */
[C---:B------:R-:W-:Y:S02]  /*41a0*/  ISETP.GT.AND P2, PT, R0.reuse, 0x48, PT ;  /* 0x000000480000780c */ /* 0x040fe40003f44270 */
[----:B------:R-:W-:Y:S02]  /*41b0*/  ISETP.GT.AND P1, PT, R0, 0x49, PT ;  /* 0x000000490000780c */ /* 0x000fe40003f24270 */
[----:B------:R-:W-:Y:S02]  /*41c0*/  FMNMX.FTZ R0, R10, R11, !PT ;  /* 0x0000000b0a007209 */ /* 0x000fe40007810000 */
[----:B-1----:R-:W-:-:S02]  /*41d0*/  FMNMX.FTZ R2, R14, R16, !PT ;  /* 0x000000100e027209 */ /* 0x002fc40007810000 */
        /* <DEDUP_REMOVED lines=46> */
[----:B------:R-:W-:Y:S02]  /*44c0*/  FSEL R153, R98, -INF , P6 ;  /* 0xff80000062997808 */ /* 0x000fe40003000000 */
[----:B------:R-:W-:-:S02]  /*44d0*/  FSEL R151, R96, -INF , P6 ;  /* 0xff80000060977808 */ /* 0x000fc40003000000 */
[----:B------:R-:W-:Y:S02]  /*44e0*/  FSEL R139, R50, -INF , P6 ;  /* 0xff800000328b7808 */ /* 0x000fe40003000000 */
[----:B------:R-:W-:Y:S02]  /*44f0*/  FSEL R137, R48, -INF , P6 ;  /* 0xff80000030897808 */ /* 0x000fe40003000000 */
[----:B------:R-:W-:Y:S02]  /*4500*/  FMNMX.FTZ R0, R140, R0, !PT ;  /* 0x000000008c007209 */ /* 0x000fe40007810000 */
[----:B------:R-:W-:Y:S02]  /*4510*/  FMNMX.FTZ R2, R142, R2, !PT ;  /* 0x000000028e027209 */ /* 0x000fe40007810000 */
[----:B------:R-:W-:Y:S02]  /*4520*/  FMNMX.FTZ R3, R149, R3, !PT ;  /* 0x0000000395037209 */ /* 0x000fe40007810000 */
[----:B------:R-:W-:-:S02]  /*4530*/  FMNMX.FTZ R4, R154, R4, !PT ;  /* 0x000000049a047209 */ /* 0x000fc40007810000 */
[----:B------:R-:W-:Y:S02]  /*4540*/  FSEL R155, R99, -INF , P5 ;  /* 0xff800000639b7808 */ /* 0x000fe40002800000 */
[----:B------:R-:W-:Y:S02]  /*4550*/  FSEL R150, R97, -INF , P5 ;  /* 0xff80000061967808 */ /* 0x000fe40002800000 */
        /* <DEDUP_REMOVED lines=8> */
[----:B------:R-:W-:Y:S02]  /*45e0*/  FSEL R162, R30, -INF , P4 ;  /* 0xff8000001ea27808 */ /* 0x000fe40002000000 */
[----:B------:R-:W-:-:S02]  /*45f0*/  FSEL R160, R28, -INF , P4 ;  /* 0xff8000001ca07808 */ /* 0x000fc40002000000 */
        /* <DEDUP_REMOVED lines=28> */
[----:B------:R-:W-:Y:S02]  /*47c0*/  FMNMX.FTZ R0, R156, R0, !PT ;  /* 0x000000009c007209 */ /* 0x000fe40007810000 */
[----:B------:R-:W-:-:S02]  /*47d0*/  FMNMX.FTZ R5, R164, R2, !PT ;  /* 0x00000002a4057209 */ /* 0x000fc40007810000 */
[----:B------:R-:W-:Y:S02]  /*47e0*/  FMNMX.FTZ R6, R165, R3, !PT ;  /* 0x00000003a5067209 */ /* 0x000fe40007810000 */
[----:B------:R-:W-:Y:S01]  /*47f0*/  FMNMX.FTZ R8, R169, R4, !PT ;  /* 0x00000004a9087209 */ /* 0x000fe20007810000 */
[----:B------:R-:W-:Y:S05]  /*4800*/  BRA.DIV ~URZ, `(.L_x_79) ;  /* 0x0000a1127f007947 */ /* 0x000fea000b800000 */
[----:B------:R1:W2:Y:S02]  /*4810*/  SHFL.BFLY PT, R2, R0, 0x2, 0x1f ;  /* 0x0c401f0000027f89 */ /* 0x0002a400000e0000 */
.L_x_173:
[----:B--2---:R-:W-:Y:S01]  /*4820*/  FMNMX.FTZ R4, R0, R2, !PT ;  /* 0x0000000200047209 */ /* 0x004fe20007810000 */
[----:B------:R-:W-:Y:S05]  /*4830*/  BRA.DIV ~URZ, `(.L_x_80) ;  /* 0x0000a1427f007947 */ /* 0x000fea000b800000 */
[----:B-1----:R-:W1:Y:S04]  /*4840*/  SHFL.BFLY PT, R0, R5, 0x2, 0x1f ;  /* 0x0c401f0005007f89 */ /* 0x002e6800000e0000 */
[----:B------:R-:W2:Y:S04]  /*4850*/  SHFL.BFLY PT, R2, R6, 0x2, 0x1f ;  /* 0x0c401f0006027f89 */ /* 0x000ea800000e0000 */
[----:B------:R-:W3:Y:S04]  /*4860*/  SHFL.BFLY PT, R7, R8, 0x2, 0x1f ;  /* 0x0c401f0008077f89 */ /* 0x000ee800000e0000 */
[----:B------:R-:W4:Y:S01]  /*4870*/  SHFL.BFLY PT, R3, R4, 0x1, 0x1f ;  /* 0x0c201f0004037f89 */ /* 0x000f2200000e0000 */
[----:B-1----:R-:W-:-:S02]  /*4880*/  FMNMX.FTZ R0, R5, R0, !PT ;  /* 0x0000000005007209 */ /* 0x002fc40007810000 */
[----:B--2---:R-:W-:-:S03]  /*4890*/  FMNMX.FTZ R2, R6, R2, !PT ;  /* 0x0000000206027209 */ /* 0x004fc60007810000 */
[----:B------:R-:W1:Y:S01]  /*48a0*/  SHFL.BFLY PT, R5, R0, 0x1, 0x1f ;  /* 0x0c201f0000057f89 */ /* 0x000e6200000e0000 */
[----:B---3--:R-:W-:-:S03]  /*48b0*/  FMNMX.FTZ R9, R8, R7, !PT ;  /* 0x0000000708097209 */ /* 0x008fc60007810000 */
[----:B------:R-:W2:Y:S01]  /*48c0*/  SHFL.BFLY PT, R6, R2, 0x1, 0x1f ;  /* 0x0c201f0002067f89 */ /* 0x000ea200000e0000 */
[----:B----4-:R-:W-:-:S03]  /*48d0*/  FMNMX.FTZ R113, R4, R3, !PT ;  /* 0x0000000304717209 */ /* 0x010fc60007810000 */
[----:B------:R3:W4:Y:S01]  /*48e0*/  SHFL.BFLY PT, R80, R9, 0x1, 0x1f ;  /* 0x0c201f0009507f89 */ /* 0x00072200000e0000 */
[----:B-1----:R-:W-:Y:S02]  /*48f0*/  FMNMX.FTZ R112, R0, R5, !PT ;  /* 0x0000000500707209 */ /* 0x002fe40007810000 */
[----:B--2---:R-:W-:Y:S02]  /*4900*/  FMNMX.FTZ R111, R2, R6, !PT ;  /* 0x00000006026f7209 */ /* 0x004fe40007810000 */
.L_x_174:
[C---:B------:R-:W-:Y:S01]  /*4910*/  FMUL.FTZ R0, R113.reuse, c[0x0][0x2d0] ;  /* 0x0000b40071007a20 */ /* 0x040fe20000410000 */
[----:B------:R-:W-:Y:S01]  /*4920*/  FSETP.NEU.FTZ.AND P1, PT, R113, -INF , PT ;  /* 0xff8000007100780b */ /* 0x000fe20003f3d000 */
[----:B------:R-:W-:Y:S01]  /*4930*/  FMUL.FTZ R3, R112, c[0x0][0x2d0] ;  /* 0x0000b40070037a20 */ /* 0x000fe20000410000 */
[----:B------:R-:W-:Y:S01]  /*4940*/  WARPSYNC 0xffffffff ;  /* 0xffffffff00007948 */ /* 0x000fe20003800000 */
[----:B------:R-:W1:Y:S01]  /*4950*/  LDSM.16.MT88.4 R20, [R190] ;  /* 0x00000000be14783b */ /* 0x000e620000004200 */
[----:B------:R-:W-:Y:S01]  /*4960*/  FSEL R8, R0, RZ, P1 ;  /* 0x000000ff00087208 */ /* 0x000fe20000800000 */
[----:B------:R-:W-:Y:S01]  /*4970*/  FMUL.FTZ R2, R111, c[0x0][0x2d0] ;  /* 0x0000b4006f027a20 */ /* 0x000fe20000410000 */
[----:B------:R-:W-:Y:S01]  /*4980*/  FSETP.NEU.FTZ.AND P1, PT, R112, -INF , PT ;  /* 0xff8000007000780b */ /* 0x000fe20003f3d000 */
[----:B------:R-:W2:Y:S01]  /*4990*/  LDSM.16.MT88.4 R24, [R193] ;  /* 0x00000000c118783b */ /* 0x000ea20000004200 */
[----:B---34-:R-:W-:Y:S01]  /*49a0*/  FMNMX.FTZ R9, R80, R9, !PT ;  /* 0x0000000950097209 */ /* 0x018fe20007810000 */
[----:B------:R-:W-:Y:S01]  /*49b0*/  FFMA.FTZ R0, R10, c[0x0][0x2d0], -R8 ;  /* 0x0000b4000a007a23 */ /* 0x000fe20000010808 */
[----:B------:R-:W-:Y:S01]  /*49c0*/  FSEL R3, R3, RZ, P1 ;  /* 0x000000ff03037208 */ /* 0x000fe20000800000 */
[----:B------:R-:W3:Y:S01]  /*49d0*/  LDSM.16.MT88.4 R28, [R191] ;  /* 0x00000000bf1c783b */ /* 0x000ee20000004200 */
[----:B------:R-:W-:Y:S01]  /*49e0*/  FSETP.NEU.FTZ.AND P1, PT, R111, -INF , PT ;  /* 0xff8000006f00780b */ /* 0x000fe20003f3d000 */
[----:B------:R4:W-:Y:S02]  /*49f0*/  MUFU.EX2 R186, R0 ;  /* 0x0000000000ba7308 */ /* 0x0009e40000000800 */
[----:B------:R-:W5:Y:S01]  /*4a00*/  LDSM.16.MT88.4 R44, [R192] ;  /* 0x00000000c02c783b */ /* 0x000f620000004200 */
[----:B------:R-:W-:-:S02]  /*4a10*/  FSEL R2, R2, RZ, P1 ;  /* 0x000000ff02027208 */ /* 0x000fc40000800000 */
[----:B------:R-:W-:Y:S01]  /*4a20*/  FSETP.NEU.FTZ.AND P1, PT, R9, -INF , PT ;  /* 0xff8000000900780b */ /* 0x000fe20003f3d000 */
[----:B------:R-:W-:Y:S02]  /*4a30*/  LDSM.16.MT88.4 R64, [R190+0x800] ;  /* 0x00080000be40783b */ /* 0x000fe40000004200 */
[----:B------:R-:W-:Y:S02]  /*4a40*/  FFMA.FTZ R10, R83, c[0x0][0x2d0], -R2 ;  /* 0x0000b400530a7a23 */ /* 0x000fe40000010802 */
[----:B------:R-:W1:Y:S02]  /*4a50*/  LDSM.16.MT88.4 R60, [R193+0x800] ;  /* 0x00080000c13c783b */ /* 0x000e640000004200 */
[----:B------:R-:W-:Y:S02]  /*4a60*/  MUFU.EX2 R219, R10 ;  /* 0x0000000a00db7308 */ /* 0x000fe40000000800 */
[----:B------:R-:W1:Y:S01]  /*4a70*/  LDSM.16.MT88.4 R72, [R191+0x800] ;  /* 0x00080000bf48783b */ /* 0x000e620000004200 */
[----:B----4-:R-:W-:-:S03]  /*4a80*/  FFMA.FTZ R0, R11, c[0x0][0x2d0], -R8 ;  /* 0x0000b4000b007a23 */ /* 0x010fc60000010808 */
[----:B------:R-:W4:Y:S02]  /*4a90*/  LDSM.16.MT88.4 R76, [R192+0x800] ;  /* 0x00080000c04c783b */ /* 0x000f240000004200 */
[----:B------:R2:W2:Y:S02]  /*4aa0*/  MUFU.EX2 R185, R0 ;  /* 0x0000000000b97308 */ /* 0x0004a40000000800 */
[----:B--2---:R-:W-:Y:S01]  /*4ab0*/  FFMA.FTZ R0, R12, c[0x0][0x2d0], -R8 ;  /* 0x0000b4000c007a23 */ /* 0x004fe20000010808 */
[----:B------:R-:W-:-:S05]  /*4ac0*/  F2FP.PACK_AB R4, R185, R186 ;  /* 0x000000bab904723e */ /* 0x000fca00000000ff */
[----:B------:R2:W-:Y:S02]  /*4ad0*/  MUFU.EX2 R220, R0 ;  /* 0x0000000000dc7308 */ /* 0x0005e40000000800 */
[----:B--2---:R-:W-:-:S06]  /*4ae0*/  FFMA.FTZ R0, R13, c[0x0][0x2d0], -R8 ;  /* 0x0000b4000d007a23 */ /* 0x004fcc0000010808 */
[----:B------:R2:W1:Y:S02]  /*4af0*/  MUFU.EX2 R221, R0 ;  /* 0x0000000000dd7308 */ /* 0x0004640000000800 */
[----:B--2---:R-:W-:Y:S01]  /*4b00*/  FFMA.FTZ R0, R15, c[0x0][0x2d0], -R8 ;  /* 0x0000b4000f007a23 */ /* 0x004fe20000010808 */
[----:B-1----:R-:W-:-:S05]  /*4b10*/  F2FP.PACK_AB R6, R221, R220 ;  /* 0x000000dcdd06723e */ /* 0x002fca00000000ff */
[----:B------:R1:W-:Y:S02]  /*4b20*/  MUFU.EX2 R228, R0 ;  /* 0x0000000000e47308 */ /* 0x0003e40000000800 */
[----:B-1----:R-:W-:-:S06]  /*4b30*/  FFMA.FTZ R0, R14, c[0x0][0x2d0], -R3 ;  /* 0x0000b4000e007a23 */ /* 0x002fcc0000010803 */
[----:B------:R1:W-:Y:S02]  /*4b40*/  MUFU.EX2 R214, R0 ;  /* 0x0000000000d67308 */ /* 0x0003e40000000800 */
[----:B-1----:R-:W-:-:S06]  /*4b50*/  FFMA.FTZ R0, R16, c[0x0][0x2d0], -R3 ;  /* 0x0000b40010007a23 */ /* 0x002fcc0000010803 */
[----:B------:R1:W2:Y:S02]  /*4b60*/  MUFU.EX2 R213, R0 ;  /* 0x0000000000d57308 */ /* 0x0002a40000000800 */
[----:B-1----:R-:W-:Y:S01]  /*4b70*/  FFMA.FTZ R0, R17, c[0x0][0x2d0], -R3 ;  /* 0x0000b40011007a23 */ /* 0x002fe20000010803 */
[----:B--2---:R-:W-:-:S05]  /*4b80*/  F2FP.PACK_AB R5, R213, R214 ;  /* 0x000000d6d505723e */ /* 0x004fca00000000ff */
[----:B------:R1:W-:Y:S02]  /*4b90*/  MUFU.EX2 R215, R0 ;  /* 0x0000000000d77308 */ /* 0x0003e40000000800 */
[----:B-1----:R-:W-:-:S06]  /*4ba0*/  FFMA.FTZ R0, R18, c[0x0][0x2d0], -R3 ;  /* 0x0000b40012007a23 */ /* 0x002fcc0000010803 */
[----:B------:R1:W2:Y:S02]  /*4bb0*/  MUFU.EX2 R216, R0 ;  /* 0x0000000000d87308 */ /* 0x0002a40000000800 */
[----:B-1----:R-:W-:Y:S01]  /*4bc0*/  FFMA.FTZ R0, R19, c[0x0][0x2d0], -R8 ;  /* 0x0000b40013007a23 */ /* 0x002fe20000010808 */
[----:B--2---:R-:W-:-:S05]  /*4bd0*/  F2FP.PACK_AB R7, R216, R215 ;  /* 0x000000d7d807723e */ /* 0x004fca00000000ff */
[----:B------:R1:W2:Y:S02]  /*4be0*/  MUFU.EX2 R225, R0 ;  /* 0x0000000000e17308 */ /* 0x0002a40000000800 */
[C---:B------:R-:W-:Y:S08]  /*4bf0*/  HMMA.16816.F32 R48, R4.reuse, R20, RZ ;  /* 0x000000140430723c */ /* 0x040ff000000018ff */
[----:B------:R-:W-:Y:S01]  /*4c00*/  HMMA.16816.F32 R68, R4, R24, RZ ;  /* 0x000000180444723c */ /* 0x000fe200000018ff */
[----:B-1----:R-:W-:Y:S01]  /*4c10*/  FFMA.FTZ R0, R32, c[0x0][0x2d0], -R8 ;  /* 0x0000b40020007a23 */ /* 0x002fe20000010808 */
[----:B--2---:R-:W-:-:S03]  /*4c20*/  F2FP.PACK_AB R12, R225, R228 ;  /* 0x000000e4e10c723e */ /* 0x004fc600000000ff */
[----:B------:R1:W-:Y:S03]  /*4c30*/  MUFU.EX2 R227, R0 ;  /* 0x0000000000e37308 */ /* 0x0003e60000000800 */
[C---:B---3--:R-:W-:Y:S08]  /*4c40*/  HMMA.16816.F32 R56, R4.reuse, R28, RZ ;  /* 0x0000001c0438723c */ /* 0x048ff000000018ff */
[----:B-----5:R-:W-:Y:S01]  /*4c50*/  HMMA.16816.F32 R52, R4, R44, RZ ;  /* 0x0000002c0434723c */ /* 0x020fe200000018ff */
[----:B-1----:R-:W-:-:S07]  /*4c60*/  FFMA.FTZ R0, R33, c[0x0][0x2d0], -R8 ;  /* 0x0000b40021007a23 */ /* 0x002fce0000010808 */
[C---:B------:R-:W-:Y:S01]  /*4c70*/  HMMA.16816.F32 R40, R4.reuse, R22, RZ ;  /* 0x000000160428723c */ /* 0x040fe200000018ff */
[----:B------:R1:W2:Y:S07]  /*4c80*/  MUFU.EX2 R229, R0 ;  /* 0x0000000000e57308 */ /* 0x0002ae0000000800 */
[----:B------:R-:W-:Y:S01]  /*4c90*/  HMMA.16816.F32 R16, R4, R46, RZ ;  /* 0x0000002e0410723c */ /* 0x000fe200000018ff */
[----:B-1----:R-:W-:Y:S01]  /*4ca0*/  FFMA.FTZ R0, R34, c[0x0][0x2d0], -R3 ;  /* 0x0000b40022007a23 */ /* 0x002fe20000010803 */
[----:B--2---:R-:W-:-:S03]  /*4cb0*/  F2FP.PACK_AB R14, R229, R227 ;  /* 0x000000e3e50e723e */ /* 0x004fc600000000ff */
[----:B------:R1:W-:Y:S02]  /*4cc0*/  MUFU.EX2 R222, R0 ;  /* 0x0000000000de7308 */ /* 0x0003e40000000800 */
[--C-:B-1----:R-:W-:Y:S02]  /*4cd0*/  FFMA.FTZ R0, R35, c[0x0][0x2d0], -R3.reuse ;  /* 0x0000b40023007a23 */ /* 0x102fe40000010803 */
[----:B------:R-:W-:Y:S04]  /*4ce0*/  HMMA.16816.F32 R32, R4, R30, RZ ;  /* 0x0000001e0420723c */ /* 0x000fe800000018ff */
[----:B------:R1:W2:Y:S02]  /*4cf0*/  MUFU.EX2 R223, R0 ;  /* 0x0000000000df7308 */ /* 0x0002a40000000800 */
[----:B-1----:R-:W-:Y:S01]  /*4d00*/  FFMA.FTZ R0, R36, c[0x0][0x2d0], -R3 ;  /* 0x0000b40024007a23 */ /* 0x002fe20000010803 */
[----:B--2---:R-:W-:-:S05]  /*4d10*/  F2FP.PACK_AB R13, R223, R222 ;  /* 0x000000dedf0d723e */ /* 0x004fca00000000ff */
[----:B------:R1:W-:Y:S02]  /*4d20*/  MUFU.EX2 R224, R0 ;  /* 0x0000000000e07308 */ /* 0x0003e40000000800 */
[----:B-1----:R-:W-:-:S06]  /*4d30*/  FFMA.FTZ R0, R37, c[0x0][0x2d0], -R3 ;  /* 0x0000b40025007a23 */ /* 0x002fcc0000010803 */
[----:B------:R1:W2:Y:S02]  /*4d40*/  MUFU.EX2 R226, R0 ;  /* 0x0000000000e27308 */ /* 0x0002a40000000800 */
[--C-:B-1----:R-:W-:Y:S01]  /*4d50*/  FFMA.FTZ R0, R38, c[0x0][0x2d0], -R2.reuse ;  /* 0x0000b40026007a23 */ /* 0x102fe20000010802 */
[----:B--2---:R-:W-:Y:S01]  /*4d60*/  F2FP.PACK_AB R15, R226, R224 ;  /* 0x000000e0e20f723e */ /* 0x004fe200000000ff */
[----:B------:R-:W-:Y:S04]  /*4d70*/  HMMA.16816.F32 R36, R4, R26, RZ ;  /* 0x0000001a0424723c */ /* 0x000fe800000018ff */
[----:B------:R1:W-:Y:S03]  /*4d80*/  MUFU.EX2 R203, R0 ;  /* 0x0000000000cb7308 */ /* 0x0003e60000000800 */
[--C-:B------:R-:W-:Y:S01]  /*4d90*/  FFMA.FTZ R4, R84, c[0x0][0x2d0], -R2.reuse ;  /* 0x0000b40054047a23 */ /* 0x100fe20000010802 */
[C---:B------:R-:W-:Y:S04]  /*4da0*/  HMMA.16816.F32 R132, R12.reuse, R60, R68 ;  /* 0x0000003c0c84723c */ /* 0x040fe80000001844 */
[----:B------:R2:W-:Y:S04]  /*4db0*/  MUFU.EX2 R217, R4 ;  /* 0x0000000400d97308 */ /* 0x0005e80000000800 */
[----:B------:R-:W-:Y:S01]  /*4dc0*/  HMMA.16816.F32 R128, R12, R66, R40 ;  /* 0x000000420c80723c */ /* 0x000fe20000001828 */
[----:B-1----:R-:W-:-:S04]  /*4dd0*/  FFMA.FTZ R0, R81, c[0x0][0x2d0], -R2 ;  /* 0x0000b40051007a23 */ /* 0x002fc80000010802 */
[----:B------:R1:W-:Y:S03]  /*4de0*/  MUFU.EX2 R187, R0 ;  /* 0x0000000000bb7308 */ /* 0x0003e60000000800 */
[----:B------:R-:W-:Y:S01]  /*4df0*/  HMMA.16816.F32 R144, R12, R62, R36 ;  /* 0x0000003e0c90723c */ /* 0x000fe20000001824 */
[----:B--2---:R-:W-:-:S04]  /*4e00*/  FFMA.FTZ R4, R85, c[0x0][0x2d0], -R2 ;  /* 0x0000b40055047a23 */ /* 0x004fc80000010802 */
[----:B------:R-:W-:Y:S03]  /*4e10*/  MUFU.EX2 R218, R4 ;  /* 0x0000000400da7308 */ /* 0x000fe60000000800 */
[----:B------:R-:W-:Y:S01]  /*4e20*/  HMMA.16816.F32 R68, R12, R72, R56 ;  /* 0x000000480c44723c */ /* 0x000fe20000001838 */
[----:B-1----:R-:W-:-:S07]  /*4e30*/  FFMA.FTZ R0, R82, c[0x0][0x2d0], -R2 ;  /* 0x0000b40052007a23 */ /* 0x002fce0000010802 */
[C---:B------:R-:W-:Y:S01]  /*4e40*/  HMMA.16816.F32 R96, R12.reuse, R74, R32 ;  /* 0x0000004a0c60723c */ /* 0x040fe20000001820 */
[----:B------:R1:W2:Y:S07]  /*4e50*/  MUFU.EX2 R202, R0 ;  /* 0x0000000000ca7308 */ /* 0x0002ae0000000800 */
[C---:B------:R-:W-:Y:S08]  /*4e60*/  HMMA.16816.F32 R120, R12.reuse, R64, R48 ;  /* 0x000000400c78723c */ /* 0x040ff00000001830 */
[----:B----4-:R-:W-:Y:S01]  /*4e70*/  HMMA.16816.F32 R100, R12, R76, R52 ;  /* 0x0000004c0c64723c */ /* 0x010fe20000001834 */
[----:B-1----:R-:W-:Y:S01]  /*4e80*/  FMUL.FTZ R0, R9, c[0x0][0x2d0] ;  /* 0x0000b40009007a20 */ /* 0x002fe20000410000 */
[----:B--2---:R-:W-:-:S04]  /*4e90*/  F2FP.PACK_AB R6, R219, R202 ;  /* 0x000000cadb06723e */ /* 0x004fc800000000ff */
[----:B------:R-:W-:Y:S02]  /*4ea0*/  FSEL R0, R0, RZ, P1 ;  /* 0x000000ff00007208 */ /* 0x000fe40000800000 */
[----:B------:R-:W-:Y:S03]  /*4eb0*/  HMMA.16816.F32 R56, R12, R78, R16 ;  /* 0x0000004e0c38723c */ /* 0x000fe60000001810 */
[--C-:B------:R-:W-:Y:S02]  /*4ec0*/  FFMA.FTZ R4, R88, c[0x0][0x2d0], -R0.reuse ;  /* 0x0000b40058047a23 */ /* 0x100fe40000010800 */
[--C-:B------:R-:W-:Y:S02]  /*4ed0*/  FFMA.FTZ R10, R92, c[0x0][0x2d0], -R0.reuse ;  /* 0x0000b4005c0a7a23 */ /* 0x100fe40000010800 */
[----:B------:R1:W-:Y:S08]  /*4ee0*/  MUFU.EX2 R180, R4 ;  /* 0x0000000400b47308 */ /* 0x0003f00000000800 */
[----:B------:R2:W-:Y:S01]  /*4ef0*/  MUFU.EX2 R182, R10 ;  /* 0x0000000a00b67308 */ /* 0x0005e20000000800 */
[----:B-1----:R-:W-:-:S07]  /*4f00*/  FFMA.FTZ R4, R89, c[0x0][0x2d0], -R0 ;  /* 0x0000b40059047a23 */ /* 0x002fce0000010800 */
[----:B------:R1:W3:Y:S01]  /*4f10*/  MUFU.EX2 R88, R4 ;  /* 0x0000000400587308 */ /* 0x0002e20000000800 */
[----:B--2---:R-:W-:-:S07]  /*4f20*/  FFMA.FTZ R10, R93, c[0x0][0x2d0], -R0 ;  /* 0x0000b4005d0a7a23 */ /* 0x004fce0000010800 */
[----:B------:R2:W-:Y:S01]  /*4f30*/  MUFU.EX2 R181, R10 ;  /* 0x0000000a00b57308 */ /* 0x0005e20000000800 */
[----:B-1----:R-:W-:Y:S01]  /*4f40*/  FFMA.FTZ R4, R90, c[0x0][0x2d0], -R0 ;  /* 0x0000b4005a047a23 */ /* 0x002fe20000010800 */
[----:B---3--:R-:W-:-:S06]  /*4f50*/  F2FP.PACK_AB R5, R88, R180 ;  /* 0x000000b45805723e */ /* 0x008fcc00000000ff */
[----:B------:R1:W-:Y:S01]  /*4f60*/  MUFU.EX2 R204, R4 ;  /* 0x0000000400cc7308 */ /* 0x0003e20000000800 */
[----:B--2---:R-:W-:-:S07]  /*4f70*/  FFMA.FTZ R10, R94, c[0x0][0x2d0], -R0 ;  /* 0x0000b4005e0a7a23 */ /* 0x004fce0000010800 */
[----:B------:R2:W-:Y:S01]  /*4f80*/  MUFU.EX2 R184, R10 ;  /* 0x0000000a00b87308 */ /* 0x0005e20000000800 */
[----:B-1----:R-:W-:-:S07]  /*4f90*/  FFMA.FTZ R4, R91, c[0x0][0x2d0], -R0 ;  /* 0x0000b4005b047a23 */ /* 0x002fce0000010800 */
[----:B------:R1:W3:Y:S01]  /*4fa0*/  MUFU.EX2 R198, R4 ;  /* 0x0000000400c67308 */ /* 0x0002e20000000800 */
[----:B--2---:R-:W-:Y:S02]  /*4fb0*/  FFMA.FTZ R10, R95, c[0x0][0x2d0], -R0 ;  /* 0x0000b4005f0a7a23 */ /* 0x004fe40000010800 */
[----:B------:R-:W-:Y:S05]  /*4fc0*/  LDSM.16.MT88.4 R92, [R191+0x2000] ;  /* 0x00200000bf5c783b */ /* 0x000fea0000004200 */
        /* <DEDUP_REMOVED lines=8> */
[----:B--2---:R-:W-:-:S07]  /*5050*/  FFMA.FTZ R10, R106, c[0x0][0x2d0], -R8 ;  /* 0x0000b4006a0a7a23 */ /* 0x004fce0000010808 */
[----:B------:R2:W-:Y:S01]  /*5060*/  MUFU.EX2 R177, R10 ;  /* 0x0000000a00b17308 */ /* 0x0005e20000000800 */
[----:B-1----:R-:W-:-:S07]  /*5070*/  F2FP.PACK_AB R4, R187, R203 ;  /* 0x000000cbbb04723e */ /* 0x002fce00000000ff */
[----:B------:R-:W-:Y:S01]  /*5080*/  HMMA.16816.F32 R40, R4, R20, RZ ;  /* 0x000000140428723c */ /* 0x000fe200000018ff */
[----:B--2---:R-:W-:-:S04]  /*5090*/  FFMA.FTZ R10, R105, c[0x0][0x2d0], -R8 ;  /* 0x0000b400690a7a23 */ /* 0x004fc80000010808 */
[----:B------:R1:W-:Y:S03]  /*50a0*/  MUFU.EX2 R178, R10 ;  /* 0x0000000a00b27308 */ /* 0x0003e60000000800 */
[C---:B------:R-:W-:Y:S08]  /*50b0*/  HMMA.16816.F32 R36, R4.reuse, R22, RZ ;  /* 0x000000160424723c */ /* 0x040ff000000018ff */
[----:B------:R-:W-:Y:S01]  /*50c0*/  HMMA.16816.F32 R32, R4, R24, RZ ;  /* 0x000000180420723c */ /* 0x000fe200000018ff */
[----:B-1----:R-:W-:-:S07]  /*50d0*/  FFMA.FTZ R10, R104, c[0x0][0x2d0], -R8 ;  /* 0x0000b400680a7a23 */ /* 0x002fce0000010808 */
[C---:B------:R-:W-:Y:S01]  /*50e0*/  HMMA.16816.F32 R20, R4.reuse, R28, RZ ;  /* 0x0000001c0414723c */ /* 0x040fe200000018ff */
[----:B------:R1:W-:Y:S07]  /*50f0*/  MUFU.EX2 R179, R10 ;  /* 0x0000000a00b37308 */ /* 0x0003ee0000000800 */
[C---:B------:R-:W-:Y:S08]  /*5100*/  HMMA.16816.F32 R12, R4.reuse, R26, RZ ;  /* 0x0000001a040c723c */ /* 0x040ff000000018ff */
[----:B------:R-:W-:Y:S01]  /*5110*/  HMMA.16816.F32 R28, R4, R30, RZ ;  /* 0x0000001e041c723c */ /* 0x000fe200000018ff */
[----:B-1----:R-:W-:-:S04]  /*5120*/  FFMA.FTZ R10, R115, c[0x0][0x2d0], -R3 ;  /* 0x0000b400730a7a23 */ /* 0x002fc80000010803 */
[----:B------:R1:W-:Y:S03]  /*5130*/  MUFU.EX2 R115, R10 ;  /* 0x0000000a00737308 */ /* 0x0003e60000000800 */
[C---:B------:R-:W-:Y:S08]  /*5140*/  HMMA.16816.F32 R16, R4.reuse, R44, RZ ;  /* 0x0000002c0410723c */ /* 0x040ff000000018ff */
[----:B------:R-:W-:Y:S01]  /*5150*/  HMMA.16816.F32 R24, R4, R46, RZ ;  /* 0x0000002e0418723c */ /* 0x000fe200000018ff */
[----:B-1----:R-:W-:-:S06]  /*5160*/  FFMA.FTZ R10, R114, c[0x0][0x2d0], -R3 ;  /* 0x0000b400720a7a23 */ /* 0x002fcc0000010803 */
[----:B------:R-:W-:Y:S01]  /*5170*/  F2FP.PACK_AB R4, R218, R217 ;  /* 0x000000d9da04723e */ /* 0x000fe200000000ff */
[----:B------:R1:W2:Y:S01]  /*5180*/  MUFU.EX2 R157, R10 ;  /* 0x0000000a009d7308 */ /* 0x0002a20000000800 */
[----:B---3--:R-:W-:Y:S02]  /*5190*/  F2FP.PACK_AB R6, R210, R212 ;  /* 0x000000d4d206723e */ /* 0x008fe400000000ff */
[----:B------:R-:W-:Y:S02]  /*51a0*/  F2FP.PACK_AB R5, R181, R182 ;  /* 0x000000b6b505723e */ /* 0x000fe400000000ff */
[----:B------:R-:W-:-:S07]  /*51b0*/  F2FP.PACK_AB R7, R183, R184 ;  /* 0x000000b8b707723e */ /* 0x000fce00000000ff */
[----:B------:R-:W-:Y:S01]  /*51c0*/  HMMA.16816.F32 R48, R4, R64, R40 ;  /* 0x000000400430723c */ /* 0x000fe20000001828 */
[----:B-1----:R-:W-:-:S04]  /*51d0*/  FFMA.FTZ R10, R110, c[0x0][0x2d0], -R3 ;  /* 0x0000b4006e0a7a23 */ /* 0x002fc80000010803 */
[----:B------:R1:W-:Y:S03]  /*51e0*/  MUFU.EX2 R173, R10 ;  /* 0x0000000a00ad7308 */ /* 0x0003e60000000800 */
[C---:B------:R-:W-:Y:S08]  /*51f0*/  HMMA.16816.F32 R44, R4.reuse, R60, R32 ;  /* 0x0000003c042c723c */ /* 0x040ff00000001820 */
[----:B------:R-:W-:Y:S01]  /*5200*/  HMMA.16816.F32 R64, R4, R66, R36 ;  /* 0x000000420440723c */ /* 0x000fe20000001824 */
[----:B-1----:R-:W-:-:S07]  /*5210*/  FFMA.FTZ R10, R109, c[0x0][0x2d0], -R3 ;  /* 0x0000b4006d0a7a23 */ /* 0x002fce0000010803 */
[C---:B------:R-:W-:Y:S01]  /*5220*/  HMMA.16816.F32 R32, R4.reuse, R74, R28 ;  /* 0x0000004a0420723c */ /* 0x040fe2000000181c */
[----:B------:R1:W3:Y:S07]  /*5230*/  MUFU.EX2 R174, R10 ;  /* 0x0000000a00ae7308 */ /* 0x0002ee0000000800 */
[C---:B------:R-:W-:Y:S01]  /*5240*/  HMMA.16816.F32 R40, R4.reuse, R72, R20 ;  /* 0x000000480428723c */ /* 0x040fe20000001814 */
[----:B------:R-:W4:Y:S07]  /*5250*/  LDSM.16.MT88.4 R20, [R190+0x1000] ;  /* 0x00100000be14783b */ /* 0x000f2e0000004200 */
[----:B------:R-:W-:Y:S01]  /*5260*/  HMMA.16816.F32 R52, R4, R76, R16 ;  /* 0x0000004c0434723c */ /* 0x000fe20000001810 */
[----:B------:R-:W5:Y:S01]  /*5270*/  LDSM.16.MT88.4 R16, [R193+0x1000] ;  /* 0x00100000c110783b */ /* 0x000f620000004200 */
[----:B-1----:R-:W-:-:S04]  /*5280*/  FFMA.FTZ R10, R118, c[0x0][0x2d0], -R2 ;  /* 0x0000b400760a7a23 */ /* 0x002fc80000010802 */
[----:B------:R1:W-:Y:S02]  /*5290*/  MUFU.EX2 R114, R10 ;  /* 0x0000000a00727308 */ /* 0x0003e40000000800 */
[C---:B------:R-:W-:Y:S01]  /*52a0*/  HMMA.16816.F32 R36, R4.reuse, R62, R12 ;  /* 0x0000003e0424723c */ /* 0x040fe2000000180c */
[----:B------:R-:W4:Y:S07]  /*52b0*/  LDSM.16.MT88.4 R12, [R191+0x1000] ;  /* 0x00100000bf0c783b */ /* 0x000f2e0000004200 */
[----:B------:R-:W-:Y:S01]  /*52c0*/  HMMA.16816.F32 R28, R4, R78, R24 ;  /* 0x0000004e041c723c */ /* 0x000fe20000001818 */
[----:B------:R-:W4:Y:S01]  /*52d0*/  LDSM.16.MT88.4 R24, [R192+0x1000] ;  /* 0x00100000c018783b */ /* 0x000f220000004200 */
[----:B-1----:R-:W-:-:S05]  /*52e0*/  FFMA.FTZ R10, R117, c[0x0][0x2d0], -R2 ;  /* 0x0000b400750a7a23 */ /* 0x002fca0000010802 */
[----:B--2---:R-:W-:Y:S01]  /*52f0*/  F2FP.PACK_AB R5, R157, R115 ;  /* 0x000000739d05723e */ /* 0x004fe200000000ff */
[----:B------:R-:W-:Y:S01]  /*5300*/  FFMA.FTZ R4, R119, c[0x0][0x2d0], -R2 ;  /* 0x0000b40077047a23 */ /* 0x000fe20000010802 */
[----:B------:R-:W-:Y:S01]  /*5310*/  F2FP.PACK_AB R6, R179, R178 ;  /* 0x000000b2b306723e */ /* 0x000fe200000000ff */
[----:B------:R1:W2:Y:S01]  /*5320*/  MUFU.EX2 R109, R10 ;  /* 0x0000000a006d7308 */ /* 0x0002a20000000800 */
[----:B---3--:R-:W-:-:S07]  /*5330*/  F2FP.PACK_AB R7, R174, R173 ;  /* 0x000000adae07723e */ /* 0x008fce00000000ff */
[----:B------:R3:W-:Y:S01]  /*5340*/  MUFU.EX2 R108, R4 ;  /* 0x00000004006c7308 */ /* 0x0007e20000000800 */
[----:B-1----:R-:W-:-:S07]  /*5350*/  FFMA.FTZ R10, R116, c[0x0][0x2d0], -R2 ;  /* 0x0000b400740a7a23 */ /* 0x002fce0000010802 */
[----:B------:R1:W1:Y:S01]  /*5360*/  MUFU.EX2 R110, R10 ;  /* 0x0000000a006e7308 */ /* 0x0002620000000800 */
[----:B---3--:R-:W-:-:S07]  /*5370*/  FFMA.FTZ R4, R126, c[0x0][0x2d0], -R0 ;  /* 0x0000b4007e047a23 */ /* 0x008fce0000010800 */
[----:B------:R3:W-:Y:S01]  /*5380*/  MUFU.EX2 R82, R4 ;  /* 0x0000000400527308 */ /* 0x0007e20000000800 */
[----:B-1----:R-:W-:-:S07]  /*5390*/  FFMA.FTZ R10, R124, c[0x0][0x2d0], -R0 ;  /* 0x0000b4007c0a7a23 */ /* 0x002fce0000010800 */
[----:B------:R1:W-:Y:S01]  /*53a0*/  MUFU.EX2 R81, R10 ;  /* 0x0000000a00517308 */ /* 0x0003e20000000800 */
[----:B---3--:R-:W-:-:S07]  /*53b0*/  FFMA.FTZ R4, R127, c[0x0][0x2d0], -R0 ;  /* 0x0000b4007f047a23 */ /* 0x008fce0000010800 */
[----:B------:R3:W2:Y:S01]  /*53c0*/  MUFU.EX2 R83, R4 ;  /* 0x0000000400537308 */ /* 0x0006a20000000800 */
[----:B-1----:R-:W-:Y:S02]  /*53d0*/  FFMA.FTZ R10, R125, c[0x0][0x2d0], -R0 ;  /* 0x0000b4007d0a7a23 */ /* 0x002fe40000010800 */
[----:B------:R-:W-:Y:S05]  /*53e0*/  LDSM.16.MT88.4 R124, [R190+0x2000] ;  /* 0x00200000be7c783b */ /* 0x000fea0000004200 */
[----:B------:R1:W1:Y:S01]  /*53f0*/  MUFU.EX2 R80, R10 ;  /* 0x0000000a00507308 */ /* 0x0002620000000800 */
[----:B---3--:R-:W-:-:S07]  /*5400*/  F2FP.PACK_AB R4, R177, R175 ;  /* 0x000000afb104723e */ /* 0x008fce00000000ff */
[----:B----4-:R-:W-:Y:S01]  /*5410*/  HMMA.16816.F32 R120, R4, R20, R120 ;  /* 0x000000140478723c */ /* 0x010fe20000001878 */
[----:B-1----:R-:W-:-:S07]  /*5420*/  FFMA.FTZ R10, R141, c[0x0][0x2d0], -R8 ;  /* 0x0000b4008d0a7a23 */ /* 0x002fce0000010808 */
[C---:B-----5:R-:W-:Y:S01]  /*5430*/  HMMA.16816.F32 R132, R4.reuse, R16, R132 ;  /* 0x000000100484723c */ /* 0x060fe20000001884 */
[----:B------:R1:W-:Y:S07]  /*5440*/  MUFU.EX2 R76, R10 ;  /* 0x0000000a004c7308 */ /* 0x0003ee0000000800 */
[C---:B------:R-:W-:Y:S08]  /*5450*/  HMMA.16816.F32 R84, R4.reuse, R12, R68 ;  /* 0x0000000c0454723c */ /* 0x040ff00000001844 */
[----:B------:R-:W-:Y:S01]  /*5460*/  HMMA.16816.F32 R100, R4, R24, R100 ;  /* 0x000000180464723c */ /* 0x000fe20000001864 */
[----:B-1----:R-:W-:-:S04]  /*5470*/  FFMA.FTZ R10, R140, c[0x0][0x2d0], -R8 ;  /* 0x0000b4008c0a7a23 */ /* 0x002fc80000010808 */
[----:B------:R1:W-:Y:S03]  /*5480*/  MUFU.EX2 R77, R10 ;  /* 0x0000000a004d7308 */ /* 0x0003e60000000800 */
[C---:B------:R-:W-:Y:S08]  /*5490*/  HMMA.16816.F32 R128, R4.reuse, R22, R128 ;  /* 0x000000160480723c */ /* 0x040ff00000001880 */
[----:B------:R-:W-:Y:S01]  /*54a0*/  HMMA.16816.F32 R144, R4, R18, R144 ;  /* 0x000000120490723c */ /* 0x000fe20000001890 */
[----:B-1----:R-:W-:-:S07]  /*54b0*/  FFMA.FTZ R10, R137, c[0x0][0x2d0], -R8 ;  /* 0x0000b400890a7a23 */ /* 0x002fce0000010808 */
[C---:B------:R-:W-:Y:S01]  /*54c0*/  HMMA.16816.F32 R96, R4.reuse, R14, R96 ;  /* 0x0000000e0460723c */ /* 0x040fe20000001860 */
[----:B------:R1:W-:Y:S07]  /*54d0*/  MUFU.EX2 R78, R10 ;  /* 0x0000000a004e7308 */ /* 0x0003ee0000000800 */
[----:B------:R-:W-:Y:S07]  /*54e0*/  HMMA.16816.F32 R60, R4, R26, R56 ;  /* 0x0000001a043c723c */ /* 0x000fee0000001838 */
[----:B--2---:R-:W-:Y:S01]  /*54f0*/  F2FP.PACK_AB R4, R109, R114 ;  /* 0x000000726d04723e */ /* 0x004fe200000000ff */
[----:B-1----:R-:W-:Y:S01]  /*5500*/  FFMA.FTZ R10, R136, c[0x0][0x2d0], -R8 ;  /* 0x0000b400880a7a23 */ /* 0x002fe20000010808 */
[----:B------:R-:W-:-:S02]  /*5510*/  F2FP.PACK_AB R6, R108, R110 ;  /* 0x0000006e6c06723e */ /* 0x000fc400000000ff */
[----:B------:R-:W-:Y:S01]  /*5520*/  F2FP.PACK_AB R5, R83, R82 ;  /* 0x000000525305723e */ /* 0x000fe200000000ff */
[----:B------:R1:W-:Y:S01]  /*5530*/  MUFU.EX2 R79, R10 ;  /* 0x0000000a004f7308 */ /* 0x0003e20000000800 */
[----:B------:R-:W-:-:S07]  /*5540*/  F2FP.PACK_AB R7, R80, R81 ;  /* 0x000000515007723e */ /* 0x000fce00000000ff */
[----:B------:R-:W-:Y:S01]  /*5550*/  HMMA.16816.F32 R56, R4, R20, R48 ;  /* 0x000000140438723c */ /* 0x000fe20000001830 */
[----:B-1----:R-:W-:-:S07]  /*5560*/  FFMA.FTZ R10, R143, c[0x0][0x2d0], -R3 ;  /* 0x0000b4008f0a7a23 */ /* 0x002fce0000010803 */
[C---:B------:R-:W-:Y:S01]  /*5570*/  HMMA.16816.F32 R48, R4.reuse, R16, R44 ;  /* 0x000000100430723c */ /* 0x040fe2000000182c */
[----:B------:R1:W-:Y:S07]  /*5580*/  MUFU.EX2 R72, R10 ;  /* 0x0000000a00487308 */ /* 0x0003ee0000000800 */
[C---:B------:R-:W-:Y:S01]  /*5590*/  HMMA.16816.F32 R44, R4.reuse, R18, R36 ;  /* 0x00000012042c723c */ /* 0x040fe20000001824 */
[----:B------:R-:W-:Y:S07]  /*55a0*/  LDSM.16.MT88.4 R16, [R193+0x1800] ;  /* 0x00180000c110783b */ /* 0x000fee0000004200 */
[----:B------:R-:W-:Y:S01]  /*55b0*/  HMMA.16816.F32 R36, R4, R14, R32 ;  /* 0x0000000e0424723c */ /* 0x000fe20000001820 */
[----:B-1----:R-:W-:-:S02]  /*55c0*/  FFMA.FTZ R10, R142, c[0x0][0x2d0], -R3 ;  /* 0x0000b4008e0a7a23 */ /* 0x002fc40000010803 */
[----:B------:R-:W-:Y:S02]  /*55d0*/  LDSM.16.MT88.4 R140, [R193+0x2000] ;  /* 0x00200000c18c783b */ /* 0x000fe40000004200 */
[----:B------:R1:W2:Y:S03]  /*55e0*/  MUFU.EX2 R73, R10 ;  /* 0x0000000a00497308 */ /* 0x0002a60000000800 */
[C---:B------:R-:W-:Y:S01]  /*55f0*/  HMMA.16816.F32 R64, R4.reuse, R22, R64 ;  /* 0x000000160440723c */ /* 0x040fe20000001840 */
[----:B------:R-:W3:Y:S07]  /*5600*/  LDSM.16.MT88.4 R20, [R190+0x1800] ;  /* 0x00180000be14783b */ /* 0x000eee0000004200 */
[----:B------:R-:W-:Y:S01]  /*5610*/  HMMA.16816.F32 R40, R4, R12, R40 ;  /* 0x0000000c0428723c */ /* 0x000fe20000001828 */
[----:B------:R-:W4:Y:S01]  /*5620*/  LDSM.16.MT88.4 R12, [R191+0x1800] ;  /* 0x00180000bf0c783b */ /* 0x000f220000004200 */
[----:B-1----:R-:W-:-:S06]  /*5630*/  FFMA.FTZ R10, R139, c[0x0][0x2d0], -R3 ;  /* 0x0000b4008b0a7a23 */ /* 0x002fcc0000010803 */
[C---:B------:R-:W-:Y:S01]  /*5640*/  HMMA.16816.F32 R32, R4.reuse, R24, R52 ;  /* 0x000000180420723c */ /* 0x040fe20000001834 */
[----:B------:R1:W-:Y:S07]  /*5650*/  MUFU.EX2 R74, R10 ;  /* 0x0000000a004a7308 */ /* 0x0003ee0000000800 */
[----:B------:R-:W-:Y:S01]  /*5660*/  HMMA.16816.F32 R28, R4, R26, R28 ;  /* 0x0000001a041c723c */ /* 0x000fe2000000181c */
[----:B------:R-:W5:Y:S06]  /*5670*/  LDSM.16.MT88.4 R24, [R192+0x1800] ;  /* 0x00180000c018783b */ /* 0x000f6c0000004200 */
[----:B------:R-:W-:Y:S01]  /*5680*/  FFMA.FTZ R4, R151, c[0x0][0x2d0], -R2 ;  /* 0x0000b40097047a23 */ /* 0x000fe20000010802 */
[----:B--2---:R-:W-:-:S02]  /*5690*/  F2FP.PACK_AB R5, R73, R72 ;  /* 0x000000484905723e */ /* 0x004fc400000000ff */
[----:B------:R-:W-:Y:S01]  /*56a0*/  F2FP.PACK_AB R6, R79, R78 ;  /* 0x0000004e4f06723e */ /* 0x000fe200000000ff */
[----:B-1----:R-:W-:Y:S01]  /*56b0*/  FFMA.FTZ R10, R138, c[0x0][0x2d0], -R3 ;  /* 0x0000b4008a0a7a23 */ /* 0x002fe20000010803 */
[----:B------:R1:W-:Y:S08]  /*56c0*/  MUFU.EX2 R68, R4 ;  /* 0x0000000400447308 */ /* 0x0003f00000000800 */
[----:B------:R2:W2:Y:S01]  /*56d0*/  MUFU.EX2 R75, R10 ;  /* 0x0000000a004b7308 */ /* 0x0004a20000000800 */
[----:B-1----:R-:W-:-:S07]  /*56e0*/  FFMA.FTZ R4, R150, c[0x0][0x2d0], -R2 ;  /* 0x0000b40096047a23 */ /* 0x002fce0000010802 */
[----:B------:R1:W-:Y:S01]  /*56f0*/  MUFU.EX2 R69, R4 ;  /* 0x0000000400457308 */ /* 0x0003e20000000800 */
[----:B--2---:R-:W-:Y:S01]  /*5700*/  FFMA.FTZ R10, R148, c[0x0][0x2d0], -R2 ;  /* 0x0000b400940a7a23 */ /* 0x004fe20000010802 */
[----:B------:R-:W-:-:S06]  /*5710*/  F2FP.PACK_AB R7, R75, R74 ;  /* 0x0000004a4b07723e */ /* 0x000fcc00000000ff */
[----:B------:R2:W-:Y:S01]  /*5720*/  MUFU.EX2 R70, R10 ;  /* 0x0000000a00467308 */ /* 0x0005e20000000800 */
[----:B-1----:R-:W-:-:S07]  /*5730*/  FFMA.FTZ R4, R152, c[0x0][0x2d0], -R0 ;  /* 0x0000b40098047a23 */ /* 0x002fce0000010800 */
[----:B------:R1:W-:Y:S01]  /*5740*/  MUFU.EX2 R54, R4 ;  /* 0x0000000400367308 */ /* 0x0003e20000000800 */
[----:B--2---:R-:W-:-:S07]  /*5750*/  FFMA.FTZ R10, R149, c[0x0][0x2d0], -R2 ;  /* 0x0000b400950a7a23 */ /* 0x004fce0000010802 */
[----:B------:R2:W2:Y:S01]  /*5760*/  MUFU.EX2 R71, R10 ;  /* 0x0000000a00477308 */ /* 0x0004a20000000800 */
[----:B-1----:R-:W-:-:S07]  /*5770*/  FFMA.FTZ R4, R154, c[0x0][0x2d0], -R0 ;  /* 0x0000b4009a047a23 */ /* 0x002fce0000010800 */
[----:B------:R1:W1:Y:S01]  /*5780*/  MUFU.EX2 R55, R4 ;  /* 0x0000000400377308 */ /* 0x0002620000000800 */
[----:B--2---:R-:W-:-:S07]  /*5790*/  FFMA.FTZ R10, R153, c[0x0][0x2d0], -R0 ;  /* 0x0000b400990a7a23 */ /* 0x004fce0000010800 */
[----:B------:R2:W-:Y:S01]  /*57a0*/  MUFU.EX2 R53, R10 ;  /* 0x0000000a00357308 */ /* 0x0005e20000000800 */
[----:B-1----:R-:W-:-:S07]  /*57b0*/  F2FP.PACK_AB R4, R77, R76 ;  /* 0x0000004c4d04723e */ /* 0x002fce00000000ff */
[----:B---3--:R-:W-:Y:S01]  /*57c0*/  HMMA.16816.F32 R120, R4, R20, R120 ;  /* 0x000000140478723c */ /* 0x008fe20000001878 */
[----:B--2---:R-:W-:-:S04]  /*57d0*/  FFMA.FTZ R10, R155, c[0x0][0x2d0], -R0 ;  /* 0x0000b4009b0a7a23 */ /* 0x004fc80000010800 */
[----:B------:R1:W2:Y:S03]  /*57e0*/  MUFU.EX2 R52, R10 ;  /* 0x0000000a00347308 */ /* 0x0002a60000000800 */
[C---:B------:R-:W-:Y:S08]  /*57f0*/  HMMA.16816.F32 R128, R4.reuse, R22, R128 ;  /* 0x000000160480723c */ /* 0x040ff00000001880 */
[----:B------:R-:W-:Y:S01]  /*5800*/  HMMA.16816.F32 R132, R4, R16, R132 ;  /* 0x000000100484723c */ /* 0x000fe20000001884 */
[----:B-1----:R-:W-:-:S07]  /*5810*/  FFMA.FTZ R10, R160, c[0x0][0x2d0], -R8 ;  /* 0x0000b400a00a7a23 */ /* 0x002fce0000010808 */
[C---:B------:R-:W-:Y:S08]  /*5820*/  HMMA.16816.F32 R144, R4.reuse, R18, R144 ;  /* 0x000000120490723c */ /* 0x040ff00000001890 */
[C---:B----4-:R-:W-:Y:S08]  /*5830*/  HMMA.16816.F32 R84, R4.reuse, R12, R84 ;  /* 0x0000000c0454723c */ /* 0x050ff00000001854 */
[C---:B------:R-:W-:Y:S08]  /*5840*/  HMMA.16816.F32 R96, R4.reuse, R14, R96 ;  /* 0x0000000e0460723c */ /* 0x040ff00000001860 */
[C---:B-----5:R-:W-:Y:S08]  /*5850*/  HMMA.16816.F32 R100, R4.reuse, R24, R100 ;  /* 0x000000180464723c */ /* 0x060ff00000001864 */
[----:B------:R-:W-:Y:S07]  /*5860*/  HMMA.16816.F32 R60, R4, R26, R60 ;  /* 0x0000001a043c723c */ /* 0x000fee000000183c */
[----:B------:R-:W-:-:S02]  /*5870*/  F2FP.PACK_AB R4, R71, R70 ;  /* 0x000000464704723e */ /* 0x000fc400000000ff */
[----:B------:R-:W-:Y:S02]  /*5880*/  F2FP.PACK_AB R6, R69, R68 ;  /* 0x000000444506723e */ /* 0x000fe400000000ff */
[----:B------:R-:W-:Y:S02]  /*5890*/  F2FP.PACK_AB R5, R55, R54 ;  /* 0x000000363705723e */ /* 0x000fe400000000ff */
[----:B--2---:R-:W-:-:S07]  /*58a0*/  F2FP.PACK_AB R7, R52, R53 ;  /* 0x000000353407723e */ /* 0x004fce00000000ff */
[C---:B------:R-:W-:Y:S01]  /*58b0*/  HMMA.16816.F32 R56, R4.reuse, R20, R56 ;  /* 0x000000140438723c */ /* 0x040fe20000001838 */
[----:B------:R1:W-:Y:S07]  /*58c0*/  MUFU.EX2 R21, R10 ;  /* 0x0000000a00157308 */ /* 0x0003ee0000000800 */
[C---:B------:R-:W-:Y:S08]  /*58d0*/  HMMA.16816.F32 R64, R4.reuse, R22, R64 ;  /* 0x000000160440723c */ /* 0x040ff00000001840 */
[----:B------:R-:W-:Y:S01]  /*58e0*/  HMMA.16816.F32 R44, R4, R18, R44 ;  /* 0x00000012042c723c */ /* 0x000fe2000000182c */
[----:B-1----:R-:W-:-:S04]  /*58f0*/  FFMA.FTZ R10, R159, c[0x0][0x2d0], -R8 ;  /* 0x0000b4009f0a7a23 */ /* 0x002fc80000010808 */
[----:B------:R1:W2:Y:S03]  /*5900*/  MUFU.EX2 R22, R10 ;  /* 0x0000000a00167308 */ /* 0x0002a60000000800 */
[C---:B------:R-:W-:Y:S08]  /*5910*/  HMMA.16816.F32 R48, R4.reuse, R16, R48 ;  /* 0x000000100430723c */ /* 0x040ff00000001830 */
[----:B------:R-:W-:Y:S01]  /*5920*/  HMMA.16816.F32 R40, R4, R12, R40 ;  /* 0x0000000c0428723c */ /* 0x000fe20000001828 */
[--C-:B-1----:R-:W-:Y:S01]  /*5930*/  FFMA.FTZ R10, R158, c[0x0][0x2d0], -R8.reuse ;  /* 0x0000b4009e0a7a23 */ /* 0x102fe20000010808 */
[----:B--2---:R-:W-:Y:S01]  /*5940*/  F2FP.PACK_AB R152, R22, R21 ;  /* 0x000000151698723e */ /* 0x004fe200000000ff */
[----:B------:R-:W-:-:S05]  /*5950*/  FFMA.FTZ R8, R156, c[0x0][0x2d0], -R8 ;  /* 0x0000b4009c087a23 */ /* 0x000fca0000010808 */
[C---:B------:R-:W-:Y:S01]  /*5960*/  HMMA.16816.F32 R36, R4.reuse, R14, R36 ;  /* 0x0000000e0424723c */ /* 0x040fe20000001824 */
[----:B------:R-:W-:Y:S01]  /*5970*/  MUFU.EX2 R23, R10 ;  /* 0x0000000a00177308 */ /* 0x000fe20000000800 */
[----:B------:R-:W1:Y:S06]  /*5980*/  LDSM.16.MT88.4 R12, [R192+0x2000] ;  /* 0x00200000c00c783b */ /* 0x000e6c0000004200 */
[C---:B------:R-:W-:Y:S01]  /*5990*/  HMMA.16816.F32 R32, R4.reuse, R24, R32 ;  /* 0x000000180420723c */ /* 0x040fe20000001820 */
[----:B------:R2:W3:Y:S07]  /*59a0*/  MUFU.EX2 R207, R8 ;  /* 0x0000000800cf7308 */ /* 0x0004ee0000000800 */
[----:B------:R-:W-:Y:S07]  /*59b0*/  HMMA.16816.F32 R28, R4, R26, R28 ;  /* 0x0000001a041c723c */ /* 0x000fee000000181c */
[----:B------:R-:W-:-:S02]  /*59c0*/  FFMA.FTZ R5, R164, c[0x0][0x2d0], -R3 ;  /* 0x0000b400a4057a23 */ /* 0x000fc40000010803 */
[----:B--2---:R-:W-:Y:S01]  /*59d0*/  FFMA.FTZ R8, R162, c[0x0][0x2d0], -R3 ;  /* 0x0000b400a2087a23 */ /* 0x004fe20000010803 */
[----:B---3--:R-:W-:Y:S01]  /*59e0*/  F2FP.PACK_AB R154, R207, R23 ;  /* 0x00000017cf9a723e */ /* 0x008fe200000000ff */
[----:B------:R2:W-:Y:S01]  /*59f0*/  MUFU.EX2 R208, R5 ;  /* 0x0000000500d07308 */ /* 0x0005e20000000800 */
[----:B------:R-:W-:Y:S02]  /*5a00*/  FFMA.FTZ R4, R168, c[0x0][0x2d0], -R2 ;  /* 0x0000b400a8047a23 */ /* 0x000fe40000010802 */
[----:B------:R-:W-:Y:S02]  /*5a10*/  FFMA.FTZ R7, R171, c[0x0][0x2d0], -R0 ;  /* 0x0000b400ab077a23 */ /* 0x000fe40000010800 */
[----:B------:R-:W-:-:S03]  /*5a20*/  FFMA.FTZ R6, R166, c[0x0][0x2d0], -R2 ;  /* 0x0000b400a6067a23 */ /* 0x000fc60000010802 */
[----:B------:R3:W-:Y:S01]  /*5a30*/  MUFU.EX2 R20, R8 ;  /* 0x0000000800147308 */ /* 0x0007e20000000800 */
[----:B--2---:R-:W-:-:S07]  /*5a40*/  FFMA.FTZ R5, R172, c[0x0][0x2d0], -R0 ;  /* 0x0000b400ac057a23 */ /* 0x004fce0000010800 */
[----:B------:R2:W-:Y:S01]  /*5a50*/  MUFU.EX2 R11, R4 ;  /* 0x00000004000b7308 */ /* 0x0005e20000000800 */
[----:B---3--:R-:W-:-:S07]  /*5a60*/  FFMA.FTZ R8, R163, c[0x0][0x2d0], -R3 ;  /* 0x0000b400a3087a23 */ /* 0x008fce0000010803 */
[----:B------:R3:W-:Y:S08]  /*5a70*/  MUFU.EX2 R10, R5 ;  /* 0x00000005000a7308 */ /* 0x0007f00000000800 */
[----:B------:R4:W5:Y:S01]  /*5a80*/  MUFU.EX2 R19, R8 ;  /* 0x0000000800137308 */ /* 0x0009620000000800 */
[----:B--2---:R-:W-:Y:S02]  /*5a90*/  FADD.FTZ R4, R186, R185 ;  /* 0x000000b9ba047221 */ /* 0x004fe40000010000 */
[----:B---3--:R-:W-:-:S05]  /*5aa0*/  FADD.FTZ R5, R180, R88 ;  /* 0x00000058b4057221 */ /* 0x008fca0000010000 */
[----:B------:R-:W-:Y:S01]  /*5ab0*/  MUFU.EX2 R16, R6 ;  /* 0x0000000600107308 */ /* 0x000fe20000000800 */
[----:B------:R-:W-:Y:S02]  /*5ac0*/  FADD.FTZ R5, R204, R5 ;  /* 0x00000005cc057221 */ /* 0x000fe40000010000 */
[----:B----4-:R-:W-:-:S05]  /*5ad0*/  FFMA.FTZ R8, R161, c[0x0][0x2d0], -R3 ;  /* 0x0000b400a1087a23 */ /* 0x010fca0000010803 */
[----:B------:R-:W2:Y:S01]  /*5ae0*/  MUFU.EX2 R7, R7 ;  /* 0x0000000700077308 */ /* 0x000ea20000000800 */
[--C-:B------:R-:W-:Y:S01]  /*5af0*/  FFMA.FTZ R3, R167, c[0x0][0x2d0], -R2.reuse ;  /* 0x0000b400a7037a23 */ /* 0x100fe20000010802 */
[----:B-----5:R-:W-:Y:S01]  /*5b00*/  F2FP.PACK_AB R153, R19, R20 ;  /* 0x000000141399723e */ /* 0x020fe200000000ff */
[----:B------:R-:W-:Y:S02]  /*5b10*/  FFMA.FTZ R2, R165, c[0x0][0x2d0], -R2 ;  /* 0x0000b400a5027a23 */ /* 0x000fe40000010802 */
[----:B------:R-:W-:-:S03]  /*5b20*/  FADD.FTZ R5, R198, R5 ;  /* 0x00000005c6057221 */ /* 0x000fc60000010000 */
[----:B------:R3:W4:Y:S08]  /*5b30*/  MUFU.EX2 R18, R8 ;  /* 0x0000000800127308 */ /* 0x0007300000000800 */
[----:B------:R5:W1:Y:S01]  /*5b40*/  MUFU.EX2 R17, R3 ;  /* 0x0000000300117308 */ /* 0x000a620000000800 */
[----:B--2---:R-:W-:Y:S01]  /*5b50*/  F2FP.PACK_AB R149, R7, R10 ;  /* 0x0000000a0795723e */ /* 0x004fe200000000ff */
[----:B---3--:R-:W-:-:S06]  /*5b60*/  FFMA.FTZ R8, R170, c[0x0][0x2d0], -R0 ;  /* 0x0000b400aa087a23 */ /* 0x008fcc0000010800 */
[----:B------:R2:W3:Y:S01]  /*5b70*/  MUFU.EX2 R209, R2 ;  /* 0x0000000200d17308 */ /* 0x0004e20000000800 */
[----:B------:R-:W-:Y:S01]  /*5b80*/  FFMA.FTZ R0, R169, c[0x0][0x2d0], -R0 ;  /* 0x0000b400a9007a23 */ /* 0x000fe20000010800 */
[----:B----4-:R-:W-:Y:S01]  /*5b90*/  F2FP.PACK_AB R155, R208, R18 ;  /* 0x00000012d09b723e */ /* 0x010fe200000000ff */
[----:B-----5:R-:W-:-:S05]  /*5ba0*/  FADD.FTZ R3, R203, R187 ;  /* 0x000000bbcb037221 */ /* 0x020fca0000010000 */
[----:B------:R4:W-:Y:S01]  /*5bb0*/  MUFU.EX2 R211, R0 ;  /* 0x0000000000d37308 */ /* 0x0009e20000000800 */
[----:B-1----:R-:W-:Y:S01]  /*5bc0*/  F2FP.PACK_AB R148, R17, R11 ;  /* 0x0000000b1194723e */ /* 0x002fe200000000ff */
[----:B------:R-:W-:Y:S01]  /*5bd0*/  HMMA.16816.F32 R120, R152, R124, R120 ;  /* 0x0000007c9878723c */ /* 0x000fe20000001878 */
[----:B------:R-:W-:-:S04]  /*5be0*/  FADD.FTZ R3, R202, R3 ;  /* 0x00000003ca037221 */ /* 0x000fc80000010000 */
[----:B------:R-:W-:Y:S01]  /*5bf0*/  FADD.FTZ R3, R219, R3 ;  /* 0x00000003db037221 */ /* 0x000fe20000010000 */
[----:B------:R-:W1:Y:S01]  /*5c00*/  MUFU.EX2 R8, R8 ;  /* 0x0000000800087308 */ /* 0x000e620000000800 */
[----:B--2---:R-:W-:Y:S01]  /*5c10*/  FADD.FTZ R2, R220, R4 ;  /* 0x00000004dc027221 */ /* 0x004fe20000010000 */
[----:B---3--:R-:W-:Y:S01]  /*5c20*/  F2FP.PACK_AB R150, R209, R16 ;  /* 0x00000010d196723e */ /* 0x008fe200000000ff */
[----:B------:R-:W-:Y:S02]  /*5c30*/  HMMA.16816.F32 R128, R152, R126, R128 ;  /* 0x0000007e9880723c */ /* 0x000fe40000001880 */
[----:B------:R-:W-:Y:S02]  /*5c40*/  FADD.FTZ R4, R221, R2 ;  /* 0x00000002dd047221 */ /* 0x000fe40000010000 */
[----:B----4-:R-:W-:-:S04]  /*5c50*/  FADD.FTZ R0, R214, R213 ;  /* 0x000000d5d6007221 */ /* 0x010fc80000010000 */
[----:B------:R-:W-:Y:S01]  /*5c60*/  HMMA.16816.F32 R132, R152, R140, R132 ;  /* 0x0000008c9884723c */ /* 0x000fe20000001884 */
[----:B------:R-:W-:-:S04]  /*5c70*/  FADD.FTZ R0, R215, R0 ;  /* 0x00000000d7007221 */ /* 0x000fc80000010000 */
[----:B------:R-:W-:Y:S01]  /*5c80*/  FADD.FTZ R2, R216, R0 ;  /* 0x00000000d8027221 */ /* 0x000fe20000010000 */
[----:B-1----:R-:W-:Y:S01]  /*5c90*/  F2FP.PACK_AB R151, R211, R8 ;  /* 0x00000008d397723e */ /* 0x002fe200000000ff */
        /* <DEDUP_REMOVED lines=56> */
[-C--:B------:R-:W-:Y:S01]  /*6020*/  HMMA.16816.F32 R152, R152, R14.reuse, R60 ;  /* 0x0000000e9898723c */ /* 0x080fe2000000183c */
[----:B------:R-:W-:Y:S02]  /*6030*/  FADD.FTZ R5, R68, R5 ;  /* 0x0000000544057221 */ /* 0x000fe40000010000 */
[----:B------:R-:W-:Y:S02]  /*6040*/  FADD.FTZ R3, R53, R4 ;  /* 0x0000000435037221 */ /* 0x000fe40000010000 */
[----:B------:R-:W-:Y:S01]  /*6050*/  FADD.FTZ R6, R19, R0 ;  /* 0x0000000013067221 */ /* 0x000fe20000010000 */
[----:B------:R-:W-:Y:S01]  /*6060*/  IADD3 R0, R176, -0x2, RZ ;  /* 0xfffffffeb0007810 */ /* 0x000fe20007ffe0ff */
[----:B------:R-:W-:Y:S01]  /*6070*/  FADD.FTZ R4, R21, R2 ;  /* 0x0000000215047221 */ /* 0x000fe20000010000 */
[----:B------:R-:W-:Y:S01]  /*6080*/  HMMA.16816.F32 R148, R148, R14, R28 ;  /* 0x0000000e9494723c */ /* 0x000fe2000000181c */
[----:B------:R-:W-:Y:S01]  /*6090*/  FADD.FTZ R5, R69, R5 ;  /* 0x0000000545057221 */ /* 0x000fe20000010000 */
[----:B------:R-:W-:Y:S01]  /*60a0*/  ISETP.GE.AND P1, PT, R0, R241, PT ;  /* 0x000000f10000720c */ /* 0x000fe20003f26270 */
        /* <DEDUP_REMOVED lines=13> */
[----:B------:R-:W-:Y:S01]  /*6180*/  FADD.FTZ R211, R211, R2 ;  /* 0x00000002d3d37221 */ /* 0x000fe20000010000 */
[----:B------:R-:W-:Y:S05]  /*6190*/  @!P1 BRA `(.L_x_81) ;  /* 0x0000330000009947 */ /* 0x000fea0003800000 */
[----:B------:R-:W-:Y:S01]  /*61a0*/  MOV R202, R0 ;  /* 0x0000000000ca7202 */ /* 0x000fe20000000f00 */
[----:B------:R-:W-:Y:S01]  /*61b0*/  IMAD.MOV.U32 R0, RZ, RZ, R113 ;  /* 0x000000ffff007224 */ /* 0x000fe200078e0071 */
[----:B------:R-:W-:Y:S01]  /*61c0*/  MOV R109, R112 ;  /* 0x00000070006d7202 */ /* 0x000fe20000000f00 */
[----:B------:R-:W-:Y:S01]  /*61d0*/  IMAD.MOV.U32 R114, RZ, RZ, R111 ;  /* 0x000000ffff727224 */ /* 0x000fe200078e006f */
[----:B------:R-:W-:Y:S02]  /*61e0*/  MOV R115, R9 ;  /* 0x0000000900737202 */ /* 0x000fe40000000f00 */
.L_x_88:
[----:B------:R-:W-:Y:S04]  /*61f0*/  DEPBAR.LE SB0, 0x0 ;  /* 0x000080000000791a */ /* 0x000fe80000000000 */
[----:B------:R-:W-:Y:S01]  /*6200*/  BAR.SYNC.DEFER_BLOCKING 0x0 ;  /* 0x0000000000007b1d */ /* 0x000fe20000010000 */
[----:B------:R-:W-:Y:S01]  /*6210*/  R2P PR, R206, 0x6 ;  /* 0x00000006ce007804 */ /* 0x000fe20000000000 */
[----:B------:R-:W-:Y:S01]  /*6220*/  IMAD.WIDE.U32 R4, R201, c[0x0][0x208], RZ ;  /* 0x00008200c9047a25 */ /* 0x000fe200078e00ff */
[C---:B------:R-:W-:Y:S02]  /*6230*/  IADD3 R2, R188.reuse, 0x20, RZ ;  /* 0x00000020bc027810 */ /* 0x040fe40007ffe0ff */
[----:B------:R-:W-:Y:S01]  /*6240*/  SHF.R.S32.HI R3, RZ, 0x1f, R201 ;  /* 0x0000001fff037819 */ /* 0x000fe200000114c9 */
[----:B------:R-:W-:Y:S01]  /*6250*/  IMAD.SHL.U32 R59, R205, 0x2, RZ ;  /* 0x00000002cd3b7824 */ /* 0x000fe200078e00ff */
[C---:B------:R-:W-:Y:S02]  /*6260*/  IADD3 R108, R188.reuse, 0x40, RZ ;  /* 0x00000040bc6c7810 */ /* 0x040fe40007ffe0ff */
[----:B------:R-:W-:Y:S01]  /*6270*/  SHF.R.S32.HI R6, RZ, 0x1f, R205 ;  /* 0x0000001fff067819 */ /* 0x000fe200000114cd */
[----:B------:R-:W-:Y:S03]  /*6280*/  IMAD R3, R3, c[0x0][0x208], RZ ;  /* 0x0000820003037a24 */ /* 0x000fe600078e02ff */
[----:B------:R-:W-:Y:S01]  /*6290*/  SHF.L.U64.HI R68, R205, 0x1, R6 ;  /* 0x00000001cd447819 */ /* 0x000fe20000010206 */
[----:B------:R-:W-:Y:S01]  /*62a0*/  IMAD R3, R201, c[0x0][0x20c], R3 ;  /* 0x00008300c9037a24 */ /* 0x000fe200078e0203 */
[C---:B------:R-:W-:Y:S02]  /*62b0*/  @P1 IADD3 R2, R188.reuse, -0x20, RZ ;  /* 0xffffffe0bc021810 */ /* 0x040fe40007ffe0ff */
[----:B------:R-:W-:Y:S01]  /*62c0*/  @P2 IADD3 R108, R188, -0x40, RZ ;  /* 0xffffffc0bc6c2810 */ /* 0x000fe20007ffe0ff */
[----:B------:R-:W-:Y:S01]  /*62d0*/  IMAD.IADD R3, R5, 0x1, R3 ;  /* 0x0000000105037824 */ /* 0x000fe200078e0203 */
[----:B------:R-:W-:Y:S02]  /*62e0*/  SHF.R.S32.HI R5, RZ, 0x1f, R199 ;  /* 0x0000001fff057819 */ /* 0x000fe400000114c7 */
[C---:B------:R-:W-:Y:S02]  /*62f0*/  IADD3 R113, R108.reuse, 0x2000, RZ ;  /* 0x000020006c717810 */ /* 0x040fe40007ffe0ff */
[C---:B------:R-:W-:Y:S01]  /*6300*/  IADD3 R112, R108.reuse, 0x1800, RZ ;  /* 0x000018006c707810 */ /* 0x040fe20007ffe0ff */
[----:B------:R-:W1:Y:S01]  /*6310*/  LDSM.16.M88.4 R164, [R2] ;  /* 0x0000000002a4783b */ /* 0x000e620000000200 */
[C---:B------:R-:W-:Y:S02]  /*6320*/  IADD3 R111, R108.reuse, 0x1000, RZ ;  /* 0x000010006c6f7810 */ /* 0x040fe40007ffe0ff */
[----:B------:R-:W-:Y:S01]  /*6330*/  IADD3 R110, R108, 0x800, RZ ;  /* 0x000008006c6e7810 */ /* 0x000fe20007ffe0ff */
[----:B------:R-:W2:Y:S04]  /*6340*/  LDSM.16.M88.4 R172, [R2+0x800] ;  /* 0x0008000002ac783b */ /* 0x000ea80000000200 */
[----:B------:R-:W3:Y:S04]  /*6350*/  LDSM.16.M88.4 R176, [R2+0x1000] ;  /* 0x0010000002b0783b */ /* 0x000ee80000000200 */
[----:B------:R-:W4:Y:S04]  /*6360*/  LDSM.16.M88.4 R180, [R2+0x1800] ;  /* 0x0018000002b4783b */ /* 0x000f280000000200 */
[----:B------:R5:W1:Y:S04]  /*6370*/  LDSM.16.M88.4 R184, [R2+0x2000] ;  /* 0x0020000002b8783b */ /* 0x000a680000000200 */
[----:B------:R1:W1:Y:S04]  /*6380*/  LDSM.16.M88.4 R80, [R194] ;  /* 0x00000000c250783b */ /* 0x0002680000000200 */
[----:B------:R1:W1:Y:S04]  /*6390*/  LDSM.16.M88.4 R76, [R194+0x2000] ;  /* 0x00200000c24c783b */ /* 0x0002680000000200 */
[----:B------:R1:W1:Y:S04]  /*63a0*/  LDSM.16.M88.4 R16, [R188] ;  /* 0x00000000bc10783b */ /* 0x0002680000000200 */
[----:B------:R1:W1:Y:S04]  /*63b0*/  LDSM.16.M88.4 R32, [R188+0x800] ;  /* 0x00080000bc20783b */ /* 0x0002680000000200 */
[----:B------:R1:W1:Y:S01]  /*63c0*/  LDSM.16.M88.4 R48, [R188+0x1000] ;  /* 0x00100000bc30783b */ /* 0x0002620000000200 */
[----:B-----5:R-:W-:Y:S03]  /*63d0*/  IMAD.MOV.U32 R2, RZ, RZ, R4 ;  /* 0x000000ffff027224 */ /* 0x020fe600078e0004 */
[----:B------:R1:W1:Y:S01]  /*63e0*/  LDSM.16.M88.4 R64, [R188+0x1800] ;  /* 0x00180000bc40783b */ /* 0x0002620000000200 */
[----:B------:R-:W-:Y:S02]  /*63f0*/  IMAD R4, R5, c[0x0][0x218], RZ ;  /* 0x0000860005047a24 */ /* 0x000fe400078e02ff */
[C---:B------:R-:W-:Y:S01]  /*6400*/  IMAD.WIDE.U32 R2, R199.reuse, c[0x0][0x218], R2 ;  /* 0x00008600c7027a25 */ /* 0x040fe200078e0002 */
[----:B------:R1:W1:Y:S03]  /*6410*/  LDSM.16.M88.4 R156, [R188+0x2000] ;  /* 0x00200000bc9c783b */ /* 0x0002660000000200 */
[----:B------:R-:W-:Y:S01]  /*6420*/  IMAD R4, R199, c[0x0][0x21c], R4 ;  /* 0x00008700c7047a24 */ /* 0x000fe200078e0204 */
[----:B------:R1:W1:Y:S01]  /*6430*/  LDSM.16.M88.4 R160, [R197] ;  /* 0x00000000c5a0783b */ /* 0x0002620000000200 */
[----:B------:R-:W-:Y:S03]  /*6440*/  IADD3 R2, P1, R248, R2, RZ ;  /* 0x00000002f8027210 */ /* 0x000fe60007f3e0ff */
[----:B------:R1:W1:Y:S01]  /*6450*/  LDSM.16.M88.4 R168, [R197+0x2000] ;  /* 0x00200000c5a8783b */ /* 0x0002620000000200 */
[----:B------:R-:W-:Y:S02]  /*6460*/  IADD3.X R3, R252, R3, R4, P1, !PT ;  /* 0x00000003fc037210 */ /* 0x000fe40000ffe404 */
[C---:B------:R-:W-:Y:S04]  /*6470*/  LEA R40, P1, R2.reuse, c[0x0][0x1f8], 0x1 ;  /* 0x00007e0002287a11 */ /* 0x040fe800078208ff */
[----:B------:R-:W-:Y:S01]  /*6480*/  LEA.HI.X R56, R2, c[0x0][0x1fc], R3, 0x1, P1 ;  /* 0x00007f0002387a11 */ /* 0x000fe200008f0c03 */
[----:B------:R-:W-:-:S06]  /*6490*/  BRA.DIV ~URZ, `(.L_x_82) ;  /* 0x000087227f007947 */ /* 0x000fcc000b800000 */
[----:B--234-:R2:W3:Y:S02]  /*64a0*/  SHFL.IDX PT, R58, R56, RZ, 0x181f ;  /* 0x00181fff383a7589 */ /* 0x01c4e400000e0000 */
.L_x_175:
[-C--:B-1----:R-:W-:Y:S01]  /*64b0*/  HMMA.16816.F32 R4, R80, R16.reuse, RZ ;  /* 0x000000105004723c */ /* 0x082fe200000018ff */
[----:B------:R-:W1:Y:S01]  /*64c0*/  SHFL.IDX PT, R2, R40, RZ, 0x181f ;  /* 0x00181fff28027589 */ /* 0x000e6200000e0000 */
[----:B------:R-:W-:Y:S01]  /*64d0*/  BSSY B0, `(.L_x_83) ;  /* 0x00000c4000007945 */ /* 0x000fe20003800000 */
[----:B------:R-:W-:Y:S04]  /*64e0*/  ISETP.GE.AND P1, PT, R205, c[0x0][0x1d4], PT ;  /* 0x00007500cd007a0c */ /* 0x000fe80003f26270 */
[----:B------:R-:W-:Y:S01]  /*64f0*/  SEL R198, RZ, 0x10, P1 ;  /* 0x00000010ffc67807 */ /* 0x000fe20000800000 */
[C---:B------:R-:W-:Y:S01]  /*6500*/  HMMA.16816.F32 R8, R76.reuse, R16, RZ ;  /* 0x000000104c08723c */ /* 0x040fe200000018ff */
[----:B------:R-:W4:Y:S03]  /*6510*/  SHFL.IDX PT, R3, R40, 0x1, 0x181f ;  /* 0x00381f0028037f89 */ /* 0x000f2600000e0000 */
[----:B------:R-:W-:Y:S04]  /*6520*/  IADD3 R52, -R198, 0x10, RZ ;  /* 0x00000010c6347810 */ /* 0x000fe80007ffe1ff */
[-C--:B------:R-:W-:Y:S01]  /*6530*/  HMMA.16816.F32 R12, R76, R18.reuse, RZ ;  /* 0x000000124c0c723c */ /* 0x080fe200000018ff */
[----:B------:R-:W-:Y:S03]  /*6540*/  SHFL.IDX PT, R57, R56, 0x1, 0x181f ;  /* 0x00381f0038397f89 */ /* 0x000fe600000e0000 */
[----:B------:R-:W-:Y:S04]  /*6550*/  LOP3.LUT R52, R52, 0xf, RZ, 0xc0, !PT ;  /* 0x0000000f34347812 */ /* 0x000fe800078ec0ff */
[C---:B------:R-:W-:Y:S01]  /*6560*/  HMMA.16816.F32 R16, R80.reuse, R18, RZ ;  /* 0x000000125010723c */ /* 0x040fe200000018ff */
[----:B------:R-:W5:Y:S07]  /*6570*/  SHFL.IDX PT, R53, R40, 0x2, 0x181f ;  /* 0x00581f0028357f89 */ /* 0x000f6e00000e0000 */
[-C--:B------:R-:W-:Y:S01]  /*6580*/  HMMA.16816.F32 R20, R80, R32.reuse, RZ ;  /* 0x000000205014723c */ /* 0x080fe200000018ff */
[----:B------:R-:W2:Y:S07]  /*6590*/  SHFL.IDX PT, R54, R40, 0x3, 0x181f ;  /* 0x00781f0028367f89 */ /* 0x000eae00000e0000 */
[C---:B------:R-:W-:Y:S01]  /*65a0*/  HMMA.16816.F32 R24, R76.reuse, R32, RZ ;  /* 0x000000204c18723c */ /* 0x040fe200000018ff */
[----:B------:R3:W-:Y:S07]  /*65b0*/  SHFL.IDX PT, R55, R40, 0x4, 0x181f ;  /* 0x00981f0028377f89 */ /* 0x0007ee00000e0000 */
[-C--:B------:R-:W-:Y:S01]  /*65c0*/  HMMA.16816.F32 R28, R76, R34.reuse, RZ ;  /* 0x000000224c1c723c */ /* 0x080fe200000018ff */
[----:B------:R-:W1:Y:S07]  /*65d0*/  SHFL.IDX PT, R61, R56, 0x2, 0x181f ;  /* 0x00581f00383d7f89 */ /* 0x000e6e00000e0000 */
[C---:B------:R-:W-:Y:S01]  /*65e0*/  HMMA.16816.F32 R32, R80.reuse, R34, RZ ;  /* 0x000000225020723c */ /* 0x040fe200000018ff */
[----:B------:R-:W1:Y:S07]  /*65f0*/  SHFL.IDX PT, R71, R56, 0x3, 0x181f ;  /* 0x00781f0038477f89 */ /* 0x000e6e00000e0000 */
[-C--:B------:R-:W-:Y:S01]  /*6600*/  HMMA.16816.F32 R36, R80, R48.reuse, RZ ;  /* 0x000000305024723c */ /* 0x080fe200000018ff */
[----:B------:R-:W1:Y:S07]  /*6610*/  SHFL.IDX PT, R69, R56, 0x4, 0x181f ;  /* 0x00981f0038457f89 */ /* 0x000e6e00000e0000 */
[C---:B---3--:R-:W-:Y:S08]  /*6620*/  HMMA.16816.F32 R40, R76.reuse, R48, RZ ;  /* 0x000000304c28723c */ /* 0x048ff000000018ff */
[-C--:B------:R-:W-:Y:S08]  /*6630*/  HMMA.16816.F32 R44, R76, R50.reuse, RZ ;  /* 0x000000324c2c723c */ /* 0x080ff000000018ff */
[C---:B------:R-:W-:Y:S04]  /*6640*/  HMMA.16816.F32 R48, R80.reuse, R50, RZ ;  /* 0x000000325030723c */ /* 0x040fe800000018ff */
[-C--:B-1----:R-:W-:Y:S02]  /*6650*/  IADD3 R2, P2, R2, R59.reuse, RZ ;  /* 0x0000003b02027210 */ /* 0x082fe40007f5e0ff */
[-C--:B----4-:R-:W-:Y:S02]  /*6660*/  IADD3 R62, P6, R3, R59.reuse, RZ ;  /* 0x0000003b033e7210 */ /* 0x090fe40007fde0ff */
[-C--:B-----5:R-:W-:Y:S01]  /*6670*/  IADD3 R60, P5, R53, R59.reuse, RZ ;  /* 0x0000003b353c7210 */ /* 0x0a0fe20007fbe0ff */
[--C-:B------:R-:W-:Y:S03]  /*6680*/  IMAD.X R3, R58, 0x1, R68.reuse, P2 ;  /* 0x000000013a037824 */ /* 0x100fe600010e0644 */
[--C-:B------:R-:W-:Y:S01]  /*6690*/  IMAD.X R63, R57, 0x1, R68.reuse, P6 ;  /* 0x00000001393f7824 */ /* 0x100fe200030e0644 */
[----:B--2---:R-:W-:Y:S01]  /*66a0*/  IADD3 R70, P4, R54, R59, RZ ;  /* 0x0000003b36467210 */ /* 0x004fe20007f9e0ff */
[----:B------:R1:W-:Y:S01]  /*66b0*/  LDGSTS.E.BYPASS.LTC128B.128 [R200+0x100], [R2.64], !P1 ;  /* 0x0010000002c87fae */ /* 0x0003e2000c901d46 */
[--C-:B------:R-:W-:Y:S01]  /*66c0*/  IMAD.X R61, R61, 0x1, R68.reuse, P5 ;  /* 0x000000013d3d7824 */ /* 0x100fe200028e0644 */
[----:B------:R-:W-:Y:S02]  /*66d0*/  IADD3 R72, P3, P2, R52, R55, R59 ;  /* 0x0000003734487210 */ /* 0x000fe40007a7e03b */
[-C--:B------:R-:W-:Y:S01]  /*66e0*/  HMMA.16816.F32 R52, R80, R64.reuse, RZ ;  /* 0x000000405034723c */ /* 0x080fe200000018ff */
[--C-:B------:R-:W-:Y:S01]  /*66f0*/  IMAD.X R71, R71, 0x1, R68.reuse, P4 ;  /* 0x0000000147477824 */ /* 0x100fe200020e0644 */
[----:B------:R-:W-:Y:S02]  /*6700*/  ISETP.NE.U32.AND P4, PT, R198, RZ, PT ;  /* 0x000000ffc600720c */ /* 0x000fe40003f85070 */
[----:B------:R2:W-:Y:S01]  /*6710*/  LDGSTS.E.BYPASS.LTC128B.128 [R200+0x900], [R62.64], !P1 ;  /* 0x009000003ec87fae */ /* 0x0005e2000c901d46 */
[----:B------:R-:W-:Y:S03]  /*6720*/  IADD3.X R73, RZ, R69, R68, P3, P2 ;  /* 0x00000045ff497210 */ /* 0x000fe60001fe4444 */
[C---:B------:R-:W-:Y:S04]  /*6730*/  HMMA.16816.F32 R56, R76.reuse, R64, RZ ;  /* 0x000000404c38723c */ /* 0x040fe800000018ff */
[----:B------:R2:W-:Y:S08]  /*6740*/  LDGSTS.E.BYPASS.LTC128B.128 [R200+0x1100], [R60.64], !P1 ;  /* 0x011000003cc87fae */ /* 0x0005f0000c901d46 */
[----:B------:R3:W-:Y:S01]  /*6750*/  LDGSTS.E.BYPASS.LTC128B.128 [R200+0x1900], [R70.64], !P1 ;  /* 0x0190000046c87fae */ /* 0x0007e2000c901d46 */
[----:B------:R-:W-:Y:S07]  /*6760*/  ISETP.GT.AND P1, PT, R202, R241, PT ;  /* 0x000000f1ca00720c */ /* 0x000fee0003f24270 */
[----:B------:R4:W-:Y:S08]  /*6770*/  LDGSTS.E.BYPASS.LTC128B.128.ZFILL [R200+0x2100], [R72.64], P4 ;  /* 0x0210000048c87fae */ /* 0x0009f0000a141d46 */
[----:B------:R-:W0:Y:S01]  /*6780*/  LDGDEPBAR ;  /* 0x00000000000079af */ /* 0x000e220000000000 */
[-C--:B--2---:R-:W-:Y:S08]  /*6790*/  HMMA.16816.F32 R60, R76, R66.reuse, RZ ;  /* 0x000000424c3c723c */ /* 0x084ff000000018ff */
[C---:B------:R-:W-:Y:S08]  /*67a0*/  HMMA.16816.F32 R64, R80.reuse, R66, RZ ;  /* 0x000000425040723c */ /* 0x040ff000000018ff */
[-C--:B---3--:R-:W-:Y:S08]  /*67b0*/  HMMA.16816.F32 R68, R80, R156.reuse, RZ ;  /* 0x0000009c5044723c */ /* 0x088ff000000018ff */
[C---:B----4-:R-:W-:Y:S08]  /*67c0*/  HMMA.16816.F32 R72, R76.reuse, R156, RZ ;  /* 0x0000009c4c48723c */ /* 0x050ff000000018ff */
[-C--:B------:R-:W-:Y:S08]  /*67d0*/  HMMA.16816.F32 R76, R76, R158.reuse, RZ ;  /* 0x0000009e4c4c723c */ /* 0x080ff000000018ff */
[----:B------:R-:W-:Y:S01]  /*67e0*/  HMMA.16816.F32 R80, R80, R158, RZ ;  /* 0x0000009e5050723c */ /* 0x000fe200000018ff */
[----:B------:R-:W-:Y:S07]  /*67f0*/  LDSM.16.M88.4 R156, [R195] ;  /* 0x00000000c39c783b */ /* 0x000fee0000000200 */
[-C--:B------:R-:W-:Y:S08]  /*6800*/  HMMA.16816.F32 R4, R160, R164.reuse, R4 ;  /* 0x000000a4a004723c */ /* 0x080ff00000001804 */
[C---:B------:R-:W-:Y:S08]  /*6810*/  HMMA.16816.F32 R8, R168.reuse, R164, R8 ;  /* 0x000000a4a808723c */ /* 0x040ff00000001808 */
[-C--:B------:R-:W-:Y:S08]  /*6820*/  HMMA.16816.F32 R12, R168, R166.reuse, R12 ;  /* 0x000000a6a80c723c */ /* 0x080ff0000000180c */
[C---:B------:R-:W-:Y:S01]  /*6830*/  HMMA.16816.F32 R16, R160.reuse, R166, R16 ;  /* 0x000000a6a010723c */ /* 0x040fe20000001810 */
[----:B------:R-:W2:Y:S07]  /*6840*/  LDSM.16.M88.4 R164, [R108] ;  /* 0x000000006ca4783b */ /* 0x000eae0000000200 */
        /* <DEDUP_REMOVED lines=9> */
[----:B------:R-:W4:Y:S07]  /*68e0*/  LDSM.16.M88.4 R176, [R110] ;  /* 0x000000006eb0783b */ /* 0x000f2e0000000200 */
[-C--:B------:R-:W-:Y:S08]  /*68f0*/  HMMA.16816.F32 R52, R160, R180.reuse, R52 ;  /* 0x000000b4a034723c */ /* 0x080ff00000001834 */
[C---:B------:R-:W-:Y:S08]  /*6900*/  HMMA.16816.F32 R56, R168.reuse, R180, R56 ;  /* 0x000000b4a838723c */ /* 0x040ff00000001838 */
[-C--:B------:R-:W-:Y:S08]  /*6910*/  HMMA.16816.F32 R60, R168, R182.reuse, R60 ;  /* 0x000000b6a83c723c */ /* 0x080ff0000000183c */
[C---:B------:R-:W-:Y:S01]  /*6920*/  HMMA.16816.F32 R64, R160.reuse, R182, R64 ;  /* 0x000000b6a040723c */ /* 0x040fe20000001840 */
[----:B------:R-:W5:Y:S07]  /*6930*/  LDSM.16.M88.4 R180, [R111] ;  /* 0x000000006fb4783b */ /* 0x000f6e0000000200 */
[-C--:B------:R-:W-:Y:S08]  /*6940*/  HMMA.16816.F32 R68, R160, R184.reuse, R68 ;  /* 0x000000b8a044723c */ /* 0x080ff00000001844 */
[C---:B------:R-:W-:Y:S08]  /*6950*/  HMMA.16816.F32 R72, R168.reuse, R184, R72 ;  /* 0x000000b8a848723c */ /* 0x040ff00000001848 */
[-C--:B------:R-:W-:Y:S01]  /*6960*/  HMMA.16816.F32 R76, R168, R186.reuse, R76 ;  /* 0x000000baa84c723c */ /* 0x080fe2000000184c */
[----:B------:R-:W1:Y:S07]  /*6970*/  LDSM.16.M88.4 R168, [R112] ;  /* 0x0000000070a8783b */ /* 0x000e6e0000000200 */
[----:B------:R-:W-:Y:S01]  /*6980*/  HMMA.16816.F32 R80, R160, R186, R80 ;  /* 0x000000baa050723c */ /* 0x000fe20000001850 */
[----:B------:R-:W1:Y:S07]  /*6990*/  LDSM.16.M88.4 R160, [R113] ;  /* 0x0000000071a0783b */ /* 0x000e6e0000000200 */
[-C--:B--2---:R-:W-:Y:S01]  /*69a0*/  HMMA.16816.F32 R4, R156, R164.reuse, R4 ;  /* 0x000000a49c04723c */ /* 0x084fe20000001804 */
[----:B------:R-:W-:Y:S07]  /*69b0*/  LDSM.16.M88.4 R184, [R189+0x800] ;  /* 0x00080000bdb8783b */ /* 0x000fee0000000200 */
[C---:B---3--:R-:W-:Y:S08]  /*69c0*/  HMMA.16816.F32 R8, R172.reuse, R164, R8 ;  /* 0x000000a4ac08723c */ /* 0x048ff00000001808 */
[-C--:B------:R-:W-:Y:S08]  /*69d0*/  HMMA.16816.F32 R12, R172, R166.reuse, R12 ;  /* 0x000000a6ac0c723c */ /* 0x080ff0000000180c */
[C---:B------:R-:W-:Y:S01]  /*69e0*/  HMMA.16816.F32 R16, R156.reuse, R166, R16 ;  /* 0x000000a69c10723c */ /* 0x040fe20000001810 */
[----:B------:R-:W-:Y:S07]  /*69f0*/  LDSM.16.M88.4 R164, [R196] ;  /* 0x00000000c4a4783b */ /* 0x000fee0000000200 */
[-C--:B----4-:R-:W-:Y:S08]  /*6a00*/  HMMA.16816.F32 R20, R156, R176.reuse, R20 ;  /* 0x000000b09c14723c */ /* 0x090ff00000001814 */
[C---:B------:R-:W-:Y:S08]  /*6a10*/  HMMA.16816.F32 R24, R172.reuse, R176, R24 ;  /* 0x000000b0ac18723c */ /* 0x040ff00000001818 */
[-C--:B------:R-:W-:Y:S08]  /*6a20*/  HMMA.16816.F32 R28, R172, R178.reuse, R28 ;  /* 0x000000b2ac1c723c */ /* 0x080ff0000000181c */
[C---:B------:R-:W-:Y:S01]  /*6a30*/  HMMA.16816.F32 R32, R156.reuse, R178, R32 ;  /* 0x000000b29c20723c */ /* 0x040fe20000001820 */
[----:B------:R-:W2:Y:S07]  /*6a40*/  LDSM.16.M88.4 R176, [R189] ;  /* 0x00000000bdb0783b */ /* 0x000eae0000000200 */
[-C--:B-----5:R-:W-:Y:S08]  /*6a50*/  HMMA.16816.F32 R36, R156, R180.reuse, R36 ;  /* 0x000000b49c24723c */ /* 0x0a0ff00000001824 */
[C---:B------:R-:W-:Y:S08]  /*6a60*/  HMMA.16816.F32 R40, R172.reuse, R180, R40 ;  /* 0x000000b4ac28723c */ /* 0x040ff00000001828 */
[-C--:B------:R-:W-:Y:S08]  /*6a70*/  HMMA.16816.F32 R44, R172, R182.reuse, R44 ;  /* 0x000000b6ac2c723c */ /* 0x080ff0000000182c */
[C---:B------:R-:W-:Y:S01]  /*6a80*/  HMMA.16816.F32 R48, R156.reuse, R182, R48 ;  /* 0x000000b69c30723c */ /* 0x040fe20000001830 */
[----:B------:R-:W3:Y:S07]  /*6a90*/  LDSM.16.M88.4 R180, [R196+0x2000] ;  /* 0x00200000c4b4783b */ /* 0x000eee0000000200 */
[-C--:B-1----:R-:W-:Y:S08]  /*6aa0*/  HMMA.16816.F32 R52, R156, R168.reuse, R52 ;  /* 0x000000a89c34723c */ /* 0x082ff00000001834 */
[C---:B------:R-:W-:Y:S08]  /*6ab0*/  HMMA.16816.F32 R56, R172.reuse, R168, R56 ;  /* 0x000000a8ac38723c */ /* 0x040ff00000001838 */
[-C--:B------:R-:W-:Y:S08]  /*6ac0*/  HMMA.16816.F32 R60, R172, R170.reuse, R60 ;  /* 0x000000aaac3c723c */ /* 0x080ff0000000183c */
[C---:B------:R-:W-:Y:S01]  /*6ad0*/  HMMA.16816.F32 R64, R156.reuse, R170, R64 ;  /* 0x000000aa9c40723c */ /* 0x040fe20000001840 */
[----:B------:R-:W1:Y:S07]  /*6ae0*/  LDSM.16.M88.4 R168, [R189+0x1000] ;  /* 0x00100000bda8783b */ /* 0x000e6e0000000200 */
[-C--:B------:R-:W-:Y:S08]  /*6af0*/  HMMA.16816.F32 R68, R156, R160.reuse, R68 ;  /* 0x000000a09c44723c */ /* 0x080ff00000001844 */
[C---:B------:R-:W-:Y:S08]  /*6b00*/  HMMA.16816.F32 R72, R172.reuse, R160, R72 ;  /* 0x000000a0ac48723c */ /* 0x040ff00000001848 */
[-C--:B------:R-:W-:Y:S01]  /*6b10*/  HMMA.16816.F32 R76, R172, R162.reuse, R76 ;  /* 0x000000a2ac4c723c */ /* 0x080fe2000000184c */
[----:B------:R-:W4:Y:S07]  /*6b20*/  LDSM.16.M88.4 R172, [R189+0x1800] ;  /* 0x00180000bdac783b */ /* 0x000f2e0000000200 */
[----:B------:R-:W-:Y:S01]  /*6b30*/  HMMA.16816.F32 R80, R156, R162, R80 ;  /* 0x000000a29c50723c */ /* 0x000fe20000001850 */
[----:B------:R-:W5:Y:S01]  /*6b40*/  LDSM.16.M88.4 R156, [R189+0x2000] ;  /* 0x00200000bd9c783b */ /* 0x000f620000000200 */
[----:B------:R-:W-:Y:S06]  /*6b50*/  DEPBAR.LE SB0, 0x0 ;  /* 0x000080000000791a */ /* 0x000fec0000000000 */
[-C--:B--2---:R-:W-:Y:S01]  /*6b60*/  HMMA.16816.F32 R4, R164, R176.reuse, R4 ;  /* 0x000000b0a404723c */ /* 0x084fe20000001804 */
[----:B------:R-:W-:Y:S07]  /*6b70*/  BAR.SYNC.DEFER_BLOCKING 0x0 ;  /* 0x0000000000007b1d */ /* 0x000fee0000010000 */
[C---:B---3--:R-:W-:Y:S08]  /*6b80*/  HMMA.16816.F32 R8, R180.reuse, R176, R8 ;  /* 0x000000b0b408723c */ /* 0x048ff00000001808 */
[-C--:B------:R-:W-:Y:S08]  /*6b90*/  HMMA.16816.F32 R12, R180, R178.reuse, R12 ;  /* 0x000000b2b40c723c */ /* 0x080ff0000000180c */
[C---:B------:R-:W-:Y:S08]  /*6ba0*/  HMMA.16816.F32 R16, R164.reuse, R178, R16 ;  /* 0x000000b2a410723c */ /* 0x040ff00000001810 */
[-C--:B------:R-:W-:Y:S08]  /*6bb0*/  HMMA.16816.F32 R20, R164, R184.reuse, R20 ;  /* 0x000000b8a414723c */ /* 0x080ff00000001814 */
[C---:B------:R-:W-:Y:S08]  /*6bc0*/  HMMA.16816.F32 R24, R180.reuse, R184, R24 ;  /* 0x000000b8b418723c */ /* 0x040ff00000001818 */
[-C--:B------:R-:W-:Y:S08]  /*6bd0*/  HMMA.16816.F32 R28, R180, R186.reuse, R28 ;  /* 0x000000bab41c723c */ /* 0x080ff0000000181c */
[C---:B------:R-:W-:Y:S08]  /*6be0*/  HMMA.16816.F32 R32, R164.reuse, R186, R32 ;  /* 0x000000baa420723c */ /* 0x040ff00000001820 */
[-C--:B-1----:R-:W-:Y:S08]  /*6bf0*/  HMMA.16816.F32 R36, R164, R168.reuse, R36 ;  /* 0x000000a8a424723c */ /* 0x082ff00000001824 */
[C---:B------:R-:W-:Y:S08]  /*6c00*/  HMMA.16816.F32 R40, R180.reuse, R168, R40 ;  /* 0x000000a8b428723c */ /* 0x040ff00000001828 */
[-C--:B------:R-:W-:Y:S08]  /*6c10*/  HMMA.16816.F32 R44, R180, R170.reuse, R44 ;  /* 0x000000aab42c723c */ /* 0x080ff0000000182c */
[C---:B------:R-:W-:Y:S08]  /*6c20*/  HMMA.16816.F32 R48, R164.reuse, R170, R48 ;  /* 0x000000aaa430723c */ /* 0x040ff00000001830 */
[-C--:B----4-:R-:W-:Y:S08]  /*6c30*/  HMMA.16816.F32 R52, R164, R172.reuse, R52 ;  /* 0x000000aca434723c */ /* 0x090ff00000001834 */
[C---:B------:R-:W-:Y:S08]  /*6c40*/  HMMA.16816.F32 R56, R180.reuse, R172, R56 ;  /* 0x000000acb438723c */ /* 0x040ff00000001838 */
[-C--:B------:R-:W-:Y:S08]  /*6c50*/  HMMA.16816.F32 R60, R180, R174.reuse, R60 ;  /* 0x000000aeb43c723c */ /* 0x080ff0000000183c */
[C---:B------:R-:W-:Y:S08]  /*6c60*/  HMMA.16816.F32 R64, R164.reuse, R174, R64 ;  /* 0x000000aea440723c */ /* 0x040ff00000001840 */
[-C--:B-----5:R-:W-:Y:S08]  /*6c70*/  HMMA.16816.F32 R68, R164, R156.reuse, R68 ;  /* 0x0000009ca444723c */ /* 0x0a0ff00000001844 */
[C---:B------:R-:W-:Y:S08]  /*6c80*/  HMMA.16816.F32 R72, R180.reuse, R156, R72 ;  /* 0x0000009cb448723c */ /* 0x040ff00000001848 */
[-C--:B------:R-:W-:Y:S08]  /*6c90*/  HMMA.16816.F32 R76, R180, R158.reuse, R76 ;  /* 0x0000009eb44c723c */ /* 0x080ff0000000184c */
[----:B------:R-:W-:Y:S01]  /*6ca0*/  HMMA.16816.F32 R80, R164, R158, R80 ;  /* 0x0000009ea450723c */ /* 0x000fe20000001850 */
[----:B------:R-:W-:Y:S07]  /*6cb0*/  @!UPT UIADD3 URZ, URZ, URZ, URZ ;  /* 0x0000003f3f3ff290 */ /* 0x000fee000fffe03f */
[----:B------:R-:W-:-:S11]  /*6cc0*/  @!P1 BRA `(.L_x_84) ;  /* 0x0000044000009947 */ /* 0x000fd60003800000 */
[----:B------:R-:W-:Y:S01]  /*6cd0*/  MOV R199, RZ ;  /* 0x000000ff00c77202 */ /* 0x000fe20000000f00 */
[----:B------:R-:W-:Y:S01]  /*6ce0*/  IMAD.MOV.U32 R2, RZ, RZ, 0x1 ;  /* 0x00000001ff027424 */ /* 0x000fe200078e00ff */
[----:B------:R-:W-:Y:S01]  /*6cf0*/  SHF.R.S32.HI R203, RZ, 0x1f, R205 ;  /* 0x0000001fffcb7819 */ /* 0x000fe200000114cd */
[----:B------:R-:W-:Y:S01]  /*6d00*/  IMAD R3, R202, 0x50, R243 ;  /* 0x00000050ca037824 */ /* 0x000fe200078e02f3 */
[----:B------:R-:W-:Y:S02]  /*6d10*/  SHF.L.U32 R164, R205, 0x1, RZ ;  /* 0x00000001cda47819 */ /* 0x000fe400000006ff */
[----:B------:R-:W-:Y:S01]  /*6d20*/  ISETP.NE.AND P1, PT, R2, c[0x0][0x2b8], PT ;  /* 0x0000ae0002007a0c */ /* 0x000fe20003f25270 */
[----:B------:R-:W-:Y:S05]  /*6d30*/  IMAD R2, R206, 0x10, R242 ;  /* 0x00000010ce027824 */ /* 0x000fea00078e02f2 */
[----:B------:R-:W-:Y:S05]  /*6d40*/  IADD3 R3, R3, -0x50, R2 ;  /* 0xffffffb003037810 */ /* 0x000fea0007ffe002 */
[--C-:B------:R-:W-:Y:S02]  /*6d50*/  IMAD.MOV.U32 R2, RZ, RZ, R3.reuse ;  /* 0x000000ffff027224 */ /* 0x100fe400078e0003 */
[----:B------:R-:W-:Y:S05]  /*6d60*/  @P1 IMAD.HI.U32 R108, R3, c[0x0][0x2bc], RZ ;  /* 0x0000af00036c1a27 */ /* 0x000fea00078e00ff */
[----:B------:R-:W-:Y:S04]  /*6d70*/  @P1 SHF.R.U32.HI R2, RZ, c[0x0][0x2c0], R108 ;  /* 0x0000b000ff021a19 */ /* 0x000fe8000001166c */
[C---:B------:R-:W-:Y:S04]  /*6d80*/  @!P0 IADD3 R108, P1, R2.reuse, R246, RZ ;  /* 0x000000f6026c8210 */ /* 0x040fe80007f3e0ff */
[----:B------:R-:W-:Y:S01]  /*6d90*/  @!P0 LEA.HI.X.SX32 R111, R2, R251, 0x1, P1 ;  /* 0x000000fb026f8211 */ /* 0x000fe200008f0eff */
[----:B------:R-:W-:Y:S01]  /*6da0*/  IMAD.MOV R2, RZ, RZ, -R2 ;  /* 0x000000ffff027224 */ /* 0x000fe200078e0a02 */
[----:B------:R-:W-:Y:S03]  /*6db0*/  @!P0 LEA R110, P1, R108, c[0x0][0x2a0], 0x2 ;  /* 0x0000a8006c6e8a11 */ /* 0x000fe600078210ff */
[----:B------:R-:W-:Y:S01]  /*6dc0*/  IMAD R201, R2, c[0x0][0x2b8], R3 ;  /* 0x0000ae0002c97a24 */ /* 0x000fe200078e0203 */
[----:B------:R-:W-:Y:S04]  /*6dd0*/  @!P0 LEA.HI.X R111, R108, c[0x0][0x2a4], R111, 0x2, P1 ;  /* 0x0000a9006c6f8a11 */ /* 0x000fe800008f146f */
[----:B------:R-:W-:Y:S01]  /*6de0*/  SHF.R.S32.HI R2, RZ, 0x1f, R201 ;  /* 0x0000001fff027819 */ /* 0x000fe200000114c9 */
[----:B------:R1:W2:Y:S04]  /*6df0*/  @!P0 LDG.E R199, [R110.64] ;  /* 0x000000066ec78981 */ /* 0x0002a8000c1e1900 */
[----:B------:R-:W-:Y:S02]  /*6e00*/  IMAD R108, R2, c[0x0][0x1e0], RZ ;  /* 0x00007800026c7a24 */ /* 0x000fe400078e02ff */
[C---:B------:R-:W-:Y:S04]  /*6e10*/  IMAD.WIDE.U32 R2, R201.reuse, c[0x0][0x1e0], RZ ;  /* 0x00007800c9027a25 */ /* 0x040fe800078e00ff */
[----:B------:R-:W-:Y:S04]  /*6e20*/  IMAD R108, R201, c[0x0][0x1e4], R108 ;  /* 0x00007900c96c7a24 */ /* 0x000fe800078e026c */
[----:B------:R-:W-:Y:S01]  /*6e30*/  IMAD.IADD R3, R3, 0x1, R108 ;  /* 0x0000000103037824 */ /* 0x000fe200078e026c */
[----:B-1----:R-:W-:Y:S02]  /*6e40*/  SHF.L.U64.HI R111, R205, 0x1, R203 ;  /* 0x00000001cd6f7819 */ /* 0x002fe400000102cb */
[----:B--2---:R-:W-:Y:S01]  /*6e50*/  SHF.R.S32.HI R108, RZ, 0x1f, R199 ;  /* 0x0000001fff6c7819 */ /* 0x004fe200000114c7 */
[C---:B------:R-:W-:Y:S04]  /*6e60*/  IMAD.WIDE.U32 R2, R199.reuse, c[0x0][0x1f0], R2 ;  /* 0x00007c00c7027a25 */ /* 0x040fe800078e0002 */
[----:B------:R-:W-:Y:S01]  /*6e70*/  IMAD R108, R108, c[0x0][0x1f0], RZ ;  /* 0x00007c006c6c7a24 */ /* 0x000fe200078e02ff */
[----:B------:R-:W-:Y:S03]  /*6e80*/  IADD3 R2, P2, R244, R2, RZ ;  /* 0x00000002f4027210 */ /* 0x000fe60007f5e0ff */
[----:B------:R-:W-:Y:S01]  /*6e90*/  IMAD R110, R199, c[0x0][0x1f4], R108 ;  /* 0x00007d00c76e7a24 */ /* 0x000fe200078e026c */
[----:B------:R-:W-:Y:S04]  /*6ea0*/  LEA R108, P1, R2, c[0x0][0x1c8], 0x1 ;  /* 0x00007200026c7a11 */ /* 0x000fe800078208ff */
[----:B------:R-:W-:Y:S04]  /*6eb0*/  IADD3.X R3, R250, R3, R110, P2, !PT ;  /* 0x00000003fa037210 */ /* 0x000fe800017fe46e */
[----:B------:R-:W-:Y:S01]  /*6ec0*/  LEA.HI.X R110, R2, c[0x0][0x1cc], R3, 0x1, P1 ;  /* 0x00007300026e7a11 */ /* 0x000fe200008f0c03 */
[----:B------:R-:W-:-:S05]  /*6ed0*/  BRA.DIV ~URZ, `(.L_x_85) ;  /* 0x00007d527f007947 */ /* 0x000fca000b800000 */
[----:B------:R1:W2:Y:S02]  /*6ee0*/  SHFL.IDX PT, R157, R110, RZ, 0x181f ;  /* 0x00181fff6e9d7589 */ /* 0x0002a400000e0000 */
.L_x_176:
[----:B------:R-:W-:-:S05]  /*6ef0*/  BRA.DIV ~URZ, `(.L_x_86) ;  /* 0x00007da27f007947 */ /* 0x000fca000b800000 */
[----:B------:R-:W3:Y:S01]  /*6f00*/  SHFL.IDX PT, R3, R108, RZ, 0x181f ;  /* 0x00181fff6c037589 */ /* 0x000ee200000e0000 */
[C---:B------:R-:W-:Y:S02]  /*6f10*/  ISETP.NE.U32.AND P1, PT, R198.reuse, RZ, PT ;  /* 0x000000ffc600720c */ /* 0x040fe40003f25070 */
[----:B------:R-:W-:Y:S01]  /*6f20*/  IADD3 R2, -R198, 0x10, RZ ;  /* 0x00000010c6027810 */ /* 0x000fe20007ffe1ff */
[----:B------:R-:W4:Y:S03]  /*6f30*/  SHFL.IDX PT, R112, R108, 0x1, 0x181f ;  /* 0x00381f006c707f89 */ /* 0x000f2600000e0000 */
[----:B------:R-:W-:Y:S01]  /*6f40*/  LOP3.LUT R2, R2, 0xf, RZ, 0xc0, !PT ;  /* 0x0000000f02027812 */ /* 0x000fe200078ec0ff */
[----:B------:R-:W5:Y:S04]  /*6f50*/  SHFL.IDX PT, R113, R108, 0x2, 0x181f ;  /* 0x00581f006c717f89 */ /* 0x000f6800000e0000 */
[----:B------:R-:W1:Y:S04]  /*6f60*/  SHFL.IDX PT, R161, R110, 0x1, 0x181f ;  /* 0x00381f006ea17f89 */ /* 0x000e6800000e0000 */
[----:B------:R-:W2:Y:S04]  /*6f70*/  SHFL.IDX PT, R160, R108, 0x3, 0x181f ;  /* 0x00781f006ca07f89 */ /* 0x000ea800000e0000 */
[----:B------:R-:W2:Y:S04]  /*6f80*/  SHFL.IDX PT, R163, R110, 0x2, 0x181f ;  /* 0x00581f006ea37f89 */ /* 0x000ea800000e0000 */
[----:B------:R-:W2:Y:S04]  /*6f90*/  SHFL.IDX PT, R162, R110, 0x3, 0x181f ;  /* 0x00781f006ea27f89 */ /* 0x000ea800000e0000 */
[----:B-1----:R-:W1:Y:S04]  /*6fa0*/  SHFL.IDX PT, R110, R110, 0x4, 0x181f ;  /* 0x00981f006e6e7f89 */ /* 0x002e6800000e0000 */
[----:B------:R-:W1:Y:S01]  /*6fb0*/  SHFL.IDX PT, R108, R108, 0x4, 0x181f ;  /* 0x00981f006c6c7f89 */ /* 0x000e6200000e0000 */
[C-C-:B---3--:R-:W-:Y:S02]  /*6fc0*/  IADD3 R158, P5, P4, R2.reuse, R3, R164.reuse ;  /* 0x00000003029e7210 */ /* 0x148fe40007cbe0a4 */
[C-C-:B----4-:R-:W-:Y:S02]  /*6fd0*/  IADD3 R156, P3, P2, R2.reuse, R112, R164.reuse ;  /* 0x00000070029c7210 */ /* 0x150fe40007a7e0a4 */
[--C-:B--2---:R-:W-:Y:S02]  /*6fe0*/  IADD3.X R159, RZ, R157, R111.reuse, P5, P4 ;  /* 0x0000009dff9f7210 */ /* 0x104fe40002fe846f */
[C-C-:B-----5:R-:W-:Y:S02]  /*6ff0*/  IADD3 R112, P5, P4, R2.reuse, R113, R164.reuse ;  /* 0x0000007102707210 */ /* 0x160fe40007cbe0a4 */
[--C-:B------:R-:W-:Y:S01]  /*7000*/  IADD3.X R157, RZ, R161, R111.reuse, P3, P2 ;  /* 0x000000a1ff9d7210 */ /* 0x100fe20001fe446f */
[----:B------:R2:W-:Y:S01]  /*7010*/  LDGSTS.E.BYPASS.LTC128B.128.ZFILL [R200+0x2900], [R158.64], P1 ;  /* 0x029000009ec87fae */ /* 0x0005e20008941d46 */
[----:B------:R-:W-:Y:S02]  /*7020*/  IADD3 R2, P3, P2, R2, R160, R164 ;  /* 0x000000a002027210 */ /* 0x000fe40007a7e0a4 */
[--C-:B------:R-:W-:Y:S01]  /*7030*/  IADD3.X R113, RZ, R163, R111.reuse, P5, P4 ;  /* 0x000000a3ff717210 */ /* 0x100fe20002fe846f */
[----:B------:R2:W-:Y:S01]  /*7040*/  LDGSTS.E.BYPASS.LTC128B.128.ZFILL [R200+0x3100], [R156.64], P1 ;  /* 0x031000009cc87fae */ /* 0x0005e20008941d46 */
[----:B------:R-:W-:Y:S03]  /*7050*/  IADD3.X R3, RZ, R162, R111, P3, P2 ;  /* 0x000000a2ff037210 */ /* 0x000fe60001fe446f */
[----:B------:R2:W-:Y:S04]  /*7060*/  LDGSTS.E.BYPASS.LTC128B.128.ZFILL [R200+0x3900], [R112.64], P1 ;  /* 0x0390000070c87fae */ /* 0x0005e80008941d46 */
[----:B------:R2:W-:Y:S02]  /*7070*/  LDGSTS.E.BYPASS.LTC128B.128.ZFILL [R200+0x4100], [R2.64], P1 ;  /* 0x0410000002c87fae */ /* 0x0005e40008941d46 */
.L_x_177:
[C---:B--2---:R-:W-:Y:S02]  /*7080*/  IADD3 R2, -R198.reuse, 0x10, RZ ;  /* 0x00000010c6027810 */ /* 0x044fe40007ffe1ff */
[----:B------:R-:W-:Y:S02]  /*7090*/  ISETP.NE.U32.AND P1, PT, R198, RZ, PT ;  /* 0x000000ffc600720c */ /* 0x000fe40003f25070 */
[----:B------:R-:W-:Y:S04]  /*70a0*/  LOP3.LUT R2, R2, 0xf, RZ, 0xc0, !PT ;  /* 0x0000000f02027812 */ /* 0x000fe800078ec0ff */
[----:B-1----:R-:W-:Y:S04]  /*70b0*/  IADD3 R2, P3, P2, R2, R108, R164 ;  /* 0x0000006c02027210 */ /* 0x002fe80007a7e0a4 */
[----:B------:R-:W-:Y:S05]  /*70c0*/  IADD3.X R3, RZ, R110, R111, P3, P2 ;  /* 0x0000006eff037210 */ /* 0x000fea0001fe446f */
[----:B------:R-:W-:Y:S01]  /*70d0*/  @!PT LDS RZ, [RZ] ;  /* 0x00000000fffff984 */ /* 0x000fe20000000800 */
[----:B------:R-:W-:Y:S01]  /*70e0*/  @!PT LDS RZ, [RZ] ;  /* 0x00000000fffff984 */ /* 0x000fe20000000800 */
[----:B------:R-:W-:Y:S01]  /*70f0*/  @!PT LDS RZ, [RZ] ;  /* 0x00000000fffff984 */ /* 0x000fe20000000800 */
[----:B------:R1:W-:Y:S04]  /*7100*/  LDGSTS.E.BYPASS.LTC128B.128.ZFILL [R200+0x4900], [R2.64], P1 ;  /* 0x0490000002c87fae */ /* 0x0003e80008941d46 */
.L_x_84:
[----:B------:R-:W-:Y:S05]  /*7110*/  BSYNC B0 ;  /* 0x0000000000007941 */ /* 0x000fea0003800000 */
.L_x_83:
[----:B-1----:R-:W-:Y:S01]  /*7120*/  FMNMX.FTZ R3, R4, R0, !PT ;  /* 0x0000000004037209 */ /* 0x002fe20007810000 */
[----:B------:R-:W0:Y:S01]  /*7130*/  LDGDEPBAR ;  /* 0x00000000000079af */ /* 0x000e220000000000 */
        /* <DEDUP_REMOVED lines=79> */
[----:B------:R-:W-:-:S05]  /*7630*/  BRA.DIV ~URZ, `(.L_x_87) ;  /* 0x00007bd27f007947 */ /* 0x000fca000b800000 */
[----:B------:R-:W1:Y:S04]  /*7640*/  SHFL.BFLY PT, R3, R108, 0x2, 0x1f ;  /* 0x0c401f006c037f89 */ /* 0x000e6800000e0000 */
[----:B------:R-:W2:Y:S04]  /*7650*/  SHFL.BFLY PT, R2, R110, 0x2, 0x1f ;  /* 0x0c401f006e027f89 */ /* 0x000ea800000e0000 */
[----:B------:R-:W3:Y:S04]  /*7660*/  SHFL.BFLY PT, R112, R111, 0x2, 0x1f ;  /* 0x0c401f006f707f89 */ /* 0x000ee800000e0000 */
[----:B------:R-:W4:Y:S01]  /*7670*/  SHFL.BFLY PT, R158, R156, 0x2, 0x1f ;  /* 0x0c401f009c9e7f89 */ /* 0x000f2200000e0000 */
[----:B-1----:R-:W-:Y:S02]  /*7680*/  FMNMX.FTZ R3, R108, R3, !PT ;  /* 0x000000036c037209 */ /* 0x002fe40007810000 */
[----:B--2---:R-:W-:Y:S03]  /*7690*/  FMNMX.FTZ R110, R110, R2, !PT ;  /* 0x000000026e6e7209 */ /* 0x004fe60007810000 */
[----:B------:R-:W1:Y:S01]  /*76a0*/  SHFL.BFLY PT, R113, R3, 0x1, 0x1f ;  /* 0x0c201f0003717f89 */ /* 0x000e6200000e0000 */
[----:B---3--:R-:W-:Y:S03]  /*76b0*/  FMNMX.FTZ R111, R111, R112, !PT ;  /* 0x000000706f6f7209 */ /* 0x008fe60007810000 */
[----:B------:R-:W2:Y:S01]  /*76c0*/  SHFL.BFLY PT, R112, R110, 0x1, 0x1f ;  /* 0x0c201f006e707f89 */ /* 0x000ea200000e0000 */
[----:B----4-:R-:W-:Y:S03]  /*76d0*/  FMNMX.FTZ R108, R156, R158, !PT ;  /* 0x0000009e9c6c7209 */ /* 0x010fe60007810000 */
[----:B------:R-:W3:Y:S04]  /*76e0*/  SHFL.BFLY PT, R157, R111, 0x1, 0x1f ;  /* 0x0c201f006f9d7f89 */ /* 0x000ee800000e0000 */
[----:B------:R4:W4:Y:S01]  /*76f0*/  SHFL.BFLY PT, R2, R108, 0x1, 0x1f ;  /* 0x0c201f006c027f89 */ /* 0x00092200000e0000 */
[----:B-1----:R-:W-:Y:S02]  /*7700*/  FMNMX.FTZ R113, R3, R113, !PT ;  /* 0x0000007103717209 */ /* 0x002fe40007810000 */
[----:B--2---:R-:W-:Y:S02]  /*7710*/  FMNMX.FTZ R112, R110, R112, !PT ;  /* 0x000000706e707209 */ /* 0x004fe40007810000 */
[----:B---3--:R-:W-:Y:S02]  /*7720*/  FMNMX.FTZ R111, R111, R157, !PT ;  /* 0x0000009d6f6f7209 */ /* 0x008fe40007810000 */
.L_x_178:
[C---:B------:R-:W-:Y:S01]  /*7730*/  FADD.FTZ R0, -R113.reuse, R0 ;  /* 0x0000000071007221 */ /* 0x040fe20000010100 */
[----:B------:R-:W-:Y:S01]  /*7740*/  WARPSYNC 0xffffffff ;  /* 0xffffffff00007948 */ /* 0x000fe20003800000 */
[----:B------:R-:W-:Y:S01]  /*7750*/  FMUL.FTZ R160, R113, c[0x0][0x2d0] ;  /* 0x0000b40071a07a20 */ /* 0x000fe20000410000 */
[----:B----4-:R-:W-:Y:S01]  /*7760*/  FMNMX.FTZ R2, R2, R108, !PT ;  /* 0x0000006c02027209 */ /* 0x010fe20007810000 */
[----:B------:R-:W-:Y:S01]  /*7770*/  FMUL.FTZ R0, R0, c[0x0][0x2d0] ;  /* 0x0000b40000007a20 */ /* 0x000fe20000410000 */
[----:B------:R-:W-:Y:S01]  /*7780*/  ISETP.GT.AND P1, PT, R202, R241, PT ;  /* 0x000000f1ca00720c */ /* 0x000fe20003f24270 */
[--C-:B------:R-:W-:Y:S02]  /*7790*/  FFMA.FTZ R69, R69, c[0x0][0x2d0], -R160.reuse ;  /* 0x0000b40045457a23 */ /* 0x100fe400000108a0 */
[----:B------:R1:W-:Y:S01]  /*77a0*/  MUFU.EX2 R110, R0 ;  /* 0x00000000006e7308 */ /* 0x0003e20000000800 */
[----:B------:R-:W-:Y:S02]  /*77b0*/  FMUL.FTZ R161, R112, c[0x0][0x2d0] ;  /* 0x0000b40070a17a20 */ /* 0x000fe40000410000 */
[----:B------:R-:W-:Y:S02]  /*77c0*/  FMUL.FTZ R108, R2, c[0x0][0x2d0] ;  /* 0x0000b400026c7a20 */ /* 0x000fe40000410000 */
[--C-:B------:R-:W-:Y:S02]  /*77d0*/  FFMA.FTZ R3, R7, c[0x0][0x2d0], -R161.reuse ;  /* 0x0000b40007037a23 */ /* 0x100fe400000108a1 */
[----:B------:R-:W-:Y:S02]  /*77e0*/  FFMA.FTZ R5, R5, c[0x0][0x2d0], -R160 ;  /* 0x0000b40005057a23 */ /* 0x000fe400000108a0 */
[----:B------:R-:W-:Y:S01]  /*77f0*/  FFMA.FTZ R6, R6, c[0x0][0x2d0], -R161 ;  /* 0x0000b40006067a23 */ /* 0x000fe200000108a1 */
[----:B------:R-:W-:Y:S01]  /*7800*/  MUFU.EX2 R203, R3 ;  /* 0x0000000300cb7308 */ /* 0x000fe20000000800 */
[--C-:B------:R-:W-:Y:S02]  /*7810*/  FFMA.FTZ R26, R26, c[0x0][0x2d0], -R108.reuse ;  /* 0x0000b4001a1a7a23 */ /* 0x100fe4000001086c */
[--C-:B------:R-:W-:Y:S02]  /*7820*/  FFMA.FTZ R27, R27, c[0x0][0x2d0], -R108.reuse ;  /* 0x0000b4001b1b7a23 */ /* 0x100fe4000001086c */
[--C-:B------:R-:W-:Y:S02]  /*7830*/  FFMA.FTZ R30, R30, c[0x0][0x2d0], -R108.reuse ;  /* 0x0000b4001e1e7a23 */ /* 0x100fe4000001086c */
[--C-:B------:R-:W-:Y:S02]  /*7840*/  FFMA.FTZ R31, R31, c[0x0][0x2d0], -R108.reuse ;  /* 0x0000b4001f1f7a23 */ /* 0x100fe4000001086c */
[--C-:B------:R-:W-:Y:S01]  /*7850*/  FFMA.FTZ R42, R42, c[0x0][0x2d0], -R108.reuse ;  /* 0x0000b4002a2a7a23 */ /* 0x100fe2000001086c */
[----:B------:R-:W-:Y:S01]  /*7860*/  MUFU.EX2 R173, R5 ;  /* 0x0000000500ad7308 */ /* 0x000fe20000000800 */
[--C-:B------:R-:W-:Y:S02]  /*7870*/  FFMA.FTZ R43, R43, c[0x0][0x2d0], -R108.reuse ;  /* 0x0000b4002b2b7a23 */ /* 0x100fe4000001086c */
[--C-:B------:R-:W-:Y:S02]  /*7880*/  FFMA.FTZ R75, R75, c[0x0][0x2d0], -R108.reuse ;  /* 0x0000b4004b4b7a23 */ /* 0x100fe4000001086c */
[----:B-1----:R-:W-:Y:S02]  /*7890*/  FADD.FTZ R0, -R112, R109 ;  /* 0x0000006d70007221 */ /* 0x002fe40000010100 */
[----:B------:R-:W-:Y:S02]  /*78a0*/  FFMA.FTZ R78, R78, c[0x0][0x2d0], -R108 ;  /* 0x0000b4004e4e7a23 */ /* 0x000fe4000001086c */
[----:B------:R-:W-:Y:S01]  /*78b0*/  FMUL.FTZ R0, R0, c[0x0][0x2d0] ;  /* 0x0000b40000007a20 */ /* 0x000fe20000410000 */
[----:B------:R-:W-:Y:S01]  /*78c0*/  MUFU.EX2 R162, R6 ;  /* 0x0000000600a27308 */ /* 0x000fe20000000800 */
[--C-:B------:R-:W-:Y:S09]  /*78d0*/  FFMA.FTZ R83, R83, c[0x0][0x2d0], -R161.reuse ;  /* 0x0000b40053537a23 */ /* 0x100ff200000108a1 */
[----:B------:R1:W-:Y:S10]  /*78e0*/  MUFU.EX2 R109, R0 ;  /* 0x00000000006d7308 */ /* 0x0003f40000000800 */
[----:B------:R-:W-:Y:S10]  /*78f0*/  MUFU.EX2 R182, R27 ;  /* 0x0000001b00b67308 */ /* 0x000ff40000000800 */
[----:B------:R-:W-:Y:S01]  /*7900*/  MUFU.EX2 R180, R30 ;  /* 0x0000001e00b47308 */ /* 0x000fe20000000800 */
[--C-:B-1----:R-:W-:Y:S02]  /*7910*/  FFMA.FTZ R0, R4, c[0x0][0x2d0], -R160.reuse ;  /* 0x0000b40004007a23 */ /* 0x102fe400000108a0 */
[--C-:B------:R-:W-:Y:S07]  /*7920*/  FFMA.FTZ R4, R20, c[0x0][0x2d0], -R160.reuse ;  /* 0x0000b40014047a23 */ /* 0x100fee00000108a0 */
[----:B------:R1:W-:Y:S10]  /*7930*/  MUFU.EX2 R167, R0 ;  /* 0x0000000000a77308 */ /* 0x0003f40000000800 */
[----:B------:R2:W-:Y:S10]  /*7940*/  MUFU.EX2 R231, R4 ;  /* 0x0000000400e77308 */ /* 0x0005f40000000800 */
[----:B------:R-:W-:Y:S01]  /*7950*/  MUFU.EX2 R178, R31 ;  /* 0x0000001f00b27308 */ /* 0x000fe20000000800 */
[----:B-1----:R-:W-:Y:S02]  /*7960*/  FFMA.FTZ R0, R16, c[0x0][0x2d0], -R160 ;  /* 0x0000b40010007a23 */ /* 0x002fe400000108a0 */
[--C-:B------:R-:W-:Y:S07]  /*7970*/  FFMA.FTZ R16, R38, c[0x0][0x2d0], -R161.reuse ;  /* 0x0000b40026107a23 */ /* 0x100fee00000108a1 */
[----:B------:R1:W-:Y:S01]  /*7980*/  MUFU.EX2 R204, R0 ;  /* 0x0000000000cc7308 */ /* 0x0003e20000000800 */
[----:B--2---:R-:W-:Y:S09]  /*7990*/  FFMA.FTZ R4, R10, c[0x0][0x2d0], -R108 ;  /* 0x0000b4000a047a23 */ /* 0x004ff2000001086c */
[----:B------:R2:W-:Y:S10]  /*79a0*/  MUFU.EX2 R165, R4 ;  /* 0x0000000400a57308 */ /* 0x0005f40000000800 */
[----:B------:R-:W-:Y:S01]  /*79b0*/  MUFU.EX2 R224, R16 ;  /* 0x0000001000e07308 */ /* 0x000fe20000000800 */
[----:B-1----:R-:W-:Y:S09]  /*79c0*/  FFMA.FTZ R0, R17, c[0x0][0x2d0], -R160 ;  /* 0x0000b40011007a23 */ /* 0x002ff200000108a0 */
[----:B------:R1:W-:Y:S01]  /*79d0*/  MUFU.EX2 R210, R0 ;  /* 0x0000000000d27308 */ /* 0x0003e20000000800 */
[--C-:B--2---:R-:W-:Y:S09]  /*79e0*/  FFMA.FTZ R4, R11, c[0x0][0x2d0], -R108.reuse ;  /* 0x0000b4000b047a23 */ /* 0x104ff2000001086c */
[----:B------:R2:W-:Y:S10]  /*79f0*/  MUFU.EX2 R181, R4 ;  /* 0x0000000400b57308 */ /* 0x0005f40000000800 */
[----:B------:R-:W-:Y:S01]  /*7a00*/  MUFU.EX2 R171, R69 ;  /* 0x0000004500ab7308 */ /* 0x000fe20000000800 */
[--C-:B-1----:R-:W-:Y:S09]  /*7a10*/  FFMA.FTZ R0, R18, c[0x0][0x2d0], -R161.reuse ;  /* 0x0000b40012007a23 */ /* 0x102ff200000108a1 */
[----:B------:R1:W-:Y:S01]  /*7a20*/  MUFU.EX2 R198, R0 ;  /* 0x0000000000c67308 */ /* 0x0003e20000000800 */
[--C-:B--2---:R-:W-:Y:S09]  /*7a30*/  FFMA.FTZ R4, R14, c[0x0][0x2d0], -R108.reuse ;  /* 0x0000b4000e047a23 */ /* 0x104ff2000001086c */
[----:B------:R2:W-:Y:S10]  /*7a40*/  MUFU.EX2 R185, R4 ;  /* 0x0000000400b97308 */ /* 0x0005f40000000800 */
[----:B------:R-:W-:Y:S01]  /*7a50*/  MUFU.EX2 R164, R42 ;  /* 0x0000002a00a47308 */ /* 0x000fe20000000800 */
[--C-:B-1----:R-:W-:Y:S09]  /*7a60*/  FFMA.FTZ R0, R19, c[0x0][0x2d0], -R161.reuse ;  /* 0x0000b40013007a23 */ /* 0x102ff200000108a1 */
[----:B------:R1:W-:Y:S01]  /*7a70*/  MUFU.EX2 R234, R0 ;  /* 0x0000000000ea7308 */ /* 0x0003e20000000800 */
[----:B--2---:R-:W-:Y:S09]  /*7a80*/  FFMA.FTZ R4, R15, c[0x0][0x2d0], -R108 ;  /* 0x0000b4000f047a23 */ /* 0x004ff2000001086c */
[----:B------:R2:W-:Y:S10]  /*7a90*/  MUFU.EX2 R220, R4 ;  /* 0x0000000400dc7308 */ /* 0x0005f40000000800 */
[----:B------:R-:W-:Y:S01]  /*7aa0*/  MUFU.EX2 R163, R43 ;  /* 0x0000002b00a37308 */ /* 0x000fe20000000800 */
[C---:B-1----:R-:W-:Y:S02]  /*7ab0*/  FADD.FTZ R0, -R111.reuse, R114 ;  /* 0x000000726f007221 */ /* 0x042fe40000010100 */
[----:B------:R-:W-:Y:S02]  /*7ac0*/  FMUL.FTZ R114, R111, c[0x0][0x2d0] ;  /* 0x0000b4006f727a20 */ /* 0x000fe40000410000 */
[----:B------:R-:W-:Y:S02]  /*7ad0*/  FMUL.FTZ R0, R0, c[0x0][0x2d0] ;  /* 0x0000b40000007a20 */ /* 0x000fe40000410000 */
[----:B------:R-:W-:Y:S03]  /*7ae0*/  FFMA.FTZ R5, R12, c[0x0][0x2d0], -R114 ;  /* 0x0000b4000c057a23 */ /* 0x000fe60000010872 */
[----:B------:R1:W-:Y:S01]  /*7af0*/  MUFU.EX2 R3, R0 ;  /* 0x0000000000037308 */ /* 0x0003e20000000800 */
[----:B------:R-:W-:Y:S02]  /*7b00*/  FFMA.FTZ R12, R36, c[0x0][0x2d0], -R160 ;  /* 0x0000b400240c7a23 */ /* 0x000fe400000108a0 */
[--C-:B--2---:R-:W-:Y:S07]  /*7b10*/  FFMA.FTZ R4, R29, c[0x0][0x2d0], -R114.reuse ;  /* 0x0000b4001d047a23 */ /* 0x104fee0000010872 */
[----:B------:R-:W-:Y:S10]  /*7b20*/  MUFU.EX2 R187, R5 ;  /* 0x0000000500bb7308 */ /* 0x000ff40000000800 */
[----:B------:R-:W-:Y:S01]  /*7b30*/  MUFU.EX2 R228, R4 ;  /* 0x0000000400e47308 */ /* 0x000fe20000000800 */
[--C-:B-1----:R-:W-:Y:S09]  /*7b40*/  FFMA.FTZ R0, R8, c[0x0][0x2d0], -R114.reuse ;  /* 0x0000b40008007a23 */ /* 0x102ff20000010872 */
[----:B------:R1:W-:Y:S10]  /*7b50*/  MUFU.EX2 R166, R0 ;  /* 0x0000000000a67308 */ /* 0x0003f40000000800 */
[----:B------:R2:W-:Y:S01]  /*7b60*/  MUFU.EX2 R226, R12 ;  /* 0x0000000c00e27308 */ /* 0x0005e20000000800 */
[----:B-1----:R-:W-:Y:S09]  /*7b70*/  FFMA.FTZ R0, R9, c[0x0][0x2d0], -R114 ;  /* 0x0000b40009007a23 */ /* 0x002ff20000010872 */
[----:B------:R1:W3:Y:S01]  /*7b80*/  MUFU.EX2 R186, R0 ;  /* 0x0000000000ba7308 */ /* 0x0002e20000000800 */
[----:B--2---:R-:W-:Y:S09]  /*7b90*/  FFMA.FTZ R12, R37, c[0x0][0x2d0], -R160 ;  /* 0x0000b400250c7a23 */ /* 0x004ff200000108a0 */
[----:B------:R-:W-:Y:S01]  /*7ba0*/  MUFU.EX2 R225, R12 ;  /* 0x0000000c00e17308 */ /* 0x000fe20000000800 */
[----:B-1----:R-:W-:Y:S09]  /*7bb0*/  FFMA.FTZ R0, R13, c[0x0][0x2d0], -R114 ;  /* 0x0000b4000d007a23 */ /* 0x002ff20000010872 */
[----:B------:R1:W2:Y:S02]  /*7bc0*/  MUFU.EX2 R230, R0 ;  /* 0x0000000000e67308 */ /* 0x0002a40000000800 */
[--C-:B-1----:R-:W-:Y:S01]  /*7bd0*/  FFMA.FTZ R0, R21, c[0x0][0x2d0], -R160.reuse ;  /* 0x0000b40015007a23 */ /* 0x102fe200000108a0 */
[----:B---3--:R-:W-:Y:S01]  /*7be0*/  F2FP.PACK_AB R156, R186, R166 ;  /* 0x000000a6ba9c723e */ /* 0x008fe200000000ff */
[C---:B------:R-:W-:Y:S01]  /*7bf0*/  FMUL.FTZ R4, R110.reuse, R120 ;  /* 0x000000786e047220 */ /* 0x040fe20000410000 */
[----:B------:R-:W-:Y:S05]  /*7c00*/  F2FP.PACK_AB R120, R173, R167 ;  /* 0x000000a7ad78723e */ /* 0x000fea00000000ff */
[----:B------:R1:W-:Y:S01]  /*7c10*/  MUFU.EX2 R235, R0 ;  /* 0x0000000000eb7308 */ /* 0x0003e20000000800 */
[----:B------:R-:W-:Y:S01]  /*7c20*/  FMUL.FTZ R5, R110, R121 ;  /* 0x000000796e057220 */ /* 0x000fe20000410000 */
[----:B------:R-:W-:Y:S01]  /*7c30*/  F2FP.PACK_AB R121, R203, R162 ;  /* 0x000000a2cb79723e */ /* 0x000fe200000000ff */
[C---:B------:R-:W-:Y:S01]  /*7c40*/  FMUL.FTZ R6, R109.reuse, R122 ;  /* 0x0000007a6d067220 */ /* 0x040fe20000410000 */
[----:B------:R-:W-:Y:S01]  /*7c50*/  F2FP.PACK_AB R122, R210, R204 ;  /* 0x000000ccd27a723e */ /* 0x000fe200000000ff */
[----:B------:R-:W-:Y:S01]  /*7c60*/  FMUL.FTZ R7, R109, R123 ;  /* 0x0000007b6d077220 */ /* 0x000fe20000410000 */
[----:B------:R-:W-:Y:S01]  /*7c70*/  F2FP.PACK_AB R123, R234, R198 ;  /* 0x000000c6ea7b723e */ /* 0x000fe200000000ff */
[C---:B------:R-:W-:Y:S01]  /*7c80*/  FMUL.FTZ R8, R3.reuse, R116 ;  /* 0x0000007403087220 */ /* 0x040fe20000410000 */
[----:B--2---:R-:W-:Y:S01]  /*7c90*/  F2FP.PACK_AB R158, R230, R187 ;  /* 0x000000bbe69e723e */ /* 0x004fe200000000ff */
[----:B------:R-:W-:Y:S01]  /*7ca0*/  FMUL.FTZ R9, R3, R117 ;  /* 0x0000007503097220 */ /* 0x000fe20000410000 */
[----:B------:R-:W-:Y:S01]  /*7cb0*/  F2FP.PACK_AB R157, R181, R165 ;  /* 0x000000a5b59d723e */ /* 0x000fe200000000ff */
[C---:B------:R-:W-:Y:S01]  /*7cc0*/  FMUL.FTZ R12, R3.reuse, R124 ;  /* 0x0000007c030c7220 */ /* 0x040fe20000410000 */
[----:B------:R-:W-:Y:S01]  /*7cd0*/  F2FP.PACK_AB R159, R220, R185 ;  /* 0x000000b9dc9f723e */ /* 0x000fe200000000ff */
[----:B------:R-:W-:Y:S02]  /*7ce0*/  FMUL.FTZ R13, R3, R125 ;  /* 0x0000007d030d7220 */ /* 0x000fe40000410000 */
[C---:B------:R-:W-:Y:S02]  /*7cf0*/  FMUL.FTZ R16, R110.reuse, R128 ;  /* 0x000000806e107220 */ /* 0x040fe40000410000 */
[----:B------:R-:W-:Y:S02]  /*7d00*/  FMUL.FTZ R17, R110, R129 ;  /* 0x000000816e117220 */ /* 0x000fe40000410000 */
[C---:B------:R-:W-:Y:S02]  /*7d10*/  FMUL.FTZ R18, R109.reuse, R130 ;  /* 0x000000826d127220 */ /* 0x040fe40000410000 */
[----:B------:R-:W-:Y:S02]  /*7d20*/  FMUL.FTZ R19, R109, R131 ;  /* 0x000000836d137220 */ /* 0x000fe40000410000 */
[----:B------:R-:W-:Y:S01]  /*7d30*/  LDSM.16.MT88.4 R128, [R193+0x800] ;  /* 0x00080000c180783b */ /* 0x000fe20000004200 */
[--C-:B-1----:R-:W-:Y:S02]  /*7d40*/  FFMA.FTZ R0, R22, c[0x0][0x2d0], -R161.reuse ;  /* 0x0000b40016007a23 */ /* 0x102fe400000108a1 */
[C---:B------:R-:W-:Y:S02]  /*7d50*/  FMUL.FTZ R36, R3.reuse, R140 ;  /* 0x0000008c03247220 */ /* 0x040fe40000410000 */
[----:B------:R1:W-:Y:S01]  /*7d60*/  MUFU.EX2 R229, R0 ;  /* 0x0000000000e57308 */ /* 0x0003e20000000800 */
[----:B------:R-:W-:Y:S02]  /*7d70*/  FMUL.FTZ R37, R3, R141 ;  /* 0x0000008d03257220 */ /* 0x000fe40000410000 */
[C---:B------:R-:W-:Y:S02]  /*7d80*/  FMUL.FTZ R84, R110.reuse, R84 ;  /* 0x000000546e547220 */ /* 0x040fe40000410000 */
[C---:B------:R-:W-:Y:S02]  /*7d90*/  FMUL.FTZ R85, R110.reuse, R85 ;  /* 0x000000556e557220 */ /* 0x040fe40000410000 */
[C---:B------:R-:W-:Y:S02]  /*7da0*/  FMUL.FTZ R86, R109.reuse, R86 ;  /* 0x000000566d567220 */ /* 0x040fe40000410000 */
[----:B------:R-:W-:Y:S02]  /*7db0*/  FMUL.FTZ R87, R109, R87 ;  /* 0x000000576d577220 */ /* 0x000fe40000410000 */
[C---:B------:R-:W-:Y:S02]  /*7dc0*/  FMUL.FTZ R88, R3.reuse, R88 ;  /* 0x0000005803587220 */ /* 0x040fe40000410000 */
[C---:B------:R-:W-:Y:S02]  /*7dd0*/  FMUL.FTZ R89, R3.reuse, R89 ;  /* 0x0000005903597220 */ /* 0x040fe40000410000 */
[C---:B------:R-:W-:Y:S02]  /*7de0*/  FMUL.FTZ R92, R3.reuse, R92 ;  /* 0x0000005c035c7220 */ /* 0x040fe40000410000 */
[----:B------:R-:W-:Y:S02]  /*7df0*/  FMUL.FTZ R93, R3, R93 ;  /* 0x0000005d035d7220 */ /* 0x000fe40000410000 */
[C---:B------:R-:W-:Y:S02]  /*7e00*/  FMUL.FTZ R96, R110.reuse, R96 ;  /* 0x000000606e607220 */ /* 0x040fe40000410000 */
[C---:B------:R-:W-:Y:S02]  /*7e10*/  FMUL.FTZ R97, R110.reuse, R97 ;  /* 0x000000616e617220 */ /* 0x040fe40000410000 */
[----:B------:R-:W-:Y:S02]  /*7e20*/  FMUL.FTZ R98, R109, R98 ;  /* 0x000000626d627220 */ /* 0x000fe40000410000 */
[--C-:B-1----:R-:W-:Y:S02]  /*7e30*/  FFMA.FTZ R0, R23, c[0x0][0x2d0], -R161.reuse ;  /* 0x0000b40017007a23 */ /* 0x102fe400000108a1 */
[----:B------:R-:W1:Y:S01]  /*7e40*/  LDSM.16.MT88.4 R20, [R190] ;  /* 0x00000000be14783b */ /* 0x000e620000004200 */
[C---:B------:R-:W-:Y:S01]  /*7e50*/  FMUL.FTZ R99, R109.reuse, R99 ;  /* 0x000000636d637220 */ /* 0x040fe20000410000 */
[----:B------:R2:W-:Y:S01]  /*7e60*/  MUFU.EX2 R238, R0 ;  /* 0x0000000000ee7308 */ /* 0x0005e20000000800 */
[C---:B------:R-:W-:Y:S02]  /*7e70*/  FMUL.FTZ R100, R110.reuse, R100 ;  /* 0x000000646e647220 */ /* 0x040fe40000410000 */
[C---:B------:R-:W-:Y:S02]  /*7e80*/  FMUL.FTZ R101, R110.reuse, R101 ;  /* 0x000000656e657220 */ /* 0x040fe40000410000 */
[C---:B------:R-:W-:Y:S02]  /*7e90*/  FMUL.FTZ R102, R109.reuse, R102 ;  /* 0x000000666d667220 */ /* 0x040fe40000410000 */
[C---:B------:R-:W-:Y:S02]  /*7ea0*/  FMUL.FTZ R103, R109.reuse, R103 ;  /* 0x000000676d677220 */ /* 0x040fe40000410000 */
[----:B------:R-:W-:Y:S02]  /*7eb0*/  FMUL.FTZ R29, R110, R153 ;  /* 0x000000996e1d7220 */ /* 0x000fe40000410000 */
[C---:B------:R-:W-:Y:S02]  /*7ec0*/  FMUL.FTZ R30, R109.reuse, R154 ;  /* 0x0000009a6d1e7220 */ /* 0x040fe40000410000 */
[----:B------:R-:W-:Y:S02]  /*7ed0*/  FMUL.FTZ R31, R109, R155 ;  /* 0x0000009b6d1f7220 */ /* 0x000fe40000410000 */
[C---:B------:R-:W-:Y:S02]  /*7ee0*/  FMUL.FTZ R104, R3.reuse, R104 ;  /* 0x0000006803687220 */ /* 0x040fe40000410000 */
[C---:B------:R-:W-:Y:S02]  /*7ef0*/  FMUL.FTZ R105, R3.reuse, R105 ;  /* 0x0000006903697220 */ /* 0x040fe40000410000 */
[--C-:B--2---:R-:W-:Y:S02]  /*7f00*/  FFMA.FTZ R0, R32, c[0x0][0x2d0], -R160.reuse ;  /* 0x0000b40020007a23 */ /* 0x104fe400000108a0 */
[----:B------:R-:W-:Y:S02]  /*7f10*/  FMUL.FTZ R32, R3, R136 ;  /* 0x0000008803207220 */ /* 0x000fe40000410000 */
[----:B------:R2:W-:Y:S01]  /*7f20*/  MUFU.EX2 R239, R0 ;  /* 0x0000000000ef7308 */ /* 0x0005e20000000800 */
[-C--:B-1----:R-:W-:Y:S05]  /*7f30*/  HMMA.16816.F32 R4, R120, R20.reuse, R4 ;  /* 0x000000147804723c */ /* 0x082fea0000001804 */
[----:B--2---:R-:W-:Y:S02]  /*7f40*/  FFMA.FTZ R0, R33, c[0x0][0x2d0], -R160 ;  /* 0x0000b40021007a23 */ /* 0x004fe400000108a0 */
[----:B------:R-:W-:Y:S02]  /*7f50*/  FMUL.FTZ R33, R3, R137 ;  /* 0x0000008903217220 */ /* 0x000fe40000410000 */
[----:B------:R1:W-:Y:S03]  /*7f60*/  MUFU.EX2 R240, R0 ;  /* 0x0000000000f07308 */ /* 0x0003e60000000800 */
[--C-:B-1----:R-:W-:Y:S07]  /*7f70*/  FFMA.FTZ R0, R34, c[0x0][0x2d0], -R161.reuse ;  /* 0x0000b40022007a23 */ /* 0x102fee00000108a1 */
[----:B------:R1:W-:Y:S02]  /*7f80*/  MUFU.EX2 R236, R0 ;  /* 0x0000000000ec7308 */ /* 0x0003e40000000800 */
[--C-:B-1----:R-:W-:Y:S08]  /*7f90*/  FFMA.FTZ R0, R35, c[0x0][0x2d0], -R161.reuse ;  /* 0x0000b40023007a23 */ /* 0x102ff000000108a1 */
[----:B------:R1:W-:Y:S02]  /*7fa0*/  MUFU.EX2 R237, R0 ;  /* 0x0000000000ed7308 */ /* 0x0003e40000000800 */
[----:B-1----:R-:W-:Y:S02]  /*7fb0*/  FFMA.FTZ R0, R24, c[0x0][0x2d0], -R114 ;  /* 0x0000b40018007a23 */ /* 0x002fe40000010872 */
[----:B------:R-:W-:Y:S06]  /*7fc0*/  FFMA.FTZ R24, R48, c[0x0][0x2d0], -R160 ;  /* 0x0000b40030187a23 */ /* 0x000fec00000108a0 */
[----:B------:R1:W-:Y:S01]  /*7fd0*/  MUFU.EX2 R227, R0 ;  /* 0x0000000000e37308 */ /* 0x0003e20000000800 */
[C---:B------:R-:W-:Y:S09]  /*7fe0*/  FMUL.FTZ R48, R110.reuse, R144 ;  /* 0x000000906e307220 */ /* 0x040ff20000410000 */
[----:B------:R2:W-:Y:S01]  /*7ff0*/  MUFU.EX2 R222, R24 ;  /* 0x0000001800de7308 */ /* 0x0005e20000000800 */
[----:B-1----:R-:W-:Y:S02]  /*8000*/  FFMA.FTZ R0, R25, c[0x0][0x2d0], -R114 ;  /* 0x0000b40019007a23 */ /* 0x002fe40000010872 */
[----:B------:R-:W-:Y:S07]  /*8010*/  FMUL.FTZ R25, R3, R149 ;  /* 0x0000009503197220 */ /* 0x000fee0000410000 */
[----:B------:R1:W-:Y:S01]  /*8020*/  MUFU.EX2 R233, R0 ;  /* 0x0000000000e97308 */ /* 0x0003e20000000800 */
[----:B--2---:R-:W-:Y:S02]  /*8030*/  FFMA.FTZ R24, R49, c[0x0][0x2d0], -R160 ;  /* 0x0000b40031187a23 */ /* 0x004fe400000108a0 */
[----:B------:R-:W-:Y:S07]  /*8040*/  FMUL.FTZ R49, R110, R145 ;  /* 0x000000916e317220 */ /* 0x000fee0000410000 */
[----:B------:R2:W3:Y:S01]  /*8050*/  MUFU.EX2 R221, R24 ;  /* 0x0000001800dd7308 */ /* 0x0004e20000000800 */
[----:B-1----:R-:W-:Y:S02]  /*8060*/  FFMA.FTZ R0, R28, c[0x0][0x2d0], -R114 ;  /* 0x0000b4001c007a23 */ /* 0x002fe40000010872 */
[----:B------:R-:W-:Y:S07]  /*8070*/  FMUL.FTZ R28, R110, R152 ;  /* 0x000000986e1c7220 */ /* 0x000fee0000410000 */
[----:B------:R1:W-:Y:S01]  /*8080*/  MUFU.EX2 R232, R0 ;  /* 0x0000000000e87308 */ /* 0x0003e20000000800 */
[----:B--2---:R-:W-:Y:S01]  /*8090*/  FFMA.FTZ R24, R50, c[0x0][0x2d0], -R161 ;  /* 0x0000b40032187a23 */ /* 0x004fe200000108a1 */
[----:B---3--:R-:W-:Y:S01]  /*80a0*/  F2FP.PACK_AB R42, R221, R222 ;  /* 0x000000dedd2a723e */ /* 0x008fe200000000ff */
[----:B------:R-:W-:Y:S07]  /*80b0*/  FMUL.FTZ R50, R109, R146 ;  /* 0x000000926d327220 */ /* 0x000fee0000410000 */
[----:B------:R2:W-:Y:S01]  /*80c0*/  MUFU.EX2 R218, R24 ;  /* 0x0000001800da7308 */ /* 0x0005e20000000800 */
[----:B-1----:R-:W-:Y:S02]  /*80d0*/  FADD.FTZ R0, -R2, R115 ;  /* 0x0000007302007221 */ /* 0x002fe40000010100 */
[----:B------:R-:W-:Y:S02]  /*80e0*/  FFMA.FTZ R115, R80, c[0x0][0x2d0], -R160 ;  /* 0x0000b40050737a23 */ /* 0x000fe400000108a0 */
[----:B------:R-:W-:Y:S02]  /*80f0*/  FMUL.FTZ R0, R0, c[0x0][0x2d0] ;  /* 0x0000b40000007a20 */ /* 0x000fe40000410000 */
[----:B------:R-:W-:Y:S02]  /*8100*/  FFMA.FTZ R80, R72, c[0x0][0x2d0], -R114 ;  /* 0x0000b40048507a23 */ /* 0x000fe40000010872 */
[----:B------:R-:W-:Y:S02]  /*8110*/  FFMA.FTZ R72, R63, c[0x0][0x2d0], -R108 ;  /* 0x0000b4003f487a23 */ /* 0x000fe4000001086c */
[--C-:B--2---:R-:W-:Y:S01]  /*8120*/  FFMA.FTZ R24, R51, c[0x0][0x2d0], -R161.reuse ;  /* 0x0000b40033187a23 */ /* 0x104fe200000108a1 */
[----:B------:R-:W1:Y:S01]  /*8130*/  MUFU.EX2 R0, R0 ;  /* 0x0000000000007308 */ /* 0x000e620000000800 */
[----:B------:R-:W-:Y:S02]  /*8140*/  FMUL.FTZ R51, R109, R147 ;  /* 0x000000936d337220 */ /* 0x000fe40000410000 */
[----:B------:R-:W-:Y:S07]  /*8150*/  LDSM.16.MT88.4 R144, [R193+0x2000] ;  /* 0x00200000c190783b */ /* 0x000fee0000004200 */
[----:B------:R2:W3:Y:S01]  /*8160*/  MUFU.EX2 R219, R24 ;  /* 0x0000001800db7308 */ /* 0x0004e20000000800 */
[C---:B-1----:R-:W-:Y:S02]  /*8170*/  FMUL.FTZ R10, R0.reuse, R118 ;  /* 0x00000076000a7220 */ /* 0x042fe40000410000 */
[C---:B------:R-:W-:Y:S02]  /*8180*/  FMUL.FTZ R11, R0.reuse, R119 ;  /* 0x00000077000b7220 */ /* 0x040fe40000410000 */
[----:B------:R-:W1:Y:S01]  /*8190*/  LDSM.16.MT88.4 R116, [R193] ;  /* 0x00000000c174783b */ /* 0x000e620000004200 */
[C---:B------:R-:W-:Y:S02]  /*81a0*/  FMUL.FTZ R14, R0.reuse, R126 ;  /* 0x0000007e000e7220 */ /* 0x040fe40000410000 */
[----:B------:R-:W-:Y:S02]  /*81b0*/  FMUL.FTZ R15, R0, R127 ;  /* 0x0000007f000f7220 */ /* 0x000fe40000410000 */
[C---:B------:R-:W-:Y:S03]  /*81c0*/  HMMA.16816.F32 R8, R156.reuse, R20, R8 ;  /* 0x000000149c08723c */ /* 0x040fe60000001808 */
[----:B------:R-:W4:Y:S01]  /*81d0*/  LDSM.16.MT88.4 R124, [R191] ;  /* 0x00000000bf7c783b */ /* 0x000f220000004200 */
[--C-:B--2---:R-:W-:Y:S01]  /*81e0*/  FFMA.FTZ R24, R40, c[0x0][0x2d0], -R114.reuse ;  /* 0x0000b40028187a23 */ /* 0x104fe20000010872 */
[----:B---3--:R-:W-:Y:S01]  /*81f0*/  F2FP.PACK_AB R43, R219, R218 ;  /* 0x000000dadb2b723e */ /* 0x008fe200000000ff */
[--C-:B------:R-:W-:Y:S01]  /*8200*/  FFMA.FTZ R40, R54, c[0x0][0x2d0], -R161.reuse ;  /* 0x0000b40036287a23 */ /* 0x100fe200000108a1 */
[----:B------:R-:W-:Y:S01]  /*8210*/  F2FP.PACK_AB R54, R240, R239 ;  /* 0x000000eff036723e */ /* 0x000fe200000000ff */
[-C--:B------:R-:W-:Y:S01]  /*8220*/  HMMA.16816.F32 R12, R156, R22.reuse, R12 ;  /* 0x000000169c0c723c */ /* 0x080fe2000000180c */
[----:B------:R2:W-:Y:S03]  /*8230*/  MUFU.EX2 R217, R24 ;  /* 0x0000001800d97308 */ /* 0x0005e60000000800 */
[--C-:B------:R-:W-:Y:S02]  /*8240*/  FFMA.FTZ R20, R39, c[0x0][0x2d0], -R161.reuse ;  /* 0x0000b40027147a23 */ /* 0x100fe400000108a1 */
[----:B------:R-:W-:Y:S02]  /*8250*/  FMUL.FTZ R21, R110, R133 ;  /* 0x000000856e157220 */ /* 0x000fe40000410000 */
[C---:B------:R-:W-:Y:S03]  /*8260*/  HMMA.16816.F32 R16, R120.reuse, R22, R16 ;  /* 0x000000167810723c */ /* 0x040fe60000001810 */
[----:B------:R3:W-:Y:S01]  /*8270*/  MUFU.EX2 R183, R40 ;  /* 0x0000002800b77308 */ /* 0x0007e20000000800 */
[C---:B------:R-:W-:Y:S02]  /*8280*/  FMUL.FTZ R34, R0.reuse, R138 ;  /* 0x0000008a00227220 */ /* 0x040fe40000410000 */
[C---:B------:R-:W-:Y:S02]  /*8290*/  FMUL.FTZ R35, R0.reuse, R139 ;  /* 0x0000008b00237220 */ /* 0x040fe40000410000 */
[C---:B------:R-:W-:Y:S04]  /*82a0*/  FMUL.FTZ R22, R109.reuse, R134 ;  /* 0x000000866d167220 */ /* 0x040fe80000410000 */
[----:B------:R-:W-:Y:S01]  /*82b0*/  FMUL.FTZ R23, R109, R135 ;  /* 0x000000876d177220 */ /* 0x000fe20000410000 */
[----:B------:R5:W-:Y:S01]  /*82c0*/  MUFU.EX2 R223, R20 ;  /* 0x0000001400df7308 */ /* 0x000be20000000800 */
[C---:B------:R-:W-:Y:S02]  /*82d0*/  FMUL.FTZ R38, R0.reuse, R142 ;  /* 0x0000008e00267220 */ /* 0x040fe40000410000 */
[C---:B------:R-:W-:Y:S02]  /*82e0*/  FMUL.FTZ R39, R0.reuse, R143 ;  /* 0x0000008f00277220 */ /* 0x040fe40000410000 */
[----:B--2---:R-:W-:Y:S02]  /*82f0*/  FFMA.FTZ R24, R41, c[0x0][0x2d0], -R114 ;  /* 0x0000b40029187a23 */ /* 0x004fe40000010872 */
[C---:B------:R-:W-:Y:S02]  /*8300*/  FMUL.FTZ R90, R0.reuse, R90 ;  /* 0x0000005a005a7220 */ /* 0x040fe40000410000 */
[C---:B------:R-:W-:Y:S01]  /*8310*/  FMUL.FTZ R91, R0.reuse, R91 ;  /* 0x0000005b005b7220 */ /* 0x040fe20000410000 */
[----:B------:R2:W-:Y:S01]  /*8320*/  MUFU.EX2 R216, R24 ;  /* 0x0000001800d87308 */ /* 0x0005e20000000800 */
[C---:B------:R-:W-:Y:S02]  /*8330*/  FMUL.FTZ R94, R0.reuse, R94 ;  /* 0x0000005e005e7220 */ /* 0x040fe40000410000 */
[C---:B------:R-:W-:Y:S02]  /*8340*/  FMUL.FTZ R95, R0.reuse, R95 ;  /* 0x0000005f005f7220 */ /* 0x040fe40000410000 */
[----:B---3--:R-:W-:Y:S02]  /*8350*/  FFMA.FTZ R40, R65, c[0x0][0x2d0], -R160 ;  /* 0x0000b40041287a23 */ /* 0x008fe400000108a0 */
[--C-:B------:R-:W-:Y:S01]  /*8360*/  FFMA.FTZ R41, R55, c[0x0][0x2d0], -R161.reuse ;  /* 0x0000b40037297a23 */ /* 0x100fe200000108a1 */
[----:B------:R-:W-:Y:S01]  /*8370*/  F2FP.PACK_AB R55, R237, R236 ;  /* 0x000000eced37723e */ /* 0x000fe200000000ff */
[C---:B------:R-:W-:Y:S01]  /*8380*/  FMUL.FTZ R27, R0.reuse, R151 ;  /* 0x00000097001b7220 */ /* 0x040fe20000410000 */
[----:B------:R3:W-:Y:S01]  /*8390*/  MUFU.EX2 R177, R40 ;  /* 0x0000002800b17308 */ /* 0x0007e20000000800 */
[C---:B------:R-:W-:Y:S02]  /*83a0*/  FMUL.FTZ R106, R0.reuse, R106 ;  /* 0x0000006a006a7220 */ /* 0x040fe40000410000 */
[----:B------:R-:W-:Y:S02]  /*83b0*/  FMUL.FTZ R107, R0, R107 ;  /* 0x0000006b006b7220 */ /* 0x000fe40000410000 */
[----:B-----5:R-:W-:Y:S05]  /*83c0*/  FMUL.FTZ R20, R110, R132 ;  /* 0x000000846e147220 */ /* 0x020fea0000410000 */
[----:B------:R5:W-:Y:S02]  /*83d0*/  MUFU.EX2 R184, R41 ;  /* 0x0000002900b87308 */ /* 0x000be40000000800 */
[-C--:B-1----:R-:W-:Y:S03]  /*83e0*/  HMMA.16816.F32 R20, R120, R116.reuse, R20 ;  /* 0x000000747814723c */ /* 0x082fe60000001814 */
[----:B--2---:R-:W-:Y:S02]  /*83f0*/  FFMA.FTZ R24, R44, c[0x0][0x2d0], -R114 ;  /* 0x0000b4002c187a23 */ /* 0x004fe40000010872 */
[----:B------:R-:W-:Y:S03]  /*8400*/  FFMA.FTZ R44, R64, c[0x0][0x2d0], -R160 ;  /* 0x0000b400402c7a23 */ /* 0x000fe600000108a0 */
[C---:B------:R-:W-:Y:S01]  /*8410*/  HMMA.16816.F32 R32, R156.reuse, R116, R32 ;  /* 0x000000749c20723c */ /* 0x040fe20000001820 */
[----:B------:R1:W-:Y:S03]  /*8420*/  MUFU.EX2 R212, R24 ;  /* 0x0000001800d47308 */ /* 0x0003e60000000800 */
[--C-:B---3--:R-:W-:Y:S04]  /*8430*/  FFMA.FTZ R40, R66, c[0x0][0x2d0], -R161.reuse ;  /* 0x0000b40042287a23 */ /* 0x108fe800000108a1 */
[-C--:B------:R-:W-:Y:S03]  /*8440*/  HMMA.16816.F32 R36, R156, R118.reuse, R36 ;  /* 0x000000769c24723c */ /* 0x080fe60000001824 */
[----:B------:R2:W-:Y:S01]  /*8450*/  MUFU.EX2 R176, R40 ;  /* 0x0000002800b07308 */ /* 0x0005e20000000800 */
[--C-:B-----5:R-:W-:Y:S04]  /*8460*/  FFMA.FTZ R41, R70, c[0x0][0x2d0], -R161.reuse ;  /* 0x0000b40046297a23 */ /* 0x120fe800000108a1 */
[C---:B------:R-:W-:Y:S01]  /*8470*/  HMMA.16816.F32 R48, R120.reuse, R118, R48 ;  /* 0x000000767830723c */ /* 0x040fe20000001830 */
[----:B------:R-:W3:Y:S04]  /*8480*/  LDSM.16.MT88.4 R116, [R192] ;  /* 0x00000000c074783b */ /* 0x000ee80000004200 */
[----:B------:R5:W3:Y:S03]  /*8490*/  MUFU.EX2 R132, R26 ;  /* 0x0000001a00847308 */ /* 0x000ae60000000800 */
[-C--:B----4-:R-:W-:Y:S04]  /*84a0*/  HMMA.16816.F32 R84, R120, R124.reuse, R84 ;  /* 0x0000007c7854723c */ /* 0x090fe80000001854 */
[----:B-1----:R-:W-:Y:S02]  /*84b0*/  FFMA.FTZ R24, R45, c[0x0][0x2d0], -R114 ;  /* 0x0000b4002d187a23 */ /* 0x002fe40000010872 */
[--C-:B------:R-:W-:Y:S01]  /*84c0*/  FFMA.FTZ R45, R68, c[0x0][0x2d0], -R160.reuse ;  /* 0x0000b400442d7a23 */ /* 0x100fe200000108a0 */
[----:B------:R1:W-:Y:S01]  /*84d0*/  MUFU.EX2 R179, R44 ;  /* 0x0000002c00b37308 */ /* 0x0003e20000000800 */
[C---:B------:R-:W-:Y:S04]  /*84e0*/  HMMA.16816.F32 R88, R156.reuse, R124, R88 ;  /* 0x0000007c9c58723c */ /* 0x040fe80000001858 */
[----:B--2---:R-:W-:Y:S02]  /*84f0*/  FFMA.FTZ R40, R67, c[0x0][0x2d0], -R161 ;  /* 0x0000b40043287a23 */ /* 0x004fe400000108a1 */
[----:B------:R-:W-:Y:S02]  /*8500*/  LDSM.16.MT88.4 R64, [R192+0x800] ;  /* 0x00080000c040783b */ /* 0x000fe40000004200 */
[-C--:B------:R-:W-:Y:S01]  /*8510*/  HMMA.16816.F32 R92, R156, R126.reuse, R92 ;  /* 0x0000007e9c5c723c */ /* 0x080fe2000000185c */
[----:B------:R2:W-:Y:S03]  /*8520*/  MUFU.EX2 R214, R24 ;  /* 0x0000001800d67308 */ /* 0x0005e60000000800 */
[C---:B-----5:R-:W-:Y:S02]  /*8530*/  FMUL.FTZ R26, R0.reuse, R150 ;  /* 0x00000096001a7220 */ /* 0x060fe40000410000 */
[----:B------:R-:W-:Y:S02]  /*8540*/  FFMA.FTZ R0, R0, R211, R165 ;  /* 0x000000d300007223 */ /* 0x000fe400000100a5 */
[C---:B------:R-:W-:Y:S01]  /*8550*/  HMMA.16816.F32 R96, R120.reuse, R126, R96 ;  /* 0x0000007e7860723c */ /* 0x040fe20000001860 */
[----:B------:R-:W4:Y:S02]  /*8560*/  LDSM.16.MT88.4 R124, [R190+0x800] ;  /* 0x00080000be7c783b */ /* 0x000f240000004200 */
[----:B------:R5:W-:Y:S01]  /*8570*/  MUFU.EX2 R175, R40 ;  /* 0x0000002800af7308 */ /* 0x000be20000000800 */
[----:B-1----:R-:W-:Y:S04]  /*8580*/  FFMA.FTZ R44, R110, R207, R167 ;  /* 0x000000cf6e2c7223 */ /* 0x002fe800000100a7 */
[-C--:B---3--:R-:W-:Y:S05]  /*8590*/  HMMA.16816.F32 R100, R120, R116.reuse, R100 ;  /* 0x000000747864723c */ /* 0x088fea0000001864 */
[----:B------:R1:W3:Y:S03]  /*85a0*/  MUFU.EX2 R174, R45 ;  /* 0x0000002d00ae7308 */ /* 0x0002e60000000800 */
[C---:B------:R-:W-:Y:S04]  /*85b0*/  HMMA.16816.F32 R104, R156.reuse, R116, R104 ;  /* 0x000000749c68723c */ /* 0x040fe80000001868 */
[----:B--2---:R-:W-:Y:S01]  /*85c0*/  FFMA.FTZ R24, R52, c[0x0][0x2d0], -R160 ;  /* 0x0000b40034187a23 */ /* 0x004fe200000108a0 */
[----:B------:R-:W-:Y:S02]  /*85d0*/  F2FP.PACK_AB R52, R235, R231 ;  /* 0x000000e7eb34723e */ /* 0x000fe400000000ff */
[----:B------:R-:W-:Y:S01]  /*85e0*/  F2FP.PACK_AB R116, R233, R227 ;  /* 0x000000e3e974723e */ /* 0x000fe200000000ff */
[----:B------:R2:W-:Y:S01]  /*85f0*/  MUFU.EX2 R215, R24 ;  /* 0x0000001800d77308 */ /* 0x0005e20000000800 */
[----:B------:R-:W-:Y:S03]  /*8600*/  F2FP.PACK_AB R117, R182, R132 ;  /* 0x00000084b675723e */ /* 0x000fe600000000ff */
[----:B-----5:R-:W-:Y:S06]  /*8610*/  FFMA.FTZ R40, R56, c[0x0][0x2d0], -R114 ;  /* 0x0000b40038287a23 */ /* 0x020fec0000010872 */
[----:B------:R5:W-:Y:S01]  /*8620*/  MUFU.EX2 R168, R40 ;  /* 0x0000002800a87308 */ /* 0x000be20000000800 */
[----:B-1----:R-:W-:Y:S01]  /*8630*/  FFMA.FTZ R45, R71, c[0x0][0x2d0], -R161 ;  /* 0x0000b400472d7a23 */ /* 0x002fe200000108a1 */
[----:B---3--:R-:W-:Y:S01]  /*8640*/  F2FP.PACK_AB R152, R171, R174 ;  /* 0x000000aeab98723e */ /* 0x008fe200000000ff */
[----:B------:R-:W-:Y:S01]  /*8650*/  LDSM.16.MT88.4 R68, [R193+0x1000] ;  /* 0x00100000c144783b */ /* 0x000fe20000004200 */
[--C-:B--2---:R-:W-:Y:S01]  /*8660*/  FFMA.FTZ R24, R53, c[0x0][0x2d0], -R160.reuse ;  /* 0x0000b40035187a23 */ /* 0x104fe200000108a0 */
[----:B------:R-:W-:Y:S01]  /*8670*/  F2FP.PACK_AB R53, R238, R229 ;  /* 0x000000e5ee35723e */ /* 0x000fe200000000ff */
[----:B------:R-:W-:Y:S04]  /*8680*/  FFMA.FTZ R160, R81, c[0x0][0x2d0], -R160 ;  /* 0x0000b40051a07a23 */ /* 0x000fe800000108a0 */
[----:B------:R1:W-:Y:S01]  /*8690*/  MUFU.EX2 R213, R24 ;  /* 0x0000001800d57308 */ /* 0x0003e20000000800 */
[----:B------:R-:W-:Y:S02]  /*86a0*/  FFMA.FTZ R81, R73, c[0x0][0x2d0], -R114 ;  /* 0x0000b40049517a23 */ /* 0x000fe40000010872 */
[----:B------:R-:W-:Y:S02]  /*86b0*/  FFMA.FTZ R73, R109, R208, R162 ;  /* 0x000000d06d497223 */ /* 0x000fe400000100a2 */
[----:B-----5:R-:W-:Y:S05]  /*86c0*/  FFMA.FTZ R40, R57, c[0x0][0x2d0], -R114 ;  /* 0x0000b40039287a23 */ /* 0x020fea0000010872 */
[----:B------:R2:W-:Y:S10]  /*86d0*/  MUFU.EX2 R169, R40 ;  /* 0x0000002800a97308 */ /* 0x0005f40000000800 */
[----:B------:R3:W-:Y:S01]  /*86e0*/  MUFU.EX2 R162, R41 ;  /* 0x0000002900a27308 */ /* 0x0007e20000000800 */
[C---:B-1----:R-:W-:Y:S02]  /*86f0*/  FMUL.FTZ R24, R3.reuse, R148 ;  /* 0x0000009403187220 */ /* 0x042fe40000410000 */
[----:B------:R-:W-:Y:S04]  /*8700*/  FFMA.FTZ R3, R3, R209, R166 ;  /* 0x000000d103037223 */ /* 0x000fe800000100a6 */
[----:B------:R-:W-:Y:S01]  /*8710*/  FADD.FTZ R3, R186, R3 ;  /* 0x00000003ba037221 */ /* 0x000fe20000010000 */
[-C--:B------:R-:W-:Y:S02]  /*8720*/  HMMA.16816.F32 R24, R156, R118.reuse, R24 ;  /* 0x000000769c18723c */ /* 0x080fe40000001818 */
[----:B------:R-:W-:Y:S01]  /*8730*/  MUFU.EX2 R158, R115 ;  /* 0x00000073009e7308 */ /* 0x000fe20000000800 */
[----:B--2---:R-:W-:Y:S02]  /*8740*/  FFMA.FTZ R40, R60, c[0x0][0x2d0], -R114 ;  /* 0x0000b4003c287a23 */ /* 0x004fe40000010872 */
[----:B------:R-:W-:Y:S03]  /*8750*/  FFMA.FTZ R60, R58, c[0x0][0x2d0], -R108 ;  /* 0x0000b4003a3c7a23 */ /* 0x000fe6000001086c */
[----:B------:R-:W-:Y:S01]  /*8760*/  HMMA.16816.F32 R28, R120, R118, R28 ;  /* 0x00000076781c723c */ /* 0x000fe2000000181c */
[----:B------:R-:W1:Y:S03]  /*8770*/  LDSM.16.MT88.4 R120, [R191+0x800] ;  /* 0x00080000bf78783b */ /* 0x000e660000004200 */
[----:B------:R-:W-:Y:S01]  /*8780*/  MUFU.EX2 R110, R60 ;  /* 0x0000003c006e7308 */ /* 0x000fe20000000800 */
[----:B---3--:R-:W-:Y:S02]  /*8790*/  F2FP.PACK_AB R41, R223, R224 ;  /* 0x000000e0df29723e */ /* 0x008fe400000000ff */
[----:B------:R-:W-:Y:S01]  /*87a0*/  F2FP.PACK_AB R118, R228, R232 ;  /* 0x000000e8e476723e */ /* 0x000fe200000000ff */
[-C--:B----4-:R-:W-:Y:S05]  /*87b0*/  HMMA.16816.F32 R4, R52, R124.reuse, R4 ;  /* 0x0000007c3404723c */ /* 0x090fea0000001804 */
[----:B------:R-:W-:Y:S01]  /*87c0*/  F2FP.PACK_AB R119, R178, R180 ;  /* 0x000000b4b277723e */ /* 0x000fe200000000ff */
[----:B------:R2:W-:Y:S06]  /*87d0*/  MUFU.EX2 R170, R40 ;  /* 0x0000002800aa7308 */ /* 0x0005ec0000000800 */
[C---:B------:R-:W-:Y:S04]  /*87e0*/  HMMA.16816.F32 R8, R116.reuse, R124, R8 ;  /* 0x0000007c7408723c */ /* 0x040fe80000001808 */
[----:B------:R3:W4:Y:S04]  /*87f0*/  MUFU.EX2 R159, R45 ;  /* 0x0000002d009f7308 */ /* 0x0007280000000800 */
[-C--:B------:R-:W-:Y:S06]  /*8800*/  HMMA.16816.F32 R12, R116, R126.reuse, R12 ;  /* 0x0000007e740c723c */ /* 0x080fec000000180c */
[----:B------:R-:W5:Y:S02]  /*8810*/  MUFU.EX2 R156, R160 ;  /* 0x000000a0009c7308 */ /* 0x000f640000000800 */
[C---:B------:R-:W-:Y:S04]  /*8820*/  HMMA.16816.F32 R16, R52.reuse, R126, R16 ;  /* 0x0000007e3410723c */ /* 0x040fe80000001810 */
[--C-:B--2---:R-:W-:Y:S02]  /*8830*/  FFMA.FTZ R40, R61, c[0x0][0x2d0], -R114.reuse ;  /* 0x0000b4003d287a23 */ /* 0x104fe40000010872 */
[----:B------:R-:W-:Y:S02]  /*8840*/  FFMA.FTZ R61, R82, c[0x0][0x2d0], -R161 ;  /* 0x0000b400523d7a23 */ /* 0x000fe400000108a1 */
[-C--:B------:R-:W-:Y:S01]  /*8850*/  HMMA.16816.F32 R20, R52, R128.reuse, R20 ;  /* 0x000000803414723c */ /* 0x080fe20000001814 */
[----:B------:R2:W-:Y:S03]  /*8860*/  MUFU.EX2 R172, R40 ;  /* 0x0000002800ac7308 */ /* 0x0005e60000000800 */
[----:B---3--:R-:W-:Y:S01]  /*8870*/  F2FP.PACK_AB R45, R163, R164 ;  /* 0x000000a4a32d723e */ /* 0x008fe200000000ff */
[----:B------:R-:W-:Y:S01]  /*8880*/  FFMA.FTZ R82, R76, c[0x0][0x2d0], -R114 ;  /* 0x0000b4004c527a23 */ /* 0x000fe20000010872 */
[----:B----4-:R-:W-:Y:S01]  /*8890*/  F2FP.PACK_AB R153, R159, R162 ;  /* 0x000000a29f99723e */ /* 0x010fe200000000ff */
[----:B------:R-:W-:Y:S01]  /*88a0*/  FFMA.FTZ R76, R74, c[0x0][0x2d0], -R108 ;  /* 0x0000b4004a4c7a23 */ /* 0x000fe2000001086c */
[C---:B------:R-:W-:Y:S03]  /*88b0*/  HMMA.16816.F32 R32, R116.reuse, R128, R32 ;  /* 0x000000807420723c */ /* 0x040fe60000001820 */
[----:B------:R-:W-:Y:S01]  /*88c0*/  MUFU.EX2 R115, R61 ;  /* 0x0000003d00737308 */ /* 0x000fe20000000800 */
[----:B------:R-:W-:Y:S01]  /*88d0*/  FADD.FTZ R74, R173, R44 ;  /* 0x0000002cad4a7221 */ /* 0x000fe20000010000 */
[----:B------:R-:W-:Y:S01]  /*88e0*/  F2FP.PACK_AB R44, R216, R217 ;  /* 0x000000d9d82c723e */ /* 0x000fe200000000ff */
[----:B------:R-:W-:Y:S01]  /*88f0*/  FFMA.FTZ R114, R77, c[0x0][0x2d0], -R114 ;  /* 0x0000b4004d727a23 */ /* 0x000fe20000010872 */
[----:B-----5:R-:W-:Y:S01]  /*8900*/  F2FP.PACK_AB R154, R156, R158 ;  /* 0x0000009e9c9a723e */ /* 0x020fe200000000ff */
[-C--:B------:R-:W-:Y:S05]  /*8910*/  HMMA.16816.F32 R36, R116, R130.reuse, R36 ;  /* 0x000000827424723c */ /* 0x080fea0000001824 */
[----:B------:R-:W-:Y:S03]  /*8920*/  MUFU.EX2 R77, R72 ;  /* 0x00000048004d7308 */ /* 0x000fe60000000800 */
[C---:B------:R-:W-:Y:S01]  /*8930*/  HMMA.16816.F32 R48, R52.reuse, R130, R48 ;  /* 0x000000823430723c */ /* 0x040fe20000001830 */
[----:B------:R-:W-:Y:S03]  /*8940*/  LDSM.16.MT88.4 R128, [R190+0x2000] ;  /* 0x00200000be80783b */ /* 0x000fe60000004200 */
[--C-:B--2---:R-:W-:Y:S01]  /*8950*/  FFMA.FTZ R40, R46, c[0x0][0x2d0], -R108.reuse ;  /* 0x0000b4002e287a23 */ /* 0x104fe2000001086c */
[----:B------:R-:W-:Y:S02]  /*8960*/  F2FP.PACK_AB R46, R214, R212 ;  /* 0x000000d4d62e723e */ /* 0x000fe400000000ff */
[----:B------:R-:W-:Y:S01]  /*8970*/  MUFU.EX2 R72, R80 ;  /* 0x0000005000487308 */ /* 0x000fe20000000800 */
[-C--:B-1----:R-:W-:Y:S08]  /*8980*/  HMMA.16816.F32 R84, R52, R120.reuse, R84 ;  /* 0x000000783454723c */ /* 0x082ff00000001854 */
[C---:B------:R-:W-:Y:S01]  /*8990*/  HMMA.16816.F32 R88, R116.reuse, R120, R88 ;  /* 0x000000787458723c */ /* 0x040fe20000001858 */
[----:B------:R1:W-:Y:S07]  /*89a0*/  MUFU.EX2 R161, R40 ;  /* 0x0000002800a17308 */ /* 0x0003ee0000000800 */
[-C--:B------:R-:W-:Y:S08]  /*89b0*/  HMMA.16816.F32 R92, R116, R122.reuse, R92 ;  /* 0x0000007a745c723c */ /* 0x080ff0000000185c */
[C---:B------:R-:W-:Y:S01]  /*89c0*/  HMMA.16816.F32 R96, R52.reuse, R122, R96 ;  /* 0x0000007a3460723c */ /* 0x040fe20000001860 */
[----:B------:R-:W2:Y:S07]  /*89d0*/  LDSM.16.MT88.4 R120, [R190+0x1000] ;  /* 0x00100000be78783b */ /* 0x000eae0000004200 */
[-C--:B------:R-:W-:Y:S04]  /*89e0*/  HMMA.16816.F32 R100, R52, R64.reuse, R100 ;  /* 0x000000403464723c */ /* 0x080fe80000001864 */
[--C-:B-1----:R-:W-:Y:S04]  /*89f0*/  FFMA.FTZ R40, R47, c[0x0][0x2d0], -R108.reuse ;  /* 0x0000b4002f287a23 */ /* 0x102fe8000001086c */
[C---:B------:R-:W-:Y:S01]  /*8a00*/  HMMA.16816.F32 R104, R116.reuse, R64, R104 ;  /* 0x000000407468723c */ /* 0x040fe20000001868 */
[----:B------:R1:W3:Y:S06]  /*8a10*/  MUFU.EX2 R157, R40 ;  /* 0x00000028009d7308 */ /* 0x0002ec0000000800 */
[--C-:B------:R-:W-:Y:S01]  /*8a20*/  FFMA.FTZ R64, R59, c[0x0][0x2d0], -R108.reuse ;  /* 0x0000b4003b407a23 */ /* 0x100fe2000001086c */
[-C--:B------:R-:W-:Y:S01]  /*8a30*/  HMMA.16816.F32 R24, R116, R66.reuse, R24 ;  /* 0x000000427418723c */ /* 0x080fe20000001818 */
[----:B------:R-:W4:Y:S02]  /*8a40*/  LDSM.16.MT88.4 R56, [R191+0x1000] ;  /* 0x00100000bf38783b */ /* 0x000f240000004200 */
[----:B------:R-:W-:Y:S01]  /*8a50*/  MUFU.EX2 R109, R64 ;  /* 0x00000040006d7308 */ /* 0x000fe20000000800 */
[--C-:B------:R-:W-:Y:S02]  /*8a60*/  FFMA.FTZ R65, R62, c[0x0][0x2d0], -R108.reuse ;  /* 0x0000b4003e417a23 */ /* 0x100fe4000001086c */
[----:B------:R-:W-:Y:S02]  /*8a70*/  FFMA.FTZ R108, R79, c[0x0][0x2d0], -R108 ;  /* 0x0000b4004f6c7a23 */ /* 0x000fe4000001086c */
[----:B------:R-:W-:Y:S01]  /*8a80*/  HMMA.16816.F32 R28, R52, R66, R28 ;  /* 0x00000042341c723c */ /* 0x000fe2000000181c */
[----:B------:R-:W5:Y:S04]  /*8a90*/  LDSM.16.MT88.4 R52, [R192+0x1000] ;  /* 0x00100000c034783b */ /* 0x000f680000004200 */
[----:B------:R4:W-:Y:S01]  /*8aa0*/  MUFU.EX2 R79, R65 ;  /* 0x00000041004f7308 */ /* 0x0009e20000000800 */
[----:B-1----:R-:W-:Y:S03]  /*8ab0*/  F2FP.PACK_AB R40, R225, R226 ;  /* 0x000000e2e128723e */ /* 0x002fe600000000ff */
[----:B------:R-:W1:Y:S03]  /*8ac0*/  LDSM.16.MT88.4 R60, [R190+0x1800] ;  /* 0x00180000be3c783b */ /* 0x000e660000004200 */
[----:B---3--:R-:W-:Y:S01]  /*8ad0*/  F2FP.PACK_AB R47, R157, R161 ;  /* 0x000000a19d2f723e */ /* 0x008fe200000000ff */
[-C--:B--2---:R-:W-:Y:S08]  /*8ae0*/  HMMA.16816.F32 R4, R40, R120.reuse, R4 ;  /* 0x000000782804723c */ /* 0x084ff00000001804 */
[C---:B------:R-:W-:Y:S01]  /*8af0*/  HMMA.16816.F32 R8, R44.reuse, R120, R8 ;  /* 0x000000782c08723c */ /* 0x040fe20000001808 */
[----:B----4-:R-:W-:Y:S07]  /*8b00*/  LDSM.16.MT88.4 R64, [R191+0x1800] ;  /* 0x00180000bf40783b */ /* 0x010fee0000004200 */
[-C--:B------:R-:W-:Y:S08]  /*8b10*/  HMMA.16816.F32 R12, R44, R122.reuse, R12 ;  /* 0x0000007a2c0c723c */ /* 0x080ff0000000180c */
[C---:B------:R-:W-:Y:S08]  /*8b20*/  HMMA.16816.F32 R16, R40.reuse, R122, R16 ;  /* 0x0000007a2810723c */ /* 0x040ff00000001810 */
[-C--:B------:R-:W-:Y:S08]  /*8b30*/  HMMA.16816.F32 R20, R40, R68.reuse, R20 ;  /* 0x000000442814723c */ /* 0x080ff00000001814 */
[C---:B------:R-:W-:Y:S07]  /*8b40*/  HMMA.16816.F32 R32, R44.reuse, R68, R32 ;  /* 0x000000442c20723c */ /* 0x040fee0000001820 */
[----:B------:R-:W-:Y:S01]  /*8b50*/  FADD.FTZ R69, R187, R3 ;  /* 0x00000003bb457221 */ /* 0x000fe20000010000 */
[-C--:B------:R-:W-:Y:S08]  /*8b60*/  HMMA.16816.F32 R36, R44, R70.reuse, R36 ;  /* 0x000000462c24723c */ /* 0x080ff00000001824 */
[C---:B------:R-:W-:Y:S01]  /*8b70*/  HMMA.16816.F32 R48, R40.reuse, R70, R48 ;  /* 0x000000462830723c */ /* 0x040fe20000001830 */
[----:B------:R-:W2:Y:S07]  /*8b80*/  MUFU.EX2 R71, R81 ;  /* 0x0000005100477308 */ /* 0x000eae0000000800 */
[-C--:B------:R-:W-:Y:S08]  /*8b90*/  HMMA.16816.F32 R84, R40, R56.reuse, R84 ;  /* 0x000000382854723c */ /* 0x080ff00000001854 */
[C---:B------:R-:W-:Y:S08]  /*8ba0*/  HMMA.16816.F32 R88, R44.reuse, R56, R88 ;  /* 0x000000382c58723c */ /* 0x040ff00000001858 */
[-C--:B------:R-:W-:Y:S04]  /*8bb0*/  HMMA.16816.F32 R92, R44, R58.reuse, R92 ;  /* 0x0000003a2c5c723c */ /* 0x080fe8000000185c */
[----:B--2---:R-:W-:Y:S04]  /*8bc0*/  F2FP.PACK_AB R148, R71, R72 ;  /* 0x000000484794723e */ /* 0x004fe800000000ff */
[C---:B------:R-:W-:Y:S01]  /*8bd0*/  HMMA.16816.F32 R96, R40.reuse, R58, R96 ;  /* 0x0000003a2860723c */ /* 0x040fe20000001860 */
[----:B------:R-:W2:Y:S07]  /*8be0*/  LDSM.16.MT88.4 R56, [R193+0x1800] ;  /* 0x00180000c138783b */ /* 0x000eae0000004200 */
[-C--:B-----5:R-:W-:Y:S08]  /*8bf0*/  HMMA.16816.F32 R100, R40, R52.reuse, R100 ;  /* 0x000000342864723c */ /* 0x0a0ff00000001864 */
[C---:B------:R-:W-:Y:S08]  /*8c00*/  HMMA.16816.F32 R104, R44.reuse, R52, R104 ;  /* 0x000000342c68723c */ /* 0x040ff00000001868 */
[-C--:B------:R-:W-:Y:S07]  /*8c10*/  HMMA.16816.F32 R24, R44, R54.reuse, R24 ;  /* 0x000000362c18723c */ /* 0x080fee0000001818 */
[----:B------:R-:W-:Y:S01]  /*8c20*/  F2FP.PACK_AB R46, R172, R170 ;  /* 0x000000aaac2e723e */ /* 0x000fe200000000ff */
[----:B------:R-:W-:Y:S01]  /*8c30*/  HMMA.16816.F32 R28, R40, R54, R28 ;  /* 0x00000036281c723c */ /* 0x000fe2000000181c */
[----:B------:R-:W3:Y:S03]  /*8c40*/  LDSM.16.MT88.4 R52, [R192+0x1800] ;  /* 0x00180000c034783b */ /* 0x000ee60000004200 */
[----:B------:R-:W-:Y:S01]  /*8c50*/  FADD.FTZ R44, R203, R73 ;  /* 0x00000049cb2c7221 */ /* 0x000fe20000010000 */
[----:B------:R-:W-:Y:S01]  /*8c60*/  F2FP.PACK_AB R47, R77, R79 ;  /* 0x0000004f4d2f723e */ /* 0x000fe200000000ff */
[----:B------:R-:W-:Y:S01]  /*8c70*/  FADD.FTZ R45, R181, R0 ;  /* 0x00000000b52d7221 */ /* 0x000fe20000010000 */
[----:B------:R-:W-:Y:S01]  /*8c80*/  F2FP.PACK_AB R40, R213, R215 ;  /* 0x000000d7d528723e */ /* 0x000fe200000000ff */
[----:B------:R-:W-:Y:S01]  /*8c90*/  FADD.FTZ R70, R198, R44 ;  /* 0x0000002cc6467221 */ /* 0x000fe20000010000 */
[----:B------:R-:W-:Y:S01]  /*8ca0*/  F2FP.PACK_AB R41, R184, R183 ;  /* 0x000000b7b829723e */ /* 0x000fe200000000ff */
[----:B------:R-:W4:Y:S02]  /*8cb0*/  MUFU.EX2 R73, R83 ;  /* 0x0000005300497308 */ /* 0x000f240000000800 */
[----:B------:R-:W-:Y:S01]  /*8cc0*/  F2FP.PACK_AB R42, R177, R179 ;  /* 0x000000b3b12a723e */ /* 0x000fe200000000ff */
[----:B------:R-:W-:Y:S01]  /*8cd0*/  FADD.FTZ R68, R185, R45 ;  /* 0x0000002db9447221 */ /* 0x000fe20000010000 */
[----:B------:R-:W-:Y:S01]  /*8ce0*/  F2FP.PACK_AB R43, R175, R176 ;  /* 0x000000b0af2b723e */ /* 0x000fe200000000ff */
[----:B------:R-:W-:Y:S01]  /*8cf0*/  FADD.FTZ R0, R204, R74 ;  /* 0x0000004acc007221 */ /* 0x000fe20000010000 */
[----:B------:R-:W-:Y:S02]  /*8d00*/  F2FP.PACK_AB R44, R169, R168 ;  /* 0x000000a8a92c723e */ /* 0x000fe400000000ff */
[----:B------:R-:W-:Y:S01]  /*8d10*/  F2FP.PACK_AB R45, R109, R110 ;  /* 0x0000006e6d2d723e */ /* 0x000fe200000000ff */
[----:B------:R-:W-:Y:S02]  /*8d20*/  FADD.FTZ R3, R210, R0 ;  /* 0x00000000d2037221 */ /* 0x000fe40000010000 */
[-C--:B-1----:R-:W-:Y:S03]  /*8d30*/  HMMA.16816.F32 R4, R40, R60.reuse, R4 ;  /* 0x0000003c2804723c */ /* 0x082fe60000001804 */
[----:B------:R-:W-:Y:S02]  /*8d40*/  FADD.FTZ R0, R234, R70 ;  /* 0x00000046ea007221 */ /* 0x000fe40000010000 */
[----:B------:R-:W-:Y:S03]  /*8d50*/  FADD.FTZ R3, R231, R3 ;  /* 0x00000003e7037221 */ /* 0x000fe60000010000 */
[C---:B------:R-:W-:Y:S01]  /*8d60*/  HMMA.16816.F32 R8, R44.reuse, R60, R8 ;  /* 0x0000003c2c08723c */ /* 0x040fe20000001808 */
[----:B------:R1:W-:Y:S03]  /*8d70*/  MUFU.EX2 R61, R114 ;  /* 0x00000072003d7308 */ /* 0x0003e60000000800 */
[----:B----4-:R-:W-:Y:S04]  /*8d80*/  F2FP.PACK_AB R155, R73, R115 ;  /* 0x00000073499b723e */ /* 0x010fe800000000ff */
[-C--:B------:R-:W-:Y:S03]  /*8d90*/  HMMA.16816.F32 R12, R44, R62.reuse, R12 ;  /* 0x0000003e2c0c723c */ /* 0x080fe6000000180c */
[----:B------:R-:W-:Y:S05]  /*8da0*/  MUFU.EX2 R60, R76 ;  /* 0x0000004c003c7308 */ /* 0x000fea0000000800 */
[C---:B------:R-:W-:Y:S05]  /*8db0*/  HMMA.16816.F32 R16, R40.reuse, R62, R16 ;  /* 0x0000003e2810723c */ /* 0x040fea0000001810 */
[----:B------:R-:W4:Y:S03]  /*8dc0*/  MUFU.EX2 R62, R82 ;  /* 0x00000052003e7308 */ /* 0x000f260000000800 */
[-C--:B--2---:R-:W-:Y:S04]  /*8dd0*/  HMMA.16816.F32 R20, R40, R56.reuse, R20 ;  /* 0x000000382814723c */ /* 0x084fe80000001814 */
[----:B-1----:R-:W-:Y:S04]  /*8de0*/  MOV R114, R111 ;  /* 0x0000006f00727202 */ /* 0x002fe80000000f00 */
[C---:B------:R-:W-:Y:S01]  /*8df0*/  HMMA.16816.F32 R32, R44.reuse, R56, R32 ;  /* 0x000000382c20723c */ /* 0x040fe20000001820 */
[----:B------:R-:W-:Y:S06]  /*8e00*/  MUFU.EX2 R57, R108 ;  /* 0x0000006c00397308 */ /* 0x000fec0000000800 */
[----:B------:R-:W-:Y:S01]  /*8e10*/  FADD.FTZ R56, R229, R0 ;  /* 0x00000000e5387221 */ /* 0x000fe20000010000 */
[-C--:B------:R-:W-:Y:S04]  /*8e20*/  HMMA.16816.F32 R36, R44, R58.reuse, R36 ;  /* 0x0000003a2c24723c */ /* 0x080fe80000001824 */
[----:B------:R-:W-:Y:S01]  /*8e30*/  FADD.FTZ R0, R235, R3 ;  /* 0x00000003eb007221 */ /* 0x000fe20000010000 */
[----:B----4-:R-:W-:Y:S03]  /*8e40*/  F2FP.PACK_AB R150, R61, R62 ;  /* 0x0000003e3d96723e */ /* 0x010fe600000000ff */
[C---:B------:R-:W-:Y:S01]  /*8e50*/  HMMA.16816.F32 R48, R40.reuse, R58, R48 ;  /* 0x0000003a2830723c */ /* 0x040fe20000001830 */
[----:B------:R-:W1:Y:S03]  /*8e60*/  MUFU.EX2 R59, R75 ;  /* 0x0000004b003b7308 */ /* 0x000e660000000800 */
[----:B------:R-:W-:Y:S04]  /*8e70*/  FADD.FTZ R0, R239, R0 ;  /* 0x00000000ef007221 */ /* 0x000fe80000010000 */
[-C--:B------:R-:W-:Y:S03]  /*8e80*/  HMMA.16816.F32 R84, R40, R64.reuse, R84 ;  /* 0x000000402854723c */ /* 0x080fe60000001854 */
[----:B------:R-:W2:Y:S05]  /*8e90*/  MUFU.EX2 R58, R78 ;  /* 0x0000004e003a7308 */ /* 0x000eaa0000000800 */
[C---:B------:R-:W-:Y:S08]  /*8ea0*/  HMMA.16816.F32 R88, R44.reuse, R64, R88 ;  /* 0x000000402c58723c */ /* 0x040ff00000001858 */
[-C--:B------:R-:W-:Y:S04]  /*8eb0*/  HMMA.16816.F32 R92, R44, R66.reuse, R92 ;  /* 0x000000422c5c723c */ /* 0x080fe8000000185c */
[----:B-1----:R-:W-:Y:S04]  /*8ec0*/  F2FP.PACK_AB R149, R59, R60 ;  /* 0x0000003c3b95723e */ /* 0x002fe800000000ff */
[C---:B------:R-:W-:Y:S04]  /*8ed0*/  HMMA.16816.F32 R96, R40.reuse, R66, R96 ;  /* 0x000000422860723c */ /* 0x040fe80000001860 */
[----:B--2---:R-:W-:Y:S04]  /*8ee0*/  F2FP.PACK_AB R151, R57, R58 ;  /* 0x0000003a3997723e */ /* 0x004fe800000000ff */
[-C--:B---3--:R-:W-:Y:S08]  /*8ef0*/  HMMA.16816.F32 R100, R40, R52.reuse, R100 ;  /* 0x000000342864723c */ /* 0x088ff00000001864 */
[C---:B------:R-:W-:Y:S07]  /*8f00*/  HMMA.16816.F32 R104, R44.reuse, R52, R104 ;  /* 0x000000342c68723c */ /* 0x040fee0000001868 */
[----:B------:R-:W-:Y:S01]  /*8f10*/  FADD.FTZ R52, R220, R68 ;  /* 0x00000044dc347221 */ /* 0x000fe20000010000 */
[-C--:B------:R-:W-:Y:S01]  /*8f20*/  HMMA.16816.F32 R24, R44, R54.reuse, R24 ;  /* 0x000000362c18723c */ /* 0x080fe20000001818 */
[----:B------:R-:W1:Y:S03]  /*8f30*/  LDSM.16.MT88.4 R44, [R191+0x2000] ;  /* 0x00200000bf2c783b */ /* 0x000e660000004200 */
[----:B------:R-:W-:Y:S04]  /*8f40*/  FADD.FTZ R53, R230, R69 ;  /* 0x00000045e6357221 */ /* 0x000fe80000010000 */
[----:B------:R-:W-:Y:S07]  /*8f50*/  HMMA.16816.F32 R28, R40, R54, R28 ;  /* 0x00000036281c723c */ /* 0x000fee000000181c */
[----:B------:R-:W-:Y:S01]  /*8f60*/  FADD.FTZ R40, R132, R52 ;  /* 0x0000003484287221 */ /* 0x000fe20000010000 */
[-C--:B------:R-:W-:Y:S01]  /*8f70*/  HMMA.16816.F32 R120, R152, R128.reuse, R4 ;  /* 0x000000809878723c */ /* 0x080fe20000001804 */
[----:B------:R-:W2:Y:S04]  /*8f80*/  LDSM.16.MT88.4 R4, [R192+0x2000] ;  /* 0x00200000c004783b */ /* 0x000ea80000004200 */
[----:B------:R-:W-:Y:S02]  /*8f90*/  FADD.FTZ R41, R227, R53 ;  /* 0x00000035e3297221 */ /* 0x000fe40000010000 */
[----:B------:R-:W-:Y:S01]  /*8fa0*/  FADD.FTZ R3, R182, R40 ;  /* 0x00000028b6037221 */ /* 0x000fe20000010000 */
        /* <DEDUP_REMOVED lines=26> */
[-C--:B-1----:R-:W-:Y:S03]  /*9150*/  HMMA.16816.F32 R84, R152, R44.reuse, R84 ;  /* 0x0000002c9854723c */ /* 0x082fe60000001854 */
        /* <DEDUP_REMOVED lines=17> */
[----:B------:R-:W-:Y:S01]  /*9270*/  FADD.FTZ R9, R109, R3 ;  /* 0x000000036d097221 */ /* 0x000fe20000010000 */
[----:B------:R-:W-:Y:S01]  /*9280*/  MOV R109, R112 ;  /* 0x00000070006d7202 */ /* 0x000fe20000000f00 */
        /* <DEDUP_REMOVED lines=12> */
[----:B------:R-:W-:Y:S01]  /*9350*/  FADD.FTZ R3, R162, R9 ;  /* 0x00000009a2037221 */ /* 0x000fe20000010000 */
[-C--:B------:R-:W-:Y:S03]  /*9360*/  MOV R9, R2.reuse ;  /* 0x0000000200097202 */ /* 0x080fe60000000f00 */
        /* <DEDUP_REMOVED lines=11> */
[----:B------:R-:W-:Y:S01]  /*9420*/  IADD3 R0, R202, -0x1, RZ ;  /* 0xffffffffca007810 */ /* 0x000fe20007ffe0ff */
[----:B------:R-:W-:Y:S02]  /*9430*/  FADD.FTZ R207, R156, R4 ;  /* 0x000000049ccf7221 */ /* 0x000fe40000010000 */
[----:B------:R-:W-:Y:S01]  /*9440*/  FADD.FTZ R208, R73, R6 ;  /* 0x0000000649d07221 */ /* 0x000fe20000010000 */
[----:B------:R-:W-:Y:S01]  /*9450*/  MOV R202, R0 ;  /* 0x0000000000ca7202 */ /* 0x000fe20000000f00 */
[----:B------:R-:W-:Y:S01]  /*9460*/  FADD.FTZ R209, R61, R5 ;  /* 0x000000053dd17221 */ /* 0x000fe20000010000 */
[----:B------:R-:W-:Y:S01]  /*9470*/  MOV R0, R113 ;  /* 0x0000007100007202 */ /* 0x000fe20000000f00 */
[----:B------:R-:W-:Y:S01]  /*9480*/  FADD.FTZ R211, R57, R3 ;  /* 0x0000000339d37221 */ /* 0x000fe20000010000 */
[----:B------:R-:W-:-:S05]  /*9490*/  @P1 BRA `(.L_x_88) ;  /* 0xffffcd5000001947 */ /* 0x000fca000383ffff */
.L_x_81:
[----:B------:R-:W-:Y:S05]  /*94a0*/  BRA.DIV ~URZ, `(.L_x_89) ;  /* 0x00005fa27f007947 */ /* 0x000fea000b800000 */
[----:B------:R-:W1:Y:S04]  /*94b0*/  SHFL.BFLY PT, R0, R207, 0x2, 0x1f ;  /* 0x0c401f00cf007f89 */ /* 0x000e6800000e0000 */
[----:B------:R-:W2:Y:S04]  /*94c0*/  SHFL.BFLY PT, R2, R208, 0x2, 0x1f ;  /* 0x0c401f00d0027f89 */ /* 0x000ea800000e0000 */
[----:B------:R-:W3:Y:S04]  /*94d0*/  SHFL.BFLY PT, R3, R209, 0x2, 0x1f ;  /* 0x0c401f00d1037f89 */ /* 0x000ee800000e0000 */
[----:B------:R-:W4:Y:S01]  /*94e0*/  SHFL.BFLY PT, R7, R211, 0x2, 0x1f ;  /* 0x0c401f00d3077f89 */ /* 0x000f2200000e0000 */
[----:B-1----:R-:W-:-:S02]  /*94f0*/  FADD.FTZ R0, R0, R207 ;  /* 0x000000cf00007221 */ /* 0x002fc40000010000 */
[----:B--2---:R-:W-:-:S03]  /*9500*/  FADD.FTZ R2, R2, R208 ;  /* 0x000000d002027221 */ /* 0x004fc60000010000 */
[----:B------:R-:W1:Y:S01]  /*9510*/  SHFL.BFLY PT, R4, R0, 0x1, 0x1f ;  /* 0x0c201f0000047f89 */ /* 0x000e6200000e0000 */
[----:B---3--:R-:W-:-:S03]  /*9520*/  FADD.FTZ R3, R3, R209 ;  /* 0x000000d103037221 */ /* 0x008fc60000010000 */
[----:B------:R-:W2:Y:S01]  /*9530*/  SHFL.BFLY PT, R5, R2, 0x1, 0x1f ;  /* 0x0c201f0002057f89 */ /* 0x000ea200000e0000 */
[----:B----4-:R-:W-:-:S03]  /*9540*/  FADD.FTZ R7, R7, R211 ;  /* 0x000000d307077221 */ /* 0x010fc60000010000 */
[----:B------:R-:W3:Y:S04]  /*9550*/  SHFL.BFLY PT, R6, R3, 0x1, 0x1f ;  /* 0x0c201f0003067f89 */ /* 0x000ee800000e0000 */
[----:B------:R4:W4:Y:S01]  /*9560*/  SHFL.BFLY PT, R8, R7, 0x1, 0x1f ;  /* 0x0c201f0007087f89 */ /* 0x00092200000e0000 */
[----:B-1----:R-:W-:Y:S02]  /*9570*/  FADD.FTZ R4, R0, R4 ;  /* 0x0000000400047221 */ /* 0x002fe40000010000 */
[----:B--2---:R-:W-:Y:S02]  /*9580*/  FADD.FTZ R5, R2, R5 ;  /* 0x0000000502057221 */ /* 0x004fe40000010000 */
[----:B---3--:R-:W-:Y:S02]  /*9590*/  FADD.FTZ R6, R3, R6 ;  /* 0x0000000603067221 */ /* 0x008fe40000010000 */
.L_x_179:
[----:B------:R-:W-:Y:S01]  /*95a0*/  FSETP.NE.FTZ.AND P3, PT, R4, RZ, PT ;  /* 0x000000ff0400720b */ /* 0x000fe20003f75000 */
[----:B------:R-:W-:Y:S01]  /*95b0*/  CS2R R2, SRZ ;  /* 0x0000000000027805 */ /* 0x000fe2000001ff00 */
[----:B------:R-:W-:-:S02]  /*95c0*/  MOV R0, RZ ;  /* 0x000000ff00007202 */ /* 0x000fc40000000f00 */
[----:B------:R-:W-:Y:S02]  /*95d0*/  FSETP.NE.FTZ.AND P2, PT, R5, RZ, PT ;  /* 0x000000ff0500720b */ /* 0x000fe40003f55000 */
[----:B------:R-:W-:Y:S02]  /*95e0*/  FSETP.NE.FTZ.AND P1, PT, R6, RZ, PT ;  /* 0x000000ff0600720b */ /* 0x000fe40003f35000 */
[----:B------:R-:W-:Y:S02]  /*95f0*/  MOV R24, 0xff800000 ;  /* 0xff80000000187802 */ /* 0x000fe40000000f00 */
[----:B------:R-:W-:Y:S02]  /*9600*/  MOV R22, 0xff800000 ;  /* 0xff80000000167802 */ /* 0x000fe40000000f00 */
[----:B------:R-:W-:Y:S01]  /*9610*/  MOV R23, 0xff800000 ;  /* 0xff80000000177802 */ /* 0x000fe20000000f00 */
[----:B------:R-:W1:Y:S01]  /*9620*/  @P3 MUFU.RCP R0, R4 ;  /* 0x0000000400003308 */ /* 0x000e620000001000 */
[----:B------:R-:W-:-:S05]  /*9630*/  MOV R19, 0xff800000 ;  /* 0xff80000000137802 */ /* 0x000fca0000000f00 */
[----:B------:R-:W-:Y:S02]  /*9640*/  @P1 MOV R11, 0x3f317218 ;  /* 0x3f317218000b1802 */ /* 0x000fe40000000f00 */
[----:B------:R2:W-:Y:S01]  /*9650*/  @P3 MUFU.LG2 R10, R4 ;  /* 0x00000004000a3308 */ /* 0x0005e20000000c00 */
[----:B-1----:R-:W-:-:S07]  /*9660*/  FMUL.FTZ R64, R0, R120 ;  /* 0x0000007800407220 */ /* 0x002fce0000410000 */
[----:B------:R-:W-:Y:S01]  /*9670*/  @P2 MUFU.RCP R3, R5 ;  /* 0x0000000500032308 */ /* 0x000fe20000001000 */
[C---:B------:R-:W-:Y:S02]  /*9680*/  FMUL.FTZ R65, R0.reuse, R121 ;  /* 0x0000007900417220 */ /* 0x040fe40000410000 */
[C---:B------:R-:W-:Y:S02]  /*9690*/  FMUL.FTZ R66, R0.reuse, R128 ;  /* 0x0000008000427220 */ /* 0x040fe40000410000 */
[----:B------:R-:W-:Y:S02]  /*96a0*/  FMUL.FTZ R67, R0, R129 ;  /* 0x0000008100437220 */ /* 0x000fe40000410000 */
[----:B--2-4-:R-:W-:Y:S01]  /*96b0*/  FADD.FTZ R4, R8, R7 ;  /* 0x0000000708047221 */ /* 0x014fe20000010000 */
[----:B------:R-:W-:Y:S01]  /*96c0*/  @P1 MUFU.RCP R2, R6 ;  /* 0x0000000600021308 */ /* 0x000fe20000001000 */
[C---:B------:R-:W-:Y:S02]  /*96d0*/  FMUL.FTZ R68, R0.reuse, R132 ;  /* 0x0000008400447220 */ /* 0x040fe40000410000 */
[----:B------:R-:W-:Y:S01]  /*96e0*/  FMUL.FTZ R69, R0, R133 ;  /* 0x0000008500457220 */ /* 0x000fe20000410000 */
[----:B------:R-:W-:Y:S01]  /*96f0*/  FSETP.NE.FTZ.AND P0, PT, R4, RZ, PT ;  /* 0x000000ff0400720b */ /* 0x000fe20003f15000 */
[----:B------:R-:W-:-:S02]  /*9700*/  FMUL.FTZ R70, R0, R144 ;  /* 0x0000009000467220 */ /* 0x000fc40000410000 */
[C---:B------:R-:W-:Y:S01]  /*9710*/  FMUL.FTZ R71, R0.reuse, R145 ;  /* 0x0000009100477220 */ /* 0x040fe20000410000 */
[----:B------:R1:W2:Y:S01]  /*9720*/  @P2 MUFU.LG2 R7, R5 ;  /* 0x0000000500072308 */ /* 0x0002a20000000c00 */
        /* <DEDUP_REMOVED lines=8> */
[----:B-1----:R-:W-:Y:S01]  /*97b0*/  @P2 MOV R5, 0x3f317218 ;  /* 0x3f31721800052802 */ /* 0x002fe20000000f00 */
[----:B------:R-:W1:Y:S01]  /*97c0*/  @P1 MUFU.LG2 R0, R6 ;  /* 0x0000000600001308 */ /* 0x000e620000000c00 */
[----:B--2---:R-:W-:Y:S02]  /*97d0*/  @P2 FMUL.FTZ R8, R7, 0.69314718246459960938 ;  /* 0x3f31721807082820 */ /* 0x004fe40000410000 */
[C---:B------:R-:W-:Y:S02]  /*97e0*/  FMUL.FTZ R96, R3.reuse, R86 ;  /* 0x0000005603607220 */ /* 0x040fe40000410000 */
[----:B------:R-:W-:-:S02]  /*97f0*/  FMUL.FTZ R97, R3, R87 ;  /* 0x0000005703617220 */ /* 0x000fc40000410000 */
[C---:B------:R-:W-:Y:S02]  /*9800*/  FMUL.FTZ R78, R3.reuse, R122 ;  /* 0x0000007a034e7220 */ /* 0x040fe40000410000 */
[C---:B------:R-:W-:Y:S02]  /*9810*/  FMUL.FTZ R79, R3.reuse, R123 ;  /* 0x0000007b034f7220 */ /* 0x040fe40000410000 */
[C---:B------:R-:W-:Y:S02]  /*9820*/  FMUL.FTZ R80, R3.reuse, R130 ;  /* 0x0000008203507220 */ /* 0x040fe40000410000 */
[C---:B------:R-:W-:Y:S02]  /*9830*/  FMUL.FTZ R81, R3.reuse, R131 ;  /* 0x0000008303517220 */ /* 0x040fe40000410000 */
[C---:B------:R-:W-:Y:S02]  /*9840*/  FMUL.FTZ R82, R3.reuse, R134 ;  /* 0x0000008603527220 */ /* 0x040fe40000410000 */
[----:B-1----:R-:W-:Y:S01]  /*9850*/  @P1 FMUL.FTZ R7, R0, 0.69314718246459960938 ;  /* 0x3f31721800071820 */ /* 0x002fe20000410000 */
[----:B------:R-:W-:Y:S01]  /*9860*/  MOV R0, RZ ;  /* 0x000000ff00007202 */ /* 0x000fe20000000f00 */
[----:B------:R-:W-:-:S02]  /*9870*/  FMUL.FTZ R83, R3, R135 ;  /* 0x0000008703537220 */ /* 0x000fc40000410000 */
[C---:B------:R-:W-:Y:S02]  /*9880*/  FMUL.FTZ R84, R3.reuse, R146 ;  /* 0x0000009203547220 */ /* 0x040fe40000410000 */
[C---:B------:R-:W-:Y:S01]  /*9890*/  FMUL.FTZ R85, R3.reuse, R147 ;  /* 0x0000009303557220 */ /* 0x040fe20000410000 */
[----:B------:R-:W1:Y:S01]  /*98a0*/  @P0 MUFU.RCP R0, R4 ;  /* 0x0000000400000308 */ /* 0x000e620000001000 */
[C---:B------:R-:W-:Y:S02]  /*98b0*/  FMUL.FTZ R86, R3.reuse, R98 ;  /* 0x0000006203567220 */ /* 0x040fe40000410000 */
[C---:B------:R-:W-:Y:S02]  /*98c0*/  FMUL.FTZ R87, R3.reuse, R99 ;  /* 0x0000006303577220 */ /* 0x040fe40000410000 */
[C---:B------:R-:W-:Y:S02]  /*98d0*/  FMUL.FTZ R76, R3.reuse, R102 ;  /* 0x00000066034c7220 */ /* 0x040fe40000410000 */
[----:B------:R-:W-:-:S02]  /*98e0*/  FMUL.FTZ R77, R3, R103 ;  /* 0x00000067034d7220 */ /* 0x000fc40000410000 */
[C---:B------:R-:W-:Y:S02]  /*98f0*/  FMUL.FTZ R62, R3.reuse, R154 ;  /* 0x0000009a033e7220 */ /* 0x040fe40000410000 */
[----:B------:R-:W-:Y:S01]  /*9900*/  FMUL.FTZ R63, R3, R155 ;  /* 0x0000009b033f7220 */ /* 0x000fe20000410000 */
[----:B------:R-:W-:Y:S01]  /*9910*/  @P3 MOV R3, 0x3f317218 ;  /* 0x3f31721800033802 */ /* 0x000fe20000000f00 */
        /* <DEDUP_REMOVED lines=16> */
[----:B------:R2:W3:Y:S01]  /*9a20*/  @P0 MUFU.LG2 R2, R4 ;  /* 0x0000000400020308 */ /* 0x0004e20000000c00 */
[----:B------:R-:W-:Y:S02]  /*9a30*/  @P3 FMUL.FTZ R6, R3, c[0x0][0x2d0] ;  /* 0x0000b40003063a20 */ /* 0x000fe40000410000 */
[----:B------:R-:W-:Y:S02]  /*9a40*/  @P1 FMUL.FTZ R3, R11, c[0x0][0x2d0] ;  /* 0x0000b4000b031a20 */ /* 0x000fe40000410000 */
[----:B------:R-:W-:Y:S02]  /*9a50*/  @P3 FMUL.FTZ R10, R10, 0.69314718246459960938 ;  /* 0x3f3172180a0a3820 */ /* 0x000fe40000410000 */
[----:B------:R-:W-:Y:S01]  /*9a60*/  @P1 FFMA.FTZ R24, R3, R111, R7 ;  /* 0x0000006f03181223 */ /* 0x000fe20000010007 */
[----:B------:R-:W-:Y:S01]  /*9a70*/  @P0 MOV R3, 0x3f317218 ;  /* 0x3f31721800030802 */ /* 0x000fe20000000f00 */
[----:B------:R-:W-:Y:S02]  /*9a80*/  @P2 FMUL.FTZ R5, R5, c[0x0][0x2d0] ;  /* 0x0000b40005052a20 */ /* 0x000fe40000410000 */
[----:B-1----:R-:W-:-:S02]  /*9a90*/  FMUL.FTZ R30, R0, R118 ;  /* 0x00000076001e7220 */ /* 0x002fc40000410000 */
[----:B------:R-:W-:Y:S02]  /*9aa0*/  @P0 FMUL.FTZ R3, R3, c[0x0][0x2d0] ;  /* 0x0000b40003030a20 */ /* 0x000fe40000410000 */
[----:B------:R-:W-:Y:S01]  /*9ab0*/  FMUL.FTZ R31, R0, R119 ;  /* 0x00000077001f7220 */ /* 0x000fe20000410000 */
[----:B--2---:R-:W-:Y:S01]  /*9ac0*/  MOV R4, 0x1 ;  /* 0x0000000100047802 */ /* 0x004fe20000000f00 */
[----:B---3--:R-:W-:Y:S02]  /*9ad0*/  @P0 FMUL.FTZ R2, R2, 0.69314718246459960938 ;  /* 0x3f31721802020820 */ /* 0x008fe40000410000 */
        /* <DEDUP_REMOVED lines=13> */
[----:B------:R-:W-:Y:S01]  /*9bb0*/  FMUL.FTZ R29, R0, R151 ;  /* 0x00000097001d7220 */ /* 0x000fe20000410000 */
[----:B------:R-:W-:Y:S01]  /*9bc0*/  PRMT R0, R4, 0x7610, R0 ;  /* 0x0000761004007816 */ /* 0x000fe20000000000 */
[----:B------:R-:W-:-:S02]  /*9bd0*/  @P3 FFMA.FTZ R22, R6, R113, R10 ;  /* 0x0000007106163223 */ /* 0x000fc4000001000a */
[----:B------:R-:W-:Y:S02]  /*9be0*/  @P2 FFMA.FTZ R23, R5, R112, R8 ;  /* 0x0000007005172223 */ /* 0x000fe40000010008 */
[----:B------:R-:W-:Y:S02]  /*9bf0*/  @P0 FFMA.FTZ R19, R3, R9, R2 ;  /* 0x0000000903130223 */ /* 0x000fe40000010002 */
.L_x_48:
[----:B------:R1:W5:Y:S04]  /*9c00*/  LDL R6, [R1] ;  /* 0x0000000001067983 */ /* 0x0003680000100800 */
[----:B------:R-:W2:Y:S01]  /*9c10*/  S2R R2, SR_TID.X ;  /* 0x0000000000027919 */ /* 0x000ea20000002100 */
[----:B------:R-:W-:Y:S01]  /*9c20*/  BSSY B0, `(.L_x_90) ;  /* 0x0000011000007945 */ /* 0x000fe20003800000 */
[----:B--2---:R-:W-:-:S13]  /*9c30*/  LOP3.LUT P0, RZ, R2, 0x7f, RZ, 0xc0, !PT ;  /* 0x0000007f02ff7812 */ /* 0x004fda000780c0ff */
[----:B------:R-:W-:Y:S05]  /*9c40*/  @P0 BRA `(.L_x_91) ;  /* 0x000000e000000947 */ /* 0x000fea0003800000 */
[----:B-1----:R-:W1:Y:S01]  /*9c50*/  S2R R4, SR_LANEID ;  /* 0x0000000000047919 */ /* 0x002e620000000000 */
[----:B------:R-:W-:Y:S01]  /*9c60*/  VOTEU.ANY UR4, UPT, PT ;  /* 0x0000000000047886 */ /* 0x000fe200038e0100 */
[----:B------:R-:W-:Y:S01]  /*9c70*/  IMAD.MOV.U32 R5, RZ, RZ, c[0x0][0x564] ;  /* 0x00015900ff057624 */ /* 0x000fe200078e00ff */
[----:B------:R-:W1:Y:S08]  /*9c80*/  FLO.U32 R3, UR4 ;  /* 0x0000000400037d00 */ /* 0x000e7000080e0000 */
[----:B------:R-:W2:Y:S01]  /*9c90*/  POPC R2, UR4 ;  /* 0x0000000400027d09 */ /* 0x000ea20008000000 */
[----:B-1----:R-:W-:Y:S01]  /*9ca0*/  ISETP.EQ.U32.AND P0, PT, R3, R4, PT ;  /* 0x000000040300720c */ /* 0x002fe20003f02070 */
[----:B------:R-:W-:-:S12]  /*9cb0*/  IMAD.MOV.U32 R4, RZ, RZ, c[0x0][0x560] ;  /* 0x00015800ff047624 */ /* 0x000fd800078e00ff */
[----:B--2---:R1:W2:Y:S04]  /*9cc0*/  @P0 ATOMG.E.ADD.STRONG.GPU PT, R2, [R4.64], R2 ;  /* 0x00000002040209a8 */ /* 0x0042a800081ee1c6 */
[----:B-1----:R-:W1:Y:S04]  /*9cd0*/  S2R R4, SR_LTMASK ;  /* 0x0000000000047919 */ /* 0x002e680000003900 */
[----:B--2---:R1:W2:Y:S02]  /*9ce0*/  SHFL.IDX PT, R3, R2, R3, 0x1f ;  /* 0x00001f0302037589 */ /* 0x0042a400000e0000 */
[----:B-1----:R-:W-:-:S06]  /*9cf0*/  LOP3.LUT R2, R4, UR4, RZ, 0xc0, !PT ;  /* 0x0000000404027c12 */ /* 0x002fcc000f8ec0ff */
[----:B------:R-:W2:Y:S02]  /*9d00*/  POPC R2, R2 ;  /* 0x0000000200027309 */ /* 0x000ea40000000000 */
[----:B--2--5:R-:W-:-:S05]  /*9d10*/  IADD3 R6, R3, c[0x0][0xc], R2 ;  /* 0x0000030003067a10 */ /* 0x024fca0007ffe002 */
[----:B------:R1:W-:Y:S02]  /*9d20*/  STL [R1], R6 ;  /* 0x0000000601007387 */ /* 0x0003e40000100800 */
.L_x_91:
[----:B-1----:R-:W-:Y:S05]  /*9d30*/  BSYNC B0 ;  /* 0x0000000000007941 */ /* 0x002fea0003800000 */
.L_x_90:
[----:B------:R-:W-:Y:S01]  /*9d40*/  PRMT R0, R0, 0x9910, RZ ;  /* 0x0000991000007816 */ /* 0x000fe200000000ff */
[----:B------:R-:W-:Y:S01]  /*9d50*/  BSSY B1, `(.L_x_92) ;  /* 0x00002f2000017945 */ /* 0x000fe20003800000 */
[----:B-----5:R-:W-:Y:S02]  /*9d60*/  IMAD.MOV.U32 R88, RZ, RZ, R6 ;  /* 0x000000ffff587224 */ /* 0x020fe400078e0006 */
[----:B------:R-:W-:-:S13]  /*9d70*/  ISETP.NE.AND P0, PT, R0, RZ, PT ;  /* 0x000000ff0000720c */ /* 0x000fda0003f05270 */
[----:B------:R-:W-:Y:S05]  /*9d80*/  @!P0 BRA `(.L_x_93) ;  /* 0x000022a000008947 */ /* 0x000fea0003800000 */
[----:B------:R-:W2:Y:S04]  /*9d90*/  LDL R6, [R1+0x48] ;  /* 0x0000480001067983 */ /* 0x000ea80000100800 */
[----:B------:R-:W3:Y:S04]  /*9da0*/  LDL R5, [R1+0x58] ;  /* 0x0000580001057983 */ /* 0x000ee80000100800 */
[----:B------:R-:W4:Y:S04]  /*9db0*/  LDL R9, [R1+0x7c] ;  /* 0x00007c0001097983 */ /* 0x000f280000100800 */
[----:B------:R-:W4:Y:S01]  /*9dc0*/  LDL R8, [R1+0x78] ;  /* 0x0000780001087983 */ /* 0x000f220000100800 */
[----:B------:R-:W-:Y:S01]  /*9dd0*/  WARPSYNC 0xffffffff ;  /* 0xffffffff00007948 */ /* 0x000fe20003800000 */
[----:B------:R-:W-:-:S02]  /*9de0*/  F2FP.PACK_AB R0, R65, R64 ;  /* 0x000000404100723e */ /* 0x000fc400000000ff */
[----:B------:R-:W-:Y:S01]  /*9df0*/  BAR.SYNC.DEFER_BLOCKING 0x1, 0x80 ;  /* 0x0042000000007b1d */ /* 0x000fe20000010000 */
[----:B------:R-:W-:Y:S02]  /*9e00*/  F2FP.PACK_AB R3, R79, R78 ;  /* 0x0000004e4f03723e */ /* 0x000fe400000000ff */
[----:B------:R-:W-:-:S03]  /*9e10*/  F2FP.PACK_AB R2, R67, R66 ;  /* 0x000000424302723e */ /* 0x000fc600000000ff */
[----:B------:R-:W4:Y:S01]  /*9e20*/  LDL R7, [R1+0x4c] ;  /* 0x00004c0001077983 */ /* 0x000f220000100800 */
[----:B------:R-:W-:-:S03]  /*9e30*/  F2FP.PACK_AB R4, R45, R44 ;  /* 0x0000002c2d04723e */ /* 0x000fc600000000ff */
[----:B------:R-:W4:Y:S04]  /*9e40*/  LDL R13, [R1+0x50] ;  /* 0x00005000010d7983 */ /* 0x000f280000100800 */
[----:B------:R-:W4:Y:S04]  /*9e50*/  LDL R12, [R1+0x80] ;  /* 0x00008000010c7983 */ /* 0x000f280000100800 */
[----:B------:R-:W4:Y:S04]  /*9e60*/  LDL R10, [R1+0x84] ;  /* 0x00008400010a7983 */ /* 0x000f280000100800 */
[----:B--2---:R1:W-:Y:S04]  /*9e70*/  STS [R6], R0 ;  /* 0x0000000006007388 */ /* 0x0043e80000000800 */
[----:B------:R2:W-:Y:S04]  /*9e80*/  STS [R6+0x400], R3 ;  /* 0x0004000306007388 */ /* 0x0005e80000000800 */
[----:B---3--:R3:W-:Y:S01]  /*9e90*/  STS [R5], R2 ;  /* 0x0000000205007388 */ /* 0x0087e20000000800 */
[----:B-1----:R-:W-:-:S02]  /*9ea0*/  F2FP.PACK_AB R0, R81, R80 ;  /* 0x000000505100723e */ /* 0x002fc400000000ff */
[----:B--2---:R-:W-:-:S03]  /*9eb0*/  F2FP.PACK_AB R3, R43, R42 ;  /* 0x0000002a2b03723e */ /* 0x004fc600000000ff */
[----:B------:R1:W-:Y:S01]  /*9ec0*/  STS [R5+0x400], R0 ;  /* 0x0004000005007388 */ /* 0x0003e20000000800 */
[----:B---3--:R-:W-:-:S03]  /*9ed0*/  F2FP.PACK_AB R2, R31, R30 ;  /* 0x0000001e1f02723e */ /* 0x008fc600000000ff */
[----:B------:R-:W-:Y:S04]  /*9ee0*/  STS [R6+0x2000], R3 ;  /* 0x0020000306007388 */ /* 0x000fe80000000800 */
[----:B------:R2:W-:Y:S01]  /*9ef0*/  STS [R6+0x2400], R2 ;  /* 0x0024000206007388 */ /* 0x0005e20000000800 */
[----:B-1----:R-:W-:-:S03]  /*9f00*/  F2FP.PACK_AB R0, R33, R32 ;  /* 0x000000202100723e */ /* 0x002fc600000000ff */
[----:B--2---:R-:W2:Y:S01]  /*9f10*/  LDL R6, [R1+0x54] ;  /* 0x0000540001067983 */ /* 0x004ea20000100800 */
[----:B------:R-:W-:Y:S02]  /*9f20*/  F2FP.PACK_AB R3, R69, R68 ;  /* 0x000000444503723e */ /* 0x000fe400000000ff */
[----:B------:R-:W-:Y:S01]  /*9f30*/  F2FP.PACK_AB R2, R83, R82 ;  /* 0x000000525302723e */ /* 0x000fe200000000ff */
[----:B------:R1:W-:Y:S04]  /*9f40*/  STS [R5+0x2000], R0 ;  /* 0x0020000005007388 */ /* 0x0003e80000000800 */
[----:B------:R3:W-:Y:S04]  /*9f50*/  STS [R5+0x2400], R4 ;  /* 0x0024000405007388 */ /* 0x0007e80000000800 */
[----:B----4-:R4:W-:Y:S04]  /*9f60*/  STS [R9], R3 ;  /* 0x0000000309007388 */ /* 0x0109e80000000800 */
[----:B------:R4:W-:Y:S04]  /*9f70*/  STS [R9+0x400], R2 ;  /* 0x0004000209007388 */ /* 0x0009e80000000800 */
[----:B------:R-:W2:Y:S01]  /*9f80*/  LDL.LU R11, [R1+0x30] ;  /* 0x00003000010b7983 */ /* 0x000ea20000300800 */
[----:B-1----:R-:W-:-:S02]  /*9f90*/  F2FP.PACK_AB R0, R71, R70 ;  /* 0x000000464700723e */ /* 0x002fc400000000ff */
[----:B---3--:R-:W-:-:S03]  /*9fa0*/  F2FP.PACK_AB R4, R35, R34 ;  /* 0x000000222304723e */ /* 0x008fc600000000ff */
[----:B------:R1:W-:Y:S01]  /*9fb0*/  STS [R8], R0 ;  /* 0x0000000008007388 */ /* 0x0003e20000000800 */
[----:B------:R-:W-:Y:S02]  /*9fc0*/  F2FP.PACK_AB R5, R57, R56 ;  /* 0x000000383905723e */ /* 0x000fe400000000ff */
[----:B----4-:R-:W-:Y:S02]  /*9fd0*/  F2FP.PACK_AB R3, R85, R84 ;  /* 0x000000545503723e */ /* 0x010fe400000000ff */
[----:B------:R-:W-:-:S03]  /*9fe0*/  F2FP.PACK_AB R2, R47, R46 ;  /* 0x0000002e2f02723e */ /* 0x000fc600000000ff */
[----:B------:R-:W-:Y:S04]  /*9ff0*/  STS [R8+0x400], R3 ;  /* 0x0004000308007388 */ /* 0x000fe80000000800 */
[----:B------:R-:W-:Y:S04]  /*a000*/  STS [R9+0x2000], R4 ;  /* 0x0020000409007388 */ /* 0x000fe80000000800 */
[----:B------:R3:W-:Y:S01]  /*a010*/  STS [R9+0x2400], R2 ;  /* 0x0024000209007388 */ /* 0x0007e20000000800 */
[----:B-1----:R-:W-:-:S03]  /*a020*/  F2FP.PACK_AB R0, R37, R36 ;  /* 0x000000242500723e */ /* 0x002fc600000000ff */
[----:B---3--:R-:W3:Y:S01]  /*a030*/  LDL.LU R9, [R1+0x34] ;  /* 0x0000340001097983 */ /* 0x008ee20000300800 */
[----:B------:R-:W-:Y:S02]  /*a040*/  F2FP.PACK_AB R4, R61, R60 ;  /* 0x0000003c3d04723e */ /* 0x000fe400000000ff */
[----:B------:R-:W-:Y:S01]  /*a050*/  F2FP.PACK_AB R3, R97, R96 ;  /* 0x000000606103723e */ /* 0x000fe200000000ff */
[----:B------:R1:W-:Y:S01]  /*a060*/  STS [R8+0x2000], R0 ;  /* 0x0020000008007388 */ /* 0x0003e20000000800 */
[----:B------:R-:W-:-:S03]  /*a070*/  F2FP.PACK_AB R2, R75, R74 ;  /* 0x0000004a4b02723e */ /* 0x000fc600000000ff */
[----:B------:R4:W-:Y:S04]  /*a080*/  STS [R8+0x2400], R5 ;  /* 0x0024000508007388 */ /* 0x0009e80000000800 */
[----:B------:R4:W-:Y:S04]  /*a090*/  STS [R7], R4 ;  /* 0x0000000407007388 */ /* 0x0009e80000000800 */
[----:B------:R4:W-:Y:S01]  /*a0a0*/  STS [R7+0x400], R3 ;  /* 0x0004000307007388 */ /* 0x0009e20000000800 */
[----:B-1----:R-:W-:Y:S02]  /*a0b0*/  F2FP.PACK_AB R0, R87, R86 ;  /* 0x000000565700723e */ /* 0x002fe400000000ff */
[----:B------:R-:W-:-:S02]  /*a0c0*/  ISETP.NE.U32.AND P3, PT, RZ, c[0x0][0x508], PT ;  /* 0x00014200ff007a0c */ /* 0x000fc40003f65070 */
[----:B------:R-:W-:Y:S01]  /*a0d0*/  ISETP.NE.U32.AND P2, PT, RZ, c[0x0][0x500], PT ;  /* 0x00014000ff007a0c */ /* 0x000fe20003f45070 */
[----:B----4-:R-:W4:Y:S01]  /*a0e0*/  LDL.LU R8, [R1+0x3c] ;  /* 0x00003c0001087983 */ /* 0x010f220000300800 */
[----:B------:R-:W-:Y:S02]  /*a0f0*/  F2FP.PACK_AB R4, R53, R52 ;  /* 0x000000343504723e */ /* 0x000fe400000000ff */
[----:B------:R-:W-:Y:S02]  /*a100*/  F2FP.PACK_AB R3, R55, R54 ;  /* 0x000000363703723e */ /* 0x000fe400000000ff */
[----:B------:R-:W-:Y:S02]  /*a110*/  ISETP.NE.AND.EX P3, PT, RZ, c[0x0][0x50c], PT, P3 ;  /* 0x00014300ff007a0c */ /* 0x000fe40003f65330 */
[----:B------:R-:W-:Y:S01]  /*a120*/  ISETP.NE.AND.EX P2, PT, RZ, c[0x0][0x504], PT, P2 ;  /* 0x00014100ff007a0c */ /* 0x000fe20003f45320 */
[----:B--2---:R1:W-:Y:S04]  /*a130*/  STS [R6], R2 ;  /* 0x0000000206007388 */ /* 0x0043e80000000800 */
[----:B------:R2:W-:Y:S04]  /*a140*/  STS [R6+0x400], R0 ;  /* 0x0004000006007388 */ /* 0x0005e80000000800 */
[----:B------:R2:W-:Y:S04]  /*a150*/  STS [R7+0x2000], R4 ;  /* 0x0020000407007388 */ /* 0x0005e80000000800 */
[----:B------:R2:W-:Y:S01]  /*a160*/  STS [R7+0x2400], R3 ;  /* 0x0024000307007388 */ /* 0x0005e20000000800 */
[----:B-1----:R-:W-:-:S02]  /*a170*/  F2FP.PACK_AB R2, R49, R48 ;  /* 0x000000303102723e */ /* 0x002fc400000000ff */
[----:B--2---:R-:W-:-:S03]  /*a180*/  F2FP.PACK_AB R0, R51, R50 ;  /* 0x000000323300723e */ /* 0x004fc600000000ff */
[----:B------:R-:W-:Y:S04]  /*a190*/  STS [R6+0x2000], R2 ;  /* 0x0020000206007388 */ /* 0x000fe80000000800 */
[----:B------:R1:W-:Y:S01]  /*a1a0*/  STS [R6+0x2400], R0 ;  /* 0x0024000006007388 */ /* 0x0003e20000000800 */
[----:B------:R-:W-:Y:S02]  /*a1b0*/  F2FP.PACK_AB R4, R77, R76 ;  /* 0x0000004c4d04723e */ /* 0x000fe400000000ff */
[----:B------:R-:W-:Y:S02]  /*a1c0*/  F2FP.PACK_AB R3, R59, R58 ;  /* 0x0000003a3b03723e */ /* 0x000fe400000000ff */
[----:B-1----:R-:W-:Y:S02]  /*a1d0*/  F2FP.PACK_AB R0, R73, R72 ;  /* 0x000000484900723e */ /* 0x002fe400000000ff */
[----:B------:R-:W-:-:S03]  /*a1e0*/  F2FP.PACK_AB R2, R63, R62 ;  /* 0x0000003e3f02723e */ /* 0x000fc600000000ff */
[----:B------:R1:W-:Y:S04]  /*a1f0*/  STS [R13], R0 ;  /* 0x000000000d007388 */ /* 0x0003e80000000800 */
[----:B------:R-:W-:Y:S04]  /*a200*/  STS [R13+0x400], R4 ;  /* 0x000400040d007388 */ /* 0x000fe80000000800 */
[----:B------:R2:W-:Y:S04]  /*a210*/  STS [R12], R3 ;  /* 0x000000030c007388 */ /* 0x0005e80000000800 */
[----:B------:R3:W-:Y:S01]  /*a220*/  STS [R10+0x400], R2 ;  /* 0x000400020a007388 */ /* 0x0007e20000000800 */
[----:B-1----:R-:W-:-:S05]  /*a230*/  F2FP.PACK_AB R0, R39, R38 ;  /* 0x000000262700723e */ /* 0x002fca00000000ff */
[----:B------:R1:W-:Y:S01]  /*a240*/  STS [R13+0x2000], R0 ;  /* 0x002000000d007388 */ /* 0x0003e20000000800 */
[----:B--2---:R-:W-:Y:S02]  /*a250*/  F2FP.PACK_AB R3, R29, R28 ;  /* 0x0000001c1d03723e */ /* 0x004fe400000000ff */
[----:B---3--:R-:W-:-:S05]  /*a260*/  F2FP.PACK_AB R2, R41, R40 ;  /* 0x000000282902723e */ /* 0x008fca00000000ff */
[----:B------:R2:W-:Y:S01]  /*a270*/  STS [R13+0x2400], R2 ;  /* 0x002400020d007388 */ /* 0x0005e20000000800 */
[----:B-1----:R-:W-:-:S05]  /*a280*/  F2FP.PACK_AB R0, R27, R26 ;  /* 0x0000001a1b00723e */ /* 0x002fca00000000ff */
[----:B------:R-:W-:Y:S04]  /*a290*/  STS [R12+0x2000], R0 ;  /* 0x002000000c007388 */ /* 0x000fe80000000800 */
[----:B------:R1:W-:Y:S04]  /*a2a0*/  STS [R10+0x2400], R3 ;  /* 0x002400030a007388 */ /* 0x0003e80000000800 */
[----:B------:R-:W-:Y:S01]  /*a2b0*/  BAR.SYNC.DEFER_BLOCKING 0x1, 0x80 ;  /* 0x0042000000007b1d */ /* 0x000fe20000010000 */
[C---:B------:R-:W-:Y:S02]  /*a2c0*/  @P3 IADD3 R6, P0, R11.reuse, c[0x0][0x508], RZ ;  /* 0x000142000b063a10 */ /* 0x040fe40007f1e0ff */
[----:B------:R-:W-:Y:S01]  /*a2d0*/  IADD3 R4, P1, R11, c[0x0][0x500], RZ ;  /* 0x000140000b047a10 */ /* 0x000fe20007f3e0ff */
[----:B------:R-:W-:Y:S01]  /*a2e0*/  IMAD.MOV.U32 R11, RZ, RZ, c[0x0][0x388] ;  /* 0x0000e200ff0b7624 */ /* 0x000fe200078e00ff */
[C---:B------:R-:W-:Y:S01]  /*a2f0*/  @P3 IADD3.X R7, R9.reuse, c[0x0][0x50c], RZ, P0, !PT ;  /* 0x0001430009073a10 */ /* 0x040fe200007fe4ff */
[----:B--2---:R-:W-:Y:S01]  /*a300*/  IMAD.MOV.U32 R2, RZ, RZ, RZ ;  /* 0x000000ffff027224 */ /* 0x004fe200078e00ff */
[----:B------:R-:W-:-:S03]  /*a310*/  IADD3.X R5, R9, c[0x0][0x504], RZ, P1, !PT ;  /* 0x0001410009057a10 */ /* 0x000fc60000ffe4ff */
[----:B------:R2:W5:Y:S04]  /*a320*/  @P3 LDG.E R11, [R6.64] ;  /* 0x00000006060b3981 */ /* 0x000568000c1e1900 */
[----:B------:R2:W5:Y:S01]  /*a330*/  @P2 LDG.E R2, [R4.64] ;  /* 0x0000000604022981 */ /* 0x000562000c1e1900 */
[----:B----4-:R-:W-:-:S04]  /*a340*/  ISETP.NE.AND P0, PT, R8, RZ, PT ;  /* 0x000000ff0800720c */ /* 0x010fc80003f05270 */
[----:B-1----:R-:W-:Y:S01]  /*a350*/  SEL R3, R8, c[0x0][0x3d4], P0 ;  /* 0x0000f50008037a07 */ /* 0x002fe20000000000 */
[----:B------:R-:W-:Y:S05]  /*a360*/  @P3 BRA `(.L_x_94) ;  /* 0x0000004000003947 */ /* 0x000fea0003800000 */
[----:B------:R-:W-:Y:S05]  /*a370*/  @!P2 BRA `(.L_x_94) ;  /* 0x000000300000a947 */ /* 0x000fea0003800000 */
[----:B------:R1:W3:Y:S04]  /*a380*/  LDG.E R0, [R4.64] ;  /* 0x0000000604007981 */ /* 0x0002e8000c1e1900 */
[----:B-12---:R-:W3:Y:S02]  /*a390*/  LDG.E R4, [R4.64+0x4] ;  /* 0x0000040604047981 */ /* 0x006ee4000c1e1900 */
[----:B---3-5:R-:W-:Y:S02]  /*a3a0*/  IADD3 R11, -R0, R4, RZ ;  /* 0x00000004000b7210 */ /* 0x028fe40007ffe1ff */
.L_x_94:
[----:B------:R-:W3:Y:S04]  /*a3b0*/  LDL.LU R8, [R1+0x10] ;  /* 0x0000100001087983 */ /* 0x000ee80000300800 */
[----:B------:R-:W4:Y:S04]  /*a3c0*/  LDL R10, [R1+0x90] ;  /* 0x00009000010a7983 */ /* 0x000f280000100800 */
[----:B--2---:R-:W2:Y:S04]  /*a3d0*/  LDL.LU R7, [R1+0x40] ;  /* 0x0000400001077983 */ /* 0x004ea80000300800 */
[----:B------:R-:W4:Y:S04]  /*a3e0*/  LDL.LU R6, [R1+0x8] ;  /* 0x0000080001067983 */ /* 0x000f280000300800 */
[----:B------:R-:W4:Y:S04]  /*a3f0*/  LDL R25, [R1+0x4] ;  /* 0x0000040001197983 */ /* 0x000f280000100800 */
[----:B------:R-:W4:Y:S04]  /*a400*/  LDL R18, [R1+0x44] ;  /* 0x0000440001127983 */ /* 0x000f280000100800 */
[----:B------:R-:W4:Y:S01]  /*a410*/  LDL R90, [R1+0x8c] ;  /* 0x00008c00015a7983 */ /* 0x000f220000100800 */
[----:B------:R-:W-:Y:S01]  /*a420*/  IMAD.MOV.U32 R9, RZ, RZ, 0x368 ;  /* 0x00000368ff097424 */ /* 0x000fe200078e00ff */
[----:B------:R-:W-:-:S04]  /*a430*/  ISETP.GT.AND P3, PT, R3, 0x1, PT ;  /* 0x000000010300780c */ /* 0x000fc80003f64270 */
[----:B------:R-:W-:-:S04]  /*a440*/  SEL R9, R9, 0x328, P3 ;  /* 0x0000032809097807 */ /* 0x000fc80001800000 */
[----:B------:R-:W1:Y:S08]  /*a450*/  LDC.64 R4, c[0x0][R9+0x170] ;  /* 0x00005c0009047b82 */ /* 0x000e700000000a00 */
[----:B------:R-:W1:Y:S08]  /*a460*/  LDC.64 R12, c[0x0][R9+0x168] ;  /* 0x00005a00090c7b82 */ /* 0x000e700000000a00 */
[----:B------:R1:W1:Y:S08]  /*a470*/  LDC.64 R14, c[0x0][R9+0x178] ;  /* 0x00005e00090e7b82 */ /* 0x0002700000000a00 */
[----:B------:R1:W1:Y:S01]  /*a480*/  LDC.64 R20, c[0x0][R9+0x160] ;  /* 0x0000580009147b82 */ /* 0x0002620000000a00 */
[----:B------:R-:W-:Y:S01]  /*a490*/  ISETP.NE.U32.AND P0, PT, RZ, c[0x0][0x500], PT ;  /* 0x00014000ff007a0c */ /* 0x000fe20003f05070 */
[----:B------:R-:W-:-:S03]  /*a4a0*/  IMAD.MOV.U32 R0, RZ, RZ, c[0x0][0x4e8] ;  /* 0x00013a00ff007624 */ /* 0x000fc600078e00ff */
[----:B------:R-:W-:Y:S02]  /*a4b0*/  ISETP.NE.AND.EX P0, PT, RZ, c[0x0][0x504], PT, P0 ;  /* 0x00014100ff007a0c */ /* 0x000fe40003f05300 */
[----:B------:R-:W-:Y:S01]  /*a4c0*/  ISETP.NE.AND P2, PT, R0, 0x1, PT ;  /* 0x000000010000780c */ /* 0x000fe20003f45270 */
[----:B------:R-:W1:Y:S02]  /*a4d0*/  S2R R91, SR_TID.X ;  /* 0x00000000005b7919 */ /* 0x000e640000002100 */
[----:B-1----:R-:W-:-:S04]  /*a4e0*/  SHF.R.S32.HI R89, RZ, 0x1f, R91 ;  /* 0x0000001fff597819 */ /* 0x002fc8000001145b */
[----:B------:R-:W-:-:S04]  /*a4f0*/  LEA.HI R89, R89, R91, RZ, 0x5 ;  /* 0x0000005b59597211 */ /* 0x000fc800078f28ff */
[----:B------:R-:W-:-:S05]  /*a500*/  LOP3.LUT R89, R89, 0xffffffe0, RZ, 0xc0, !PT ;  /* 0xffffffe059597812 */ /* 0x000fca00078ec0ff */
[----:B------:R-:W-:Y:S01]  /*a510*/  IMAD.IADD R89, R91, 0x1, -R89 ;  /* 0x000000015b597824 */ /* 0x000fe200078e0a59 */
[----:B---3--:R-:W-:-:S05]  /*a520*/  SEL R8, R8, RZ, !P0 ;  /* 0x000000ff08087207 */ /* 0x008fca0004000000 */
[----:B------:R-:W-:Y:S01]  /*a530*/  IMAD R0, R5, R8, RZ ;  /* 0x0000000805007224 */ /* 0x000fe200078e02ff */
[----:B--2---:R-:W-:Y:S02]  /*a540*/  SEL R3, R7, RZ, !P0 ;  /* 0x000000ff07037207 */ /* 0x004fe40004000000 */
[----:B----4-:R-:W-:Y:S01]  /*a550*/  LOP3.LUT R16, R6, 0xffff, RZ, 0xc0, !PT ;  /* 0x0000ffff06107812 */ /* 0x010fe200078ec0ff */
[----:B------:R-:W-:Y:S02]  /*a560*/  IMAD R17, R25, 0x80, R10 ;  /* 0x0000008019117824 */ /* 0x000fe400078e020a */
[----:B------:R-:W-:Y:S02]  /*a570*/  IMAD R10, R4, R3, R0 ;  /* 0x00000003040a7224 */ /* 0x000fe400078e0200 */
[----:B------:R-:W-:-:S04]  /*a580*/  @P2 IMAD.HI.U32 R3, R17, c[0x0][0x4ec], RZ ;  /* 0x00013b0011032a27 */ /* 0x000fc800078e00ff */
[----:B------:R-:W-:-:S04]  /*a590*/  IMAD.WIDE.U32 R4, R4, R8, RZ ;  /* 0x0000000804047225 */ /* 0x000fc800078e00ff */
[----:B------:R-:W-:-:S04]  /*a5a0*/  IMAD.WIDE.U32 R6, R12, R16, RZ ;  /* 0x000000100c067225 */ /* 0x000fc800078e00ff */
[----:B------:R-:W-:Y:S01]  /*a5b0*/  IMAD.MOV.U32 R0, RZ, RZ, R17 ;  /* 0x000000ffff007224 */ /* 0x000fe200078e0011 */
[----:B------:R-:W-:Y:S01]  /*a5c0*/  @P2 SHF.R.U32.HI R0, RZ, c[0x0][0x4f0], R3 ;  /* 0x00013c00ff002a19 */ /* 0x000fe20000011603 */
[----:B------:R-:W-:Y:S01]  /*a5d0*/  IMAD R9, R13, R16, RZ ;  /* 0x000000100d097224 */ /* 0x000fe200078e02ff */
[----:B------:R-:W-:Y:S01]  /*a5e0*/  SEL R3, R18, RZ, P3 ;  /* 0x000000ff12037207 */ /* 0x000fe20001800000 */
[----:B------:R-:W-:Y:S01]  /*a5f0*/  IMAD.IADD R10, R5, 0x1, R10 ;  /* 0x00000001050a7824 */ /* 0x000fe200078e020a */
[--C-:B-----5:R-:W-:Y:S01]  /*a600*/  IADD3 R12, P1, P0, R4, R6, R2.reuse ;  /* 0x00000006040c7210 */ /* 0x120fe2000783e002 */
[----:B------:R-:W-:Y:S01]  /*a610*/  IMAD.IADD R6, R7, 0x1, R9 ;  /* 0x0000000107067824 */ /* 0x000fe200078e0209 */
[----:B------:R-:W-:Y:S01]  /*a620*/  SHF.R.S32.HI R18, RZ, 0x1f, R2 ;  /* 0x0000001fff127819 */ /* 0x000fe20000011402 */
[----:B------:R-:W-:Y:S02]  /*a630*/  IMAD.MOV R7, RZ, RZ, -R0 ;  /* 0x000000ffff077224 */ /* 0x000fe400078e0a00 */
[----:B------:R-:W-:-:S02]  /*a640*/  IMAD R9, R15, R3, RZ ;  /* 0x000000030f097224 */ /* 0x000fc400078e02ff */
[----:B------:R-:W-:Y:S01]  /*a650*/  IMAD.WIDE.U32 R4, R14, R3, RZ ;  /* 0x000000030e047225 */ /* 0x000fe200078e00ff */
[----:B------:R-:W-:-:S03]  /*a660*/  IADD3.X R10, R10, R6, R18, P1, P0 ;  /* 0x000000060a0a7210 */ /* 0x000fc60000fe0412 */
[----:B------:R-:W-:Y:S01]  /*a670*/  IMAD R6, R7, c[0x0][0x4e8], R17 ;  /* 0x00013a0007067a24 */ /* 0x000fe200078e0211 */
[----:B------:R-:W-:Y:S01]  /*a680*/  IADD3 R4, P1, P0, R0, R12, R4 ;  /* 0x0000000c00047210 */ /* 0x000fe2000783e004 */
[----:B------:R-:W-:Y:S01]  /*a690*/  IMAD.IADD R9, R5, 0x1, R9 ;  /* 0x0000000105097824 */ /* 0x000fe200078e0209 */
[----:B------:R-:W-:Y:S01]  /*a6a0*/  SHF.R.S32.HI R3, RZ, 0x1f, R0 ;  /* 0x0000001fff037819 */ /* 0x000fe20000011400 */
[----:B------:R-:W-:Y:S01]  /*a6b0*/  IMAD R0, R21, R6, RZ ;  /* 0x0000000615007224 */ /* 0x000fe200078e02ff */
[----:B------:R-:W-:Y:S02]  /*a6c0*/  SHF.R.S32.HI R7, RZ, 0x1f, R6 ;  /* 0x0000001fff077819 */ /* 0x000fe40000011406 */
[----:B------:R-:W-:Y:S01]  /*a6d0*/  IADD3.X R5, R3, R10, R9, P1, P0 ;  /* 0x0000000a03057210 */ /* 0x000fe20000fe0409 */
[----:B------:R-:W-:Y:S02]  /*a6e0*/  IMAD.MOV.U32 R3, RZ, RZ, c[0x0][0x4a8] ;  /* 0x00012a00ff037624 */ /* 0x000fe400078e00ff */
[----:B------:R-:W-:-:S02]  /*a6f0*/  IMAD R0, R20, R7, R0 ;  /* 0x0000000714007224 */ /* 0x000fc400078e0200 */
[----:B------:R-:W-:Y:S01]  /*a700*/  IMAD.WIDE.U32 R6, R20, R6, R4 ;  /* 0x0000000614067225 */ /* 0x000fe200078e0004 */
[----:B------:R-:W-:-:S03]  /*a710*/  SEL R4, R3, c[0x0][0x450], P3 ;  /* 0x0001140003047a07 */ /* 0x000fc60001800000 */
[----:B------:R-:W-:Y:S01]  /*a720*/  IMAD.MOV.U32 R5, RZ, RZ, c[0x0][0x4ac] ;  /* 0x00012b00ff057624 */ /* 0x000fe200078e00ff */
[----:B------:R-:W-:Y:S01]  /*a730*/  LEA R4, P0, R6, R4, 0x2 ;  /* 0x0000000406047211 */ /* 0x000fe200078010ff */
[----:B------:R-:W-:-:S03]  /*a740*/  IMAD.IADD R3, R7, 0x1, R0 ;  /* 0x0000000107037824 */ /* 0x000fc600078e0200 */
[----:B------:R-:W-:-:S04]  /*a750*/  SEL R5, R5, c[0x0][0x454], P3 ;  /* 0x0001150005057a07 */ /* 0x000fc80001800000 */
[----:B------:R-:W-:Y:S01]  /*a760*/  LEA.HI.X R3, R6, R5, R3, 0x2, P0 ;  /* 0x0000000506037211 */ /* 0x000fe200000f1403 */
[----:B------:R-:W-:Y:S01]  /*a770*/  IMAD R0, R11, c[0x0][0x4e8], RZ ;  /* 0x00013a000b007a24 */ /* 0x000fe200078e02ff */
[----:B------:R-:W-:Y:S04]  /*a780*/  SHFL.IDX PT, R12, R4, RZ, 0x1c1f ;  /* 0x001c1fff040c7589 */ /* 0x000fe800000e0000 */
[----:B------:R-:W1:Y:S04]  /*a790*/  SHFL.IDX PT, R13, R3, RZ, 0x1c1f ;  /* 0x001c1fff030d7589 */ /* 0x000e6800000e0000 */
[----:B------:R-:W-:Y:S04]  /*a7a0*/  SHFL.IDX PT, R10, R4, 0x1, 0x1c1f ;  /* 0x003c1f00040a7f89 */ /* 0x000fe800000e0000 */
[----:B------:R-:W2:Y:S04]  /*a7b0*/  SHFL.IDX PT, R11, R3, 0x1, 0x1c1f ;  /* 0x003c1f00030b7f89 */ /* 0x000ea800000e0000 */
[----:B------:R-:W-:Y:S04]  /*a7c0*/  SHFL.IDX PT, R6, R4, 0x2, 0x1c1f ;  /* 0x005c1f0004067f89 */ /* 0x000fe800000e0000 */
[----:B------:R-:W3:Y:S04]  /*a7d0*/  SHFL.IDX PT, R7, R3, 0x2, 0x1c1f ;  /* 0x005c1f0003077f89 */ /* 0x000ee800000e0000 */
[----:B------:R4:W-:Y:S04]  /*a7e0*/  SHFL.IDX PT, R5, R3, 0x3, 0x1c1f ;  /* 0x007c1f0003057f89 */ /* 0x0009e800000e0000 */
[----:B------:R-:W1:Y:S01]  /*a7f0*/  SHFL.IDX PT, R4, R4, 0x3, 0x1c1f ;  /* 0x007c1f0004047f89 */ /* 0x000e6200000e0000 */
[----:B------:R-:W-:Y:S01]  /*a800*/  LOP3.LUT P0, RZ, R89, 0x3, RZ, 0xc0, !PT ;  /* 0x0000000359ff7812 */ /* 0x000fe2000780c0ff */
[----:B----4-:R-:W-:-:S05]  /*a810*/  IMAD R3, R25, 0x80, R90 ;  /* 0x0000008019037824 */ /* 0x010fca00078e025a */
[C---:B------:R-:W-:Y:S02]  /*a820*/  IADD3 R15, R3.reuse, 0x8, RZ ;  /* 0x00000008030f7810 */ /* 0x040fe40007ffe0ff */
[C---:B------:R-:W-:Y:S02]  /*a830*/  IADD3 R14, R3.reuse, 0x40, RZ ;  /* 0x00000040030e7810 */ /* 0x040fe40007ffe0ff */
[C---:B------:R-:W-:Y:S02]  /*a840*/  IADD3 R9, R3.reuse, 0x48, RZ ;  /* 0x0000004803097810 */ /* 0x040fe40007ffe0ff */
[-C--:B------:R-:W-:Y:S02]  /*a850*/  ISETP.GE.OR P5, PT, R3, R0.reuse, P0 ;  /* 0x000000000300720c */ /* 0x080fe400007a6670 */
[-C--:B------:R-:W-:Y:S02]  /*a860*/  ISETP.GE.OR P4, PT, R15, R0.reuse, P0 ;  /* 0x000000000f00720c */ /* 0x080fe40000786670 */
[----:B------:R-:W-:-:S02]  /*a870*/  ISETP.GE.OR P1, PT, R14, R0, P0 ;  /* 0x000000000e00720c */ /* 0x000fc40000726670 */
[----:B------:R-:W-:-:S07]  /*a880*/  ISETP.GE.OR P0, PT, R9, R0, P0 ;  /* 0x000000000900720c */ /* 0x000fce0000706670 */
[----:B-1----:R1:W-:Y:S01]  /*a890*/  @!P5 ST.E [R12.64], R22 ;  /* 0x000000160c00d985 */ /* 0x0023e2000c101906 */
[----:B------:R-:W-:-:S03]  /*a8a0*/  ISETP.GE.AND P5, PT, R9, R0, PT ;  /* 0x000000000900720c */ /* 0x000fc60003fa6270 */
[----:B--2---:R1:W-:Y:S01]  /*a8b0*/  @!P4 ST.E [R10.64], R23 ;  /* 0x000000170a00c985 */ /* 0x0043e2000c101906 */
[----:B------:R-:W-:-:S03]  /*a8c0*/  ISETP.GE.AND P4, PT, R14, R0, PT ;  /* 0x000000000e00720c */ /* 0x000fc60003f86270 */
[----:B---3--:R1:W-:Y:S01]  /*a8d0*/  @!P1 ST.E [R6.64], R24 ;  /* 0x0000001806009985 */ /* 0x0083e2000c101906 */
[----:B------:R-:W-:-:S03]  /*a8e0*/  ISETP.GE.AND P1, PT, R3, R0, PT ;  /* 0x000000000300720c */ /* 0x000fc60003f26270 */
[----:B------:R1:W-:Y:S01]  /*a8f0*/  @!P0 ST.E [R4.64], R19 ;  /* 0x0000001304008985 */ /* 0x0003e2000c101906 */
[----:B------:R-:W-:Y:S01]  /*a900*/  ISETP.GE.AND P0, PT, R15, R0, PT ;  /* 0x000000000f00720c */ /* 0x000fe20003f06270 */
[----:B------:R-:W-:Y:S05]  /*a910*/  @P3 BRA `(.L_x_95) ;  /* 0x0000077000003947 */ /* 0x000fea0003800000 */
[----:B------:R-:W-:Y:S01]  /*a920*/  IMAD R3, R18, c[0x0][0x3a0], RZ ;  /* 0x0000e80012037a24 */ /* 0x000fe200078e02ff */
[----:B-1----:R-:W-:Y:S01]  /*a930*/  LEA R6, R206, R242, 0x4 ;  /* 0x000000f2ce067211 */ /* 0x002fe200078e20ff */
[C---:B------:R-:W-:Y:S01]  /*a940*/  IMAD.WIDE.U32 R4, R2.reuse, c[0x0][0x3a0], RZ ;  /* 0x0000e80002047a25 */ /* 0x040fe200078e00ff */
[----:B------:R-:W-:Y:S01]  /*a950*/  SHF.R.S32.HI R7, RZ, 0x1f, R8 ;  /* 0x0000001fff077819 */ /* 0x000fe20000011408 */
[----:B------:R1:W2:Y:S01]  /*a960*/  LDS.128 R12, [R200+0x80] ;  /* 0x00008000c80c7984 */ /* 0x0002a20000000c00 */
[----:B------:R-:W-:Y:S01]  /*a970*/  LEA R6, R25, R6, 0x7 ;  /* 0x0000000619067211 */ /* 0x000fe200078e38ff */
[----:B------:R-:W-:Y:S02]  /*a980*/  IMAD R2, R2, c[0x0][0x3a4], R3 ;  /* 0x0000e90002027a24 */ /* 0x000fe400078e0203 */
[----:B------:R1:W3:Y:S03]  /*a990*/  LDS.128 R20, [R200+0x1080] ;  /* 0x00108000c8147984 */ /* 0x0002e60000000c00 */
[----:B------:R-:W-:Y:S01]  /*a9a0*/  IADD3 R3, R5, R2, RZ ;  /* 0x0000000205037210 */ /* 0x000fe20007ffe0ff */
[----:B------:R1:W4:Y:S01]  /*a9b0*/  LDS.128 R24, [R200+0x1880] ;  /* 0x00188000c8187984 */ /* 0x0003220000000c00 */
[----:B------:R-:W-:-:S03]  /*a9c0*/  MOV R2, R4 ;  /* 0x0000000400027202 */ /* 0x000fc60000000f00 */
[----:B------:R1:W1:Y:S02]  /*a9d0*/  LDS.128 R28, [R200+0x2080] ;  /* 0x00208000c81c7984 */ /* 0x0002640000000c00 */
[----:B------:R-:W-:Y:S01]  /*a9e0*/  IMAD.WIDE.U32 R4, R16, c[0x0][0x3e8], R2 ;  /* 0x0000fa0010047a25 */ /* 0x000fe200078e0002 */
[----:B------:R-:W-:Y:S01]  /*a9f0*/  MOV R2, R6 ;  /* 0x0000000600027202 */ /* 0x000fe20000000f00 */
[----:B------:R1:W1:Y:S02]  /*aa00*/  LDS.128 R32, [R200+0x2880] ;  /* 0x00288000c8207984 */ /* 0x0002640000000c00 */
[----:B------:R-:W-:Y:S02]  /*aa10*/  IMAD R3, R7, c[0x0][0x3f0], RZ ;  /* 0x0000fc0007037a24 */ /* 0x000fe400078e02ff */
[----:B------:R-:W-:Y:S01]  /*aa20*/  @P2 IMAD.HI.U32 R7, R6, c[0x0][0x4ec], RZ ;  /* 0x00013b0006072a27 */ /* 0x000fe200078e00ff */
[----:B------:R1:W1:Y:S03]  /*aa30*/  LDS.128 R36, [R200+0x3080] ;  /* 0x00308000c8247984 */ /* 0x0002660000000c00 */
[----:B------:R-:W-:Y:S01]  /*aa40*/  IMAD R5, R16, c[0x0][0x3ec], R5 ;  /* 0x0000fb0010057a24 */ /* 0x000fe200078e0205 */
[----:B------:R1:W1:Y:S01]  /*aa50*/  LDS.128 R40, [R200+0x3880] ;  /* 0x00388000c8287984 */ /* 0x0002620000000c00 */
[----:B------:R-:W-:Y:S01]  /*aa60*/  @P2 SHF.R.U32.HI R2, RZ, c[0x0][0x4f0], R7 ;  /* 0x00013c00ff022a19 */ /* 0x000fe20000011607 */
[C---:B------:R-:W-:Y:S01]  /*aa70*/  IMAD R9, R8.reuse, c[0x0][0x3f4], R3 ;  /* 0x0000fd0008097a24 */ /* 0x040fe200078e0203 */
[----:B------:R-:W-:Y:S01]  /*aa80*/  ISETP.GE.AND P2, PT, R205, c[0x0][0x3c8], PT ;  /* 0x0000f200cd007a0c */ /* 0x000fe20003f46270 */
[----:B------:R1:W1:Y:S01]  /*aa90*/  LDS.128 R16, [R200+0x880] ;  /* 0x00088000c8107984 */ /* 0x0002620000000c00 */
[----:B------:R-:W-:Y:S01]  /*aaa0*/  IMAD.WIDE.U32 R4, R8, c[0x0][0x3f0], R4 ;  /* 0x0000fc0008047a25 */ /* 0x000fe200078e0004 */
[----:B------:R-:W-:-:S02]  /*aab0*/  SHF.R.S32.HI R7, RZ, 0x1f, R2 ;  /* 0x0000001fff077819 */ /* 0x000fc40000011402 */
[C---:B------:R-:W-:Y:S02]  /*aac0*/  IADD3 R3, -R2.reuse, RZ, RZ ;  /* 0x000000ff02037210 */ /* 0x040fe40007ffe1ff */
[----:B------:R-:W-:Y:S01]  /*aad0*/  IADD3 R5, R5, R9, RZ ;  /* 0x0000000905057210 */ /* 0x000fe20007ffe0ff */
[----:B------:R-:W-:Y:S02]  /*aae0*/  IMAD R7, R7, c[0x0][0x3e0], RZ ;  /* 0x0000f80007077a24 */ /* 0x000fe400078e02ff */
[----:B------:R-:W-:Y:S02]  /*aaf0*/  IMAD R6, R3, c[0x0][0x4e8], R6 ;  /* 0x00013a0003067a24 */ /* 0x000fe400078e0206 */
[C---:B------:R-:W-:Y:S02]  /*ab00*/  IMAD R7, R2.reuse, c[0x0][0x3e4], R7 ;  /* 0x0000f90002077a24 */ /* 0x040fe400078e0207 */
[----:B------:R-:W-:Y:S01]  /*ab10*/  IMAD.WIDE.U32 R2, R2, c[0x0][0x3e0], R4 ;  /* 0x0000f80002027a25 */ /* 0x000fe200078e0004 */
[----:B------:R-:W-:-:S04]  /*ab20*/  SHF.R.S32.HI R4, RZ, 0x1f, R6 ;  /* 0x0000001fff047819 */ /* 0x000fc80000011406 */
[----:B------:R-:W-:Y:S01]  /*ab30*/  IADD3 R3, R3, R7, RZ ;  /* 0x0000000703037210 */ /* 0x000fe20007ffe0ff */
[----:B------:R-:W-:-:S04]  /*ab40*/  IMAD R4, R4, c[0x0][0x3d8], RZ ;  /* 0x0000f60004047a24 */ /* 0x000fc800078e02ff */
[----:B------:R-:W-:-:S04]  /*ab50*/  IMAD.WIDE.U32 R2, R6, c[0x0][0x3d8], R2 ;  /* 0x0000f60006027a25 */ /* 0x000fc800078e0002 */
[----:B------:R-:W-:Y:S01]  /*ab60*/  IMAD R4, R6, c[0x0][0x3dc], R4 ;  /* 0x0000f70006047a24 */ /* 0x000fe200078e0204 */
[----:B------:R-:W-:-:S04]  /*ab70*/  LEA R6, P0, R2, c[0x0][0x380], 0x1 ;  /* 0x0000e00002067a11 */ /* 0x000fc800078008ff */
[----:B------:R-:W-:-:S04]  /*ab80*/  IADD3 R3, R3, R4, RZ ;  /* 0x0000000403037210 */ /* 0x000fc80007ffe0ff */
[----:B------:R-:W-:Y:S01]  /*ab90*/  LEA.HI.X R5, R2, c[0x0][0x384], R3, 0x1, P0 ;  /* 0x0000e10002057a11 */ /* 0x000fe200000f0c03 */
[----:B------:R-:W-:Y:S05]  /*aba0*/  BRA.DIV ~URZ, `(.L_x_96) ;  /* 0x00004b327f007947 */ /* 0x000fea000b800000 */
[----:B--234-:R2:W3:Y:S02]  /*abb0*/  SHFL.IDX PT, R7, R5, RZ, 0x181f ;  /* 0x00181fff05077589 */ /* 0x01c4e400000e0000 */
.L_x_180:
[----:B------:R-:W-:Y:S05]  /*abc0*/  BRA.DIV ~URZ, `(.L_x_97) ;  /* 0x00004b827f007947 */ /* 0x000fea000b800000 */
[----:B------:R4:W2:Y:S02]  /*abd0*/  SHFL.IDX PT, R2, R6, RZ, 0x181f ;  /* 0x00181fff06027589 */ /* 0x0008a400000e0000 */
.L_x_181:
[----:B------:R-:W5:Y:S01]  /*abe0*/  LDL.LU R3, [R1+0x4] ;  /* 0x0000040001037983 */ /* 0x000f620000300800 */
[----:B------:R-:W-:Y:S01]  /*abf0*/  SHF.R.S32.HI R8, RZ, 0x1f, R205 ;  /* 0x0000001fff087819 */ /* 0x000fe200000114cd */
[----:B-----5:R-:W-:-:S05]  /*ac00*/  IMAD R4, R3, 0x80, R242 ;  /* 0x0000008003047824 */ /* 0x020fca00078e02f2 */
[----:B------:R-:W-:-:S13]  /*ac10*/  ISETP.GE.OR P1, PT, R4, R0, P2 ;  /* 0x000000000400720c */ /* 0x000fda0001726670 */
[----:B--2---:R-:W-:-:S04]  /*ac20*/  @!P1 LEA R2, P0, R205, R2, 0x1 ;  /* 0x00000002cd029211 */ /* 0x004fc800078008ff */
[----:B---3--:R-:W-:-:S05]  /*ac30*/  @!P1 LEA.HI.X R3, R205, R7, R8, 0x1, P0 ;  /* 0x00000007cd039211 */ /* 0x008fca00000f0c08 */
[----:B------:R2:W-:Y:S01]  /*ac40*/  @!P1 ST.E.128 [R2.64], R12 ;  /* 0x0000000c02009985 */ /* 0x0005e2000c101d06 */
[----:B------:R-:W-:Y:S05]  /*ac50*/  BRA.DIV ~URZ, `(.L_x_98) ;  /* 0x00004b627f007947 */ /* 0x000fea000b800000 */
[----:B------:R3:W2:Y:S04]  /*ac60*/  SHFL.IDX PT, R7, R5, 0x1, 0x181f ;  /* 0x00381f0005077f89 */ /* 0x0006a800000e0000 */
[----:B--2---:R3:W2:Y:S02]  /*ac70*/  SHFL.IDX PT, R2, R6, 0x1, 0x181f ;  /* 0x00381f0006027f89 */ /* 0x0046a400000e0000 */
.L_x_182:
[----:B------:R-:W-:Y:S02]  /*ac80*/  IADD3 R3, R4, 0x10, RZ ;  /* 0x0000001004037810 */ /* 0x000fe40007ffe0ff */
[----:B------:R-:W-:Y:S02]  /*ac90*/  SHF.R.S32.HI R8, RZ, 0x1f, R205 ;  /* 0x0000001fff087819 */ /* 0x000fe400000114cd */
[----:B------:R-:W-:-:S13]  /*aca0*/  ISETP.GE.OR P1, PT, R3, R0, P2 ;  /* 0x000000000300720c */ /* 0x000fda0001726670 */
[----:B--2---:R-:W-:-:S04]  /*acb0*/  @!P1 LEA R2, P0, R205, R2, 0x1 ;  /* 0x00000002cd029211 */ /* 0x004fc800078008ff */
[----:B------:R-:W-:-:S05]  /*acc0*/  @!P1 LEA.HI.X R3, R205, R7, R8, 0x1, P0 ;  /* 0x00000007cd039211 */ /* 0x000fca00000f0c08 */
[----:B-1----:R1:W-:Y:S01]  /*acd0*/  @!P1 ST.E.128 [R2.64], R16 ;  /* 0x0000001002009985 */ /* 0x0023e2000c101d06 */
[----:B------:R-:W-:Y:S05]  /*ace0*/  BRA.DIV ~URZ, `(.L_x_99) ;  /* 0x00004ba27f007947 */ /* 0x000fea000b800000 */
[----:B------:R2:W1:Y:S02]  /*acf0*/  SHFL.IDX PT, R7, R5, 0x2, 0x181f ;  /* 0x00581f0005077f89 */ /* 0x00046400000e0000 */
.L_x_183:
[----:B------:R-:W-:Y:S05]  /*ad00*/  BRA.DIV ~URZ, `(.L_x_100) ;  /* 0x00004bf27f007947 */ /* 0x000fea000b800000 */
[----:B-1----:R1:W2:Y:S02]  /*ad10*/  SHFL.IDX PT, R2, R6, 0x2, 0x181f ;  /* 0x00581f0006027f89 */ /* 0x0022a400000e0000 */
.L_x_184:
[----:B------:R-:W-:Y:S02]  /*ad20*/  IADD3 R3, R4, 0x20, RZ ;  /* 0x0000002004037810 */ /* 0x000fe40007ffe0ff */
[----:B------:R-:W-:Y:S02]  /*ad30*/  SHF.R.S32.HI R8, RZ, 0x1f, R205 ;  /* 0x0000001fff087819 */ /* 0x000fe400000114cd */
[----:B------:R-:W-:-:S13]  /*ad40*/  ISETP.GE.OR P1, PT, R3, R0, P2 ;  /* 0x000000000300720c */ /* 0x000fda0001726670 */
[----:B--2---:R-:W-:-:S04]  /*ad50*/  @!P1 LEA R2, P0, R205, R2, 0x1 ;  /* 0x00000002cd029211 */ /* 0x004fc800078008ff */
[----:B------:R-:W-:-:S05]  /*ad60*/  @!P1 LEA.HI.X R3, R205, R7, R8, 0x1, P0 ;  /* 0x00000007cd039211 */ /* 0x000fca00000f0c08 */
[----:B------:R2:W-:Y:S01]  /*ad70*/  @!P1 ST.E.128 [R2.64], R20 ;  /* 0x0000001402009985 */ /* 0x0005e2000c101d06 */
[----:B------:R-:W-:Y:S05]  /*ad80*/  BRA.DIV ~URZ, `(.L_x_101) ;  /* 0x00004be27f007947 */ /* 0x000fea000b800000 */
[----:B------:R1:W2:Y:S04]  /*ad90*/  SHFL.IDX PT, R7, R5, 0x3, 0x181f ;  /* 0x00781f0005077f89 */ /* 0x0002a800000e0000 */
[----:B--2---:R1:W2:Y:S02]  /*ada0*/  SHFL.IDX PT, R2, R6, 0x3, 0x181f ;  /* 0x00781f0006027f89 */ /* 0x0042a400000e0000 */
.L_x_185:
[----:B------:R-:W-:Y:S02]  /*adb0*/  IADD3 R3, R4, 0x30, RZ ;  /* 0x0000003004037810 */ /* 0x000fe40007ffe0ff */
[----:B------:R-:W-:Y:S02]  /*adc0*/  SHF.R.S32.HI R8, RZ, 0x1f, R205 ;  /* 0x0000001fff087819 */ /* 0x000fe400000114cd */
[----:B------:R-:W-:-:S13]  /*add0*/  ISETP.GE.OR P1, PT, R3, R0, P2 ;  /* 0x000000000300720c */ /* 0x000fda0001726670 */
[----:B--2---:R-:W-:-:S04]  /*ade0*/  @!P1 LEA R2, P0, R205, R2, 0x1 ;  /* 0x00000002cd029211 */ /* 0x004fc800078008ff */
[----:B------:R-:W-:-:S05]  /*adf0*/  @!P1 LEA.HI.X R3, R205, R7, R8, 0x1, P0 ;  /* 0x00000007cd039211 */ /* 0x000fca00000f0c08 */
[----:B------:R2:W-:Y:S01]  /*ae00*/  @!P1 ST.E.128 [R2.64], R24 ;  /* 0x0000001802009985 */ /* 0x0005e2000c101d06 */
[----:B------:R-:W-:Y:S05]  /*ae10*/  BRA.DIV ~URZ, `(.L_x_102) ;  /* 0x00004c227f007947 */ /* 0x000fea000b800000 */
[----:B------:R1:W2:Y:S02]  /*ae20*/  SHFL.IDX PT, R7, R5, 0x4, 0x181f ;  /* 0x00981f0005077f89 */ /* 0x0002a400000e0000 */
.L_x_186:
[----:B------:R-:W-:Y:S05]  /*ae30*/  BRA.DIV ~URZ, `(.L_x_103) ;  /* 0x00004c727f007947 */ /* 0x000fea000b800000 */
[----:B--2---:R2:W1:Y:S02]  /*ae40*/  SHFL.IDX PT, R2, R6, 0x4, 0x181f ;  /* 0x00981f0006027f89 */ /* 0x00446400000e0000 */
.L_x_187:
[----:B------:R-:W-:Y:S02]  /*ae50*/  IADD3 R3, R4, 0x40, RZ ;  /* 0x0000004004037810 */ /* 0x000fe40007ffe0ff */
[----:B------:R-:W-:Y:S02]  /*ae60*/  SHF.R.S32.HI R8, RZ, 0x1f, R205 ;  /* 0x0000001fff087819 */ /* 0x000fe400000114cd */
[----:B------:R-:W-:-:S13]  /*ae70*/  ISETP.GE.OR P1, PT, R3, R0, P2 ;  /* 0x000000000300720c */ /* 0x000fda0001726670 */
[----:B-1----:R-:W-:-:S04]  /*ae80*/  @!P1 LEA R2, P0, R205, R2, 0x1 ;  /* 0x00000002cd029211 */ /* 0x002fc800078008ff */
[----:B------:R-:W-:-:S05]  /*ae90*/  @!P1 LEA.HI.X R3, R205, R7, R8, 0x1, P0 ;  /* 0x00000007cd039211 */ /* 0x000fca00000f0c08 */
[----:B------:R1:W-:Y:S01]  /*aea0*/  @!P1 ST.E.128 [R2.64], R28 ;  /* 0x0000001c02009985 */ /* 0x0003e2000c101d06 */
[----:B------:R-:W-:Y:S05]  /*aeb0*/  BRA.DIV ~URZ, `(.L_x_104) ;  /* 0x00004c627f007947 */ /* 0x000fea000b800000 */
[----:B------:R1:W2:Y:S04]  /*aec0*/  SHFL.IDX PT, R7, R5, 0x5, 0x181f ;  /* 0x00b81f0005077f89 */ /* 0x0002a800000e0000 */
[----:B-1----:R1:W3:Y:S02]  /*aed0*/  SHFL.IDX PT, R2, R6, 0x5, 0x181f ;  /* 0x00b81f0006027f89 */ /* 0x0022e400000e0000 */
.L_x_188:
[----:B------:R-:W-:Y:S02]  /*aee0*/  IADD3 R3, R4, 0x50, RZ ;  /* 0x0000005004037810 */ /* 0x000fe40007ffe0ff */
[----:B------:R-:W-:Y:S02]  /*aef0*/  SHF.R.S32.HI R8, RZ, 0x1f, R205 ;  /* 0x0000001fff087819 */ /* 0x000fe400000114cd */
[----:B------:R-:W-:-:S13]  /*af00*/  ISETP.GE.OR P1, PT, R3, R0, P2 ;  /* 0x000000000300720c */ /* 0x000fda0001726670 */
[----:B---3--:R-:W-:-:S04]  /*af10*/  @!P1 LEA R2, P0, R205, R2, 0x1 ;  /* 0x00000002cd029211 */ /* 0x008fc800078008ff */
[----:B--2---:R-:W-:-:S05]  /*af20*/  @!P1 LEA.HI.X R3, R205, R7, R8, 0x1, P0 ;  /* 0x00000007cd039211 */ /* 0x004fca00000f0c08 */
[----:B------:R2:W-:Y:S01]  /*af30*/  @!P1 ST.E.128 [R2.64], R32 ;  /* 0x0000002002009985 */ /* 0x0005e2000c101d06 */
[----:B------:R-:W-:Y:S05]  /*af40*/  BRA.DIV ~URZ, `(.L_x_105) ;  /* 0x00004ca27f007947 */ /* 0x000fea000b800000 */
[----:B------:R3:W1:Y:S02]  /*af50*/  SHFL.IDX PT, R7, R5, 0x6, 0x181f ;  /* 0x00d81f0005077f89 */ /* 0x00066400000e0000 */
.L_x_189:
[----:B------:R-:W-:Y:S05]  /*af60*/  BRA.DIV ~URZ, `(.L_x_106) ;  /* 0x00004cf27f007947 */ /* 0x000fea000b800000 */
[----:B--2---:R2:W3:Y:S02]  /*af70*/  SHFL.IDX PT, R2, R6, 0x6, 0x181f ;  /* 0x00d81f0006027f89 */ /* 0x0044e400000e0000 */
.L_x_190:
[----:B------:R-:W-:Y:S02]  /*af80*/  IADD3 R3, R4, 0x60, RZ ;  /* 0x0000006004037810 */ /* 0x000fe40007ffe0ff */
[----:B------:R-:W-:Y:S02]  /*af90*/  SHF.R.S32.HI R8, RZ, 0x1f, R205 ;  /* 0x0000001fff087819 */ /* 0x000fe400000114cd */
[----:B------:R-:W-:-:S13]  /*afa0*/  ISETP.GE.OR P1, PT, R3, R0, P2 ;  /* 0x000000000300720c */ /* 0x000fda0001726670 */
[----:B---3--:R-:W-:-:S04]  /*afb0*/  @!P1 LEA R2, P0, R205, R2, 0x1 ;  /* 0x00000002cd029211 */ /* 0x008fc800078008ff */
[----:B-1----:R-:W-:-:S05]  /*afc0*/  @!P1 LEA.HI.X R3, R205, R7, R8, 0x1, P0 ;  /* 0x00000007cd039211 */ /* 0x002fca00000f0c08 */
[----:B------:R1:W-:Y:S01]  /*afd0*/  @!P1 ST.E.128 [R2.64], R36 ;  /* 0x0000002402009985 */ /* 0x0003e2000c101d06 */
[----:B------:R-:W-:Y:S05]  /*afe0*/  BRA.DIV ~URZ, `(.L_x_107) ;  /* 0x00004ce27f007947 */ /* 0x000fea000b800000 */
[----:B------:R-:W3:Y:S04]  /*aff0*/  SHFL.IDX PT, R5, R5, 0x7, 0x181f ;  /* 0x00f81f0005057f89 */ /* 0x000ee800000e0000 */
[----:B-1----:R1:W2:Y:S02]  /*b000*/  SHFL.IDX PT, R3, R6, 0x7, 0x181f ;  /* 0x00f81f0006037f89 */ /* 0x0022a400000e0000 */
.L_x_191:
[----:B------:R-:W-:-:S04]  /*b010*/  IADD3 R2, R4, 0x70, RZ ;  /* 0x0000007004027810 */ /* 0x000fc80007ffe0ff */
[----:B------:R-:W-:-:S13]  /*b020*/  ISETP.GE.OR P2, PT, R2, R0, P2 ;  /* 0x000000000200720c */ /* 0x000fda0001746670 */
[----:B------:R-:W-:Y:S05]  /*b030*/  @P2 BRA `(.L_x_108) ;  /* 0x00001c3000002947 */ /* 0x000fea0003800000 */
[----:B-12-4-:R-:W-:Y:S02]  /*b040*/  SHF.R.S32.HI R6, RZ, 0x1f, R205 ;  /* 0x0000001fff067819 */ /* 0x016fe400000114cd */
[----:B------:R-:W-:-:S04]  /*b050*/  LEA R2, P0, R205, R3, 0x1 ;  /* 0x00000003cd027211 */ /* 0x000fc800078008ff */
[----:B---3--:R-:W-:-:S05]  /*b060*/  LEA.HI.X R3, R205, R5, R6, 0x1, P0 ;  /* 0x00000005cd037211 */ /* 0x008fca00000f0c06 */
[----:B------:R1:W-:Y:S01]  /*b070*/  ST.E.128 [R2.64], R40 ;  /* 0x0000002802007985 */ /* 0x0003e2000c101d06 */
[----:B------:R-:W-:Y:S05]  /*b080*/  BRA `(.L_x_108) ;  /* 0x00001be000007947 */ /* 0x000fea0003800000 */
.L_x_95:
[----:B-1----:R-:W2:Y:S01]  /*b090*/  LDL.LU R6, [R1+0x44] ;  /* 0x0000440001067983 */ /* 0x002ea20000300800 */
[----:B------:R-:W-:Y:S02]  /*b0a0*/  IMAD R0, R18, c[0x0][0x408], RZ ;  /* 0x0001020012007a24 */ /* 0x000fe400078e02ff */
[----:B------:R-:W-:-:S04]  /*b0b0*/  IMAD.WIDE.U32 R4, R2, c[0x0][0x408], RZ ;  /* 0x0001020002047a25 */ /* 0x000fc800078e00ff */
[----:B------:R-:W-:Y:S01]  /*b0c0*/  IMAD R2, R2, c[0x0][0x40c], R0 ;  /* 0x0001030002027a24 */ /* 0x000fe200078e0200 */
[----:B------:R-:W-:-:S04]  /*b0d0*/  SHF.R.S32.HI R0, RZ, 0x1f, R8 ;  /* 0x0000001fff007819 */ /* 0x000fc80000011408 */
[----:B------:R-:W-:Y:S01]  /*b0e0*/  IADD3 R3, R5, R2, RZ ;  /* 0x0000000205037210 */ /* 0x000fe20007ffe0ff */
[----:B------:R-:W-:Y:S01]  /*b0f0*/  IMAD R0, R0, c[0x0][0x440], RZ ;  /* 0x0001100000007a24 */ /* 0x000fe200078e02ff */
[----:B------:R-:W-:Y:S01]  /*b100*/  MOV R2, R4 ;  /* 0x0000000400027202 */ /* 0x000fe20000000f00 */
[----:B------:R-:W-:-:S04]  /*b110*/  @P2 IMAD.HI.U32 R5, R17, c[0x0][0x4ec], RZ ;  /* 0x00013b0011052a27 */ /* 0x000fc800078e00ff */
[----:B------:R-:W-:-:S04]  /*b120*/  IMAD.WIDE.U32 R2, R16, c[0x0][0x438], R2 ;  /* 0x00010e0010027a25 */ /* 0x000fc800078e0002 */
[----:B------:R-:W-:Y:S02]  /*b130*/  IMAD R3, R16, c[0x0][0x43c], R3 ;  /* 0x00010f0010037a24 */ /* 0x000fe400078e0203 */
[C---:B------:R-:W-:Y:S01]  /*b140*/  IMAD R4, R8.reuse, c[0x0][0x444], R0 ;  /* 0x0001110008047a24 */ /* 0x040fe200078e0200 */
[----:B------:R-:W-:Y:S01]  /*b150*/  MOV R0, R17 ;  /* 0x0000001100007202 */ /* 0x000fe20000000f00 */
[----:B------:R-:W-:Y:S01]  /*b160*/  IMAD.WIDE.U32 R2, R8, c[0x0][0x440], R2 ;  /* 0x0001100008027a25 */ /* 0x000fe200078e0002 */
[----:B------:R-:W-:-:S04]  /*b170*/  @P2 SHF.R.U32.HI R0, RZ, c[0x0][0x4f0], R5 ;  /* 0x00013c00ff002a19 */ /* 0x000fc80000011605 */
[----:B------:R-:W-:Y:S02]  /*b180*/  IADD3 R3, R3, R4, RZ ;  /* 0x0000000403037210 */ /* 0x000fe40007ffe0ff */
[----:B------:R-:W-:Y:S02]  /*b190*/  SHF.R.S32.HI R5, RZ, 0x1f, R0 ;  /* 0x0000001fff057819 */ /* 0x000fe40000011400 */
[----:B------:R-:W-:-:S03]  /*b1a0*/  IADD3 R4, -R0, RZ, RZ ;  /* 0x000000ff00047210 */ /* 0x000fc60007ffe1ff */
[----:B------:R-:W-:Y:S02]  /*b1b0*/  IMAD R5, R5, c[0x0][0x430], RZ ;  /* 0x00010c0005057a24 */ /* 0x000fe400078e02ff */
[----:B------:R-:W-:Y:S02]  /*b1c0*/  IMAD R4, R4, c[0x0][0x4e8], R17 ;  /* 0x00013a0004047a24 */ /* 0x000fe400078e0211 */
[----:B------:R-:W-:Y:S02]  /*b1d0*/  IMAD R5, R0, c[0x0][0x434], R5 ;  /* 0x00010d0000057a24 */ /* 0x000fe400078e0205 */
[----:B--2---:R-:W-:-:S04]  /*b1e0*/  IMAD.WIDE.U32 R2, R6, c[0x0][0x448], R2 ;  /* 0x0001120006027a25 */ /* 0x004fc800078e0002 */
[----:B------:R-:W-:-:S04]  /*b1f0*/  IMAD R3, R6, c[0x0][0x44c], R3 ;  /* 0x0001130006037a24 */ /* 0x000fc800078e0203 */
        /* <DEDUP_REMOVED lines=10> */
[----:B------:R1:W2:Y:S02]  /*b2a0*/  SHFL.IDX PT, R4, R5, RZ, 0x1c1f ;  /* 0x001c1fff05047589 */ /* 0x0002a400000e0000 */
.L_x_192:
[----:B------:R-:W-:Y:S05]  /*b2b0*/  BRA.DIV ~URZ, `(.L_x_110) ;  /* 0x00004b527f007947 */ /* 0x000fea000b800000 */
[----:B------:R3:W4:Y:S02]  /*b2c0*/  SHFL.IDX PT, R0, R12, RZ, 0x1c1f ;  /* 0x001c1fff0c007589 */ /* 0x00072400000e0000 */
.L_x_193:
[----:B------:R-:W-:Y:S01]  /*b2d0*/  BSSY B0, `(.L_x_111) ;  /* 0x0000032000007945 */ /* 0x000fe20003800000 */
[----:B------:R-:W-:Y:S05]  /*b2e0*/  @P1 BRA `(.L_x_112) ;  /* 0x0000030000001947 */ /* 0x000fea0003800000 */
[----:B------:R-:W5:Y:S04]  /*b2f0*/  LDL R6, [R1+0x38] ;  /* 0x0000380001067983 */ /* 0x000f680000100800 */
[----:B---3--:R-:W3:Y:S04]  /*b300*/  LDL R8, [R1+0x2c] ;  /* 0x00002c0001087983 */ /* 0x008ee80000100800 */
[----:B----4-:R-:W4:Y:S04]  /*b310*/  LDL R21, [R1+0x28] ;  /* 0x0000280001157983 */ /* 0x010f280000100800 */
[----:B--2---:R-:W2:Y:S04]  /*b320*/  LDL R19, [R1+0x24] ;  /* 0x0000240001137983 */ /* 0x004ea80000100800 */
[----:B------:R-:W2:Y:S04]  /*b330*/  LDL R9, [R1+0x74] ;  /* 0x0000740001097983 */ /* 0x000ea80000100800 */
        /* <DEDUP_REMOVED lines=9> */
[----:B------:R-:W2:Y:S01]  /*b3d0*/  LDL R11, [R1+0x5c] ;  /* 0x00005c00010b7983 */ /* 0x000ea20000100800 */
[----:B-----5:R-:W-:-:S02]  /*b3e0*/  ISETP.GE.AND P3, PT, R6, c[0x0][0x3c8], PT ;  /* 0x0000f20006007a0c */ /* 0x020fc40003f66270 */
[----:B---3--:R-:W-:Y:S02]  /*b3f0*/  ISETP.GE.AND P1, PT, R8, c[0x0][0x3c8], PT ;  /* 0x0000f20008007a0c */ /* 0x008fe40003f26270 */
[----:B----4-:R-:W-:-:S09]  /*b400*/  ISETP.GE.AND P6, PT, R21, c[0x0][0x3c8], PT ;  /* 0x0000f20015007a0c */ /* 0x010fd20003fc6270 */
[----:B------:R-:W-:Y:S02]  /*b410*/  @!P3 IMAD.MOV.U32 R2, RZ, RZ, R0 ;  /* 0x000000ffff02b224 */ /* 0x000fe400078e0000 */
[----:B------:R-:W-:-:S04]  /*b420*/  @!P3 IMAD.MOV.U32 R3, RZ, RZ, R4 ;  /* 0x000000ffff03b224 */ /* 0x000fc800078e0004 */
[----:B------:R-:W-:Y:S01]  /*b430*/  @!P3 IMAD.WIDE R6, R6, 0x4, R2 ;  /* 0x000000040606b825 */ /* 0x000fe200078e0202 */
[----:B------:R-:W-:-:S04]  /*b440*/  @!P1 LEA R2, P2, R8, R0, 0x2 ;  /* 0x0000000008029211 */ /* 0x000fc800078410ff */
[----:B------:R3:W-:Y:S01]  /*b450*/  @!P3 ST.E.64 [R6.64], R64 ;  /* 0x000000400600b985 */ /* 0x0007e2000c101b06 */
[----:B--2---:R-:W-:Y:S02]  /*b460*/  ISETP.GE.AND P3, PT, R19, c[0x0][0x3c8], PT ;  /* 0x0000f20013007a0c */ /* 0x004fe40003f66270 */
[----:B------:R-:W-:Y:S02]  /*b470*/  @!P1 LEA.HI.X R3, R8, R4, R9, 0x2, P2 ;  /* 0x0000000408039211 */ /* 0x000fe400010f1409 */
[----:B------:R-:W-:-:S03]  /*b480*/  @!P6 LEA R8, P2, R21, R0, 0x2 ;  /* 0x000000001508e211 */ /* 0x000fc600078410ff */
[----:B------:R2:W-:Y:S01]  /*b490*/  @!P1 ST.E.64 [R2.64], R66 ;  /* 0x0000004202009985 */ /* 0x0005e2000c101b06 */
[----:B------:R-:W-:Y:S02]  /*b4a0*/  ISETP.GE.AND P1, PT, R17, c[0x0][0x3c8], PT ;  /* 0x0000f20011007a0c */ /* 0x000fe40003f26270 */
[----:B------:R-:W-:-:S05]  /*b4b0*/  @!P6 LEA.HI.X R9, R21, R4, R22, 0x2, P2 ;  /* 0x000000041509e211 */ /* 0x000fca00010f1416 */
[----:B------:R4:W-:Y:S01]  /*b4c0*/  @!P6 ST.E.64 [R8.64], R68 ;  /* 0x000000440800e985 */ /* 0x0009e2000c101b06 */
[----:B------:R-:W-:Y:S02]  /*b4d0*/  ISETP.GE.AND P6, PT, R15, c[0x0][0x3c8], PT ;  /* 0x0000f2000f007a0c */ /* 0x000fe40003fc6270 */
[----:B---3--:R-:W-:-:S04]  /*b4e0*/  @!P3 LEA R6, P2, R19, R0, 0x2 ;  /* 0x000000001306b211 */ /* 0x008fc800078410ff */
[----:B------:R-:W-:Y:S02]  /*b4f0*/  @!P3 LEA.HI.X R7, R19, R4, R20, 0x2, P2 ;  /* 0x000000041307b211 */ /* 0x000fe400010f1414 */
[----:B--2---:R-:W-:-:S03]  /*b500*/  @!P1 LEA R2, P2, R17, R0, 0x2 ;  /* 0x0000000011029211 */ /* 0x004fc600078410ff */
[----:B------:R2:W-:Y:S01]  /*b510*/  @!P3 ST.E.64 [R6.64], R70 ;  /* 0x000000460600b985 */ /* 0x0005e2000c101b06 */
[----:B------:R-:W-:Y:S02]  /*b520*/  ISETP.GE.AND P3, PT, R13, c[0x0][0x3c8], PT ;  /* 0x0000f2000d007a0c */ /* 0x000fe40003f66270 */
[----:B------:R-:W-:Y:S02]  /*b530*/  @!P1 LEA.HI.X R3, R17, R4, R18, 0x2, P2 ;  /* 0x0000000411039211 */ /* 0x000fe400010f1412 */
[----:B------:R-:W-:-:S03]  /*b540*/  ISETP.GE.AND P2, PT, R10, c[0x0][0x3c8], PT ;  /* 0x0000f2000a007a0c */ /* 0x000fc60003f46270 */
[----:B------:R3:W-:Y:S01]  /*b550*/  @!P1 ST.E.64 [R2.64], R60 ;  /* 0x0000003c02009985 */ /* 0x0007e2000c101b06 */
[----:B----4-:R-:W-:-:S04]  /*b560*/  @!P6 LEA R8, P1, R15, R0, 0x2 ;  /* 0x000000000f08e211 */ /* 0x010fc800078210ff */
[----:B------:R-:W-:Y:S02]  /*b570*/  @!P6 LEA.HI.X R9, R15, R4, R16, 0x2, P1 ;  /* 0x000000040f09e211 */ /* 0x000fe400008f1410 */
[----:B--2---:R-:W-:-:S04]  /*b580*/  @!P3 LEA R6, P1, R13, R0, 0x2 ;  /* 0x000000000d06b211 */ /* 0x004fc800078210ff */
[----:B------:R-:W-:Y:S02]  /*b590*/  @!P3 LEA.HI.X R7, R13, R4, R14, 0x2, P1 ;  /* 0x000000040d07b211 */ /* 0x000fe400008f140e */
[C---:B---3--:R-:W-:Y:S01]  /*b5a0*/  @!P2 LEA R2, P1, R10.reuse, R0, 0x2 ;  /* 0x000000000a02a211 */ /* 0x048fe200078210ff */
[----:B------:R2:W-:Y:S03]  /*b5b0*/  @!P6 ST.E.64 [R8.64], R74 ;  /* 0x0000004a0800e985 */ /* 0x0005e6000c101b06 */
[----:B------:R-:W-:Y:S01]  /*b5c0*/  @!P2 LEA.HI.X R3, R10, R4, R11, 0x2, P1 ;  /* 0x000000040a03a211 */ /* 0x000fe200008f140b */
[----:B------:R2:W-:Y:S04]  /*b5d0*/  @!P3 ST.E.64 [R6.64], R72 ;  /* 0x000000480600b985 */ /* 0x0005e8000c101b06 */
[----:B------:R2:W-:Y:S04]  /*b5e0*/  @!P2 ST.E.64 [R2.64], R58 ;  /* 0x0000003a0200a985 */ /* 0x0005e8000c101b06 */
.L_x_112:
[----:B------:R-:W-:Y:S05]  /*b5f0*/  BSYNC B0 ;  /* 0x0000000000007941 */ /* 0x000fea0003800000 */
.L_x_111:
[----:B------:R-:W-:Y:S05]  /*b600*/  BRA.DIV ~URZ, `(.L_x_113) ;  /* 0x000048727f007947 */ /* 0x000fea000b800000 */
[----:B--2---:R2:W1:Y:S04]  /*b610*/  SHFL.IDX PT, R4, R5, 0x1, 0x1c1f ;  /* 0x003c1f0005047f89 */ /* 0x00446800000e0000 */
[----:B----4-:R2:W4:Y:S02]  /*b620*/  SHFL.IDX PT, R0, R12, 0x1, 0x1c1f ;  /* 0x003c1f000c007f89 */ /* 0x01052400000e0000 */
.L_x_194:
[----:B------:R-:W-:Y:S01]  /*b630*/  BSSY B0, `(.L_x_114) ;  /* 0x0000032000007945 */ /* 0x000fe20003800000 */
[----:B------:R-:W-:Y:S05]  /*b640*/  @P0 BRA `(.L_x_115) ;  /* 0x0000030000000947 */ /* 0x000fea0003800000 */
[----:B------:R-:W5:Y:S04]  /*b650*/  LDL R23, [R1+0x38] ;  /* 0x0000380001177983 */ /* 0x000f680000100800 */
[----:B--2---:R-:W2:Y:S04]  /*b660*/  LDL R21, [R1+0x2c] ;  /* 0x00002c0001157983 */ /* 0x004ea80000100800 */
[----:B---3--:R-:W3:Y:S04]  /*b670*/  LDL R19, [R1+0x28] ;  /* 0x0000280001137983 */ /* 0x008ee80000100800 */
[----:B----4-:R-:W4:Y:S04]  /*b680*/  LDL R10, [R1+0x24] ;  /* 0x00002400010a7983 */ /* 0x010f280000100800 */
[----:B------:R-:W4:Y:S04]  /*b690*/  LDL R22, [R1+0x74] ;  /* 0x0000740001167983 */ /* 0x000f280000100800 */
        /* <DEDUP_REMOVED lines=9> */
[----:B------:R-:W4:Y:S01]  /*b730*/  LDL R14, [R1+0x5c] ;  /* 0x00005c00010e7983 */ /* 0x000f220000100800 */
[----:B-----5:R-:W-:-:S02]  /*b740*/  ISETP.GE.AND P2, PT, R23, c[0x0][0x3c8], PT ;  /* 0x0000f20017007a0c */ /* 0x020fc40003f46270 */
[----:B--2---:R-:W-:Y:S02]  /*b750*/  ISETP.GE.AND P6, PT, R21, c[0x0][0x3c8], PT ;  /* 0x0000f20015007a0c */ /* 0x004fe40003fc6270 */
[----:B---3--:R-:W-:-:S09]  /*b760*/  ISETP.GE.AND P1, PT, R19, c[0x0][0x3c8], PT ;  /* 0x0000f20013007a0c */ /* 0x008fd20003f26270 */
[----:B------:R-:W-:Y:S02]  /*b770*/  @!P2 IMAD.MOV.U32 R6, RZ, RZ, R0 ;  /* 0x000000ffff06a224 */ /* 0x000fe400078e0000 */
[----:B-1----:R-:W-:Y:S01]  /*b780*/  @!P2 IMAD.MOV.U32 R7, RZ, RZ, R4 ;  /* 0x000000ffff07a224 */ /* 0x002fe200078e0004 */
[----:B----4-:R-:W-:Y:S02]  /*b790*/  ISETP.GE.AND P0, PT, R10, c[0x0][0x3c8], PT ;  /* 0x0000f2000a007a0c */ /* 0x010fe40003f06270 */
[----:B------:R-:W-:Y:S01]  /*b7a0*/  @!P6 LEA R2, P3, R21, R0, 0x2 ;  /* 0x000000001502e211 */ /* 0x000fe200078610ff */
[----:B------:R-:W-:-:S03]  /*b7b0*/  @!P2 IMAD.WIDE R6, R23, 0x4, R6 ;  /* 0x000000041706a825 */ /* 0x000fc600078e0206 */
[----:B------:R-:W-:Y:S02]  /*b7c0*/  @!P6 LEA.HI.X R3, R21, R4, R22, 0x2, P3 ;  /* 0x000000041503e211 */ /* 0x000fe400018f1416 */
[----:B------:R1:W-:Y:S01]  /*b7d0*/  @!P2 ST.E.64 [R6.64], R78 ;  /* 0x0000004e0600a985 */ /* 0x0003e2000c101b06 */
[----:B------:R-:W-:-:S03]  /*b7e0*/  ISETP.GE.AND P3, PT, R8, c[0x0][0x3c8], PT ;  /* 0x0000f20008007a0c */ /* 0x000fc60003f66270 */
[----:B------:R2:W-:Y:S01]  /*b7f0*/  @!P6 ST.E.64 [R2.64], R80 ;  /* 0x000000500200e985 */ /* 0x0005e2000c101b06 */
[----:B-1----:R-:W-:-:S04]  /*b800*/  @!P1 LEA R6, P2, R19, R0, 0x2 ;  /* 0x0000000013069211 */ /* 0x002fc800078410ff */
[----:B------:R-:W-:Y:S02]  /*b810*/  @!P1 LEA.HI.X R7, R19, R4, R20, 0x2, P2 ;  /* 0x0000000413079211 */ /* 0x000fe400010f1414 */
[C---:B--2---:R-:W-:Y:S02]  /*b820*/  @!P0 LEA R2, P6, R10.reuse, R0, 0x2 ;  /* 0x000000000a028211 */ /* 0x044fe400078c10ff */
[----:B------:R-:W-:Y:S01]  /*b830*/  ISETP.GE.AND P2, PT, R17, c[0x0][0x3c8], PT ;  /* 0x0000f20011007a0c */ /* 0x000fe20003f46270 */
[----:B------:R1:W-:Y:S01]  /*b840*/  @!P1 ST.E.64 [R6.64], R82 ;  /* 0x0000005206009985 */ /* 0x0003e2000c101b06 */
[----:B------:R-:W-:Y:S02]  /*b850*/  @!P0 LEA.HI.X R3, R10, R4, R11, 0x2, P6 ;  /* 0x000000040a038211 */ /* 0x000fe400030f140b */
[----:B------:R-:W-:Y:S02]  /*b860*/  ISETP.GE.AND P1, PT, R15, c[0x0][0x3c8], PT ;  /* 0x0000f2000f007a0c */ /* 0x000fe40003f26270 */
[----:B------:R-:W-:Y:S01]  /*b870*/  @!P3 LEA R10, P6, R8, R0, 0x2 ;  /* 0x00000000080ab211 */ /* 0x000fe200078c10ff */
[----:B------:R2:W-:Y:S01]  /*b880*/  @!P0 ST.E.64 [R2.64], R84 ;  /* 0x0000005402008985 */ /* 0x0005e2000c101b06 */
[----:B------:R-:W-:-:S02]  /*b890*/  ISETP.GE.AND P0, PT, R13, c[0x0][0x3c8], PT ;  /* 0x0000f2000d007a0c */ /* 0x000fc40003f06270 */
[----:B------:R-:W-:-:S03]  /*b8a0*/  @!P3 LEA.HI.X R11, R8, R4, R9, 0x2, P6 ;  /* 0x00000004080bb211 */ /* 0x000fc600030f1409 */
[----:B------:R-:W-:-:S04]  /*b8b0*/  @!P2 LEA R8, P6, R17, R0, 0x2 ;  /* 0x000000001108a211 */ /* 0x000fc800078c10ff */
[----:B------:R-:W-:Y:S01]  /*b8c0*/  @!P2 LEA.HI.X R9, R17, R4, R18, 0x2, P6 ;  /* 0x000000041109a211 */ /* 0x000fe200030f1412 */
[----:B------:R3:W-:Y:S01]  /*b8d0*/  @!P3 ST.E.64 [R10.64], R96 ;  /* 0x000000600a00b985 */ /* 0x0007e2000c101b06 */
[----:B-1----:R-:W-:-:S04]  /*b8e0*/  @!P1 LEA R6, P6, R15, R0, 0x2 ;  /* 0x000000000f069211 */ /* 0x002fc800078c10ff */
[----:B------:R-:W-:Y:S02]  /*b8f0*/  @!P1 LEA.HI.X R7, R15, R4, R16, 0x2, P6 ;  /* 0x000000040f079211 */ /* 0x000fe400030f1410 */
[C---:B--2---:R-:W-:Y:S01]  /*b900*/  @!P0 LEA R2, P6, R13.reuse, R0, 0x2 ;  /* 0x000000000d028211 */ /* 0x044fe200078c10ff */
[----:B------:R3:W-:Y:S03]  /*b910*/  @!P2 ST.E.64 [R8.64], R86 ;  /* 0x000000560800a985 */ /* 0x0007e6000c101b06 */
[----:B------:R-:W-:Y:S01]  /*b920*/  @!P0 LEA.HI.X R3, R13, R4, R14, 0x2, P6 ;  /* 0x000000040d038211 */ /* 0x000fe200030f140e */
[----:B------:R3:W-:Y:S04]  /*b930*/  @!P1 ST.E.64 [R6.64], R76 ;  /* 0x0000004c06009985 */ /* 0x0007e8000c101b06 */
[----:B------:R3:W-:Y:S04]  /*b940*/  @!P0 ST.E.64 [R2.64], R62 ;  /* 0x0000003e02008985 */ /* 0x0007e8000c101b06 */
.L_x_115:
[----:B------:R-:W-:Y:S05]  /*b950*/  BSYNC B0 ;  /* 0x0000000000007941 */ /* 0x000fea0003800000 */
.L_x_114:
[----:B------:R-:W-:Y:S05]  /*b960*/  BRA.DIV ~URZ, `(.L_x_116) ;  /* 0x000045e27f007947 */ /* 0x000fea000b800000 */
[----:B-1----:R1:W2:Y:S02]  /*b970*/  SHFL.IDX PT, R4, R5, 0x2, 0x1c1f ;  /* 0x005c1f0005047f89 */ /* 0x0022a400000e0000 */
.L_x_195:
[----:B------:R-:W-:Y:S05]  /*b980*/  BRA.DIV ~URZ, `(.L_x_117) ;  /* 0x000046327f007947 */ /* 0x000fea000b800000 */
[----:B----4-:R4:W1:Y:S02]  /*b990*/  SHFL.IDX PT, R0, R12, 0x2, 0x1c1f ;  /* 0x005c1f000c007f89 */ /* 0x01086400000e0000 */
.L_x_196:
[----:B------:R-:W-:Y:S01]  /*b9a0*/  BSSY B0, `(.L_x_118) ;  /* 0x0000032000007945 */ /* 0x000fe20003800000 */
[----:B------:R-:W-:Y:S05]  /*b9b0*/  @P4 BRA `(.L_x_119) ;  /* 0x0000030000004947 */ /* 0x000fea0003800000 */
[----:B---3--:R-:W3:Y:S04]  /*b9c0*/  LDL R8, [R1+0x38] ;  /* 0x0000380001087983 */ /* 0x008ee80000100800 */
[----:B------:R-:W5:Y:S04]  /*b9d0*/  LDL R23, [R1+0x2c] ;  /* 0x00002c0001177983 */ /* 0x000f680000100800 */
        /* <DEDUP_REMOVED lines=13> */
[----:B---3--:R-:W-:-:S02]  /*bab0*/  ISETP.GE.AND P3, PT, R8, c[0x0][0x3c8], PT ;  /* 0x0000f20008007a0c */ /* 0x008fc40003f66270 */
[----:B-----5:R-:W-:Y:S02]  /*bac0*/  ISETP.GE.AND P1, PT, R23, c[0x0][0x3c8], PT ;  /* 0x0000f20017007a0c */ /* 0x020fe40003f26270 */
[----:B----4-:R-:W-:Y:S02]  /*bad0*/  ISETP.GE.AND P0, PT, R21, c[0x0][0x3c8], PT ;  /* 0x0000f20015007a0c */ /* 0x010fe40003f06270 */
[----:B--2---:R-:W-:-:S07]  /*bae0*/  ISETP.GE.AND P4, PT, R10, c[0x0][0x3c8], PT ;  /* 0x0000f2000a007a0c */ /* 0x004fce0003f86270 */
[----:B-1----:R-:W-:Y:S02]  /*baf0*/  @!P3 IMAD.MOV.U32 R6, RZ, RZ, R0 ;  /* 0x000000ffff06b224 */ /* 0x002fe400078e0000 */
[----:B------:R-:W-:Y:S01]  /*bb00*/  @!P3 IMAD.MOV.U32 R7, RZ, RZ, R4 ;  /* 0x000000ffff07b224 */ /* 0x000fe200078e0004 */
[----:B------:R-:W-:-:S03]  /*bb10*/  @!P1 LEA R2, P6, R23, R0, 0x2 ;  /* 0x0000000017029211 */ /* 0x000fc600078c10ff */
[----:B------:R-:W-:Y:S01]  /*bb20*/  @!P3 IMAD.WIDE R8, R8, 0x4, R6 ;  /* 0x000000040808b825 */ /* 0x000fe200078e0206 */
[----:B------:R-:W-:Y:S02]  /*bb30*/  @!P0 LEA R6, P2, R21, R0, 0x2 ;  /* 0x0000000015068211 */ /* 0x000fe400078410ff */
[-C--:B------:R-:W-:Y:S02]  /*bb40*/  @!P1 LEA.HI.X R3, R23, R4.reuse, R24, 0x2, P6 ;  /* 0x0000000417039211 */ /* 0x080fe400030f1418 */
[----:B------:R-:W-:Y:S01]  /*bb50*/  @!P3 ST.E.64 [R8.64], R42 ;  /* 0x0000002a0800b985 */ /* 0x000fe2000c101b06 */
[----:B------:R-:W-:Y:S02]  /*bb60*/  ISETP.GE.AND P3, PT, R19, c[0x0][0x3c8], PT ;  /* 0x0000f20013007a0c */ /* 0x000fe40003f66270 */
[----:B------:R-:W-:Y:S02]  /*bb70*/  @!P0 LEA.HI.X R7, R21, R4, R22, 0x2, P2 ;  /* 0x0000000415078211 */ /* 0x000fe400010f1416 */
[----:B------:R-:W-:Y:S01]  /*bb80*/  ISETP.GE.AND P2, PT, R17, c[0x0][0x3c8], PT ;  /* 0x0000f20011007a0c */ /* 0x000fe20003f46270 */
[----:B------:R1:W-:Y:S01]  /*bb90*/  @!P1 ST.E.64 [R2.64], R32 ;  /* 0x0000002002009985 */ /* 0x0003e2000c101b06 */
[----:B------:R-:W-:-:S03]  /*bba0*/  ISETP.GE.AND P1, PT, R15, c[0x0][0x3c8], PT ;  /* 0x0000f2000f007a0c */ /* 0x000fc60003f26270 */
[----:B------:R2:W-:Y:S01]  /*bbb0*/  @!P0 ST.E.64 [R6.64], R34 ;  /* 0x0000002206008985 */ /* 0x0005e2000c101b06 */
[----:B------:R-:W-:Y:S02]  /*bbc0*/  ISETP.GE.AND P0, PT, R13, c[0x0][0x3c8], PT ;  /* 0x0000f2000d007a0c */ /* 0x000fe40003f06270 */
[----:B-1----:R-:W-:-:S04]  /*bbd0*/  @!P4 LEA R2, P6, R10, R0, 0x2 ;  /* 0x000000000a02c211 */ /* 0x002fc800078c10ff */
[----:B------:R-:W-:Y:S02]  /*bbe0*/  @!P4 LEA.HI.X R3, R10, R4, R11, 0x2, P6 ;  /* 0x000000040a03c211 */ /* 0x000fe400030f140b */
[----:B------:R-:W-:-:S03]  /*bbf0*/  @!P3 LEA R10, P6, R19, R0, 0x2 ;  /* 0x00000000130ab211 */ /* 0x000fc600078c10ff */
[----:B------:R1:W-:Y:S01]  /*bc00*/  @!P4 ST.E.64 [R2.64], R36 ;  /* 0x000000240200c985 */ /* 0x0003e2000c101b06 */
[----:B------:R-:W-:Y:S02]  /*bc10*/  @!P2 LEA R8, P4, R17, R0, 0x2 ;  /* 0x000000001108a211 */ /* 0x000fe400078810ff */
[----:B------:R-:W-:Y:S02]  /*bc20*/  @!P3 LEA.HI.X R11, R19, R4, R20, 0x2, P6 ;  /* 0x00000004130bb211 */ /* 0x000fe400030f1414 */
[----:B--2---:R-:W-:Y:S02]  /*bc30*/  @!P1 LEA R6, P6, R15, R0, 0x2 ;  /* 0x000000000f069211 */ /* 0x004fe400078c10ff */
[-C--:B------:R-:W-:Y:S02]  /*bc40*/  @!P2 LEA.HI.X R9, R17, R4.reuse, R18, 0x2, P4 ;  /* 0x000000041109a211 */ /* 0x080fe400020f1412 */
[----:B------:R-:W-:Y:S01]  /*bc50*/  @!P1 LEA.HI.X R7, R15, R4, R16, 0x2, P6 ;  /* 0x000000040f079211 */ /* 0x000fe200030f1410 */
[----:B------:R2:W-:Y:S04]  /*bc60*/  @!P3 ST.E.64 [R10.64], R52 ;  /* 0x000000340a00b985 */ /* 0x0005e8000c101b06 */
[----:B------:R2:W-:Y:S04]  /*bc70*/  @!P2 ST.E.64 [R8.64], R48 ;  /* 0x000000300800a985 */ /* 0x0005e8000c101b06 */
[----:B------:R2:W-:Y:S01]  /*bc80*/  @!P1 ST.E.64 [R6.64], R38 ;  /* 0x0000002606009985 */ /* 0x0005e2000c101b06 */
[----:B-1----:R-:W-:-:S04]  /*bc90*/  @!P0 LEA R2, P4, R13, R0, 0x2 ;  /* 0x000000000d028211 */ /* 0x002fc800078810ff */
[----:B------:R-:W-:-:S05]  /*bca0*/  @!P0 LEA.HI.X R3, R13, R4, R14, 0x2, P4 ;  /* 0x000000040d038211 */ /* 0x000fca00020f140e */
[----:B------:R2:W-:Y:S04]  /*bcb0*/  @!P0 ST.E.64 [R2.64], R26 ;  /* 0x0000001a02008985 */ /* 0x0005e8000c101b06 */
.L_x_119:
[----:B------:R-:W-:Y:S05]  /*bcc0*/  BSYNC B0 ;  /* 0x0000000000007941 */ /* 0x000fea0003800000 */
.L_x_118:
[----:B------:R-:W-:Y:S05]  /*bcd0*/  BRA.DIV ~URZ, `(.L_x_120) ;  /* 0x000043527f007947 */ /* 0x000fea000b800000 */
[----:B--2---:R2:W3:Y:S04]  /*bce0*/  SHFL.IDX PT, R4, R5, 0x3, 0x1c1f ;  /* 0x007c1f0005047f89 */ /* 0x0044e800000e0000 */
[----:B-1----:R2:W1:Y:S02]  /*bcf0*/  SHFL.IDX PT, R0, R12, 0x3, 0x1c1f ;  /* 0x007c1f000c007f89 */ /* 0x00246400000e0000 */
.L_x_197:
[----:B------:R-:W-:Y:S05]  /*bd00*/  @P5 BRA `(.L_x_108) ;  /* 0x00000f6000005947 */ /* 0x000fea0003800000 */
[----:B---3--:R-:W3:Y:S04]  /*bd10*/  LDL R6, [R1+0x38] ;  /* 0x0000380001067983 */ /* 0x008ee80000100800 */
[----:B------:R-:W5:Y:S04]  /*bd20*/  LDL R10, [R1+0x2c] ;  /* 0x00002c00010a7983 */ /* 0x000f680000100800 */
[----:B--2---:R-:W2:Y:S04]  /*bd30*/  LDL R8, [R1+0x28] ;  /* 0x0000280001087983 */ /* 0x004ea80000100800 */
        /* <DEDUP_REMOVED lines=11> */
[----:B---3--:R-:W-:-:S02]  /*bdf0*/  ISETP.GE.AND P0, PT, R6, c[0x0][0x3c8], PT ;  /* 0x0000f20006007a0c */ /* 0x008fc40003f06270 */
[----:B-----5:R-:W-:Y:S02]  /*be00*/  ISETP.GE.AND P4, PT, R10, c[0x0][0x3c8], PT ;  /* 0x0000f2000a007a0c */ /* 0x020fe40003f86270 */
[----:B--2---:R-:W-:-:S09]  /*be10*/  ISETP.GE.AND P5, PT, R8, c[0x0][0x3c8], PT ;  /* 0x0000f20008007a0c */ /* 0x004fd20003fa6270 */
[----:B-1----:R-:W-:Y:S02]  /*be20*/  @!P0 IMAD.MOV.U32 R2, RZ, RZ, R0 ;  /* 0x000000ffff028224 */ /* 0x002fe400078e0000 */
[----:B------:R-:W-:-:S04]  /*be30*/  @!P0 IMAD.MOV.U32 R3, RZ, RZ, R4 ;  /* 0x000000ffff038224 */ /* 0x000fc800078e0004 */
[----:B------:R-:W-:Y:S01]  /*be40*/  @!P0 IMAD.WIDE R2, R6, 0x4, R2 ;  /* 0x0000000406028825 */ /* 0x000fe200078e0202 */
[----:B----4-:R-:W-:-:S04]  /*be50*/  ISETP.GE.AND P3, PT, R18, c[0x0][0x3c8], PT ;  /* 0x0000f20012007a0c */ /* 0x010fc80003f66270 */
[----:B------:R1:W-:Y:S01]  /*be60*/  @!P0 ST.E.64 [R2.64], R30 ;  /* 0x0000001e02008985 */ /* 0x0003e2000c101b06 */
[----:B------:R-:W-:Y:S02]  /*be70*/  @!P4 LEA R6, P0, R10, R0, 0x2 ;  /* 0x000000000a06c211 */ /* 0x000fe400078010ff */
[----:B------:R-:W-:Y:S02]  /*be80*/  ISETP.GE.AND P2, PT, R16, c[0x0][0x3c8], PT ;  /* 0x0000f20010007a0c */ /* 0x000fe40003f46270 */
[----:B------:R-:W-:Y:S02]  /*be90*/  ISETP.GE.AND P1, PT, R14, c[0x0][0x3c8], PT ;  /* 0x0000f2000e007a0c */ /* 0x000fe40003f26270 */
[----:B------:R-:W-:Y:S02]  /*bea0*/  @!P4 LEA.HI.X R7, R10, R4, R11, 0x2, P0 ;  /* 0x000000040a07c211 */ /* 0x000fe400000f140b */
[----:B------:R-:W-:-:S03]  /*beb0*/  ISETP.GE.AND P0, PT, R12, c[0x0][0x3c8], PT ;  /* 0x0000f2000c007a0c */ /* 0x000fc60003f06270 */
[----:B------:R2:W-:Y:S01]  /*bec0*/  @!P4 ST.E.64 [R6.64], R44 ;  /* 0x0000002c0600c985 */ /* 0x0005e2000c101b06 */
[----:B------:R-:W-:-:S04]  /*bed0*/  @!P3 LEA R10, P4, R18, R0, 0x2 ;  /* 0x00000000120ab211 */ /* 0x000fc800078810ff */
[----:B------:R-:W-:Y:S02]  /*bee0*/  @!P3 LEA.HI.X R11, R18, R4, R19, 0x2, P4 ;  /* 0x00000004120bb211 */ /* 0x000fe400020f1413 */
[----:B-1----:R-:W-:-:S04]  /*bef0*/  @!P5 LEA R2, P6, R8, R0, 0x2 ;  /* 0x000000000802d211 */ /* 0x002fc800078c10ff */
[----:B------:R-:W-:Y:S02]  /*bf00*/  @!P5 LEA.HI.X R3, R8, R4, R9, 0x2, P6 ;  /* 0x000000040803d211 */ /* 0x000fe400030f1409 */
[----:B------:R-:W-:-:S03]  /*bf10*/  @!P2 LEA R8, P6, R16, R0, 0x2 ;  /* 0x000000001008a211 */ /* 0x000fc600078c10ff */
[----:B------:R1:W-:Y:S01]  /*bf20*/  @!P5 ST.E.64 [R2.64], R46 ;  /* 0x0000002e0200d985 */ /* 0x0003e2000c101b06 */
        /* <DEDUP_REMOVED lines=8> */
[----:B------:R2:W-:Y:S01]  /*bfb0*/  @!P0 ST.E.64 [R2.64], R40 ;  /* 0x0000002802008985 */ /* 0x0005e2000c101b06 */
[----:B------:R-:W-:-:S13]  /*bfc0*/  ISETP.GE.AND P0, PT, R5, c[0x0][0x3c8], PT ;  /* 0x0000f20005007a0c */ /* 0x000fda0003f06270 */
[----:B------:R-:W-:Y:S05]  /*bfd0*/  @P0 BRA `(.L_x_108) ;  /* 0x00000c9000000947 */ /* 0x000fea0003800000 */
[----:B------:R-:W3:Y:S01]  /*bfe0*/  LDL R12, [R1+0x5c] ;  /* 0x00005c00010c7983 */ /* 0x000ee20000100800 */
[----:B--2---:R-:W-:-:S04]  /*bff0*/  LEA R2, P0, R5, R0, 0x2 ;  /* 0x0000000005027211 */ /* 0x004fc800078010ff */
[----:B---3--:R-:W-:-:S05]  /*c000*/  LEA.HI.X R3, R5, R4, R12, 0x2, P0 ;  /* 0x0000000405037211 */ /* 0x008fca00000f140c */
[----:B------:R1:W-:Y:S01]  /*c010*/  ST.E.64 [R2.64], R28 ;  /* 0x0000001c02007985 */ /* 0x0003e2000c101b06 */
[----:B------:R-:W-:Y:S05]  /*c020*/  BRA `(.L_x_108) ;  /* 0x00000c4000007947 */ /* 0x000fea0003800000 */
.L_x_93:
[----:B------:R-:W2:Y:S04]  /*c030*/  LDL.LU R4, [R1+0x30] ;  /* 0x0000300001047983 */ /* 0x000ea80000300800 */
[----:B------:R-:W3:Y:S01]  /*c040*/  LDL.LU R6, [R1+0x34] ;  /* 0x0000340001067983 */ /* 0x000ee20000300800 */
[----:B------:R-:W-:Y:S02]  /*c050*/  ISETP.NE.U32.AND P1, PT, RZ, c[0x0][0x508], PT ;  /* 0x00014200ff007a0c */ /* 0x000fe40003f25070 */
[----:B------:R-:W-:Y:S01]  /*c060*/  ISETP.NE.U32.AND P3, PT, RZ, c[0x0][0x500], PT ;  /* 0x00014000ff007a0c */ /* 0x000fe20003f65070 */
[----:B------:R-:W4:Y:S01]  /*c070*/  LDL.LU R0, [R1+0x3c] ;  /* 0x00003c0001007983 */ /* 0x000f220000300800 */
[----:B------:R-:W-:Y:S01]  /*c080*/  ISETP.NE.AND.EX P1, PT, RZ, c[0x0][0x50c], PT, P1 ;  /* 0x00014300ff007a0c */ /* 0x000fe20003f25310 */
[----:B------:R-:W-:Y:S01]  /*c090*/  IMAD.MOV.U32 R8, RZ, RZ, RZ ;  /* 0x000000ffff087224 */ /* 0x000fe200078e00ff */
[----:B------:R-:W-:Y:S01]  /*c0a0*/  ISETP.NE.AND.EX P3, PT, RZ, c[0x0][0x504], PT, P3 ;  /* 0x00014100ff007a0c */ /* 0x000fe20003f65330 */
[----:B------:R-:W-:Y:S01]  /*c0b0*/  IMAD.MOV.U32 R20, RZ, RZ, c[0x0][0x388] ;  /* 0x0000e200ff147624 */ /* 0x000fe200078e00ff */
[----:B--2---:R-:W-:-:S09]  /*c0c0*/  IADD3 R2, P2, R4, c[0x0][0x500], RZ ;  /* 0x0001400004027a10 */ /* 0x004fd20007f5e0ff */
[----:B------:R-:W-:Y:S02]  /*c0d0*/  @P1 IADD3 R4, P0, R4, c[0x0][0x508], RZ ;  /* 0x0001420004041a10 */ /* 0x000fe40007f1e0ff */
[C---:B---3--:R-:W-:Y:S02]  /*c0e0*/  IADD3.X R3, R6.reuse, c[0x0][0x504], RZ, P2, !PT ;  /* 0x0001410006037a10 */ /* 0x048fe400017fe4ff */
[----:B------:R-:W-:-:S03]  /*c0f0*/  @P1 IADD3.X R5, R6, c[0x0][0x50c], RZ, P0, !PT ;  /* 0x0001430006051a10 */ /* 0x000fc600007fe4ff */
[----:B------:R1:W5:Y:S04]  /*c100*/  @P3 LDG.E R8, [R2.64] ;  /* 0x0000000602083981 */ /* 0x000368000c1e1900 */
[----:B------:R1:W5:Y:S01]  /*c110*/  @P1 LDG.E R20, [R4.64] ;  /* 0x0000000604141981 */ /* 0x000362000c1e1900 */
[----:B----4-:R-:W-:-:S04]  /*c120*/  ISETP.NE.AND P0, PT, R0, RZ, PT ;  /* 0x000000ff0000720c */ /* 0x010fc80003f05270 */
[----:B------:R-:W-:Y:S01]  /*c130*/  SEL R19, R0, c[0x0][0x3d4], P0 ;  /* 0x0000f50000137a07 */ /* 0x000fe20000000000 */
[----:B------:R-:W-:Y:S05]  /*c140*/  @P1 BRA `(.L_x_121) ;  /* 0x0000004000001947 */ /* 0x000fea0003800000 */
[----:B------:R-:W-:Y:S05]  /*c150*/  @!P3 BRA `(.L_x_121) ;  /* 0x000000300000b947 */ /* 0x000fea0003800000 */
[----:B------:R2:W3:Y:S04]  /*c160*/  LDG.E R0, [R2.64] ;  /* 0x0000000602007981 */ /* 0x0004e8000c1e1900 */
[----:B-12---:R-:W3:Y:S02]  /*c170*/  LDG.E R2, [R2.64+0x4] ;  /* 0x0000040602027981 */ /* 0x006ee4000c1e1900 */
[----:B---3-5:R-:W-:Y:S02]  /*c180*/  IADD3 R20, -R0, R2, RZ ;  /* 0x0000000200147210 */ /* 0x028fe40007ffe1ff */
.L_x_121:
[----:B-1----:R-:W2:Y:S04]  /*c190*/  LDL.LU R4, [R1+0x8] ;  /* 0x0000080001047983 */ /* 0x002ea80000300800 */
[----:B------:R-:W3:Y:S04]  /*c1a0*/  LDL.LU R2, [R1+0x10] ;  /* 0x0000100001027983 */ /* 0x000ee80000300800 */
[----:B------:R-:W4:Y:S01]  /*c1b0*/  LDL.LU R0, [R1+0x40] ;  /* 0x0000400001007983 */ /* 0x000f220000300800 */
[----:B------:R-:W-:Y:S01]  /*c1c0*/  BSSY B0, `(.L_x_122) ;  /* 0x0000039000007945 */ /* 0x000fe20003800000 */
[----:B-----5:R-:W-:-:S02]  /*c1d0*/  SHF.R.S32.HI R18, RZ, 0x1f, R8 ;  /* 0x0000001fff127819 */ /* 0x020fc40000011408 */
[----:B------:R-:W1:Y:S02]  /*c1e0*/  S2R R3, SR_TID.X ;  /* 0x0000000000037919 */ /* 0x000e640000002100 */
[----:B-1----:R-:W-:Y:S02]  /*c1f0*/  ISETP.GT.AND P0, PT, R3, 0x7f, PT ;  /* 0x0000007f0300780c */ /* 0x002fe40003f04270 */
[----:B--2---:R-:W-:Y:S02]  /*c200*/  LOP3.LUT R14, R4, 0xffff, RZ, 0xc0, !PT ;  /* 0x0000ffff040e7812 */ /* 0x004fe400078ec0ff */
[----:B---3--:R-:W-:Y:S02]  /*c210*/  SEL R15, R2, RZ, !P3 ;  /* 0x000000ff020f7207 */ /* 0x008fe40005800000 */
[----:B----4-:R-:W-:-:S07]  /*c220*/  SEL R21, R0, RZ, !P3 ;  /* 0x000000ff00157207 */ /* 0x010fce0005800000 */
[----:B------:R-:W-:Y:S05]  /*c230*/  @P0 BRA `(.L_x_123) ;  /* 0x0000031000000947 */ /* 0x000fea0003800000 */
[----:B------:R-:W2:Y:S01]  /*c240*/  LDL R2, [R1+0x4] ;  /* 0x0000040001027983 */ /* 0x000ea20000100800 */
[----:B------:R-:W-:Y:S01]  /*c250*/  IMAD R0, R20, c[0x0][0x4e8], RZ ;  /* 0x00013a0014007a24 */ /* 0x000fe200078e02ff */
[----:B--2---:R-:W-:-:S04]  /*c260*/  LEA R9, R2, R3, 0x7 ;  /* 0x0000000302097211 */ /* 0x004fc800078e38ff */
[----:B------:R-:W-:-:S13]  /*c270*/  ISETP.GE.AND P0, PT, R9, R0, PT ;  /* 0x000000000900720c */ /* 0x000fda0003f06270 */
[----:B------:R-:W-:Y:S05]  /*c280*/  @P0 BRA `(.L_x_123) ;  /* 0x000002c000000947 */ /* 0x000fea0003800000 */
[----:B------:R-:W2:Y:S01]  /*c290*/  LDL.LU R22, [R1+0x44] ;  /* 0x0000440001167983 */ /* 0x000ea20000300800 */
[----:B------:R-:W-:Y:S01]  /*c2a0*/  IMAD.MOV.U32 R0, RZ, RZ, 0x368 ;  /* 0x00000368ff007424 */ /* 0x000fe200078e00ff */
[----:B------:R-:W-:-:S04]  /*c2b0*/  ISETP.GT.AND P2, PT, R19, 0x1, PT ;  /* 0x000000011300780c */ /* 0x000fc80003f44270 */
[----:B------:R-:W-:-:S04]  /*c2c0*/  SEL R0, R0, 0x328, P2 ;  /* 0x0000032800007807 */ /* 0x000fc80001000000 */
[----:B------:R1:W3:Y:S08]  /*c2d0*/  LDC.64 R6, c[0x0][R0+0x170] ;  /* 0x00005c0000067b82 */ /* 0x0002f00000000a00 */
[----:B------:R1:W4:Y:S08]  /*c2e0*/  LDC.64 R4, c[0x0][R0+0x168] ;  /* 0x00005a0000047b82 */ /* 0x0003300000000a00 */
[----:B------:R1:W5:Y:S08]  /*c2f0*/  LDC.64 R12, c[0x0][R0+0x178] ;  /* 0x00005e00000c7b82 */ /* 0x0003700000000a00 */
[----:B------:R1:W2:Y:S02]  /*c300*/  LDC.64 R10, c[0x0][R0+0x160] ;  /* 0x00005800000a7b82 */ /* 0x0002a40000000a00 */
[----:B-1----:R-:W-:-:S02]  /*c310*/  IMAD.MOV.U32 R0, RZ, RZ, c[0x0][0x4e8] ;  /* 0x00013a00ff007624 */ /* 0x002fc400078e00ff */
[-C--:B---3--:R-:W-:Y:S02]  /*c320*/  IMAD R7, R7, R15.reuse, RZ ;  /* 0x0000000f07077224 */ /* 0x088fe400078e02ff */
[----:B------:R-:W-:Y:S01]  /*c330*/  IMAD.WIDE.U32 R2, R6, R15, RZ ;  /* 0x0000000f06027225 */ /* 0x000fe200078e00ff */
[----:B------:R-:W-:Y:S02]  /*c340*/  ISETP.NE.AND P0, PT, R0, 0x1, PT ;  /* 0x000000010000780c */ /* 0x000fe40003f05270 */
[----:B------:R-:W-:Y:S01]  /*c350*/  MOV R0, R9 ;  /* 0x0000000900007202 */ /* 0x000fe20000000f00 */
[----:B------:R-:W-:Y:S02]  /*c360*/  IMAD R7, R6, R21, R7 ;  /* 0x0000001506077224 */ /* 0x000fe400078e0207 */
[-C--:B----4-:R-:W-:Y:S02]  /*c370*/  IMAD R16, R5, R14.reuse, RZ ;  /* 0x0000000e05107224 */ /* 0x090fe400078e02ff */
[----:B------:R-:W-:Y:S01]  /*c380*/  IMAD.WIDE.U32 R4, R4, R14, RZ ;  /* 0x0000000e04047225 */ /* 0x000fe200078e00ff */
[----:B------:R-:W-:-:S03]  /*c390*/  IADD3 R3, R3, R7, RZ ;  /* 0x0000000703037210 */ /* 0x000fc60007ffe0ff */
[----:B------:R-:W-:Y:S02]  /*c3a0*/  IMAD.IADD R16, R5, 0x1, R16 ;  /* 0x0000000105107824 */ /* 0x000fe400078e0210 */
[----:B------:R-:W-:-:S05]  /*c3b0*/  @P0 IMAD.HI.U32 R17, R9, c[0x0][0x4ec], RZ ;  /* 0x00013b0009110a27 */ /* 0x000fca00078e00ff */
[----:B------:R-:W-:Y:S02]  /*c3c0*/  @P0 SHF.R.U32.HI R0, RZ, c[0x0][0x4f0], R17 ;  /* 0x00013c00ff000a19 */ /* 0x000fe40000011611 */
[----:B------:R-:W-:-:S03]  /*c3d0*/  IADD3 R17, P1, P0, R2, R4, R8 ;  /* 0x0000000402117210 */ /* 0x000fc6000783e008 */
[----:B------:R-:W-:-:S04]  /*c3e0*/  IMAD.MOV R2, RZ, RZ, -R0 ;  /* 0x000000ffff027224 */ /* 0x000fc800078e0a00 */
[----:B------:R-:W-:Y:S01]  /*c3f0*/  IMAD R2, R2, c[0x0][0x4e8], R9 ;  /* 0x00013a0002027a24 */ /* 0x000fe200078e0209 */
[----:B------:R-:W-:Y:S02]  /*c400*/  IADD3.X R9, R3, R16, R18, P1, P0 ;  /* 0x0000001003097210 */ /* 0x000fe40000fe0412 */
[----:B------:R-:W-:Y:S02]  /*c410*/  SHF.R.S32.HI R3, RZ, 0x1f, R0 ;  /* 0x0000001fff037819 */ /* 0x000fe40000011400 */
[----:B--2---:R-:W-:-:S05]  /*c420*/  SEL R6, R22, RZ, P2 ;  /* 0x000000ff16067207 */ /* 0x004fca0001000000 */
[-C--:B-----5:R-:W-:Y:S02]  /*c430*/  IMAD R7, R13, R6.reuse, RZ ;  /* 0x000000060d077224 */ /* 0x0a0fe400078e02ff */
[----:B------:R-:W-:Y:S01]  /*c440*/  IMAD.WIDE.U32 R4, R12, R6, RZ ;  /* 0x000000060c047225 */ /* 0x000fe200078e00ff */
[----:B------:R-:W-:-:S04]  /*c450*/  SHF.R.S32.HI R6, RZ, 0x1f, R2 ;  /* 0x0000001fff067819 */ /* 0x000fc80000011402 */
[----:B------:R-:W-:Y:S01]  /*c460*/  IADD3 R5, R5, R7, RZ ;  /* 0x0000000705057210 */ /* 0x000fe20007ffe0ff */
[----:B------:R-:W-:Y:S01]  /*c470*/  IMAD.MOV.U32 R7, RZ, RZ, c[0x0][0x4a8] ;  /* 0x00012a00ff077624 */ /* 0x000fe200078e00ff */
[----:B------:R-:W-:Y:S01]  /*c480*/  IADD3 R4, P1, P0, R0, R17, R4 ;  /* 0x0000001100047210 */ /* 0x000fe2000783e004 */
[----:B------:R-:W-:-:S03]  /*c490*/  IMAD R0, R11, R2, RZ ;  /* 0x000000020b007224 */ /* 0x000fc600078e02ff */
[----:B------:R-:W-:Y:S01]  /*c4a0*/  IADD3.X R5, R3, R9, R5, P1, P0 ;  /* 0x0000000903057210 */ /* 0x000fe20000fe0405 */
[----:B------:R-:W-:-:S04]  /*c4b0*/  IMAD R0, R10, R6, R0 ;  /* 0x000000060a007224 */ /* 0x000fc800078e0200 */
[----:B------:R-:W-:Y:S01]  /*c4c0*/  IMAD.WIDE.U32 R2, R10, R2, R4 ;  /* 0x000000020a027225 */ /* 0x000fe200078e0004 */
[----:B------:R-:W-:Y:S02]  /*c4d0*/  MOV R5, c[0x0][0x4ac] ;  /* 0x00012b0000057a02 */ /* 0x000fe40000000f00 */
[----:B------:R-:W-:Y:S01]  /*c4e0*/  SEL R4, R7, c[0x0][0x450], P2 ;  /* 0x0001140007047a07 */ /* 0x000fe20001000000 */
[----:B------:R-:W-:Y:S01]  /*c4f0*/  IMAD.IADD R0, R3, 0x1, R0 ;  /* 0x0000000103007824 */ /* 0x000fe200078e0200 */
[----:B------:R-:W-:Y:S02]  /*c500*/  SEL R5, R5, c[0x0][0x454], P2 ;  /* 0x0001150005057a07 */ /* 0x000fe40001000000 */
[----:B------:R-:W-:-:S04]  /*c510*/  LEA R4, P0, R2, R4, 0x2 ;  /* 0x0000000402047211 */ /* 0x000fc800078010ff */
[----:B------:R-:W-:Y:S02]  /*c520*/  LEA.HI.X R5, R2, R5, R0, 0x2, P0 ;  /* 0x0000000502057211 */ /* 0x000fe400000f1400 */
[----:B------:R-:W-:-:S05]  /*c530*/  MOV R0, 0xff800000 ;  /* 0xff80000000007802 */ /* 0x000fca0000000f00 */
[----:B------:R1:W-:Y:S02]  /*c540*/  STG.E [R4.64], R0 ;  /* 0x0000000004007986 */ /* 0x0003e4000c101906 */
.L_x_123:
[----:B------:R-:W-:Y:S05]  /*c550*/  BSYNC B0 ;  /* 0x0000000000007941 */ /* 0x000fea0003800000 */
.L_x_122:
[----:B------:R-:W-:-:S13]  /*c560*/  ISETP.GT.AND P0, PT, R19, 0x1, PT ;  /* 0x000000011300780c */ /* 0x000fda0003f04270 */
[----:B------:R-:W-:Y:S05]  /*c570*/  @P0 BRA `(.L_x_108) ;  /* 0x000006f000000947 */ /* 0x000fea0003800000 */
[----:B-1----:R-:W2:Y:S01]  /*c580*/  LDL R5, [R1+0x4] ;  /* 0x0000040001057983 */ /* 0x002ea20000100800 */
[----:B------:R-:W-:Y:S01]  /*c590*/  MOV R2, c[0x0][0x4e8] ;  /* 0x00013a0000027a02 */ /* 0x000fe20000000f00 */
[----:B------:R-:W-:Y:S01]  /*c5a0*/  IMAD R0, R18, c[0x0][0x3a0], RZ ;  /* 0x0000e80012007a24 */ /* 0x000fe200078e02ff */
[----:B------:R-:W-:Y:S02]  /*c5b0*/  LEA R4, R206, R242, 0x4 ;  /* 0x000000f2ce047211 */ /* 0x000fe400078e20ff */
[----:B------:R-:W-:Y:S01]  /*c5c0*/  ISETP.NE.AND P0, PT, R2, 0x1, PT ;  /* 0x000000010200780c */ /* 0x000fe20003f05270 */
[----:B------:R-:W-:-:S04]  /*c5d0*/  IMAD.WIDE.U32 R2, R8, c[0x0][0x3a0], RZ ;  /* 0x0000e80008027a25 */ /* 0x000fc800078e00ff */
[----:B------:R-:W-:-:S05]  /*c5e0*/  IMAD R0, R8, c[0x0][0x3a4], R0 ;  /* 0x0000e90008007a24 */ /* 0x000fca00078e0200 */
[----:B------:R-:W-:-:S05]  /*c5f0*/  IADD3 R3, R3, R0, RZ ;  /* 0x0000000003037210 */ /* 0x000fca0007ffe0ff */
[----:B------:R-:W-:-:S04]  /*c600*/  IMAD.WIDE.U32 R2, R14, c[0x0][0x3e8], R2 ;  /* 0x0000fa000e027a25 */ /* 0x000fc800078e0002 */
[----:B------:R-:W-:-:S04]  /*c610*/  IMAD R3, R14, c[0x0][0x3ec], R3 ;  /* 0x0000fb000e037a24 */ /* 0x000fc800078e0203 */
[----:B------:R-:W-:Y:S01]  /*c620*/  IMAD.WIDE.U32 R2, R15, c[0x0][0x3f0], R2 ;  /* 0x0000fc000f027a25 */ /* 0x000fe200078e0002 */
[----:B--2---:R-:W-:-:S03]  /*c630*/  LEA R4, R5, R4, 0x7 ;  /* 0x0000000405047211 */ /* 0x004fc600078e38ff */
[----:B------:R-:W-:Y:S01]  /*c640*/  IMAD R5, R21, c[0x0][0x3f0], RZ ;  /* 0x0000fc0015057a24 */ /* 0x000fe200078e02ff */
[----:B------:R-:W-:Y:S01]  /*c650*/  MOV R0, R4 ;  /* 0x0000000400007202 */ /* 0x000fe20000000f00 */
[----:B------:R-:W-:-:S04]  /*c660*/  @P0 IMAD.HI.U32 R6, R4, c[0x0][0x4ec], RZ ;  /* 0x00013b0004060a27 */ /* 0x000fc800078e00ff */
[----:B------:R-:W-:Y:S01]  /*c670*/  IMAD R7, R15, c[0x0][0x3f4], R5 ;  /* 0x0000fd000f077a24 */ /* 0x000fe200078e0205 */
[----:B------:R-:W-:Y:S02]  /*c680*/  @P0 SHF.R.U32.HI R0, RZ, c[0x0][0x4f0], R6 ;  /* 0x00013c00ff000a19 */ /* 0x000fe40000011606 */
[----:B------:R-:W-:Y:S02]  /*c690*/  ISETP.GE.AND P0, PT, R205, c[0x0][0x3c8], PT ;  /* 0x0000f200cd007a0c */ /* 0x000fe40003f06270 */
[----:B------:R-:W-:Y:S02]  /*c6a0*/  SHF.R.S32.HI R6, RZ, 0x1f, R0 ;  /* 0x0000001fff067819 */ /* 0x000fe40000011400 */
[----:B------:R-:W-:Y:S02]  /*c6b0*/  IADD3 R5, -R0, RZ, RZ ;  /* 0x000000ff00057210 */ /* 0x000fe40007ffe1ff */
[----:B------:R-:W-:Y:S01]  /*c6c0*/  IADD3 R3, R3, R7, RZ ;  /* 0x0000000703037210 */ /* 0x000fe20007ffe0ff */
[----:B------:R-:W-:-:S02]  /*c6d0*/  IMAD R6, R6, c[0x0][0x3e0], RZ ;  /* 0x0000f80006067a24 */ /* 0x000fc400078e02ff */
        /* <DEDUP_REMOVED lines=13> */
.L_x_198:
[----:B------:R-:W-:Y:S05]  /*c7b0*/  BRA.DIV ~URZ, `(.L_x_125) ;  /* 0x000039b27f007947 */ /* 0x000fea000b800000 */
[----:B------:R3:W4:Y:S02]  /*c7c0*/  SHFL.IDX PT, R2, R6, RZ, 0x181f ;  /* 0x00181fff06027589 */ /* 0x00072400000e0000 */
.L_x_199:
[----:B------:R-:W5:Y:S01]  /*c7d0*/  LDL.LU R0, [R1+0x4] ;  /* 0x0000040001007983 */ /* 0x000f620000300800 */
[----:B------:R-:W-:Y:S01]  /*c7e0*/  IMAD R4, R20, c[0x0][0x4e8], RZ ;  /* 0x00013a0014047a24 */ /* 0x000fe200078e02ff */
[----:B------:R-:W-:Y:S01]  /*c7f0*/  SHF.R.S32.HI R8, RZ, 0x1f, R205 ;  /* 0x0000001fff087819 */ /* 0x000fe200000114cd */
[----:B-----5:R-:W-:-:S05]  /*c800*/  IMAD R0, R0, 0x80, R242 ;  /* 0x0000008000007824 */ /* 0x020fca00078e02f2 */
[----:B------:R-:W-:-:S13]  /*c810*/  ISETP.GE.OR P2, PT, R0, R4, P0 ;  /* 0x000000040000720c */ /* 0x000fda0000746670 */
[----:B----4-:R-:W-:-:S04]  /*c820*/  @!P2 LEA R2, P1, R205, R2, 0x1 ;  /* 0x00000002cd02a211 */ /* 0x010fc800078208ff */
[----:B--2---:R-:W-:-:S05]  /*c830*/  @!P2 LEA.HI.X R3, R205, R7, R8, 0x1, P1 ;  /* 0x00000007cd03a211 */ /* 0x004fca00008f0c08 */
[----:B------:R2:W-:Y:S01]  /*c840*/  @!P2 ST.E.128 [R2.64], RZ ;  /* 0x000000ff0200a985 */ /* 0x0005e2000c101d06 */
[----:B------:R-:W-:Y:S05]  /*c850*/  BRA.DIV ~URZ, `(.L_x_126) ;  /* 0x000039827f007947 */ /* 0x000fea000b800000 */
[----:B------:R4:W1:Y:S04]  /*c860*/  SHFL.IDX PT, R7, R5, 0x1, 0x181f ;  /* 0x00381f0005077f89 */ /* 0x00086800000e0000 */
[----:B--2---:R4:W2:Y:S02]  /*c870*/  SHFL.IDX PT, R2, R6, 0x1, 0x181f ;  /* 0x00381f0006027f89 */ /* 0x0048a400000e0000 */
.L_x_200:
[----:B------:R-:W-:Y:S02]  /*c880*/  IADD3 R3, R0, 0x10, RZ ;  /* 0x0000001000037810 */ /* 0x000fe40007ffe0ff */
[----:B------:R-:W-:Y:S02]  /*c890*/  SHF.R.S32.HI R8, RZ, 0x1f, R205 ;  /* 0x0000001fff087819 */ /* 0x000fe400000114cd */
[----:B------:R-:W-:-:S13]  /*c8a0*/  ISETP.GE.OR P2, PT, R3, R4, P0 ;  /* 0x000000040300720c */ /* 0x000fda0000746670 */
[----:B--2---:R-:W-:-:S04]  /*c8b0*/  @!P2 LEA R2, P1, R205, R2, 0x1 ;  /* 0x00000002cd02a211 */ /* 0x004fc800078208ff */
[----:B-1----:R-:W-:-:S05]  /*c8c0*/  @!P2 LEA.HI.X R3, R205, R7, R8, 0x1, P1 ;  /* 0x00000007cd03a211 */ /* 0x002fca00008f0c08 */
[----:B------:R1:W-:Y:S01]  /*c8d0*/  @!P2 ST.E.128 [R2.64], RZ ;  /* 0x000000ff0200a985 */ /* 0x0003e2000c101d06 */
[----:B------:R-:W-:Y:S05]  /*c8e0*/  BRA.DIV ~URZ, `(.L_x_127) ;  /* 0x000039c27f007947 */ /* 0x000fea000b800000 */
[----:B------:R2:W1:Y:S02]  /*c8f0*/  SHFL.IDX PT, R7, R5, 0x2, 0x181f ;  /* 0x00581f0005077f89 */ /* 0x00046400000e0000 */
.L_x_201:
[----:B------:R-:W-:Y:S05]  /*c900*/  BRA.DIV ~URZ, `(.L_x_128) ;  /* 0x00003a127f007947 */ /* 0x000fea000b800000 */
[----:B-1----:R1:W2:Y:S02]  /*c910*/  SHFL.IDX PT, R2, R6, 0x2, 0x181f ;  /* 0x00581f0006027f89 */ /* 0x0022a400000e0000 */
.L_x_202:
[----:B------:R-:W-:Y:S02]  /*c920*/  IADD3 R3, R0, 0x20, RZ ;  /* 0x0000002000037810 */ /* 0x000fe40007ffe0ff */
[----:B------:R-:W-:Y:S02]  /*c930*/  SHF.R.S32.HI R8, RZ, 0x1f, R205 ;  /* 0x0000001fff087819 */ /* 0x000fe400000114cd */
[----:B------:R-:W-:-:S13]  /*c940*/  ISETP.GE.OR P2, PT, R3, R4, P0 ;  /* 0x000000040300720c */ /* 0x000fda0000746670 */
[----:B--2---:R-:W-:-:S04]  /*c950*/  @!P2 LEA R2, P1, R205, R2, 0x1 ;  /* 0x00000002cd02a211 */ /* 0x004fc800078208ff */
[----:B------:R-:W-:-:S05]  /*c960*/  @!P2 LEA.HI.X R3, R205, R7, R8, 0x1, P1 ;  /* 0x00000007cd03a211 */ /* 0x000fca00008f0c08 */
[----:B------:R2:W-:Y:S01]  /*c970*/  @!P2 ST.E.128 [R2.64], RZ ;  /* 0x000000ff0200a985 */ /* 0x0005e2000c101d06 */
[----:B------:R-:W-:Y:S05]  /*c980*/  BRA.DIV ~URZ, `(.L_x_129) ;  /* 0x00003a027f007947 */ /* 0x000fea000b800000 */
[----:B------:R1:W2:Y:S04]  /*c990*/  SHFL.IDX PT, R7, R5, 0x3, 0x181f ;  /* 0x00781f0005077f89 */ /* 0x0002a800000e0000 */
[----:B--2---:R1:W2:Y:S02]  /*c9a0*/  SHFL.IDX PT, R2, R6, 0x3, 0x181f ;  /* 0x00781f0006027f89 */ /* 0x0042a400000e0000 */
.L_x_203:
[----:B------:R-:W-:Y:S02]  /*c9b0*/  IADD3 R3, R0, 0x30, RZ ;  /* 0x0000003000037810 */ /* 0x000fe40007ffe0ff */
[----:B------:R-:W-:Y:S02]  /*c9c0*/  SHF.R.S32.HI R8, RZ, 0x1f, R205 ;  /* 0x0000001fff087819 */ /* 0x000fe400000114cd */
[----:B------:R-:W-:-:S13]  /*c9d0*/  ISETP.GE.OR P2, PT, R3, R4, P0 ;  /* 0x000000040300720c */ /* 0x000fda0000746670 */
[----:B--2---:R-:W-:-:S04]  /*c9e0*/  @!P2 LEA R2, P1, R205, R2, 0x1 ;  /* 0x00000002cd02a211 */ /* 0x004fc800078208ff */
[----:B------:R-:W-:-:S05]  /*c9f0*/  @!P2 LEA.HI.X R3, R205, R7, R8, 0x1, P1 ;  /* 0x00000007cd03a211 */ /* 0x000fca00008f0c08 */
[----:B------:R2:W-:Y:S01]  /*ca00*/  @!P2 ST.E.128 [R2.64], RZ ;  /* 0x000000ff0200a985 */ /* 0x0005e2000c101d06 */
[----:B------:R-:W-:Y:S05]  /*ca10*/  BRA.DIV ~URZ, `(.L_x_130) ;  /* 0x00003a427f007947 */ /* 0x000fea000b800000 */
[----:B------:R1:W2:Y:S02]  /*ca20*/  SHFL.IDX PT, R7, R5, 0x4, 0x181f ;  /* 0x00981f0005077f89 */ /* 0x0002a400000e0000 */
.L_x_204:
[----:B------:R-:W-:Y:S05]  /*ca30*/  BRA.DIV ~URZ, `(.L_x_131) ;  /* 0x00003a927f007947 */ /* 0x000fea000b800000 */
[----:B--2---:R2:W1:Y:S02]  /*ca40*/  SHFL.IDX PT, R2, R6, 0x4, 0x181f ;  /* 0x00981f0006027f89 */ /* 0x00446400000e0000 */
.L_x_205:
[----:B------:R-:W-:Y:S02]  /*ca50*/  IADD3 R3, R0, 0x40, RZ ;  /* 0x0000004000037810 */ /* 0x000fe40007ffe0ff */
[----:B------:R-:W-:Y:S02]  /*ca60*/  SHF.R.S32.HI R8, RZ, 0x1f, R205 ;  /* 0x0000001fff087819 */ /* 0x000fe400000114cd */
[----:B------:R-:W-:-:S13]  /*ca70*/  ISETP.GE.OR P2, PT, R3, R4, P0 ;  /* 0x000000040300720c */ /* 0x000fda0000746670 */
[----:B-1----:R-:W-:-:S04]  /*ca80*/  @!P2 LEA R2, P1, R205, R2, 0x1 ;  /* 0x00000002cd02a211 */ /* 0x002fc800078208ff */
[----:B------:R-:W-:-:S05]  /*ca90*/  @!P2 LEA.HI.X R3, R205, R7, R8, 0x1, P1 ;  /* 0x00000007cd03a211 */ /* 0x000fca00008f0c08 */
[----:B------:R1:W-:Y:S01]  /*caa0*/  @!P2 ST.E.128 [R2.64], RZ ;  /* 0x000000ff0200a985 */ /* 0x0003e2000c101d06 */
[----:B------:R-:W-:Y:S05]  /*cab0*/  BRA.DIV ~URZ, `(.L_x_132) ;  /* 0x00003a827f007947 */ /* 0x000fea000b800000 */
[----:B------:R1:W2:Y:S04]  /*cac0*/  SHFL.IDX PT, R7, R5, 0x5, 0x181f ;  /* 0x00b81f0005077f89 */ /* 0x0002a800000e0000 */
[----:B-1----:R1:W3:Y:S02]  /*cad0*/  SHFL.IDX PT, R2, R6, 0x5, 0x181f ;  /* 0x00b81f0006027f89 */ /* 0x0022e400000e0000 */
.L_x_206:
[----:B------:R-:W-:Y:S02]  /*cae0*/  IADD3 R3, R0, 0x50, RZ ;  /* 0x0000005000037810 */ /* 0x000fe40007ffe0ff */
[----:B------:R-:W-:Y:S02]  /*caf0*/  SHF.R.S32.HI R8, RZ, 0x1f, R205 ;  /* 0x0000001fff087819 */ /* 0x000fe400000114cd */
[----:B------:R-:W-:-:S13]  /*cb00*/  ISETP.GE.OR P2, PT, R3, R4, P0 ;  /* 0x000000040300720c */ /* 0x000fda0000746670 */
[----:B---3--:R-:W-:-:S04]  /*cb10*/  @!P2 LEA R2, P1, R205, R2, 0x1 ;  /* 0x00000002cd02a211 */ /* 0x008fc800078208ff */
[----:B--2---:R-:W-:-:S05]  /*cb20*/  @!P2 LEA.HI.X R3, R205, R7, R8, 0x1, P1 ;  /* 0x00000007cd03a211 */ /* 0x004fca00008f0c08 */
[----:B------:R2:W-:Y:S01]  /*cb30*/  @!P2 ST.E.128 [R2.64], RZ ;  /* 0x000000ff0200a985 */ /* 0x0005e2000c101d06 */
[----:B------:R-:W-:Y:S05]  /*cb40*/  BRA.DIV ~URZ, `(.L_x_133) ;  /* 0x00003ac27f007947 */ /* 0x000fea000b800000 */
[----:B------:R3:W1:Y:S02]  /*cb50*/  SHFL.IDX PT, R7, R5, 0x6, 0x181f ;  /* 0x00d81f0005077f89 */ /* 0x00066400000e0000 */
.L_x_207:
[----:B------:R-:W-:Y:S05]  /*cb60*/  BRA.DIV ~URZ, `(.L_x_134) ;  /* 0x00003b127f007947 */ /* 0x000fea000b800000 */
[----:B--2---:R2:W3:Y:S02]  /*cb70*/  SHFL.IDX PT, R2, R6, 0x6, 0x181f ;  /* 0x00d81f0006027f89 */ /* 0x0044e400000e0000 */
.L_x_208:
[----:B------:R-:W-:Y:S02]  /*cb80*/  IADD3 R3, R0, 0x60, RZ ;  /* 0x0000006000037810 */ /* 0x000fe40007ffe0ff */
[----:B------:R-:W-:Y:S02]  /*cb90*/  SHF.R.S32.HI R8, RZ, 0x1f, R205 ;  /* 0x0000001fff087819 */ /* 0x000fe400000114cd */
[----:B------:R-:W-:-:S13]  /*cba0*/  ISETP.GE.OR P2, PT, R3, R4, P0 ;  /* 0x000000040300720c */ /* 0x000fda0000746670 */
[----:B---3--:R-:W-:-:S04]  /*cbb0*/  @!P2 LEA R2, P1, R205, R2, 0x1 ;  /* 0x00000002cd02a211 */ /* 0x008fc800078208ff */
[----:B-1----:R-:W-:-:S05]  /*cbc0*/  @!P2 LEA.HI.X R3, R205, R7, R8, 0x1, P1 ;  /* 0x00000007cd03a211 */ /* 0x002fca00008f0c08 */
[----:B------:R1:W-:Y:S01]  /*cbd0*/  @!P2 ST.E.128 [R2.64], RZ ;  /* 0x000000ff0200a985 */ /* 0x0003e2000c101d06 */
[----:B------:R-:W-:Y:S05]  /*cbe0*/  BRA.DIV ~URZ, `(.L_x_135) ;  /* 0x00003b027f007947 */ /* 0x000fea000b800000 */
[----:B----4-:R-:W3:Y:S04]  /*cbf0*/  SHFL.IDX PT, R5, R5, 0x7, 0x181f ;  /* 0x00f81f0005057f89 */ /* 0x010ee800000e0000 */
[----:B-1----:R1:W4:Y:S02]  /*cc00*/  SHFL.IDX PT, R2, R6, 0x7, 0x181f ;  /* 0x00f81f0006027f89 */ /* 0x00232400000e0000 */
.L_x_209:
[----:B------:R-:W-:Y:S02]  /*cc10*/  IADD3 R0, R0, 0x70, RZ ;  /* 0x0000007000007810 */ /* 0x000fe40007ffe0ff */
[----:B-12---:R-:W-:Y:S02]  /*cc20*/  SHF.R.S32.HI R6, RZ, 0x1f, R205 ;  /* 0x0000001fff067819 */ /* 0x006fe400000114cd */
[----:B------:R-:W-:-:S13]  /*cc30*/  ISETP.GE.OR P1, PT, R0, R4, P0 ;  /* 0x000000040000720c */ /* 0x000fda0000726670 */
[----:B----4-:R-:W-:-:S04]  /*cc40*/  @!P1 LEA R2, P0, R205, R2, 0x1 ;  /* 0x00000002cd029211 */ /* 0x010fc800078008ff */
[----:B---3--:R-:W-:-:S05]  /*cc50*/  @!P1 LEA.HI.X R3, R205, R5, R6, 0x1, P0 ;  /* 0x00000005cd039211 */ /* 0x008fca00000f0c06 */
[----:B------:R1:W-:Y:S04]  /*cc60*/  @!P1 ST.E.128 [R2.64], RZ ;  /* 0x000000ff02009985 */ /* 0x0003e8000c101d06 */
.L_x_108:
[----:B------:R-:W-:Y:S05]  /*cc70*/  BSYNC B1 ;  /* 0x0000000000017941 */ /* 0x000fea0003800000 */
.L_x_92:
[----:B-1----:R-:W5:Y:S02]  /*cc80*/  LDL R0, [R1+0x88] ;  /* 0x0000880001007983 */ /* 0x002f640000100800 */
[----:B-----5:R-:W-:-:S13]  /*cc90*/  ISETP.NE.AND P0, PT, R0, RZ, PT ;  /* 0x000000ff0000720c */ /* 0x020fda0003f05270 */
[----:B------:R-:W-:Y:S01]  /*cca0*/  @P0 WARPSYNC 0xffffffff ;  /* 0xffffffff00000948 */ /* 0x000fe20003800000 */
[----:B------:R-:W-:Y:S06]  /*ccb0*/  @P0 BAR.SYNC.DEFER_BLOCKING 0x5, 0x80 ;  /* 0x0142000000000b1d */ /* 0x000fec0000010000 */
[----:B--234-:R-:W1:Y:S04]  /*ccc0*/  @P0 LDS.128 R4, [0x9100] ;  /* 0x00910000ff040984 */ /* 0x01ce680000000c00 */
[----:B-1----:R1:W-:Y:S04]  /*ccd0*/  @P0 STL.64 [R1], R4 ;  /* 0x0000000401000387 */ /* 0x0023e80000100a00 */
[----:B------:R1:W-:Y:S04]  /*cce0*/  @P0 STL.64 [R1+0x8], R6 ;  /* 0x0000080601000387 */ /* 0x0003e80000100a00 */
[----:B------:R-:W-:Y:S06]  /*ccf0*/  @P0 BAR.ARV 0x4, 0x80 ;  /* 0x0102000000000b1d */ /* 0x000fec0000002000 */
[----:B------:R-:W-:Y:S05]  /*cd00*/  @P0 BRA `(.L_x_136) ;  /* 0x00000b9000000947 */ /* 0x000fea0003800000 */
[----:B------:R-:W2:Y:S01]  /*cd10*/  S2R R0, SR_TID.X ;  /* 0x0000000000007919 */ /* 0x000ea20000002100 */
[----:B-1----:R-:W-:Y:S01]  /*cd20*/  IMAD.MOV.U32 R7, RZ, RZ, RZ ;  /* 0x000000ffff077224 */ /* 0x002fe200078e00ff */
[----:B--2---:R-:W-:-:S04]  /*cd30*/  LOP3.LUT R13, R0, 0x1f, RZ, 0xc0, !PT ;  /* 0x0000001f000d7812 */ /* 0x004fc800078ec0ff */
[----:B------:R-:W-:Y:S01]  /*cd40*/  ISETP.NE.AND P5, PT, R13, 0x1f, PT ;  /* 0x0000001f0d00780c */ /* 0x000fe20003fa5270 */
[----:B------:R-:W-:Y:S10]  /*cd50*/  BRA.DIV ~URZ, `(.L_x_137) ;  /* 0x00003a627f007947 */ /* 0x000ff4000b800000 */
[----:B------:R1:W2:Y:S02]  /*cd60*/  SHFL.IDX PT, R9, R88, RZ, 0x1f ;  /* 0x00001fff58097589 */ /* 0x0002a400000e0000 */
.L_x_210:
[----:B------:R-:W-:Y:S05]  /*cd70*/  BRA.DIV ~URZ, `(.L_x_138) ;  /* 0x00003ab27f007947 */ /* 0x000fea000b800000 */
[----:B------:R3:W4:Y:S02]  /*cd80*/  SHFL.IDX PT, R8, R88, 0x1, 0x1f ;  /* 0x00201f0058087f89 */ /* 0x00072400000e0000 */
.L_x_211:
[----:B------:R-:W5:Y:S01]  /*cd90*/  LDL R0, [R1+0xc] ;  /* 0x00000c0001007983 */ /* 0x000f620000100800 */
[----:B------:R-:W-:Y:S02]  /*cda0*/  IMAD.MOV.U32 R6, RZ, RZ, RZ ;  /* 0x000000ffff067224 */ /* 0x000fe400078e00ff */
[----:B-----5:R-:W-:-:S05]  /*cdb0*/  IMAD.IADD R0, R0, 0x1, R13 ;  /* 0x0000000100007824 */ /* 0x020fca00078e020d */
[----:B------:R-:W-:-:S13]  /*cdc0*/  ISETP.GE.OR P0, PT, R0, c[0x0][0x53c], !P5 ;  /* 0x00014f0000007a0c */ /* 0x000fda0006f06670 */
[----:B------:R-:W-:Y:S01]  /*cdd0*/  @!P0 IMAD.MOV.U32 R2, RZ, RZ, 0x4 ;  /* 0x00000004ff028424 */ /* 0x000fe200078e00ff */
[----:B------:R-:W-:-:S03]  /*cde0*/  @!P0 MOV R3, 0x4 ;  /* 0x0000000400038802 */ /* 0x000fc60000000f00 */
[----:B------:R-:W-:-:S04]  /*cdf0*/  @!P0 IMAD.WIDE R4, R0, R2, c[0x0][0x580] ;  /* 0x0001600000048625 */ /* 0x000fc800078e0202 */
[----:B------:R-:W-:Y:S01]  /*ce00*/  @!P0 IMAD.WIDE R2, R0, R3, c[0x0][0x578] ;  /* 0x00015e0000028625 */ /* 0x000fe200078e0203 */
[----:B------:R-:W5:Y:S04]  /*ce10*/  @!P0 LDG.E R6, [R4.64] ;  /* 0x0000000604068981 */ /* 0x000f68000c1e1900 */
[----:B------:R-:W5:Y:S01]  /*ce20*/  @!P0 LDG.E R7, [R2.64] ;  /* 0x0000000602078981 */ /* 0x000f62000c1e1900 */
[C---:B------:R-:W-:Y:S02]  /*ce30*/  ISETP.GE.U32.AND P4, PT, R13.reuse, 0x10, PT ;  /* 0x000000100d00780c */ /* 0x040fe40003f86070 */
[C---:B------:R-:W-:Y:S02]  /*ce40*/  ISETP.GE.U32.AND P3, PT, R13.reuse, 0x8, PT ;  /* 0x000000080d00780c */ /* 0x040fe40003f66070 */
[----:B------:R-:W-:-:S02]  /*ce50*/  ISETP.GE.U32.AND P2, PT, R13, 0x4, PT ;  /* 0x000000040d00780c */ /* 0x000fc40003f46070 */
[C---:B------:R-:W-:Y:S02]  /*ce60*/  ISETP.GE.U32.AND P1, PT, R13.reuse, 0x2, PT ;  /* 0x000000020d00780c */ /* 0x040fe40003f26070 */
[----:B------:R-:W-:Y:S02]  /*ce70*/  ISETP.NE.AND P0, PT, R13, RZ, PT ;  /* 0x000000ff0d00720c */ /* 0x000fe40003f05270 */
[----:B------:R-:W-:Y:S01]  /*ce80*/  MOV R10, RZ ;  /* 0x000000ff000a7202 */ /* 0x000fe20000000f00 */
[----:B-----5:R-:W-:Y:S01]  /*ce90*/  IMAD R0, R7, R6, RZ ;  /* 0x0000000607007224 */ /* 0x020fe200078e02ff */
[----:B------:R-:W-:Y:S07]  /*cea0*/  BRA.DIV ~URZ, `(.L_x_139) ;  /* 0x000039f27f007947 */ /* 0x000fee000b800000 */
[----:B------:R1:W3:Y:S02]  /*ceb0*/  SHFL.UP PT, R4, R0, 0x1, RZ ;  /* 0x0420000000047989 */ /* 0x0002e400000e00ff */
.L_x_212:
[----:B---3--:R-:W-:-:S04]  /*cec0*/  SEL R4, R4, RZ, P0 ;  /* 0x000000ff04047207 */ /* 0x008fc80000000000 */
        /* <DEDUP_REMOVED lines=14> */
[----:B------:R1:W3:Y:S02]  /*cfb0*/  SHFL.IDX PT, R0, R4, 0x1f, 0x1f ;  /* 0x03e01f0004007f89 */ /* 0x0002e400000e0000 */
.L_x_213:
[----:B---3--:R-:W-:Y:S01]  /*cfc0*/  IMAD R0, R0, c[0x0][0x538], RZ ;  /* 0x00014e0000007a24 */ /* 0x008fe200078e02ff */
[----:B------:R-:W-:Y:S04]  /*cfd0*/  BSSY B1, `(.L_x_141) ;  /* 0x0000083000017945 */ /* 0x000fe80003800000 */
[----:B----4-:R-:W-:-:S04]  /*cfe0*/  IADD3 R8, R0, R8, RZ ;  /* 0x0000000800087210 */ /* 0x010fc80007ffe0ff */
[----:B--2---:R-:W-:-:S13]  /*cff0*/  ISETP.GT.AND P6, PT, R8, R9, PT ;  /* 0x000000090800720c */ /* 0x004fda0003fc4270 */
[----:B------:R-:W-:Y:S05]  /*d000*/  @P6 BRA `(.L_x_142) ;  /* 0x0000025000006947 */ /* 0x000fea0003800000 */
.L_x_146:
[----:B------:R-:W2:Y:S02]  /*d010*/  LDL.LU R0, [R1+0xc] ;  /* 0x00000c0001007983 */ /* 0x000ea40000300800 */
[----:B--2---:R-:W-:-:S04]  /*d020*/  IADD3 R0, R0, 0x1f, RZ ;  /* 0x0000001f00007810 */ /* 0x004fc80007ffe0ff */
[----:B------:R-:W-:-:S13]  /*d030*/  ISETP.GE.AND P6, PT, R0, c[0x0][0x53c], PT ;  /* 0x00014f0000007a0c */ /* 0x000fda0003fc6270 */
[----:B------:R-:W-:Y:S05]  /*d040*/  @P6 BRA `(.L_x_143) ;  /* 0x0000076000006947 */ /* 0x000fea0003800000 */
[----:B------:R2:W-:Y:S01]  /*d050*/  STL [R1+0xc], R0 ;  /* 0x00000c0001007387 */ /* 0x0005e20000100800 */
[----:B------:R-:W-:Y:S01]  /*d060*/  CS2R R6, SRZ ;  /* 0x0000000000067805 */ /* 0x000fe2000001ff00 */
[----:B--2---:R-:W-:-:S04]  /*d070*/  IADD3 R0, R0, R13, RZ ;  /* 0x0000000d00007210 */ /* 0x004fc80007ffe0ff */
[----:B------:R-:W-:-:S13]  /*d080*/  ISETP.GE.OR P6, PT, R0, c[0x0][0x53c], !P5 ;  /* 0x00014f0000007a0c */ /* 0x000fda0006fc6670 */
[----:B------:R-:W-:Y:S02]  /*d090*/  @!P6 MOV R2, 0x4 ;  /* 0x000000040002e802 */ /* 0x000fe40000000f00 */
[----:B------:R-:W-:-:S03]  /*d0a0*/  @!P6 MOV R3, 0x4 ;  /* 0x000000040003e802 */ /* 0x000fc60000000f00 */
[----:B-1----:R-:W-:-:S04]  /*d0b0*/  @!P6 IMAD.WIDE R4, R0, R2, c[0x0][0x580] ;  /* 0x000160000004e625 */ /* 0x002fc800078e0202 */
[----:B------:R-:W-:Y:S01]  /*d0c0*/  @!P6 IMAD.WIDE R2, R0, R3, c[0x0][0x578] ;  /* 0x00015e000002e625 */ /* 0x000fe200078e0203 */
[----:B------:R-:W2:Y:S04]  /*d0d0*/  @!P6 LDG.E R6, [R4.64] ;  /* 0x000000060406e981 */ /* 0x000ea8000c1e1900 */
[----:B------:R-:W2:Y:S02]  /*d0e0*/  @!P6 LDG.E R7, [R2.64] ;  /* 0x000000060207e981 */ /* 0x000ea4000c1e1900 */
[----:B--2---:R-:W-:Y:S01]  /*d0f0*/  IMAD R0, R7, R6, RZ ;  /* 0x0000000607007224 */ /* 0x004fe200078e02ff */
[----:B------:R-:W-:Y:S05]  /*d100*/  BRA.DIV ~URZ, `(.L_x_144) ;  /* 0x000039827f007947 */ /* 0x000fea000b800000 */
[----:B------:R1:W2:Y:S02]  /*d110*/  SHFL.UP PT, R2, R0, 0x1, RZ ;  /* 0x0420000000027989 */ /* 0x0002a400000e00ff */
.L_x_214:
        /* <DEDUP_REMOVED lines=16> */
.L_x_215:
[----:B--2---:R-:W-:-:S05]  /*d220*/  IMAD R0, R0, c[0x0][0x538], RZ ;  /* 0x00014e0000007a24 */ /* 0x004fca00078e02ff */
[----:B------:R-:W-:-:S04]  /*d230*/  IADD3 R8, R0, R8, RZ ;  /* 0x0000000800087210 */ /* 0x000fc80007ffe0ff */
[----:B------:R-:W-:-:S13]  /*d240*/  ISETP.GT.AND P6, PT, R8, R9, PT ;  /* 0x000000090800720c */ /* 0x000fda0003fc4270 */
[----:B-1----:R-:W-:Y:S05]  /*d250*/  @!P6 BRA `(.L_x_146) ;  /* 0xfffffdb00000e947 */ /* 0x002fea000383ffff */
.L_x_142:
[----:B------:R-:W-:-:S05]  /*d260*/  IADD3 R8, -R0, R8, RZ ;  /* 0x0000000800087210 */ /* 0x000fca0007ffe1ff */
[----:B------:R-:W-:-:S05]  /*d270*/  IMAD R0, R4, c[0x0][0x538], R8 ;  /* 0x00014e0004007a24 */ /* 0x000fca00078e0208 */
[----:B------:R-:W-:Y:S01]  /*d280*/  ISETP.GT.AND P0, PT, R0, R9, PT ;  /* 0x000000090000720c */ /* 0x000fe20003f04270 */
[----:B------:R-:W-:-:S12]  /*d290*/  BRA.DIV ~URZ, `(.L_x_147) ;  /* 0x000039f27f007947 */ /* 0x000fd8000b800000 */
[----:B------:R-:W-:-:S04]  /*d2a0*/  VOTE.ANY R0, PT, !P0 ;  /* 0x0000000000007806 */ /* 0x000fc800040e0100 */
.L_x_216:
[----:B------:R2:W3:Y:S01]  /*d2b0*/  POPC R11, R0 ;  /* 0x00000000000b7309 */ /* 0x0004e20000000000 */
[----:B------:R-:W-:Y:S05]  /*d2c0*/  BRA.DIV ~URZ, `(.L_x_148) ;  /* 0x00003a027f007947 */ /* 0x000fea000b800000 */
[----:B---3--:R3:W4:Y:S04]  /*d2d0*/  SHFL.IDX PT, R6, R6, R11, 0x1f ;  /* 0x00001f0b06067589 */ /* 0x00872800000e0000 */
[----:B------:R3:W1:Y:S02]  /*d2e0*/  SHFL.IDX PT, R7, R7, R11, 0x1f ;  /* 0x00001f0b07077589 */ /* 0x00066400000e0000 */
.L_x_217:
[----:B------:R-:W-:Y:S01]  /*d2f0*/  ISETP.NE.AND P0, PT, R0, RZ, PT ;  /* 0x000000ff0000720c */ /* 0x000fe20003f05270 */
[----:B------:R-:W-:-:S12]  /*d300*/  BSSY B0, `(.L_x_149) ;  /* 0x0000005000007945 */ /* 0x000fd80003800000 */
[----:B------:R-:W-:Y:S05]  /*d310*/  @!P0 BRA `(.L_x_150) ;  /* 0x0000003000008947 */ /* 0x000fea0003800000 */
[----:B--2---:R-:W-:Y:S01]  /*d320*/  IADD3 R0, R11, -0x1, RZ ;  /* 0xffffffff0b007810 */ /* 0x004fe20007ffe0ff */
[----:B------:R-:W-:Y:S05]  /*d330*/  BRA.DIV ~URZ, `(.L_x_151) ;  /* 0x00003a627f007947 */ /* 0x000fea000b800000 */
[----:B------:R2:W3:Y:S02]  /*d340*/  SHFL.IDX PT, R10, R4, R0, 0x1f ;  /* 0x00001f00040a7589 */ /* 0x0004e400000e0000 */
.L_x_150:
[----:B------:R-:W-:Y:S05]  /*d350*/  BSYNC B0 ;  /* 0x0000000000007941 */ /* 0x000fea0003800000 */
.L_x_149:
[----:B---3--:R-:W-:Y:S01]  /*d360*/  IMAD R5, R10, c[0x0][0x538], R8 ;  /* 0x00014e000a057a24 */ /* 0x008fe200078e0208 */
[----:B-12-4-:R-:W-:Y:S02]  /*d370*/  IABS R4, R6 ;  /* 0x0000000600047213 */ /* 0x016fe40000000000 */
[----:B------:R-:W-:Y:S01]  /*d380*/  IABS R0, R7 ;  /* 0x0000000700007213 */ /* 0x000fe20000000000 */
[----:B------:R-:W-:Y:S01]  /*d390*/  IMAD.IADD R10, R9, 0x1, -R5 ;  /* 0x00000001090a7824 */ /* 0x000fe200078e0a05 */
[----:B------:R1:W-:Y:S01]  /*d3a0*/  STL [R1], R5 ;  /* 0x0000000501007387 */ /* 0x0003e20000100800 */
[----:B------:R-:W2:Y:S03]  /*d3b0*/  I2F.RP R2, R4 ;  /* 0x0000000400027306 */ /* 0x000ea60000209400 */
[----:B------:R-:W3:Y:S05]  /*d3c0*/  LDL.LU R14, [R1+0xc] ;  /* 0x00000c00010e7983 */ /* 0x000eea0000300800 */
[----:B--2---:R-:W2:Y:S02]  /*d3d0*/  MUFU.RCP R2, R2 ;  /* 0x0000000200027308 */ /* 0x004ea40000001000 */
[----:B--2---:R-:W-:-:S06]  /*d3e0*/  IADD3 R2, R2, 0xffffffe, RZ ;  /* 0x0ffffffe02027810 */ /* 0x004fcc0007ffe0ff */
[----:B------:R-:W2:Y:S01]  /*d3f0*/  F2I.FTZ.U32.TRUNC.NTZ R3, R2 ;  /* 0x0000000200037305 */ /* 0x000ea2000021f000 */
[----:B-1----:R-:W-:Y:S01]  /*d400*/  IMAD.MOV.U32 R5, RZ, RZ, R0 ;  /* 0x000000ffff057224 */ /* 0x002fe200078e0000 */
[----:B------:R-:W-:Y:S02]  /*d410*/  IABS R0, R6 ;  /* 0x0000000600007213 */ /* 0x000fe40000000000 */
[----:B------:R-:W-:-:S04]  /*d420*/  IABS R9, R10 ;  /* 0x0000000a00097213 */ /* 0x000fc80000000000 */
[----:B------:R-:W1:Y:S01]  /*d430*/  I2F.RP R12, R5 ;  /* 0x00000005000c7306 */ /* 0x000e620000209400 */
[----:B--2---:R-:W-:-:S04]  /*d440*/  IMAD.MOV R2, RZ, RZ, -R3 ;  /* 0x000000ffff027224 */ /* 0x004fc800078e0a03 */
[----:B------:R-:W-:Y:S01]  /*d450*/  IMAD R8, R2, R4, RZ ;  /* 0x0000000402087224 */ /* 0x000fe200078e02ff */
[----:B------:R-:W-:Y:S01]  /*d460*/  MOV R2, RZ ;  /* 0x000000ff00027202 */ /* 0x000fe20000000f00 */
[----:B------:R-:W-:-:S04]  /*d470*/  IMAD.MOV R0, RZ, RZ, -R0 ;  /* 0x000000ffff007224 */ /* 0x000fc800078e0a00 */
[----:B------:R-:W-:-:S04]  /*d480*/  IMAD.HI.U32 R8, R3, R8, R2 ;  /* 0x0000000803087227 */ /* 0x000fc800078e0002 */
[----:B------:R-:W-:Y:S02]  /*d490*/  IMAD.MOV.U32 R2, RZ, RZ, R9 ;  /* 0x000000ffff027224 */ /* 0x000fe400078e0009 */
[----:B------:R-:W-:Y:S02]  /*d4a0*/  IMAD.MOV.U32 R3, RZ, RZ, R0 ;  /* 0x000000ffff037224 */ /* 0x000fe400078e0000 */
[----:B------:R-:W-:-:S04]  /*d4b0*/  IMAD.HI.U32 R0, R8, R2, RZ ;  /* 0x0000000208007227 */ /* 0x000fc800078e00ff */
[----:B------:R-:W-:Y:S02]  /*d4c0*/  IMAD R2, R0, R3, R2 ;  /* 0x0000000300027224 */ /* 0x000fe400078e0202 */
[----:B-1----:R-:W1:Y:S03]  /*d4d0*/  MUFU.RCP R3, R12 ;  /* 0x0000000c00037308 */ /* 0x002e660000001000 */
[----:B------:R-:W-:Y:S02]  /*d4e0*/  ISETP.GT.U32.AND P1, PT, R4, R2, PT ;  /* 0x000000020400720c */ /* 0x000fe40003f24070 */
[----:B-1----:R-:W-:-:S11]  /*d4f0*/  IADD3 R3, R3, 0xffffffe, RZ ;  /* 0x0ffffffe03037810 */ /* 0x002fd60007ffe0ff */
[-C--:B------:R-:W-:Y:S01]  /*d500*/  @!P1 IADD3 R2, R2, -R4.reuse, RZ ;  /* 0x8000000402029210 */ /* 0x080fe20007ffe0ff */
[----:B------:R-:W1:Y:S03]  /*d510*/  F2I.FTZ.U32.TRUNC.NTZ R3, R3 ;  /* 0x0000000300037305 */ /* 0x000e66000021f000 */
[----:B------:R-:W-:Y:S02]  /*d520*/  ISETP.GE.U32.AND P2, PT, R2, R4, PT ;  /* 0x000000040200720c */ /* 0x000fe40003f46070 */
[----:B------:R-:W-:Y:S02]  /*d530*/  LOP3.LUT R2, R10, R6, RZ, 0x3c, !PT ;  /* 0x000000060a027212 */ /* 0x000fe400078e3cff */
[----:B------:R-:W-:Y:S02]  /*d540*/  @!P1 IADD3 R0, R0, 0x1, RZ ;  /* 0x0000000100009810 */ /* 0x000fe40007ffe0ff */
[----:B------:R-:W-:-:S02]  /*d550*/  ISETP.GE.AND P0, PT, R2, RZ, PT ;  /* 0x000000ff0200720c */ /* 0x000fc40003f06270 */
[----:B------:R-:W-:-:S05]  /*d560*/  ISETP.NE.AND P1, PT, R6, RZ, PT ;  /* 0x000000ff0600720c */ /* 0x000fca0003f25270 */
[----:B------:R-:W-:Y:S01]  /*d570*/  @P2 IADD3 R0, R0, 0x1, RZ ;  /* 0x0000000100002810 */ /* 0x000fe20007ffe0ff */
[----:B-1----:R-:W-:-:S04]  /*d580*/  IMAD.MOV R2, RZ, RZ, -R3 ;  /* 0x000000ffff027224 */ /* 0x002fc800078e0a03 */
[----:B------:R-:W-:Y:S01]  /*d590*/  IMAD.MOV.U32 R4, RZ, RZ, R2 ;  /* 0x000000ffff047224 */ /* 0x000fe200078e0002 */
[----:B------:R-:W-:Y:S01]  /*d5a0*/  IABS R2, R7 ;  /* 0x0000000700027213 */ /* 0x000fe20000000000 */
[----:B------:R-:W-:Y:S01]  /*d5b0*/  @!P0 IMAD.MOV R0, RZ, RZ, -R0 ;  /* 0x000000ffff008224 */ /* 0x000fe200078e0a00 */
[----:B------:R-:W-:Y:S01]  /*d5c0*/  @!P1 LOP3.LUT R0, RZ, R6, RZ, 0x33, !PT ;  /* 0x00000006ff009212 */ /* 0x000fe200078e33ff */
[----:B------:R-:W-:Y:S01]  /*d5d0*/  IMAD R4, R4, R5, RZ ;  /* 0x0000000504047224 */ /* 0x000fe200078e02ff */
[----:B------:R-:W-:Y:S01]  /*d5e0*/  IADD3 R8, RZ, -R2, RZ ;  /* 0x80000002ff087210 */ /* 0x000fe20007ffe0ff */
[----:B------:R-:W-:Y:S01]  /*d5f0*/  IMAD.MOV.U32 R2, RZ, RZ, RZ ;  /* 0x000000ffff027224 */ /* 0x000fe200078e00ff */
[----:B------:R-:W-:-:S03]  /*d600*/  IABS R9, R0 ;  /* 0x0000000000097213 */ /* 0x000fc60000000000 */
[----:B------:R-:W-:Y:S01]  /*d610*/  IMAD.HI.U32 R2, R3, R4, R2 ;  /* 0x0000000403027227 */ /* 0x000fe200078e0002 */
[----:B------:R-:W-:-:S03]  /*d620*/  MOV R4, R8 ;  /* 0x0000000800047202 */ /* 0x000fc60000000f00 */
[----:B------:R-:W-:-:S04]  /*d630*/  IMAD.MOV.U32 R3, RZ, RZ, R9 ;  /* 0x000000ffff037224 */ /* 0x000fc800078e0009 */
[----:B------:R-:W-:-:S04]  /*d640*/  IMAD.HI.U32 R2, R2, R3, RZ ;  /* 0x0000000302027227 */ /* 0x000fc800078e00ff */
[----:B------:R-:W-:-:S05]  /*d650*/  IMAD R3, R2, R4, R3 ;  /* 0x0000000402037224 */ /* 0x000fca00078e0203 */
[----:B------:R-:W-:-:S13]  /*d660*/  ISETP.GT.U32.AND P1, PT, R5, R3, PT ;  /* 0x000000030500720c */ /* 0x000fda0003f24070 */
[----:B------:R-:W-:-:S05]  /*d670*/  @!P1 IMAD.IADD R3, R3, 0x1, -R5 ;  /* 0x0000000103039824 */ /* 0x000fca00078e0a05 */
[----:B------:R-:W-:Y:S02]  /*d680*/  ISETP.GE.U32.AND P2, PT, R3, R5, PT ;  /* 0x000000050300720c */ /* 0x000fe40003f46070 */
[----:B------:R-:W-:Y:S02]  /*d690*/  LOP3.LUT R3, R0, R7, RZ, 0x3c, !PT ;  /* 0x0000000700037212 */ /* 0x000fe400078e3cff */
[----:B------:R-:W-:Y:S02]  /*d6a0*/  @!P1 IADD3 R2, R2, 0x1, RZ ;  /* 0x0000000102029810 */ /* 0x000fe40007ffe0ff */
[----:B------:R-:W-:Y:S02]  /*d6b0*/  ISETP.GE.AND P0, PT, R3, RZ, PT ;  /* 0x000000ff0300720c */ /* 0x000fe40003f06270 */
[----:B------:R-:W-:-:S05]  /*d6c0*/  ISETP.NE.AND P1, PT, R7, RZ, PT ;  /* 0x000000ff0700720c */ /* 0x000fca0003f25270 */
[----:B------:R-:W-:-:S06]  /*d6d0*/  @P2 IADD3 R2, R2, 0x1, RZ ;  /* 0x0000000102022810 */ /* 0x000fcc0007ffe0ff */
[----:B------:R-:W-:Y:S02]  /*d6e0*/  @!P0 IMAD.MOV R2, RZ, RZ, -R2 ;  /* 0x000000ffff028224 */ /* 0x000fe400078e0a02 */
[----:B------:R-:W-:-:S04]  /*d6f0*/  @!P1 LOP3.LUT R2, RZ, R7, RZ, 0x33, !PT ;  /* 0x00000007ff029212 */ /* 0x000fc800078e33ff */
[----:B------:R-:W-:Y:S01]  /*d700*/  IADD3 R3, -R2, RZ, RZ ;  /* 0x000000ff02037210 */ /* 0x000fe20007ffe1ff */
[----:B------:R-:W-:Y:S02]  /*d710*/  IMAD R6, R0, R6, RZ ;  /* 0x0000000600067224 */ /* 0x000fe400078e02ff */
[C---:B------:R-:W-:Y:S02]  /*d720*/  IMAD R2, R7.reuse, 0x1000000, R2 ;  /* 0x0100000007027824 */ /* 0x040fe400078e0202 */
[----:B------:R-:W-:Y:S01]  /*d730*/  IMAD R0, R7, R3, R0 ;  /* 0x0000000307007224 */ /* 0x000fe200078e0200 */
[----:B------:R-:W-:-:S03]  /*d740*/  IADD3 R3, R10, -R6, RZ ;  /* 0x800000060a037210 */ /* 0x000fc60007ffe0ff */
[----:B------:R-:W-:-:S05]  /*d750*/  IMAD R0, R0, 0x10000, R2 ;  /* 0x0001000000007824 */ /* 0x000fca00078e0202 */
[----:B------:R1:W-:Y:S01]  /*d760*/  STL [R1+0x8], R0 ;  /* 0x0000080001007387 */ /* 0x0003e20000100800 */
[----:B---3--:R-:W-:-:S05]  /*d770*/  IMAD.IADD R14, R11, 0x1, R14 ;  /* 0x000000010b0e7824 */ /* 0x008fca00078e020e */
[----:B------:R1:W-:Y:S04]  /*d780*/  STL [R1+0xc], R14 ;  /* 0x00000c0e01007387 */ /* 0x0003e80000100800 */
[----:B------:R1:W-:Y:S01]  /*d790*/  STL [R1+0x4], R3 ;  /* 0x0000040301007387 */ /* 0x0003e20000100800 */
[----:B------:R-:W-:Y:S05]  /*d7a0*/  BRA `(.L_x_152) ;  /* 0x0000005000007947 */ /* 0x000fea0003800000 */
.L_x_143:
[----:B------:R-:W-:Y:S01]  /*d7b0*/  MOV R0, c[0x0][0x53c] ;  /* 0x00014f0000007a02 */ /* 0x000fe20000000f00 */
[----:B------:R2:W-:Y:S04]  /*d7c0*/  STL [R1], R9 ;  /* 0x0000000901007387 */ /* 0x0005e80000100800 */
[----:B------:R2:W-:Y:S04]  /*d7d0*/  STL [R1+0x4], RZ ;  /* 0x000004ff01007387 */ /* 0x0005e80000100800 */
[----:B------:R2:W-:Y:S04]  /*d7e0*/  STL [R1+0x8], RZ ;  /* 0x000008ff01007387 */ /* 0x0005e80000100800 */
[----:B------:R2:W-:Y:S02]  /*d7f0*/  STL [R1+0xc], R0 ;  /* 0x00000c0001007387 */ /* 0x0005e40000100800 */
.L_x_152:
[----:B------:R-:W-:Y:S05]  /*d800*/  BSYNC B1 ;  /* 0x0000000000017941 */ /* 0x000fea0003800000 */
.L_x_141:
[----:B-1----:R-:W3:Y:S04]  /*d810*/  LDL R4, [R1] ;  /* 0x0000000001047983 */ /* 0x002ee80000100800 */
[----:B------:R-:W3:Y:S04]  /*d820*/  LDL R5, [R1+0x4] ;  /* 0x0000040001057983 */ /* 0x000ee80000100800 */
[----:B------:R-:W3:Y:S04]  /*d830*/  LDL R6, [R1+0x8] ;  /* 0x0000080001067983 */ /* 0x000ee80000100800 */
[----:B------:R-:W3:Y:S01]  /*d840*/  LDL R7, [R1+0xc] ;  /* 0x00000c0001077983 */ /* 0x000ee20000100800 */
[----:B------:R-:W-:Y:S03]  /*d850*/  WARPSYNC 0xffffffff ;  /* 0xffffffff00007948 */ /* 0x000fe60003800000 */
[----:B------:R-:W-:Y:S01]  /*d860*/  BAR.SYNC.DEFER_BLOCKING 0x4, 0x80 ;  /* 0x0102000000007b1d */ /* 0x000fe20000010000 */
[----:B------:R-:W-:-:S13]  /*d870*/  ISETP.NE.AND P0, PT, R13, RZ, PT ;  /* 0x000000ff0d00720c */ /* 0x000fda0003f05270 */
[----:B---3--:R1:W-:Y:S04]  /*d880*/  @!P0 STS.128 [0x9100], R4 ;  /* 0x00910004ff008388 */ /* 0x0083e80000000c00 */
[----:B------:R-:W-:Y:S06]  /*d890*/  BAR.ARV 0x5, 0x80 ;  /* 0x0142000000007b1d */ /* 0x000fec0000002000 */
.L_x_136:
[----:B--2---:R-:W2:Y:S02]  /*d8a0*/  LDL R0, [R1+0xc] ;  /* 0x00000c0001007983 */ /* 0x004ea40000100800 */
[----:B--2---:R-:W-:-:S13]  /*d8b0*/  ISETP.GE.AND P0, PT, R0, c[0x0][0x53c], PT ;  /* 0x00014f0000007a0c */ /* 0x004fda0003f06270 */
[----:B-1----:R-:W-:Y:S01]  /*d8c0*/  @P0 CALL.REL.NOINC `(.L_x_153) ;  /* 0x0000001000000944 */ /* 0x002fe20003c00000 */
[----:B------:R-:W-:Y:S05]  /*d8d0*/  BRA `(.L_x_154) ;  /* 0xffff3ce000007947 */ /* 0x000fea000383ffff */
.L_x_153:
[----:B------:R-:W-:Y:S05]  /*d8e0*/  EXIT ;  /* 0x000000000000794d */ /* 0x000fea0003800000 */
.L_x_34:
[----:B------:R-:W-:Y:S01]  /*d8f0*/  IMAD.MOV.U32 R0, RZ, RZ, R5 ;  /* 0x000000ffff007224 */ /* 0x000fe200078e0005 */
[----:B------:R-:W-:Y:S02]  /*d900*/  MOV R2, 0x1 ;  /* 0x0000000100027802 */ /* 0x000fe40000000f00 */
[----:B------:R-:W-:Y:S02]  /*d910*/  MOV R3, 0xd930 ;  /* 0x0000d93000037802 */ /* 0x000fe40000000f00 */
[----:B------:R-:W-:Y:S05]  /*d920*/  CALL.REL.NOINC `($__internal_2_$__cuda_sm70_shflsync_up_p) ;  /* 0x0000359000007944 */ /* 0x000fea0003c00000 */
[----:B------:R-:W-:Y:S01]  /*d930*/  MOV R0, R4 ;  /* 0x0000000400007202 */ /* 0x000fe20000000f00 */
[----:B------:R-:W-:Y:S05]  /*d940*/  BRA `(.L_x_155) ;  /* 0xffff2b2000007947 */ /* 0x000fea000383ffff */
.L_x_35:
[----:B------:R-:W-:Y:S01]  /*d950*/  IMAD.MOV.U32 R0, RZ, RZ, R5 ;  /* 0x000000ffff007224 */ /* 0x000fe200078e0005 */
[----:B------:R-:W-:Y:S02]  /*d960*/  MOV R2, 0x2 ;  /* 0x0000000200027802 */ /* 0x000fe40000000f00 */
[----:B------:R-:W-:Y:S02]  /*d970*/  MOV R3, 0xd990 ;  /* 0x0000d99000037802 */ /* 0x000fe40000000f00 */
[----:B------:R-:W-:Y:S05]  /*d980*/  CALL.REL.NOINC `($__internal_2_$__cuda_sm70_shflsync_up_p) ;  /* 0x0000353000007944 */ /* 0x000fea0003c00000 */
[----:B------:R-:W-:Y:S01]  /*d990*/  SEL R0, R4, RZ, P4 ;  /* 0x000000ff04007207 */ /* 0x000fe20002000000 */
[----:B------:R-:W-:Y:S01]  /*d9a0*/  IMAD.MOV.U32 R2, RZ, RZ, 0x4 ;  /* 0x00000004ff027424 */ /* 0x000fe200078e00ff */
[----:B------:R-:W-:-:S03]  /*d9b0*/  MOV R3, 0xd9e0 ;  /* 0x0000d9e000037802 */ /* 0x000fc60000000f00 */
[----:B------:R-:W-:Y:S02]  /*d9c0*/  IMAD.IADD R0, R5, 0x1, R0 ;  /* 0x0000000105007824 */ /* 0x000fe400078e0200 */
        /* <DEDUP_REMOVED lines=13> */
[----:B------:R-:W-:Y:S02]  /*daa0*/  MOV R3, 0x1f ;  /* 0x0000001f00037802 */ /* 0x000fe40000000f00 */
[----:B------:R-:W-:Y:S01]  /*dab0*/  MOV R2, 0xdaf0 ;  /* 0x0000daf000027802 */ /* 0x000fe20000000f00 */
[----:B------:R-:W-:-:S04]  /*dac0*/  IMAD.IADD R4, R0, 0x1, R4 ;  /* 0x0000000100047824 */ /* 0x000fc800078e0204 */
[----:B------:R-:W-:Y:S02]  /*dad0*/  IMAD.MOV.U32 R204, RZ, RZ, R4 ;  /* 0x000000ffffcc7224 */ /* 0x000fe400078e0004 */
[----:B------:R-:W-:Y:S05]  /*dae0*/  CALL.REL.NOINC `($__internal_1_$__cuda_sm70_shflsync_idx_p) ;  /* 0x0000338000007944 */ /* 0x000fea0003c00000 */
[----:B------:R-:W-:Y:S01]  /*daf0*/  MOV R0, R203 ;  /* 0x000000cb00007202 */ /* 0x000fe20000000f00 */
[----:B------:R-:W-:Y:S05]  /*db00*/  BRA `(.L_x_156) ;  /* 0xffff2a6000007947 */ /* 0x000fea000383ffff */
.L_x_37:
[----:B------:R-:W-:Y:S02]  /*db10*/  SEL R0, RZ, 0x1, P0 ;  /* 0x00000001ff007807 */ /* 0x000fe40000000000 */
[----:B------:R-:W-:Y:S02]  /*db20*/  MOV R2, 0xdb40 ;  /* 0x0000db4000027802 */ /* 0x000fe40000000f00 */
[----:B------:R-:W-:Y:S05]  /*db30*/  CALL.REL.NOINC `($__internal_3_$__cuda_sm70_votesync_ballot) ;  /* 0x000033f000007944 */ /* 0x000fea0003c00000 */
[----:B------:R-:W-:Y:S05]  /*db40*/  BRA `(.L_x_157) ;  /* 0xffff2ab000007947 */ /* 0x000fea000383ffff */
.L_x_38:
[----:B------:R-:W-:Y:S01]  /*db50*/  IMAD.MOV.U32 R204, RZ, RZ, R8 ;  /* 0x000000ffffcc7224 */ /* 0x000fe200078e0008 */
[----:B--2---:R-:W-:Y:S01]  /*db60*/  MOV R203, R13 ;  /* 0x0000000d00cb7202 */ /* 0x004fe20000000f00 */
[----:B------:R-:W-:Y:S01]  /*db70*/  IMAD.MOV.U32 R3, RZ, RZ, 0x1f ;  /* 0x0000001fff037424 */ /* 0x000fe200078e00ff */
[----:B------:R-:W-:Y:S02]  /*db80*/  MOV R2, 0xdba0 ;  /* 0x0000dba000027802 */ /* 0x000fe40000000f00 */
[----:B-1----:R-:W-:Y:S05]  /*db90*/  CALL.REL.NOINC `($__internal_1_$__cuda_sm70_shflsync_idx_p) ;  /* 0x000032d000007944 */ /* 0x002fea0003c00000 */
[----:B------:R-:W-:Y:S01]  /*dba0*/  IMAD.MOV.U32 R11, RZ, RZ, R203 ;  /* 0x000000ffff0b7224 */ /* 0x000fe200078e00cb */
[----:B------:R-:W-:Y:S01]  /*dbb0*/  MOV R204, R7 ;  /* 0x0000000700cc7202 */ /* 0x000fe20000000f00 */
[----:B------:R-:W-:Y:S01]  /*dbc0*/  IMAD.MOV.U32 R6, RZ, RZ, RZ ;  /* 0x000000ffff067224 */ /* 0x000fe200078e00ff */
[----:B------:R-:W-:Y:S01]  /*dbd0*/  MOV R203, R13 ;  /* 0x0000000d00cb7202 */ /* 0x000fe20000000f00 */
[----:B------:R-:W-:Y:S01]  /*dbe0*/  IMAD.MOV.U32 R3, RZ, RZ, 0x1f ;  /* 0x0000001fff037424 */ /* 0x000fe200078e00ff */
[----:B------:R-:W-:-:S02]  /*dbf0*/  MOV R2, 0xdc10 ;  /* 0x0000dc1000027802 */ /* 0x000fc40000000f00 */
[----:B------:R-:W-:Y:S05]  /*dc00*/  CALL.REL.NOINC `($__internal_1_$__cuda_sm70_shflsync_idx_p) ;  /* 0x0000326000007944 */ /* 0x000fea0003c00000 */
[----:B------:R-:W-:Y:S01]  /*dc10*/  MOV R10, R203 ;  /* 0x000000cb000a7202 */ /* 0x000fe20000000f00 */
[----:B------:R-:W-:Y:S05]  /*dc20*/  BRA `(.L_x_158) ;  /* 0xffff2a2000007947 */ /* 0x000fea000383ffff */
.L_x_41:
[----:B------:R-:W-:Y:S01]  /*dc30*/  IMAD.MOV.U32 R204, RZ, RZ, R4 ;  /* 0x000000ffffcc7224 */ /* 0x000fe200078e0004 */
[----:B------:R-:W-:-:S02]  /*dc40*/  MOV R3, 0x1f ;  /* 0x0000001f00037802 */ /* 0x000fc40000000f00 */
[----:B------:R-:W-:Y:S02]  /*dc50*/  MOV R2, 0xdc70 ;  /* 0x0000dc7000027802 */ /* 0x000fe40000000f00 */
[----:B-1234-:R-:W-:Y:S05]  /*dc60*/  CALL.REL.NOINC `($__internal_1_$__cuda_sm70_shflsync_idx_p) ;  /* 0x0000320000007944 */ /* 0x01efea0003c00000 */
[----:B------:R-:W-:Y:S01]  /*dc70*/  MOV R6, R203 ;  /* 0x000000cb00067202 */ /* 0x000fe20000000f00 */
[----:B------:R-:W-:Y:S05]  /*dc80*/  BRA `(.L_x_40) ;  /* 0xffff2a2000007947 */ /* 0x000fea000383ffff */
.L_x_49:
[----:B------:R-:W-:Y:S01]  /*dc90*/  IMAD.MOV.U32 R204, RZ, RZ, R5 ;  /* 0x000000ffffcc7224 */ /* 0x000fe200078e0005 */
[----:B------:R-:W-:Y:S01]  /*dca0*/  MOV R203, RZ ;  /* 0x000000ff00cb7202 */ /* 0x000fe20000000f00 */
[----:B------:R-:W-:Y:S01]  /*dcb0*/  IMAD.MOV.U32 R3, RZ, RZ, 0x181f ;  /* 0x0000181fff037424 */ /* 0x000fe200078e00ff */
[----:B------:R-:W-:Y:S02]  /*dcc0*/  MOV R2, 0xdce0 ;  /* 0x0000dce000027802 */ /* 0x000fe40000000f00 */
[----:B-----5:R-:W-:Y:S05]  /*dcd0*/  CALL.REL.NOINC `($__internal_1_$__cuda_sm70_shflsync_idx_p) ;  /* 0x0000319000007944 */ /* 0x020fea0003c00000 */
[----:B------:R-:W-:Y:S01]  /*dce0*/  MOV R7, R203 ;  /* 0x000000cb00077202 */ /* 0x000fe20000000f00 */
[----:B------:R-:W-:Y:S05]  /*dcf0*/  BRA `(.L_x_159) ;  /* 0xffff446000007947 */ /* 0x000fea000383ffff */
.L_x_50:
[----:B------:R-:W-:Y:S01]  /*dd00*/  IMAD.MOV.U32 R204, RZ, RZ, R6 ;  /* 0x000000ffffcc7224 */ /* 0x000fe200078e0006 */
[----:B------:R-:W-:Y:S01]  /*dd10*/  MOV R203, RZ ;  /* 0x000000ff00cb7202 */ /* 0x000fe20000000f00 */
[----:B------:R-:W-:Y:S01]  /*dd20*/  IMAD.MOV.U32 R3, RZ, RZ, 0x181f ;  /* 0x0000181fff037424 */ /* 0x000fe200078e00ff */
[----:B------:R-:W-:Y:S02]  /*dd30*/  MOV R2, 0xdd50 ;  /* 0x0000dd5000027802 */ /* 0x000fe40000000f00 */
[----:B-12--5:R-:W-:Y:S05]  /*dd40*/  CALL.REL.NOINC `($__internal_1_$__cuda_sm70_shflsync_idx_p) ;  /* 0x0000312000007944 */ /* 0x026fea0003c00000 */
[----:B------:R-:W-:Y:S01]  /*dd50*/  MOV R2, R203 ;  /* 0x000000cb00027202 */ /* 0x000fe20000000f00 */
[----:B------:R-:W-:Y:S05]  /*dd60*/  BRA `(.L_x_160) ;  /* 0xffff441000007947 */ /* 0x000fea000383ffff */
.L_x_53:
[----:B------:R-:W-:Y:S01]  /*dd70*/  IMAD.MOV.U32 R204, RZ, RZ, R5 ;  /* 0x000000ffffcc7224 */ /* 0x000fe200078e0005 */
[----:B------:R-:W-:Y:S01]  /*dd80*/  MOV R203, 0x1 ;  /* 0x0000000100cb7802 */ /* 0x000fe20000000f00 */
[----:B--2---:R-:W-:Y:S01]  /*dd90*/  IMAD.MOV.U32 R3, RZ, RZ, 0x181f ;  /* 0x0000181fff037424 */ /* 0x004fe200078e00ff */
[----:B----4-:R-:W-:-:S02]  /*dda0*/  MOV R2, 0xddc0 ;  /* 0x0000ddc000027802 */ /* 0x010fc40000000f00 */
[----:B-1---5:R-:W-:Y:S05]  /*ddb0*/  CALL.REL.NOINC `($__internal_1_$__cuda_sm70_shflsync_idx_p) ;  /* 0x000030b000007944 */ /* 0x022fea0003c00000 */
[----:B------:R-:W-:Y:S01]  /*ddc0*/  IMAD.MOV.U32 R7, RZ, RZ, R203 ;  /* 0x000000ffff077224 */ /* 0x000fe200078e00cb */
[----:B------:R-:W-:Y:S01]  /*ddd0*/  MOV R203, 0x1 ;  /* 0x0000000100cb7802 */ /* 0x000fe20000000f00 */
[----:B------:R-:W-:Y:S01]  /*dde0*/  IMAD.MOV.U32 R204, RZ, RZ, R6 ;  /* 0x000000ffffcc7224 */ /* 0x000fe200078e0006 */
[----:B------:R-:W-:-:S02]  /*ddf0*/  MOV R3, 0x181f ;  /* 0x0000181f00037802 */ /* 0x000fc40000000f00 */
[----:B------:R-:W-:Y:S02]  /*de00*/  MOV R2, 0xde20 ;  /* 0x0000de2000027802 */ /* 0x000fe40000000f00 */
[----:B------:R-:W-:Y:S05]  /*de10*/  CALL.REL.NOINC `($__internal_1_$__cuda_sm70_shflsync_idx_p) ;  /* 0x0000305000007944 */ /* 0x000fea0003c00000 */
[----:B------:R-:W-:Y:S01]  /*de20*/  MOV R2, R203 ;  /* 0x000000cb00027202 */ /* 0x000fe20000000f00 */
[----:B------:R-:W-:Y:S05]  /*de30*/  BRA `(.L_x_161) ;  /* 0xffff445000007947 */ /* 0x000fea000383ffff */
.L_x_56:
[----:B------:R-:W-:Y:S01]  /*de40*/  IMAD.MOV.U32 R204, RZ, RZ, R5 ;  /* 0x000000ffffcc7224 */ /* 0x000fe200078e0005 */
[----:B------:R-:W-:Y:S01]  /*de50*/  MOV R203, 0x2 ;  /* 0x0000000200cb7802 */ /* 0x000fe20000000f00 */
[----:B---3--:R-:W-:Y:S01]  /*de60*/  IMAD.MOV.U32 R3, RZ, RZ, 0x181f ;  /* 0x0000181fff037424 */ /* 0x008fe200078e00ff */
[----:B----4-:R-:W-:Y:S02]  /*de70*/  MOV R2, 0xde90 ;  /* 0x0000de9000027802 */ /* 0x010fe40000000f00 */
[----:B-12--5:R-:W-:Y:S05]  /*de80*/  CALL.REL.NOINC `($__internal_1_$__cuda_sm70_shflsync_idx_p) ;  /* 0x00002fe000007944 */ /* 0x026fea0003c00000 */
[----:B------:R-:W-:Y:S01]  /*de90*/  MOV R7, R203 ;  /* 0x000000cb00077202 */ /* 0x000fe20000000f00 */
[----:B------:R-:W-:Y:S05]  /*dea0*/  BRA `(.L_x_162) ;  /* 0xffff44c000007947 */ /* 0x000fea000383ffff */
.L_x_57:
[----:B------:R-:W-:Y:S01]  /*deb0*/  IMAD.MOV.U32 R204, RZ, RZ, R6 ;  /* 0x000000ffffcc7224 */ /* 0x000fe200078e0006 */
[----:B------:R-:W-:Y:S01]  /*dec0*/  MOV R203, 0x2 ;  /* 0x0000000200cb7802 */ /* 0x000fe20000000f00 */
[----:B------:R-:W-:Y:S01]  /*ded0*/  IMAD.MOV.U32 R3, RZ, RZ, 0x181f ;  /* 0x0000181fff037424 */ /* 0x000fe200078e00ff */
[----:B----4-:R-:W-:Y:S02]  /*dee0*/  MOV R2, 0xdf00 ;  /* 0x0000df0000027802 */ /* 0x010fe40000000f00 */
[----:B-123-5:R-:W-:Y:S05]  /*def0*/  CALL.REL.NOINC `($__internal_1_$__cuda_sm70_shflsync_idx_p) ;  /* 0x00002f7000007944 */ /* 0x02efea0003c00000 */
[----:B------:R-:W-:Y:S01]  /*df00*/  MOV R2, R203 ;  /* 0x000000cb00027202 */ /* 0x000fe20000000f00 */
[----:B------:R-:W-:Y:S05]  /*df10*/  BRA `(.L_x_163) ;  /* 0xffff447000007947 */ /* 0x000fea000383ffff */
.L_x_60:
[----:B------:R-:W-:Y:S01]  /*df20*/  IMAD.MOV.U32 R204, RZ, RZ, R5 ;  /* 0x000000ffffcc7224 */ /* 0x000fe200078e0005 */
[----:B------:R-:W-:Y:S01]  /*df30*/  MOV R203, 0x3 ;  /* 0x0000000300cb7802 */ /* 0x000fe20000000f00 */
[----:B-1----:R-:W-:Y:S01]  /*df40*/  IMAD.MOV.U32 R3, RZ, RZ, 0x181f ;  /* 0x0000181fff037424 */ /* 0x002fe200078e00ff */
[----:B--2---:R-:W-:-:S02]  /*df50*/  MOV R2, 0xdf70 ;  /* 0x0000df7000027802 */ /* 0x004fc40000000f00 */
[----:B---345:R-:W-:Y:S05]  /*df60*/  CALL.REL.NOINC `($__internal_1_$__cuda_sm70_shflsync_idx_p) ;  /* 0x00002f0000007944 */ /* 0x038fea0003c00000 */
        /* <DEDUP_REMOVED lines=8> */
.L_x_63:
[----:B------:R-:W-:Y:S01]  /*dff0*/  IMAD.MOV.U32 R204, RZ, RZ, R5 ;  /* 0x000000ffffcc7224 */ /* 0x000fe200078e0005 */
[----:B------:R-:W-:Y:S01]  /*e000*/  MOV R203, 0x4 ;  /* 0x0000000400cb7802 */ /* 0x000fe20000000f00 */
[----:B--2---:R-:W-:Y:S01]  /*e010*/  IMAD.MOV.U32 R3, RZ, RZ, 0x181f ;  /* 0x0000181fff037424 */ /* 0x004fe200078e00ff */
[----:B------:R-:W-:Y:S02]  /*e020*/  MOV R2, 0xe040 ;  /* 0x0000e04000027802 */ /* 0x000fe40000000f00 */
[----:B-1-345:R-:W-:Y:S05]  /*e030*/  CALL.REL.NOINC `($__internal_1_$__cuda_sm70_shflsync_idx_p) ;  /* 0x00002e3000007944 */ /* 0x03afea0003c00000 */
[----:B------:R-:W-:Y:S01]  /*e040*/  MOV R7, R203 ;  /* 0x000000cb00077202 */ /* 0x000fe20000000f00 */
[----:B------:R-:W-:Y:S05]  /*e050*/  BRA `(.L_x_165) ;  /* 0xffff450000007947 */ /* 0x000fea000383ffff */
.L_x_64:
[----:B------:R-:W-:Y:S01]  /*e060*/  IMAD.MOV.U32 R204, RZ, RZ, R6 ;  /* 0x000000ffffcc7224 */ /* 0x000fe200078e0006 */
[----:B------:R-:W-:Y:S01]  /*e070*/  MOV R203, 0x4 ;  /* 0x0000000400cb7802 */ /* 0x000fe20000000f00 */
[----:B--2---:R-:W-:Y:S01]  /*e080*/  IMAD.MOV.U32 R3, RZ, RZ, 0x181f ;  /* 0x0000181fff037424 */ /* 0x004fe200078e00ff */
[----:B------:R-:W-:Y:S02]  /*e090*/  MOV R2, 0xe0b0 ;  /* 0x0000e0b000027802 */ /* 0x000fe40000000f00 */
[----:B-1-345:R-:W-:Y:S05]  /*e0a0*/  CALL.REL.NOINC `($__internal_1_$__cuda_sm70_shflsync_idx_p) ;  /* 0x00002dc000007944 */ /* 0x03afea0003c00000 */
[----:B------:R-:W-:Y:S01]  /*e0b0*/  MOV R2, R203 ;  /* 0x000000cb00027202 */ /* 0x000fe20000000f00 */
[----:B------:R-:W-:Y:S05]  /*e0c0*/  BRA `(.L_x_166) ;  /* 0xffff44b000007947 */ /* 0x000fea000383ffff */
.L_x_67:
[----:B------:R-:W-:Y:S01]  /*e0d0*/  IMAD.MOV.U32 R204, RZ, RZ, R5 ;  /* 0x000000ffffcc7224 */ /* 0x000fe200078e0005 */
[----:B------:R-:W-:Y:S01]  /*e0e0*/  MOV R203, 0x5 ;  /* 0x0000000500cb7802 */ /* 0x000fe20000000f00 */
[----:B-1----:R-:W-:Y:S01]  /*e0f0*/  IMAD.MOV.U32 R3, RZ, RZ, 0x181f ;  /* 0x0000181fff037424 */ /* 0x002fe200078e00ff */
[----:B---3--:R-:W-:-:S02]  /*e100*/  MOV R2, 0xe120 ;  /* 0x0000e12000027802 */ /* 0x008fc40000000f00 */
[----:B--2-45:R-:W-:Y:S05]  /*e110*/  CALL.REL.NOINC `($__internal_1_$__cuda_sm70_shflsync_idx_p) ;  /* 0x00002d5000007944 */ /* 0x034fea0003c00000 */
        /* <DEDUP_REMOVED lines=8> */
.L_x_70:
[----:B------:R-:W-:Y:S01]  /*e1a0*/  IMAD.MOV.U32 R204, RZ, RZ, R5 ;  /* 0x000000ffffcc7224 */ /* 0x000fe200078e0005 */
[----:B------:R-:W-:Y:S01]  /*e1b0*/  MOV R203, 0x6 ;  /* 0x0000000600cb7802 */ /* 0x000fe20000000f00 */
[----:B--2---:R-:W-:Y:S01]  /*e1c0*/  IMAD.MOV.U32 R3, RZ, RZ, 0x181f ;  /* 0x0000181fff037424 */ /* 0x004fe200078e00ff */
[----:B---3--:R-:W-:Y:S02]  /*e1d0*/  MOV R2, 0xe1f0 ;  /* 0x0000e1f000027802 */ /* 0x008fe40000000f00 */
[----:B-1--45:R-:W-:Y:S05]  /*e1e0*/  CALL.REL.NOINC `($__internal_1_$__cuda_sm70_shflsync_idx_p) ;  /* 0x00002c8000007944 */ /* 0x032fea0003c00000 */
[----:B------:R-:W-:Y:S01]  /*e1f0*/  MOV R7, R203 ;  /* 0x000000cb00077202 */ /* 0x000fe20000000f00 */
[----:B------:R-:W-:Y:S05]  /*e200*/  BRA `(.L_x_168) ;  /* 0xffff454000007947 */ /* 0x000fea000383ffff */
.L_x_71:
[----:B------:R-:W-:Y:S01]  /*e210*/  IMAD.MOV.U32 R204, RZ, RZ, R6 ;  /* 0x000000ffffcc7224 */ /* 0x000fe200078e0006 */
[----:B------:R-:W-:Y:S01]  /*e220*/  MOV R203, 0x6 ;  /* 0x0000000600cb7802 */ /* 0x000fe20000000f00 */
[----:B------:R-:W-:Y:S01]  /*e230*/  IMAD.MOV.U32 R3, RZ, RZ, 0x181f ;  /* 0x0000181fff037424 */ /* 0x000fe200078e00ff */
[----:B---3--:R-:W-:Y:S02]  /*e240*/  MOV R2, 0xe260 ;  /* 0x0000e26000027802 */ /* 0x008fe40000000f00 */
[----:B-12-45:R-:W-:Y:S05]  /*e250*/  CALL.REL.NOINC `($__internal_1_$__cuda_sm70_shflsync_idx_p) ;  /* 0x00002c1000007944 */ /* 0x036fea0003c00000 */
[----:B------:R-:W-:Y:S01]  /*e260*/  MOV R2, R203 ;  /* 0x000000cb00027202 */ /* 0x000fe20000000f00 */
[----:B------:R-:W-:Y:S05]  /*e270*/  BRA `(.L_x_169) ;  /* 0xffff44f000007947 */ /* 0x000fea000383ffff */
.L_x_74:
        /* <DEDUP_REMOVED lines=13> */
.L_x_77:
[----:B------:R-:W-:Y:S01]  /*e350*/  IMAD.MOV.U32 R204, RZ, RZ, R4 ;  /* 0x000000ffffcc7224 */ /* 0x000fe200078e0004 */
[----:B------:R-:W-:Y:S01]  /*e360*/  MOV R203, RZ ;  /* 0x000000ff00cb7202 */ /* 0x000fe20000000f00 */
[----:B------:R-:W-:Y:S01]  /*e370*/  IMAD.MOV.U32 R3, RZ, RZ, 0x181f ;  /* 0x0000181fff037424 */ /* 0x000fe200078e00ff */
[----:B------:R-:W-:Y:S02]  /*e380*/  MOV R2, 0xe3a0 ;  /* 0x0000e3a000027802 */ /* 0x000fe40000000f00 */
[----:B------:R-:W-:Y:S05]  /*e390*/  CALL.REL.NOINC `($__internal_1_$__cuda_sm70_shflsync_idx_p) ;  /* 0x00002ad000007944 */ /* 0x000fea0003c00000 */
[----:B------:R-:W-:Y:S01]  /*e3a0*/  MOV R7, R203 ;  /* 0x000000cb00077202 */ /* 0x000fe20000000f00 */
[----:B------:R-:W-:Y:S05]  /*e3b0*/  BRA `(.L_x_171) ;  /* 0xffff56f000007947 */ /* 0x000fea000383ffff */
.L_x_78:
[----:B------:R-:W-:Y:S01]  /*e3c0*/  IMAD.MOV.U32 R204, RZ, RZ, R0 ;  /* 0x000000ffffcc7224 */ /* 0x000fe200078e0000 */
[----:B------:R-:W-:Y:S01]  /*e3d0*/  MOV R203, RZ ;  /* 0x000000ff00cb7202 */ /* 0x000fe20000000f00 */
[----:B------:R-:W-:Y:S01]  /*e3e0*/  IMAD.MOV.U32 R3, RZ, RZ, 0x181f ;  /* 0x0000181fff037424 */ /* 0x000fe200078e00ff */
[----:B------:R-:W-:Y:S02]  /*e3f0*/  MOV R2, 0xe410 ;  /* 0x0000e41000027802 */ /* 0x000fe40000000f00 */
[----:B-12---:R-:W-:Y:S05]  /*e400*/  CALL.REL.NOINC `($__internal_1_$__cuda_sm70_shflsync_idx_p) ;  /* 0x00002a6000007944 */ /* 0x006fea0003c00000 */
[----:B------:R-:W-:Y:S01]  /*e410*/  ISETP.GE.AND P1, PT, R205, c[0x0][0x1d4], PT ;  /* 0x00007500cd007a0c */ /* 0x000fe20003f26270 */
[----:B------:R-:W-:Y:S01]  /*e420*/  IMAD.MOV.U32 R204, RZ, RZ, R4 ;  /* 0x000000ffffcc7224 */ /* 0x000fe200078e0004 */
[----:B------:R-:W-:Y:S01]  /*e430*/  IADD3 R2, P2, R203, R23, RZ ;  /* 0x00000017cb027210 */ /* 0x000fe20007f5e0ff */
[----:B------:R-:W-:Y:S01]  /*e440*/  IMAD.MOV.U32 R203, RZ, RZ, 0x1 ;  /* 0x00000001ffcb7424 */ /* 0x000fe200078e00ff */
[----:B------:R-:W-:-:S03]  /*e450*/  SEL R5, RZ, 0x10, P1 ;  /* 0x00000010ff057807 */ /* 0x000fc60000800000 */
[----:B------:R-:W-:-:S06]  /*e460*/  IMAD.X R3, R7, 0x1, R20, P2 ;  /* 0x0000000107037824 */ /* 0x000fcc00010e0614 */
[----:B------:R-:W-:Y:S01]  /*e470*/  @!PT LDS RZ, [RZ] ;  /* 0x00000000fffff984 */ /* 0x000fe20000000800 */
[----:B------:R-:W-:Y:S01]  /*e480*/  @!PT LDS RZ, [RZ] ;  /* 0x00000000fffff984 */ /* 0x000fe20000000800 */
[----:B------:R-:W-:Y:S01]  /*e490*/  @!PT LDS RZ, [RZ] ;  /* 0x00000000fffff984 */ /* 0x000fe20000000800 */
[----:B------:R1:W-:Y:S02]  /*e4a0*/  LDGSTS.E.BYPASS.LTC128B.128 [R200+0x2900], [R2.64], !P1 ;  /* 0x0290000002c87fae */ /* 0x0003e4000c901d46 */
[----:B-1----:R-:W-:Y:S01]  /*e4b0*/  IMAD.MOV.U32 R3, RZ, RZ, 0x181f ;  /* 0x0000181fff037424 */ /* 0x002fe200078e00ff */
[----:B------:R-:W-:Y:S02]  /*e4c0*/  MOV R2, 0xe4e0 ;  /* 0x0000e4e000027802 */ /* 0x000fe40000000f00 */
[----:B------:R-:W-:Y:S05]  /*e4d0*/  CALL.REL.NOINC `($__internal_1_$__cuda_sm70_shflsync_idx_p) ;  /* 0x0000299000007944 */ /* 0x000fea0003c00000 */
[----:B------:R-:W-:Y:S01]  /*e4e0*/  IMAD.MOV.U32 R7, RZ, RZ, R203 ;  /* 0x000000ffff077224 */ /* 0x000fe200078e00cb */
[----:B------:R-:W-:Y:S01]  /*e4f0*/  MOV R203, 0x1 ;  /* 0x0000000100cb7802 */ /* 0x000fe20000000f00 */
[----:B------:R-:W-:Y:S01]  /*e500*/  IMAD.MOV.U32 R204, RZ, RZ, R0 ;  /* 0x000000ffffcc7224 */ /* 0x000fe200078e0000 */
[----:B------:R-:W-:Y:S02]  /*e510*/  MOV R3, 0x181f ;  /* 0x0000181f00037802 */ /* 0x000fe40000000f00 */
[----:B------:R-:W-:Y:S02]  /*e520*/  MOV R2, 0xe540 ;  /* 0x0000e54000027802 */ /* 0x000fe40000000f00 */
[----:B------:R-:W-:Y:S05]  /*e530*/  CALL.REL.NOINC `($__internal_1_$__cuda_sm70_shflsync_idx_p) ;  /* 0x0000293000007944 */ /* 0x000fea0003c00000 */
[C---:B------:R-:W-:Y:S01]  /*e540*/  IADD3 R2, -R5.reuse, 0x10, RZ ;  /* 0x0000001005027810 */ /* 0x040fe20007ffe1ff */
[----:B------:R-:W-:Y:S01]  /*e550*/  IMAD.MOV.U32 R204, RZ, RZ, R4 ;  /* 0x000000ffffcc7224 */ /* 0x000fe200078e0004 */
[----:B------:R-:W-:-:S02]  /*e560*/  ISETP.NE.U32.AND P3, PT, R5, RZ, PT ;  /* 0x000000ff0500720c */ /* 0x000fc40003f65070 */
[----:B------:R-:W-:-:S04]  /*e570*/  LOP3.LUT R2, R2, 0xf, RZ, 0xc0, !PT ;  /* 0x0000000f02027812 */ /* 0x000fc800078ec0ff */
[----:B------:R-:W-:Y:S01]  /*e580*/  IADD3 R2, P2, P1, R2, R203, R23 ;  /* 0x000000cb02027210 */ /* 0x000fe2000795e017 */
[----:B------:R-:W-:-:S03]  /*e590*/  IMAD.MOV.U32 R203, RZ, RZ, 0x2 ;  /* 0x00000002ffcb7424 */ /* 0x000fc600078e00ff */
[----:B------:R-:W-:-:S05]  /*e5a0*/  IADD3.X R3, RZ, R7, R20, P2, P1 ;  /* 0x00000007ff037210 */ /* 0x000fca00017e2414 */
[----:B------:R-:W-:Y:S01]  /*e5b0*/  @!PT LDS RZ, [RZ] ;  /* 0x00000000fffff984 */ /* 0x000fe20000000800 */
[----:B------:R-:W-:Y:S01]  /*e5c0*/  @!PT LDS RZ, [RZ] ;  /* 0x00000000fffff984 */ /* 0x000fe20000000800 */
[----:B------:R-:W-:Y:S01]  /*e5d0*/  @!PT LDS RZ, [RZ] ;  /* 0x00000000fffff984 */ /* 0x000fe20000000800 */
[----:B------:R1:W-:Y:S02]  /*e5e0*/  LDGSTS.E.BYPASS.LTC128B.128.ZFILL [R200+0x3100], [R2.64], P3 ;  /* 0x0310000002c87fae */ /* 0x0003e40009941d46 */
        /* <DEDUP_REMOVED lines=49> */
[----:B------:R-:W-:Y:S01]  /*e900*/  MOV R0, R203 ;  /* 0x000000cb00007202 */ /* 0x000fe20000000f00 */
[----:B------:R-:W-:Y:S05]  /*e910*/  BRA `(.L_x_172) ;  /* 0xffff531000007947 */ /* 0x000fea000383ffff */
.L_x_79:
[----:B------:R-:W-:Y:S01]  /*e920*/  IMAD.MOV.U32 R108, RZ, RZ, R0 ;  /* 0x000000ffff6c7224 */ /* 0x000fe200078e0000 */
[----:B------:R-:W-:-:S02]  /*e930*/  MOV R3, 0x2 ;  /* 0x0000000200037802 */ /* 0x000fc40000000f00 */
[----:B------:R-:W-:Y:S02]  /*e940*/  MOV R2, 0xe960 ;  /* 0x0000e96000027802 */ /* 0x000fe40000000f00 */
[----:B------:R-:W-:Y:S05]  /*e950*/  CALL.REL.NOINC `($__internal_0_$__cuda_sm70_shflsync_bfly_p) ;  /* 0x000024b000007944 */ /* 0x000fea0003c00000 */
[----:B------:R-:W-:Y:S01]  /*e960*/  MOV R2, R157 ;  /* 0x0000009d00027202 */ /* 0x000fe20000000f00 */
[----:B------:R-:W-:Y:S05]  /*e970*/  BRA `(.L_x_173) ;  /* 0xffff5ea000007947 */ /* 0x000fea000383ffff */
.L_x_80:
[----:B------:R-:W-:Y:S01]  /*e980*/  IMAD.MOV.U32 R108, RZ, RZ, R4 ;  /* 0x000000ffff6c7224 */ /* 0x000fe200078e0004 */
[----:B------:R-:W-:Y:S02]  /*e990*/  MOV R3, 0x1 ;  /* 0x0000000100037802 */ /* 0x000fe40000000f00 */
[----:B------:R-:W-:Y:S02]  /*e9a0*/  MOV R2, 0xe9c0 ;  /* 0x0000e9c000027802 */ /* 0x000fe40000000f00 */
[----:B-1----:R-:W-:Y:S05]  /*e9b0*/  CALL.REL.NOINC `($__internal_0_$__cuda_sm70_shflsync_bfly_p) ;  /* 0x0000245000007944 */ /* 0x002fea0003c00000 */
[----:B------:R-:W-:Y:S01]  /*e9c0*/  FMNMX.FTZ R113, R4, R157, !PT ;  /* 0x0000009d04717209 */ /* 0x000fe20007810000 */
[----:B------:R-:W-:Y:S01]  /*e9d0*/  IMAD.MOV.U32 R108, RZ, RZ, R5 ;  /* 0x000000ffff6c7224 */ /* 0x000fe200078e0005 */
[----:B------:R-:W-:Y:S01]  /*e9e0*/  MOV R2, 0xea10 ;  /* 0x0000ea1000027802 */ /* 0x000fe20000000f00 */
[----:B------:R-:W-:Y:S02]  /*e9f0*/  IMAD.MOV.U32 R3, RZ, RZ, 0x2 ;  /* 0x00000002ff037424 */ /* 0x000fe400078e00ff */
[----:B------:R-:W-:Y:S05]  /*ea00*/  CALL.REL.NOINC `($__internal_0_$__cuda_sm70_shflsync_bfly_p) ;  /* 0x0000240000007944 */ /* 0x000fea0003c00000 */
[----:B------:R-:W-:Y:S01]  /*ea10*/  FMNMX.FTZ R5, R5, R157, !PT ;  /* 0x0000009d05057209 */ /* 0x000fe20007810000 */
[----:B------:R-:W-:Y:S01]  /*ea20*/  IMAD.MOV.U32 R3, RZ, RZ, 0x1 ;  /* 0x00000001ff037424 */ /* 0x000fe200078e00ff */
[----:B------:R-:W-:-:S03]  /*ea30*/  MOV R2, 0xea60 ;  /* 0x0000ea6000027802 */ /* 0x000fc60000000f00 */
[----:B------:R-:W-:Y:S02]  /*ea40*/  IMAD.MOV.U32 R108, RZ, RZ, R5 ;  /* 0x000000ffff6c7224 */ /* 0x000fe400078e0005 */
[----:B------:R-:W-:Y:S05]  /*ea50*/  CALL.REL.NOINC `($__internal_0_$__cuda_sm70_shflsync_bfly_p) ;  /* 0x000023b000007944 */ /* 0x000fea0003c00000 */
        /* <DEDUP_REMOVED lines=20> */
[----:B------:R-:W-:Y:S01]  /*eba0*/  MOV R80, R157 ;  /* 0x0000009d00507202 */ /* 0x000fe20000000f00 */
[----:B------:R-:W-:Y:S05]  /*ebb0*/  BRA `(.L_x_174) ;  /* 0xffff5d5000007947 */ /* 0x000fea000383ffff */
.L_x_82:
[----:B--234-:R-:W-:Y:S01]  /*ebc0*/  MOV R203, RZ ;  /* 0x000000ff00cb7202 */ /* 0x01cfe20000000f00 */
[----:B------:R-:W-:Y:S01]  /*ebd0*/  IMAD.MOV.U32 R204, RZ, RZ, R56 ;  /* 0x000000ffffcc7224 */ /* 0x000fe200078e0038 */
[----:B------:R-:W-:Y:S01]  /*ebe0*/  MOV R2, 0xec10 ;  /* 0x0000ec1000027802 */ /* 0x000fe20000000f00 */
[----:B------:R-:W-:Y:S02]  /*ebf0*/  IMAD.MOV.U32 R3, RZ, RZ, 0x181f ;  /* 0x0000181fff037424 */ /* 0x000fe400078e00ff */
[----:B-1----:R-:W-:Y:S05]  /*ec00*/  CALL.REL.NOINC `($__internal_1_$__cuda_sm70_shflsync_idx_p) ;  /* 0x0000226000007944 */ /* 0x002fea0003c00000 */
[----:B------:R-:W-:Y:S01]  /*ec10*/  MOV R58, R203 ;  /* 0x000000cb003a7202 */ /* 0x000fe20000000f00 */
[----:B------:R-:W-:-:S05]  /*ec20*/  BRA `(.L_x_175) ;  /* 0xffff788000007947 */ /* 0x000fca000383ffff */
.L_x_85:
[----:B------:R-:W-:Y:S01]  /*ec30*/  MOV R203, RZ ;  /* 0x000000ff00cb7202 */ /* 0x000fe20000000f00 */
[----:B------:R-:W-:Y:S01]  /*ec40*/  IMAD.MOV.U32 R204, RZ, RZ, R110 ;  /* 0x000000ffffcc7224 */ /* 0x000fe200078e006e */
[----:B------:R-:W-:Y:S01]  /*ec50*/  MOV R2, 0xec80 ;  /* 0x0000ec8000027802 */ /* 0x000fe20000000f00 */
[----:B------:R-:W-:Y:S02]  /*ec60*/  IMAD.MOV.U32 R3, RZ, RZ, 0x181f ;  /* 0x0000181fff037424 */ /* 0x000fe400078e00ff */
[----:B------:R-:W-:Y:S05]  /*ec70*/  CALL.REL.NOINC `($__internal_1_$__cuda_sm70_shflsync_idx_p) ;  /* 0x000021f000007944 */ /* 0x000fea0003c00000 */
[----:B------:R-:W-:Y:S01]  /*ec80*/  MOV R157, R203 ;  /* 0x000000cb009d7202 */ /* 0x000fe20000000f00 */
[----:B------:R-:W-:-:S05]  /*ec90*/  BRA `(.L_x_176) ;  /* 0xffff825000007947 */ /* 0x000fca000383ffff */
.L_x_86:
[----:B------:R-:W-:Y:S01]  /*eca0*/  MOV R203, RZ ;  /* 0x000000ff00cb7202 */ /* 0x000fe20000000f00 */
[----:B------:R-:W-:Y:S01]  /*ecb0*/  IMAD.MOV.U32 R204, RZ, RZ, R108 ;  /* 0x000000ffffcc7224 */ /* 0x000fe200078e006c */
[----:B------:R-:W-:Y:S01]  /*ecc0*/  MOV R2, 0xecf0 ;  /* 0x0000ecf000027802 */ /* 0x000fe20000000f00 */
[----:B------:R-:W-:Y:S02]  /*ecd0*/  IMAD.MOV.U32 R3, RZ, RZ, 0x181f ;  /* 0x0000181fff037424 */ /* 0x000fe400078e00ff */
[----:B-12---:R-:W-:Y:S05]  /*ece0*/  CALL.REL.NOINC `($__internal_1_$__cuda_sm70_shflsync_idx_p) ;  /* 0x0000218000007944 */ /* 0x006fea0003c00000 */
[C---:B------:R-:W-:Y:S01]  /*ecf0*/  IADD3 R2, -R198.reuse, 0x10, RZ ;  /* 0x00000010c6027810 */ /* 0x040fe20007ffe1ff */
[----:B------:R-:W-:Y:S01]  /*ed00*/  IMAD.MOV.U32 R204, RZ, RZ, R110 ;  /* 0x000000ffffcc7224 */ /* 0x000fe200078e006e */
[----:B------:R-:W-:Y:S02]  /*ed10*/  ISETP.NE.U32.AND P1, PT, R198, RZ, PT ;  /* 0x000000ffc600720c */ /* 0x000fe40003f25070 */
[----:B------:R-:W-:Y:S04]  /*ed20*/  LOP3.LUT R2, R2, 0xf, RZ, 0xc0, !PT ;  /* 0x0000000f02027812 */ /* 0x000fe800078ec0ff */
[----:B------:R-:W-:Y:S01]  /*ed30*/  IADD3 R2, P3, P2, R2, R203, R164 ;  /* 0x000000cb02027210 */ /* 0x000fe20007a7e0a4 */
[----:B------:R-:W-:Y:S03]  /*ed40*/  IMAD.MOV.U32 R203, RZ, RZ, 0x1 ;  /* 0x00000001ffcb7424 */ /* 0x000fe600078e00ff */
[----:B------:R-:W-:Y:S05]  /*ed50*/  IADD3.X R3, RZ, R157, R111, P3, P2 ;  /* 0x0000009dff037210 */ /* 0x000fea0001fe446f */
[----:B------:R-:W-:Y:S01]  /*ed60*/  @!PT LDS RZ, [RZ] ;  /* 0x00000000fffff984 */ /* 0x000fe20000000800 */
[----:B------:R-:W-:Y:S01]  /*ed70*/  @!PT LDS RZ, [RZ] ;  /* 0x00000000fffff984 */ /* 0x000fe20000000800 */
[----:B------:R-:W-:Y:S01]  /*ed80*/  @!PT LDS RZ, [RZ] ;  /* 0x00000000fffff984 */ /* 0x000fe20000000800 */
[----:B------:R1:W-:Y:S02]  /*ed90*/  LDGSTS.E.BYPASS.LTC128B.128.ZFILL [R200+0x2900], [R2.64], P1 ;  /* 0x0290000002c87fae */ /* 0x0003e40008941d46 */
[----:B-1----:R-:W-:Y:S01]  /*eda0*/  MOV R2, 0xedd0 ;  /* 0x0000edd000027802 */ /* 0x002fe20000000f00 */
[----:B------:R-:W-:Y:S04]  /*edb0*/  IMAD.MOV.U32 R3, RZ, RZ, 0x181f ;  /* 0x0000181fff037424 */ /* 0x000fe800078e00ff */
[----:B------:R-:W-:Y:S05]  /*edc0*/  CALL.REL.NOINC `($__internal_1_$__cuda_sm70_shflsync_idx_p) ;  /* 0x000020a000007944 */ /* 0x000fea0003c00000 */
[----:B------:R-:W-:Y:S01]  /*edd0*/  MOV R3, 0x181f ;  /* 0x0000181f00037802 */ /* 0x000fe20000000f00 */
[----:B------:R-:W-:Y:S01]  /*ede0*/  IMAD.MOV.U32 R112, RZ, RZ, R203 ;  /* 0x000000ffff707224 */ /* 0x000fe200078e00cb */
[----:B------:R-:W-:Y:S01]  /*edf0*/  MOV R203, 0x1 ;  /* 0x0000000100cb7802 */ /* 0x000fe20000000f00 */
[----:B------:R-:W-:Y:S01]  /*ee00*/  IMAD.MOV.U32 R204, RZ, RZ, R108 ;  /* 0x000000ffffcc7224 */ /* 0x000fe200078e006c */
[----:B------:R-:W-:Y:S02]  /*ee10*/  MOV R2, 0xee30 ;  /* 0x0000ee3000027802 */ /* 0x000fe40000000f00 */
[----:B------:R-:W-:Y:S05]  /*ee20*/  CALL.REL.NOINC `($__internal_1_$__cuda_sm70_shflsync_idx_p) ;  /* 0x0000204000007944 */ /* 0x000fea0003c00000 */
        /* <DEDUP_REMOVED lines=60> */
[----:B------:R-:W-:Y:S01]  /*f1f0*/  MOV R108, R203 ;  /* 0x000000cb006c7202 */ /* 0x000fe20000000f00 */
[----:B------:R-:W-:-:S05]  /*f200*/  BRA `(.L_x_177) ;  /* 0xffff7e7000007947 */ /* 0x000fca000383ffff */
.L_x_87:
[----:B------:R-:W-:Y:S02]  /*f210*/  MOV R3, 0x2 ;  /* 0x0000000200037802 */ /* 0x000fe40000000f00 */
[----:B------:R-:W-:Y:S02]  /*f220*/  MOV R2, 0xf240 ;  /* 0x0000f24000027802 */ /* 0x000fe40000000f00 */
[----:B------:R-:W-:Y:S05]  /*f230*/  CALL.REL.NOINC `($__internal_0_$__cuda_sm70_shflsync_bfly_p) ;  /* 0x00001bd000007944 */ /* 0x000fea0003c00000 */
[----:B------:R-:W-:Y:S01]  /*f240*/  FMNMX.FTZ R108, R108, R157, !PT ;  /* 0x0000009d6c6c7209 */ /* 0x000fe20007810000 */
[----:B------:R-:W-:Y:S01]  /*f250*/  IMAD.MOV.U32 R3, RZ, RZ, 0x1 ;  /* 0x00000001ff037424 */ /* 0x000fe200078e00ff */
[----:B------:R-:W-:Y:S02]  /*f260*/  MOV R2, 0xf280 ;  /* 0x0000f28000027802 */ /* 0x000fe40000000f00 */
[----:B------:R-:W-:Y:S05]  /*f270*/  CALL.REL.NOINC `($__internal_0_$__cuda_sm70_shflsync_bfly_p) ;  /* 0x00001b9000007944 */ /* 0x000fea0003c00000 */
[----:B------:R-:W-:Y:S01]  /*f280*/  IMAD.MOV.U32 R3, RZ, RZ, 0x2 ;  /* 0x00000002ff037424 */ /* 0x000fe200078e00ff */
[----:B------:R-:W-:Y:S01]  /*f290*/  FMNMX.FTZ R113, R108, R157, !PT ;  /* 0x0000009d6c717209 */ /* 0x000fe20007810000 */
[----:B------:R-:W-:Y:S01]  /*f2a0*/  IMAD.MOV.U32 R108, RZ, RZ, R110 ;  /* 0x000000ffff6c7224 */ /* 0x000fe200078e006e */
        /* <DEDUP_REMOVED lines=24> */
[----:B------:R-:W-:Y:S01]  /*f430*/  MOV R2, R157 ;  /* 0x0000009d00027202 */ /* 0x000fe20000000f00 */
[----:B------:R-:W-:-:S05]  /*f440*/  BRA `(.L_x_178) ;  /* 0xffff82e000007947 */ /* 0x000fca000383ffff */
.L_x_89:
[----:B------:R-:W-:Y:S01]  /*f450*/  IMAD.MOV.U32 R108, RZ, RZ, R207 ;  /* 0x000000ffff6c7224 */ /* 0x000fe200078e00cf */
[----:B------:R-:W-:-:S02]  /*f460*/  MOV R3, 0x2 ;  /* 0x0000000200037802 */ /* 0x000fc40000000f00 */
[----:B------:R-:W-:Y:S02]  /*f470*/  MOV R2, 0xf490 ;  /* 0x0000f49000027802 */ /* 0x000fe40000000f00 */
[----:B------:R-:W-:Y:S05]  /*f480*/  CALL.REL.NOINC `($__internal_0_$__cuda_sm70_shflsync_bfly_p) ;  /* 0x0000198000007944 */ /* 0x000fea0003c00000 */
[----:B------:R-:W-:Y:S01]  /*f490*/  FADD.FTZ R4, R207, R157 ;  /* 0x0000009dcf047221 */ /* 0x000fe20000010000 */
[----:B------:R-:W-:Y:S02]  /*f4a0*/  MOV R3, 0x1 ;  /* 0x0000000100037802 */ /* 0x000fe40000000f00 */
[----:B------:R-:W-:Y:S02]  /*f4b0*/  MOV R2, 0xf4e0 ;  /* 0x0000f4e000027802 */ /* 0x000fe40000000f00 */
[----:B------:R-:W-:Y:S02]  /*f4c0*/  MOV R108, R4 ;  /* 0x00000004006c7202 */ /* 0x000fe40000000f00 */
[----:B------:R-:W-:Y:S05]  /*f4d0*/  CALL.REL.NOINC `($__internal_0_$__cuda_sm70_shflsync_bfly_p) ;  /* 0x0000193000007944 */ /* 0x000fea0003c00000 */
[----:B------:R-:W-:Y:S01]  /*f4e0*/  FADD.FTZ R4, R4, R157 ;  /* 0x0000009d04047221 */ /* 0x000fe20000010000 */
[----:B------:R-:W-:Y:S02]  /*f4f0*/  MOV R108, R208 ;  /* 0x000000d0006c7202 */ /* 0x000fe40000000f00 */
[----:B------:R-:W-:Y:S02]  /*f500*/  MOV R3, 0x2 ;  /* 0x0000000200037802 */ /* 0x000fe40000000f00 */
[----:B------:R-:W-:-:S02]  /*f510*/  MOV R2, 0xf530 ;  /* 0x0000f53000027802 */ /* 0x000fc40000000f00 */
[----:B------:R-:W-:Y:S05]  /*f520*/  CALL.REL.NOINC `($__internal_0_$__cuda_sm70_shflsync_bfly_p) ;  /* 0x000018e000007944 */ /* 0x000fea0003c00000 */
[----:B------:R-:W-:Y:S01]  /*f530*/  FADD.FTZ R5, R208, R157 ;  /* 0x0000009dd0057221 */ /* 0x000fe20000010000 */
[----:B------:R-:W-:-:S02]  /*f540*/  MOV R3, 0x1 ;  /* 0x0000000100037802 */ /* 0x000fc40000000f00 */
[----:B------:R-:W-:Y:S02]  /*f550*/  MOV R2, 0xf580 ;  /* 0x0000f58000027802 */ /* 0x000fe40000000f00 */
[----:B------:R-:W-:Y:S02]  /*f560*/  MOV R108, R5 ;  /* 0x00000005006c7202 */ /* 0x000fe40000000f00 */
[----:B------:R-:W-:Y:S05]  /*f570*/  CALL.REL.NOINC `($__internal_0_$__cuda_sm70_shflsync_bfly_p) ;  /* 0x0000189000007944 */ /* 0x000fea0003c00000 */
[----:B------:R-:W-:Y:S01]  /*f580*/  FADD.FTZ R5, R5, R157 ;  /* 0x0000009d05057221 */ /* 0x000fe20000010000 */
[----:B------:R-:W-:Y:S02]  /*f590*/  MOV R108, R209 ;  /* 0x000000d1006c7202 */ /* 0x000fe40000000f00 */
[----:B------:R-:W-:Y:S02]  /*f5a0*/  MOV R3, 0x2 ;  /* 0x0000000200037802 */ /* 0x000fe40000000f00 */
[----:B------:R-:W-:Y:S02]  /*f5b0*/  MOV R2, 0xf5d0 ;  /* 0x0000f5d000027802 */ /* 0x000fe40000000f00 */
[----:B------:R-:W-:Y:S05]  /*f5c0*/  CALL.REL.NOINC `($__internal_0_$__cuda_sm70_shflsync_bfly_p) ;  /* 0x0000184000007944 */ /* 0x000fea0003c00000 */
[----:B------:R-:W-:Y:S01]  /*f5d0*/  FADD.FTZ R6, R209, R157 ;  /* 0x0000009dd1067221 */ /* 0x000fe20000010000 */
[----:B------:R-:W-:Y:S02]  /*f5e0*/  MOV R3, 0x1 ;  /* 0x0000000100037802 */ /* 0x000fe40000000f00 */
[----:B------:R-:W-:-:S02]  /*f5f0*/  MOV R2, 0xf620 ;  /* 0x0000f62000027802 */ /* 0x000fc40000000f00 */
        /* <DEDUP_REMOVED lines=9> */
[----:B------:R-:W-:Y:S02]  /*f690*/  MOV R2, 0xf6c0 ;  /* 0x0000f6c000027802 */ /* 0x000fe40000000f00 */
[----:B------:R-:W-:-:S02]  /*f6a0*/  MOV R108, R7 ;  /* 0x00000007006c7202 */ /* 0x000fc40000000f00 */
[----:B------:R-:W-:Y:S05]  /*f6b0*/  CALL.REL.NOINC `($__internal_0_$__cuda_sm70_shflsync_bfly_p) ;  /* 0x0000175000007944 */ /* 0x000fea0003c00000 */
[----:B------:R-:W-:Y:S01]  /*f6c0*/  MOV R8, R157 ;  /* 0x0000009d00087202 */ /* 0x000fe20000000f00 */
[----:B------:R-:W-:Y:S05]  /*f6d0*/  BRA `(.L_x_179) ;  /* 0xffff9ec000007947 */ /* 0x000fea000383ffff */
.L_x_96:
[----:B--234-:R-:W-:Y:S01]  /*f6e0*/  IMAD.MOV.U32 R204, RZ, RZ, R5 ;  /* 0x000000ffffcc7224 */ /* 0x01cfe200078e0005 */
[----:B------:R-:W-:Y:S01]  /*f6f0*/  MOV R203, RZ ;  /* 0x000000ff00cb7202 */ /* 0x000fe20000000f00 */
[----:B------:R-:W-:Y:S01]  /*f700*/  IMAD.MOV.U32 R3, RZ, RZ, 0x181f ;  /* 0x0000181fff037424 */ /* 0x000fe200078e00ff */
[----:B------:R-:W-:-:S02]  /*f710*/  MOV R2, 0xf730 ;  /* 0x0000f73000027802 */ /* 0x000fc40000000f00 */
[----:B-1----:R-:W-:Y:S05]  /*f720*/  CALL.REL.NOINC `($__internal_1_$__cuda_sm70_shflsync_idx_p) ;  /* 0x0000174000007944 */ /* 0x002fea0003c00000 */
[----:B------:R-:W-:Y:S01]  /*f730*/  MOV R7, R203 ;  /* 0x000000cb00077202 */ /* 0x000fe20000000f00 */
[----:B------:R-:W-:Y:S05]  /*f740*/  BRA `(.L_x_180) ;  /* 0xffffb47000007947 */ /* 0x000fea000383ffff */
.L_x_97:
[----:B------:R-:W-:Y:S01]  /*f750*/  IMAD.MOV.U32 R204, RZ, RZ, R6 ;  /* 0x000000ffffcc7224 */ /* 0x000fe200078e0006 */
[----:B------:R-:W-:Y:S01]  /*f760*/  MOV R203, RZ ;  /* 0x000000ff00cb7202 */ /* 0x000fe20000000f00 */
[----:B------:R-:W-:Y:S01]  /*f770*/  IMAD.MOV.U32 R3, RZ, RZ, 0x181f ;  /* 0x0000181fff037424 */ /* 0x000fe200078e00ff */
[----:B------:R-:W-:-:S02]  /*f780*/  MOV R2, 0xf7a0 ;  /* 0x0000f7a000027802 */ /* 0x000fc40000000f00 */
[----:B-123--:R-:W-:Y:S05]  /*f790*/  CALL.REL.NOINC `($__internal_1_$__cuda_sm70_shflsync_idx_p) ;  /* 0x000016d000007944 */ /* 0x00efea0003c00000 */
[----:B------:R-:W-:Y:S01]  /*f7a0*/  MOV R2, R203 ;  /* 0x000000cb00027202 */ /* 0x000fe20000000f00 */
[----:B------:R-:W-:Y:S05]  /*f7b0*/  BRA `(.L_x_181) ;  /* 0xffffb42000007947 */ /* 0x000fea000383ffff */
.L_x_98:
[----:B------:R-:W-:Y:S01]  /*f7c0*/  IMAD.MOV.U32 R204, RZ, RZ, R5 ;  /* 0x000000ffffcc7224 */ /* 0x000fe200078e0005 */
[----:B------:R-:W-:Y:S01]  /*f7d0*/  MOV R203, 0x1 ;  /* 0x0000000100cb7802 */ /* 0x000fe20000000f00 */
[----:B--2---:R-:W-:Y:S01]  /*f7e0*/  IMAD.MOV.U32 R3, RZ, RZ, 0x181f ;  /* 0x0000181fff037424 */ /* 0x004fe200078e00ff */
[----:B------:R-:W-:-:S02]  /*f7f0*/  MOV R2, 0xf810 ;  /* 0x0000f81000027802 */ /* 0x000fc40000000f00 */
[----:B-1--4-:R-:W-:Y:S05]  /*f800*/  CALL.REL.NOINC `($__internal_1_$__cuda_sm70_shflsync_idx_p) ;  /* 0x0000166000007944 */ /* 0x012fea0003c00000 */
        /* <DEDUP_REMOVED lines=8> */
.L_x_99:
[----:B------:R-:W-:Y:S01]  /*f890*/  IMAD.MOV.U32 R204, RZ, RZ, R5 ;  /* 0x000000ffffcc7224 */ /* 0x000fe200078e0005 */
[----:B------:R-:W-:Y:S01]  /*f8a0*/  MOV R203, 0x2 ;  /* 0x0000000200cb7802 */ /* 0x000fe20000000f00 */
[----:B-1----:R-:W-:Y:S01]  /*f8b0*/  IMAD.MOV.U32 R3, RZ, RZ, 0x181f ;  /* 0x0000181fff037424 */ /* 0x002fe200078e00ff */
[----:B------:R-:W-:Y:S02]  /*f8c0*/  MOV R2, 0xf8e0 ;  /* 0x0000f8e000027802 */ /* 0x000fe40000000f00 */
[----:B---34-:R-:W-:Y:S05]  /*f8d0*/  CALL.REL.NOINC `($__internal_1_$__cuda_sm70_shflsync_idx_p) ;  /* 0x0000159000007944 */ /* 0x018fea0003c00000 */
[----:B------:R-:W-:Y:S01]  /*f8e0*/  MOV R7, R203 ;  /* 0x000000cb00077202 */ /* 0x000fe20000000f00 */
[----:B------:R-:W-:Y:S05]  /*f8f0*/  BRA `(.L_x_183) ;  /* 0xffffb40000007947 */ /* 0x000fea000383ffff */
.L_x_100:
[----:B------:R-:W-:Y:S01]  /*f900*/  IMAD.MOV.U32 R204, RZ, RZ, R6 ;  /* 0x000000ffffcc7224 */ /* 0x000fe200078e0006 */
[----:B------:R-:W-:Y:S01]  /*f910*/  MOV R203, 0x2 ;  /* 0x0000000200cb7802 */ /* 0x000fe20000000f00 */
[----:B-1----:R-:W-:Y:S01]  /*f920*/  IMAD.MOV.U32 R3, RZ, RZ, 0x181f ;  /* 0x0000181fff037424 */ /* 0x002fe200078e00ff */
[----:B------:R-:W-:Y:S02]  /*f930*/  MOV R2, 0xf950 ;  /* 0x0000f95000027802 */ /* 0x000fe40000000f00 */
[----:B--234-:R-:W-:Y:S05]  /*f940*/  CALL.REL.NOINC `($__internal_1_$__cuda_sm70_shflsync_idx_p) ;  /* 0x0000152000007944 */ /* 0x01cfea0003c00000 */
[----:B------:R-:W-:Y:S01]  /*f950*/  MOV R2, R203 ;  /* 0x000000cb00027202 */ /* 0x000fe20000000f00 */
[----:B------:R-:W-:Y:S05]  /*f960*/  BRA `(.L_x_184) ;  /* 0xffffb3b000007947 */ /* 0x000fea000383ffff */
.L_x_101:
[----:B------:R-:W-:Y:S01]  /*f970*/  IMAD.MOV.U32 R204, RZ, RZ, R5 ;  /* 0x000000ffffcc7224 */ /* 0x000fe200078e0005 */
[----:B------:R-:W-:Y:S01]  /*f980*/  MOV R203, 0x3 ;  /* 0x0000000300cb7802 */ /* 0x000fe20000000f00 */
[----:B--2---:R-:W-:Y:S01]  /*f990*/  IMAD.MOV.U32 R3, RZ, RZ, 0x181f ;  /* 0x0000181fff037424 */ /* 0x004fe200078e00ff */
[----:B------:R-:W-:-:S02]  /*f9a0*/  MOV R2, 0xf9c0 ;  /* 0x0000f9c000027802 */ /* 0x000fc40000000f00 */
[----:B-1-34-:R-:W-:Y:S05]  /*f9b0*/  CALL.REL.NOINC `($__internal_1_$__cuda_sm70_shflsync_idx_p) ;  /* 0x000014b000007944 */ /* 0x01afea0003c00000 */
        /* <DEDUP_REMOVED lines=8> */
.L_x_102:
[----:B------:R-:W-:Y:S01]  /*fa40*/  IMAD.MOV.U32 R204, RZ, RZ, R5 ;  /* 0x000000ffffcc7224 */ /* 0x000fe200078e0005 */
[----:B------:R-:W-:Y:S01]  /*fa50*/  MOV R203, 0x4 ;  /* 0x0000000400cb7802 */ /* 0x000fe20000000f00 */
[----:B--2---:R-:W-:Y:S01]  /*fa60*/  IMAD.MOV.U32 R3, RZ, RZ, 0x181f ;  /* 0x0000181fff037424 */ /* 0x004fe200078e00ff */
[----:B------:R-:W-:Y:S02]  /*fa70*/  MOV R2, 0xfa90 ;  /* 0x0000fa9000027802 */ /* 0x000fe40000000f00 */
[----:B-1-34-:R-:W-:Y:S05]  /*fa80*/  CALL.REL.NOINC `($__internal_1_$__cuda_sm70_shflsync_idx_p) ;  /* 0x000013e000007944 */ /* 0x01afea0003c00000 */
[----:B------:R-:W-:Y:S01]  /*fa90*/  MOV R7, R203 ;  /* 0x000000cb00077202 */ /* 0x000fe20000000f00 */
[----:B------:R-:W-:Y:S05]  /*faa0*/  BRA `(.L_x_186) ;  /* 0xffffb38000007947 */ /* 0x000fea000383ffff */
.L_x_103:
[----:B------:R-:W-:Y:S01]  /*fab0*/  IMAD.MOV.U32 R204, RZ, RZ, R6 ;  /* 0x000000ffffcc7224 */ /* 0x000fe200078e0006 */
[----:B------:R-:W-:Y:S01]  /*fac0*/  MOV R203, 0x4 ;  /* 0x0000000400cb7802 */ /* 0x000fe20000000f00 */
[----:B--2---:R-:W-:Y:S01]  /*fad0*/  IMAD.MOV.U32 R3, RZ, RZ, 0x181f ;  /* 0x0000181fff037424 */ /* 0x004fe200078e00ff */
[----:B------:R-:W-:Y:S02]  /*fae0*/  MOV R2, 0xfb00 ;  /* 0x0000fb0000027802 */ /* 0x000fe40000000f00 */
[----:B-1-34-:R-:W-:Y:S05]  /*faf0*/  CALL.REL.NOINC `($__internal_1_$__cuda_sm70_shflsync_idx_p) ;  /* 0x0000137000007944 */ /* 0x01afea0003c00000 */
[----:B------:R-:W-:Y:S01]  /*fb00*/  MOV R2, R203 ;  /* 0x000000cb00027202 */ /* 0x000fe20000000f00 */
[----:B------:R-:W-:Y:S05]  /*fb10*/  BRA `(.L_x_187) ;  /* 0xffffb33000007947 */ /* 0x000fea000383ffff */
.L_x_104:
[----:B------:R-:W-:Y:S01]  /*fb20*/  IMAD.MOV.U32 R204, RZ, RZ, R5 ;  /* 0x000000ffffcc7224 */ /* 0x000fe200078e0005 */
[----:B------:R-:W-:Y:S01]  /*fb30*/  MOV R203, 0x5 ;  /* 0x0000000500cb7802 */ /* 0x000fe20000000f00 */
[----:B-1----:R-:W-:Y:S01]  /*fb40*/  IMAD.MOV.U32 R3, RZ, RZ, 0x181f ;  /* 0x0000181fff037424 */ /* 0x002fe200078e00ff */
[----:B------:R-:W-:-:S02]  /*fb50*/  MOV R2, 0xfb70 ;  /* 0x0000fb7000027802 */ /* 0x000fc40000000f00 */
[----:B--234-:R-:W-:Y:S05]  /*fb60*/  CALL.REL.NOINC `($__internal_1_$__cuda_sm70_shflsync_idx_p) ;  /* 0x0000130000007944 */ /* 0x01cfea0003c00000 */
        /* <DEDUP_REMOVED lines=8> */
.L_x_105:
[----:B------:R-:W-:Y:S01]  /*fbf0*/  IMAD.MOV.U32 R204, RZ, RZ, R5 ;  /* 0x000000ffffcc7224 */ /* 0x000fe200078e0005 */
[----:B------:R-:W-:Y:S01]  /*fc00*/  MOV R203, 0x6 ;  /* 0x0000000600cb7802 */ /* 0x000fe20000000f00 */
[----:B--2---:R-:W-:Y:S01]  /*fc10*/  IMAD.MOV.U32 R3, RZ, RZ, 0x181f ;  /* 0x0000181fff037424 */ /* 0x004fe200078e00ff */
[----:B------:R-:W-:Y:S02]  /*fc20*/  MOV R2, 0xfc40 ;  /* 0x0000fc4000027802 */ /* 0x000fe40000000f00 */
[----:B-1--4-:R-:W-:Y:S05]  /*fc30*/  CALL.REL.NOINC `($__internal_1_$__cuda_sm70_shflsync_idx_p) ;  /* 0x0000123000007944 */ /* 0x012fea0003c00000 */
[----:B------:R-:W-:Y:S01]  /*fc40*/  MOV R7, R203 ;  /* 0x000000cb00077202 */ /* 0x000fe20000000f00 */
[----:B------:R-:W-:Y:S05]  /*fc50*/  BRA `(.L_x_189) ;  /* 0xffffb30000007947 */ /* 0x000fea000383ffff */
.L_x_106:
[----:B------:R-:W-:Y:S01]  /*fc60*/  IMAD.MOV.U32 R204, RZ, RZ, R6 ;  /* 0x000000ffffcc7224 */ /* 0x000fe200078e0006 */
[----:B------:R-:W-:Y:S01]  /*fc70*/  MOV R203, 0x6 ;  /* 0x0000000600cb7802 */ /* 0x000fe20000000f00 */
[----:B--2---:R-:W-:Y:S01]  /*fc80*/  IMAD.MOV.U32 R3, RZ, RZ, 0x181f ;  /* 0x0000181fff037424 */ /* 0x004fe200078e00ff */
[----:B------:R-:W-:Y:S02]  /*fc90*/  MOV R2, 0xfcb0 ;  /* 0x0000fcb000027802 */ /* 0x000fe40000000f00 */
[----:B-1-34-:R-:W-:Y:S05]  /*fca0*/  CALL.REL.NOINC `($__internal_1_$__cuda_sm70_shflsync_idx_p) ;  /* 0x000011c000007944 */ /* 0x01afea0003c00000 */
[----:B------:R-:W-:Y:S01]  /*fcb0*/  MOV R2, R203 ;  /* 0x000000cb00027202 */ /* 0x000fe20000000f00 */
[----:B------:R-:W-:Y:S05]  /*fcc0*/  BRA `(.L_x_190) ;  /* 0xffffb2b000007947 */ /* 0x000fea000383ffff */
.L_x_107:
[----:B------:R-:W-:Y:S01]  /*fcd0*/  IMAD.MOV.U32 R204, RZ, RZ, R5 ;  /* 0x000000ffffcc7224 */ /* 0x000fe200078e0005 */
[----:B------:R-:W-:Y:S01]  /*fce0*/  MOV R203, 0x7 ;  /* 0x0000000700cb7802 */ /* 0x000fe20000000f00 */
[----:B-1----:R-:W-:Y:S01]  /*fcf0*/  IMAD.MOV.U32 R3, RZ, RZ, 0x181f ;  /* 0x0000181fff037424 */ /* 0x002fe200078e00ff */
[----:B------:R-:W-:-:S02]  /*fd00*/  MOV R2, 0xfd20 ;  /* 0x0000fd2000027802 */ /* 0x000fc40000000f00 */
[----:B--2-4-:R-:W-:Y:S05]  /*fd10*/  CALL.REL.NOINC `($__internal_1_$__cuda_sm70_shflsync_idx_p) ;  /* 0x0000115000007944 */ /* 0x014fea0003c00000 */
        /* <DEDUP_REMOVED lines=8> */
.L_x_109:
[----:B------:R-:W-:Y:S01]  /*fda0*/  IMAD.MOV.U32 R204, RZ, RZ, R5 ;  /* 0x000000ffffcc7224 */ /* 0x000fe200078e0005 */
[----:B------:R-:W-:Y:S01]  /*fdb0*/  MOV R203, RZ ;  /* 0x000000ff00cb7202 */ /* 0x000fe20000000f00 */
[----:B------:R-:W-:Y:S01]  /*fdc0*/  IMAD.MOV.U32 R3, RZ, RZ, 0x1c1f ;  /* 0x00001c1fff037424 */ /* 0x000fe200078e00ff */
[----:B------:R-:W-:Y:S02]  /*fdd0*/  MOV R2, 0xfdf0 ;  /* 0x0000fdf000027802 */ /* 0x000fe40000000f00 */
[----:B------:R-:W-:Y:S05]  /*fde0*/  CALL.REL.NOINC `($__internal_1_$__cuda_sm70_shflsync_idx_p) ;  /* 0x0000108000007944 */ /* 0x000fea0003c00000 */
[----:B------:R-:W-:Y:S01]  /*fdf0*/  MOV R4, R203 ;  /* 0x000000cb00047202 */ /* 0x000fe20000000f00 */
[----:B------:R-:W-:Y:S05]  /*fe00*/  BRA `(.L_x_192) ;  /* 0xffffb4a000007947 */ /* 0x000fea000383ffff */
.L_x_110:
[----:B------:R-:W-:Y:S01]  /*fe10*/  IMAD.MOV.U32 R204, RZ, RZ, R12 ;  /* 0x000000ffffcc7224 */ /* 0x000fe200078e000c */
[----:B------:R-:W-:Y:S01]  /*fe20*/  MOV R203, RZ ;  /* 0x000000ff00cb7202 */ /* 0x000fe20000000f00 */
[----:B------:R-:W-:Y:S01]  /*fe30*/  IMAD.MOV.U32 R3, RZ, RZ, 0x1c1f ;  /* 0x00001c1fff037424 */ /* 0x000fe200078e00ff */
[----:B------:R-:W-:Y:S02]  /*fe40*/  MOV R2, 0xfe60 ;  /* 0x0000fe6000027802 */ /* 0x000fe40000000f00 */
[----:B-12---:R-:W-:Y:S05]  /*fe50*/  CALL.REL.NOINC `($__internal_1_$__cuda_sm70_shflsync_idx_p) ;  /* 0x0000101000007944 */ /* 0x006fea0003c00000 */
[----:B------:R-:W-:Y:S01]  /*fe60*/  MOV R0, R203 ;  /* 0x000000cb00007202 */ /* 0x000fe20000000f00 */
[----:B------:R-:W-:Y:S05]  /*fe70*/  BRA `(.L_x_193) ;  /* 0xffffb45000007947 */ /* 0x000fea000383ffff */
.L_x_113:
        /* <DEDUP_REMOVED lines=13> */
.L_x_116:
[----:B------:R-:W-:Y:S01]  /*ff50*/  IMAD.MOV.U32 R204, RZ, RZ, R5 ;  /* 0x000000ffffcc7224 */ /* 0x000fe200078e0005 */
[----:B------:R-:W-:Y:S01]  /*ff60*/  MOV R203, 0x2 ;  /* 0x0000000200cb7802 */ /* 0x000fe20000000f00 */
[----:B---3--:R-:W-:Y:S01]  /*ff70*/  IMAD.MOV.U32 R3, RZ, RZ, 0x1c1f ;  /* 0x00001c1fff037424 */ /* 0x008fe200078e00ff */
[----:B------:R-:W-:Y:S02]  /*ff80*/  MOV R2, 0xffa0 ;  /* 0x0000ffa000027802 */ /* 0x000fe40000000f00 */
[----:B-12-4-:R-:W-:Y:S05]  /*ff90*/  CALL.REL.NOINC `($__internal_1_$__cuda_sm70_shflsync_idx_p) ;  /* 0x00000ed000007944 */ /* 0x016fea0003c00000 */
[----:B------:R-:W-:Y:S01]  /*ffa0*/  MOV R4, R203 ;  /* 0x000000cb00047202 */ /* 0x000fe20000000f00 */
[----:B------:R-:W-:Y:S05]  /*ffb0*/  BRA `(.L_x_195) ;  /* 0xffffb9c000007947 */ /* 0x000fea000383ffff */
.L_x_117:
[----:B------:R-:W-:Y:S01]  /*ffc0*/  IMAD.MOV.U32 R204, RZ, RZ, R12 ;  /* 0x000000ffffcc7224 */ /* 0x000fe200078e000c */
[----:B------:R-:W-:Y:S01]  /*ffd0*/  MOV R203, 0x2 ;  /* 0x0000000200cb7802 */ /* 0x000fe20000000f00 */
[----:B---3--:R-:W-:Y:S01]  /*ffe0*/  IMAD.MOV.U32 R3, RZ, RZ, 0x1c1f ;  /* 0x00001c1fff037424 */ /* 0x008fe200078e00ff */
[----:B------:R-:W-:Y:S02]  /*fff0*/  MOV R2, 0x10010 ;  /* 0x0001001000027802 */ /* 0x000fe40000000f00 */
[----:B-12-4-:R-:W-:Y:S05]  /*10000*/  CALL.REL.NOINC `($__internal_1_$__cuda_sm70_shflsync_idx_p) ;  /* 0x00000e6000007944 */ /* 0x016fea0003c00000 */
[----:B------:R-:W-:Y:S01]  /*10010*/  MOV R0, R203 ;  /* 0x000000cb00007202 */ /* 0x000fe20000000f00 */
[----:B------:R-:W-:Y:S05]  /*10020*/  BRA `(.L_x_196) ;  /* 0xffffb97000007947 */ /* 0x000fea000383ffff */
.L_x_120:
[----:B------:R-:W-:Y:S01]  /*10030*/  IMAD.MOV.U32 R204, RZ, RZ, R5 ;  /* 0x000000ffffcc7224 */ /* 0x000fe200078e0005 */
[----:B------:R-:W-:Y:S01]  /*10040*/  MOV R203, 0x3 ;  /* 0x0000000300cb7802 */ /* 0x000fe20000000f00 */
[----:B--23--:R-:W-:Y:S01]  /*10050*/  IMAD.MOV.U32 R3, RZ, RZ, 0x1c1f ;  /* 0x00001c1fff037424 */ /* 0x00cfe200078e00ff */
        /* <DEDUP_REMOVED lines=10> */
.L_x_124:
[----:B------:R-:W-:Y:S01]  /*10100*/  IMAD.MOV.U32 R204, RZ, RZ, R5 ;  /* 0x000000ffffcc7224 */ /* 0x000fe200078e0005 */
[----:B------:R-:W-:Y:S01]  /*10110*/  MOV R203, RZ ;  /* 0x000000ff00cb7202 */ /* 0x000fe20000000f00 */
[----:B------:R-:W-:Y:S01]  /*10120*/  IMAD.MOV.U32 R3, RZ, RZ, 0x181f ;  /* 0x0000181fff037424 */ /* 0x000fe200078e00ff */
[----:B------:R-:W-:Y:S02]  /*10130*/  MOV R2, 0x10150 ;  /* 0x0001015000027802 */ /* 0x000fe40000000f00 */
[----:B------:R-:W-:Y:S05]  /*10140*/  CALL.REL.NOINC `($__internal_1_$__cuda_sm70_shflsync_idx_p) ;  /* 0x00000d2000007944 */ /* 0x000fea0003c00000 */
[----:B------:R-:W-:Y:S01]  /*10150*/  MOV R7, R203 ;  /* 0x000000cb00077202 */ /* 0x000fe20000000f00 */
[----:B------:R-:W-:Y:S05]  /*10160*/  BRA `(.L_x_198) ;  /* 0xffffc64000007947 */ /* 0x000fea000383ffff */
.L_x_125:
[----:B------:R-:W-:Y:S01]  /*10170*/  IMAD.MOV.U32 R204, RZ, RZ, R6 ;  /* 0x000000ffffcc7224 */ /* 0x000fe200078e0006 */
[----:B------:R-:W-:Y:S01]  /*10180*/  MOV R203, RZ ;  /* 0x000000ff00cb7202 */ /* 0x000fe20000000f00 */
[----:B------:R-:W-:Y:S01]  /*10190*/  IMAD.MOV.U32 R3, RZ, RZ, 0x181f ;  /* 0x0000181fff037424 */ /* 0x000fe200078e00ff */
[----:B------:R-:W-:Y:S02]  /*101a0*/  MOV R2, 0x101c0 ;  /* 0x000101c000027802 */ /* 0x000fe40000000f00 */
[----:B-12---:R-:W-:Y:S05]  /*101b0*/  CALL.REL.NOINC `($__internal_1_$__cuda_sm70_shflsync_idx_p) ;  /* 0x00000cb000007944 */ /* 0x006fea0003c00000 */
[----:B------:R-:W-:Y:S01]  /*101c0*/  MOV R2, R203 ;  /* 0x000000cb00027202 */ /* 0x000fe20000000f00 */
[----:B------:R-:W-:Y:S05]  /*101d0*/  BRA `(.L_x_199) ;  /* 0xffffc5f000007947 */ /* 0x000fea000383ffff */
.L_x_126:
[----:B------:R-:W-:Y:S01]  /*101e0*/  IMAD.MOV.U32 R204, RZ, RZ, R5 ;  /* 0x000000ffffcc7224 */ /* 0x000fe200078e0005 */
[----:B------:R-:W-:Y:S01]  /*101f0*/  MOV R203, 0x1 ;  /* 0x0000000100cb7802 */ /* 0x000fe20000000f00 */
[----:B--2---:R-:W-:Y:S01]  /*10200*/  IMAD.MOV.U32 R3, RZ, RZ, 0x181f ;  /* 0x0000181fff037424 */ /* 0x004fe200078e00ff */
[----:B------:R-:W-:-:S02]  /*10210*/  MOV R2, 0x10230 ;  /* 0x0001023000027802 */ /* 0x000fc40000000f00 */
[----:B-1-3--:R-:W-:Y:S05]  /*10220*/  CALL.REL.NOINC `($__internal_1_$__cuda_sm70_shflsync_idx_p) ;  /* 0x00000c4000007944 */ /* 0x00afea0003c00000 */
        /* <DEDUP_REMOVED lines=8> */
.L_x_127:
[----:B------:R-:W-:Y:S01]  /*102b0*/  IMAD.MOV.U32 R204, RZ, RZ, R5 ;  /* 0x000000ffffcc7224 */ /* 0x000fe200078e0005 */
[----:B------:R-:W-:Y:S01]  /*102c0*/  MOV R203, 0x2 ;  /* 0x0000000200cb7802 */ /* 0x000fe20000000f00 */
[----:B-1----:R-:W-:Y:S01]  /*102d0*/  IMAD.MOV.U32 R3, RZ, RZ, 0x181f ;  /* 0x0000181fff037424 */ /* 0x002fe200078e00ff */
[----:B------:R-:W-:Y:S02]  /*102e0*/  MOV R2, 0x10300 ;  /* 0x0001030000027802 */ /* 0x000fe40000000f00 */
[----:B---34-:R-:W-:Y:S05]  /*102f0*/  CALL.REL.NOINC `($__internal_1_$__cuda_sm70_shflsync_idx_p) ;  /* 0x00000b7000007944 */ /* 0x018fea0003c00000 */
[----:B------:R-:W-:Y:S01]  /*10300*/  MOV R7, R203 ;  /* 0x000000cb00077202 */ /* 0x000fe20000000f00 */
[----:B------:R-:W-:Y:S05]  /*10310*/  BRA `(.L_x_201) ;  /* 0xffffc5e000007947 */ /* 0x000fea000383ffff */
.L_x_128:
[----:B------:R-:W-:Y:S01]  /*10320*/  IMAD.MOV.U32 R204, RZ, RZ, R6 ;  /* 0x000000ffffcc7224 */ /* 0x000fe200078e0006 */
[----:B------:R-:W-:Y:S01]  /*10330*/  MOV R203, 0x2 ;  /* 0x0000000200cb7802 */ /* 0x000fe20000000f00 */
[----:B-1----:R-:W-:Y:S01]  /*10340*/  IMAD.MOV.U32 R3, RZ, RZ, 0x181f ;  /* 0x0000181fff037424 */ /* 0x002fe200078e00ff */
[----:B------:R-:W-:Y:S02]  /*10350*/  MOV R2, 0x10370 ;  /* 0x0001037000027802 */ /* 0x000fe40000000f00 */
[----:B--234-:R-:W-:Y:S05]  /*10360*/  CALL.REL.NOINC `($__internal_1_$__cuda_sm70_shflsync_idx_p) ;  /* 0x00000b0000007944 */ /* 0x01cfea0003c00000 */
[----:B------:R-:W-:Y:S01]  /*10370*/  MOV R2, R203 ;  /* 0x000000cb00027202 */ /* 0x000fe20000000f00 */
[----:B------:R-:W-:Y:S05]  /*10380*/  BRA `(.L_x_202) ;  /* 0xffffc59000007947 */ /* 0x000fea000383ffff */
.L_x_129:
        /* <DEDUP_REMOVED lines=13> */
.L_x_130:
[----:B------:R-:W-:Y:S01]  /*10460*/  IMAD.MOV.U32 R204, RZ, RZ, R5 ;  /* 0x000000ffffcc7224 */ /* 0x000fe200078e0005 */
[----:B------:R-:W-:Y:S01]  /*10470*/  MOV R203, 0x4 ;  /* 0x0000000400cb7802 */ /* 0x000fe20000000f00 */
[----:B--2---:R-:W-:Y:S01]  /*10480*/  IMAD.MOV.U32 R3, RZ, RZ, 0x181f ;  /* 0x0000181fff037424 */ /* 0x004fe200078e00ff */
[----:B------:R-:W-:Y:S02]  /*10490*/  MOV R2, 0x104b0 ;  /* 0x000104b000027802 */ /* 0x000fe40000000f00 */
[----:B-1-34-:R-:W-:Y:S05]  /*104a0*/  CALL.REL.NOINC `($__internal_1_$__cuda_sm70_shflsync_idx_p) ;  /* 0x000009c000007944 */ /* 0x01afea0003c00000 */
[----:B------:R-:W-:Y:S01]  /*104b0*/  MOV R7, R203 ;  /* 0x000000cb00077202 */ /* 0x000fe20000000f00 */
[----:B------:R-:W-:Y:S05]  /*104c0*/  BRA `(.L_x_204) ;  /* 0xffffc56000007947 */ /* 0x000fea000383ffff */
.L_x_131:
[----:B------:R-:W-:Y:S01]  /*104d0*/  IMAD.MOV.U32 R204, RZ, RZ, R6 ;  /* 0x000000ffffcc7224 */ /* 0x000fe200078e0006 */
[----:B------:R-:W-:Y:S01]  /*104e0*/  MOV R203, 0x4 ;  /* 0x0000000400cb7802 */ /* 0x000fe20000000f00 */
[----:B--2---:R-:W-:Y:S01]  /*104f0*/  IMAD.MOV.U32 R3, RZ, RZ, 0x181f ;  /* 0x0000181fff037424 */ /* 0x004fe200078e00ff */
[----:B------:R-:W-:Y:S02]  /*10500*/  MOV R2, 0x10520 ;  /* 0x0001052000027802 */ /* 0x000fe40000000f00 */
[----:B-1-34-:R-:W-:Y:S05]  /*10510*/  CALL.REL.NOINC `($__internal_1_$__cuda_sm70_shflsync_idx_p) ;  /* 0x0000095000007944 */ /* 0x01afea0003c00000 */
[----:B------:R-:W-:Y:S01]  /*10520*/  MOV R2, R203 ;  /* 0x000000cb00027202 */ /* 0x000fe20000000f00 */
[----:B------:R-:W-:Y:S05]  /*10530*/  BRA `(.L_x_205) ;  /* 0xffffc51000007947 */ /* 0x000fea000383ffff */
.L_x_132:
        /* <DEDUP_REMOVED lines=13> */
.L_x_133:
[----:B------:R-:W-:Y:S01]  /*10610*/  IMAD.MOV.U32 R204, RZ, RZ, R5 ;  /* 0x000000ffffcc7224 */ /* 0x000fe200078e0005 */
[----:B------:R-:W-:Y:S01]  /*10620*/  MOV R203, 0x6 ;  /* 0x0000000600cb7802 */ /* 0x000fe20000000f00 */
[----:B--2---:R-:W-:Y:S01]  /*10630*/  IMAD.MOV.U32 R3, RZ, RZ, 0x181f ;  /* 0x0000181fff037424 */ /* 0x004fe200078e00ff */
[----:B------:R-:W-:Y:S02]  /*10640*/  MOV R2, 0x10660 ;  /* 0x0001066000027802 */ /* 0x000fe40000000f00 */
[----:B-1--4-:R-:W-:Y:S05]  /*10650*/  CALL.REL.NOINC `($__internal_1_$__cuda_sm70_shflsync_idx_p) ;  /* 0x0000081000007944 */ /* 0x012fea0003c00000 */
[----:B------:R-:W-:Y:S01]  /*10660*/  MOV R7, R203 ;  /* 0x000000cb00077202 */ /* 0x000fe20000000f00 */
[----:B------:R-:W-:Y:S05]  /*10670*/  BRA `(.L_x_207) ;  /* 0xffffc4e000007947 */ /* 0x000fea000383ffff */
.L_x_134:
[----:B------:R-:W-:Y:S01]  /*10680*/  IMAD.MOV.U32 R204, RZ, RZ, R6 ;  /* 0x000000ffffcc7224 */ /* 0x000fe200078e0006 */
[----:B------:R-:W-:Y:S01]  /*10690*/  MOV R203, 0x6 ;  /* 0x0000000600cb7802 */ /* 0x000fe20000000f00 */
[----:B--2---:R-:W-:Y:S01]  /*106a0*/  IMAD.MOV.U32 R3, RZ, RZ, 0x181f ;  /* 0x0000181fff037424 */ /* 0x004fe200078e00ff */
[----:B------:R-:W-:Y:S02]  /*106b0*/  MOV R2, 0x106d0 ;  /* 0x000106d000027802 */ /* 0x000fe40000000f00 */
[----:B-1-34-:R-:W-:Y:S05]  /*106c0*/  CALL.REL.NOINC `($__internal_1_$__cuda_sm70_shflsync_idx_p) ;  /* 0x000007a000007944 */ /* 0x01afea0003c00000 */
[----:B------:R-:W-:Y:S01]  /*106d0*/  MOV R2, R203 ;  /* 0x000000cb00027202 */ /* 0x000fe20000000f00 */
[----:B------:R-:W-:Y:S05]  /*106e0*/  BRA `(.L_x_208) ;  /* 0xffffc49000007947 */ /* 0x000fea000383ffff */
.L_x_135:
        /* <DEDUP_REMOVED lines=13> */
.L_x_137:
[----:B------:R-:W-:Y:S01]  /*107c0*/  IMAD.MOV.U32 R204, RZ, RZ, R88 ;  /* 0x000000ffffcc7224 */ /* 0x000fe200078e0058 */
[----:B------:R-:W-:Y:S01]  /*107d0*/  MOV R203, RZ ;  /* 0x000000ff00cb7202 */ /* 0x000fe20000000f00 */
[----:B------:R-:W-:Y:S01]  /*107e0*/  IMAD.MOV.U32 R3, RZ, RZ, 0x1f ;  /* 0x0000001fff037424 */ /* 0x000fe200078e00ff */
[----:B------:R-:W-:Y:S02]  /*107f0*/  MOV R2, 0x10810 ;  /* 0x0001081000027802 */ /* 0x000fe40000000f00 */
[----:B------:R-:W-:Y:S05]  /*10800*/  CALL.REL.NOINC `($__internal_1_$__cuda_sm70_shflsync_idx_p) ;  /* 0x0000066000007944 */ /* 0x000fea0003c00000 */
[----:B------:R-:W-:Y:S01]  /*10810*/  MOV R9, R203 ;  /* 0x000000cb00097202 */ /* 0x000fe20000000f00 */
[----:B------:R-:W-:Y:S05]  /*10820*/  BRA `(.L_x_210) ;  /* 0xffffc54000007947 */ /* 0x000fea000383ffff */
.L_x_138:
[----:B------:R-:W-:Y:S01]  /*10830*/  IMAD.MOV.U32 R204, RZ, RZ, R88 ;  /* 0x000000ffffcc7224 */ /* 0x000fe200078e0058 */
[----:B------:R-:W-:Y:S01]  /*10840*/  MOV R203, 0x1 ;  /* 0x0000000100cb7802 */ /* 0x000fe20000000f00 */
[----:B------:R-:W-:Y:S01]  /*10850*/  IMAD.MOV.U32 R3, RZ, RZ, 0x1f ;  /* 0x0000001fff037424 */ /* 0x000fe200078e00ff */
[----:B------:R-:W-:Y:S02]  /*10860*/  MOV R2, 0x10880 ;  /* 0x0001088000027802 */ /* 0x000fe40000000f00 */
[----:B-12---:R-:W-:Y:S05]  /*10870*/  CALL.REL.NOINC `($__internal_1_$__cuda_sm70_shflsync_idx_p) ;  /* 0x000005f000007944 */ /* 0x006fea0003c00000 */
[----:B------:R-:W-:Y:S01]  /*10880*/  MOV R8, R203 ;  /* 0x000000cb00087202 */ /* 0x000fe20000000f00 */
[----:B------:R-:W-:Y:S05]  /*10890*/  BRA `(.L_x_211) ;  /* 0xffffc4f000007947 */ /* 0x000fea000383ffff */
.L_x_139:
[----:B------:R-:W-:Y:S02]  /*108a0*/  MOV R2, 0x1 ;  /* 0x0000000100027802 */ /* 0x000fe40000000f00 */
[----:B------:R-:W-:-:S02]  /*108b0*/  MOV R3, 0x108d0 ;  /* 0x000108d000037802 */ /* 0x000fc40000000f00 */
[----:B-1234-:R-:W-:Y:S05]  /*108c0*/  CALL.REL.NOINC `($__internal_2_$__cuda_sm70_shflsync_up_p) ;  /* 0x000005f000007944 */ /* 0x01efea0003c00000 */
[----:B------:R-:W-:Y:S05]  /*108d0*/  BRA `(.L_x_212) ;  /* 0xffffc5e000007947 */ /* 0x000fea000383ffff */
.L_x_140:
[----:B------:R-:W-:Y:S02]  /*108e0*/  MOV R2, 0x2 ;  /* 0x0000000200027802 */ /* 0x000fe40000000f00 */
[----:B------:R-:W-:-:S02]  /*108f0*/  MOV R3, 0x10910 ;  /* 0x0001091000037802 */ /* 0x000fc40000000f00 */
[----:B--2-4-:R-:W-:Y:S05]  /*10900*/  CALL.REL.NOINC `($__internal_2_$__cuda_sm70_shflsync_up_p) ;  /* 0x000005b000007944 */ /* 0x014fea0003c00000 */
        /* <DEDUP_REMOVED lines=24> */
.L_x_144:
[----:B------:R-:W-:Y:S02]  /*10a90*/  MOV R2, 0x1 ;  /* 0x0000000100027802 */ /* 0x000fe40000000f00 */
[----:B------:R-:W-:Y:S02]  /*10aa0*/  MOV R3, 0x10ac0 ;  /* 0x00010ac000037802 */ /* 0x000fe40000000f00 */
[----:B------:R-:W-:Y:S05]  /*10ab0*/  CALL.REL.NOINC `($__internal_2_$__cuda_sm70_shflsync_up_p) ;  /* 0x0000040000007944 */ /* 0x000fea0003c00000 */
[----:B------:R-:W-:Y:S01]  /*10ac0*/  MOV R2, R4 ;  /* 0x0000000400027202 */ /* 0x000fe20000000f00 */
[----:B------:R-:W-:Y:S05]  /*10ad0*/  BRA `(.L_x_214) ;  /* 0xffffc64000007947 */ /* 0x000fea000383ffff */
.L_x_145:
        /* <DEDUP_REMOVED lines=27> */
.L_x_147:
[----:B------:R-:W-:Y:S02]  /*10c90*/  SEL R0, RZ, 0x1, P0 ;  /* 0x00000001ff007807 */ /* 0x000fe40000000000 */
[----:B------:R-:W-:Y:S02]  /*10ca0*/  MOV R2, 0x10cc0 ;  /* 0x00010cc000027802 */ /* 0x000fe40000000f00 */
[----:B-1----:R-:W-:Y:S05]  /*10cb0*/  CALL.REL.NOINC `($__internal_3_$__cuda_sm70_votesync_ballot) ;  /* 0x0000027000007944 */ /* 0x002fea0003c00000 */
[----:B------:R-:W-:Y:S05]  /*10cc0*/  BRA `(.L_x_216) ;  /* 0xffffc5e000007947 */ /* 0x000fea000383ffff */
.L_x_148:
[----:B------:R-:W-:Y:S01]  /*10cd0*/  IMAD.MOV.U32 R204, RZ, RZ, R6 ;  /* 0x000000ffffcc7224 */ /* 0x000fe200078e0006 */
[----:B---3--:R-:W-:Y:S01]  /*10ce0*/  MOV R203, R11 ;  /* 0x0000000b00cb7202 */ /* 0x008fe20000000f00 */
[----:B------:R-:W-:Y:S01]  /*10cf0*/  IMAD.MOV.U32 R3, RZ, RZ, 0x1f ;  /* 0x0000001fff037424 */ /* 0x000fe200078e00ff */
[----:B------:R-:W-:Y:S02]  /*10d00*/  MOV R2, 0x10d20 ;  /* 0x00010d2000027802 */ /* 0x000fe40000000f00 */
[----:B-12---:R-:W-:Y:S05]  /*10d10*/  CALL.REL.NOINC `($__internal_1_$__cuda_sm70_shflsync_idx_p) ;  /* 0x0000015000007944 */ /* 0x006fea0003c00000 */
[----:B------:R-:W-:Y:S01]  /*10d20*/  IMAD.MOV.U32 R6, RZ, RZ, R203 ;  /* 0x000000ffff067224 */ /* 0x000fe200078e00cb */
[----:B------:R-:W-:Y:S01]  /*10d30*/  MOV R203, R11 ;  /* 0x0000000b00cb7202 */ /* 0x000fe20000000f00 */
[----:B------:R-:W-:Y:S01]  /*10d40*/  IMAD.MOV.U32 R204, RZ, RZ, R7 ;  /* 0x000000ffffcc7224 */ /* 0x000fe200078e0007 */
[----:B------:R-:W-:Y:S02]  /*10d50*/  MOV R3, 0x1f ;  /* 0x0000001f00037802 */ /* 0x000fe40000000f00 */
[----:B------:R-:W-:-:S02]  /*10d60*/  MOV R2, 0x10d80 ;  /* 0x00010d8000027802 */ /* 0x000fc40000000f00 */
[----:B------:R-:W-:Y:S05]  /*10d70*/  CALL.REL.NOINC `($__internal_1_$__cuda_sm70_shflsync_idx_p) ;  /* 0x000000f000007944 */ /* 0x000fea0003c00000 */
[----:B------:R-:W-:Y:S01]  /*10d80*/  MOV R7, R203 ;  /* 0x000000cb00077202 */ /* 0x000fe20000000f00 */
[----:B------:R-:W-:Y:S05]  /*10d90*/  BRA `(.L_x_217) ;  /* 0xffffc55000007947 */ /* 0x000fea000383ffff */
.L_x_151:
[----:B------:R-:W-:Y:S01]  /*10da0*/  IMAD.MOV.U32 R204, RZ, RZ, R4 ;  /* 0x000000ffffcc7224 */ /* 0x000fe200078e0004 */
[----:B------:R-:W-:Y:S01]  /*10db0*/  MOV R203, R0 ;  /* 0x0000000000cb7202 */ /* 0x000fe20000000f00 */
[----:B------:R-:W-:Y:S01]  /*10dc0*/  IMAD.MOV.U32 R3, RZ, RZ, 0x1f ;  /* 0x0000001fff037424 */ /* 0x000fe200078e00ff */
[----:B------:R-:W-:-:S02]  /*10dd0*/  MOV R2, 0x10df0 ;  /* 0x00010df000027802 */ /* 0x000fc40000000f00 */
[----:B-1-34-:R-:W-:Y:S05]  /*10de0*/  CALL.REL.NOINC `($__internal_1_$__cuda_sm70_shflsync_idx_p) ;  /* 0x0000008000007944 */ /* 0x01afea0003c00000 */
[----:B------:R-:W-:Y:S01]  /*10df0*/  MOV R10, R203 ;  /* 0x000000cb000a7202 */ /* 0x000fe20000000f00 */
[----:B------:R-:W-:Y:S05]  /*10e00*/  BRA `(.L_x_150) ;  /* 0xffffc54000007947 */ /* 0x000fea000383ffff */
        .weak           $__internal_0_$__cuda_sm70_shflsync_bfly_p
        .type           $__internal_0_$__cuda_sm70_shflsync_bfly_p,@function
        .size           $__internal_0_$__cuda_sm70_shflsync_bfly_p,($__internal_1_$__cuda_sm70_shflsync_idx_p - $__internal_0_$__cuda_sm70_shflsync_bfly_p)
$__internal_0_$__cuda_sm70_shflsync_bfly_p:
[----:B------:R-:W-:Y:S02]  /*10e10*/  MOV R157, 0x1f ;  /* 0x0000001f009d7802 */ /* 0x000fe40000000f00 */
[----:B------:R-:W-:-:S04]  /*10e20*/  MOV R173, 0xffffffff ;  /* 0xffffffff00ad7802 */ /* 0x000fc80000000f00 */
[----:B------:R-:W-:Y:S04]  /*10e30*/  WARPSYNC R173 ;  /* 0x000000ad00007348 */ /* 0x000fe80003800000 */
[----:B------:R1:W2:Y:S02]  /*10e40*/  SHFL.BFLY PT, R157, R108, R3, R157 ;  /* 0x0c0000036c9d7389 */ /* 0x0002a400000e009d */
[----:B-1----:R-:W-:-:S04]  /*10e50*/  MOV R3, 0x0 ;  /* 0x0000000000037802 */ /* 0x002fc80000000f00 */
[----:B--2---:R-:W-:Y:S05]  /*10e60*/  RET.REL.NODEC R2 `(_ZN7cutlass13device_kernelIN5flash19enable_sm80_to_sm89INS1_16FlashAttnFwdSm80INS1_25CollectiveMainloopFwdSm80ILi4ELi1ELb0EN4cute5tupleIJNS5_1CILi128EEENS7_ILi80EEENS7_ILi64EEEEEELi64ENS_6half_tEfNS_4arch4Sm80ELb0ELb0ELb0ELb1ELb1ELb0ELb1ELb1EEENS1_21CollectiveEpilogueFwdINS6_IJS8_SA_S9_EEENS6_IJNS7_ILi1EEESI_SI_EEESC_SE_Li128ELb1ELb1ELb1ELb0EEENS1_36VarlenDynamicPersistentTileSchedulerILi128ELi80ELi128ELi128ELb1ELb1ELb0ELb0ELb1ELb1EEEEEEEEEvNT_6ParamsE) ;  /* 0xfffef19002007950 */ /* 0x004fea0003c3ffff */
        .weak           $__internal_1_$__cuda_sm70_shflsync_idx_p
        .type           $__internal_1_$__cuda_sm70_shflsync_idx_p,@function
        .size           $__internal_1_$__cuda_sm70_shflsync_idx_p,($__internal_2_$__cuda_sm70_shflsync_up_p - $__internal_1_$__cuda_sm70_shflsync_idx_p)
$__internal_1_$__cuda_sm70_shflsync_idx_p:
[----:B------:R-:W-:-:S04]  /*10e70*/  MOV R210, 0xffffffff ;  /* 0xffffffff00d27802 */ /* 0x000fc80000000f00 */
[----:B------:R-:W-:Y:S04]  /*10e80*/  WARPSYNC R210 ;  /* 0x000000d200007348 */ /* 0x000fe80003800000 */
[----:B------:R1:W2:Y:S02]  /*10e90*/  SHFL.IDX PT, R203, R204, R203, R3 ;  /* 0x000000cbcccb7389 */ /* 0x0002a400000e0003 */
[----:B-1----:R-:W-:-:S04]  /*10ea0*/  MOV R3, 0x0 ;  /* 0x0000000000037802 */ /* 0x002fc80000000f00 */
[----:B--2---:R-:W-:Y:S05]  /*10eb0*/  RET.REL.NODEC R2 `(_ZN7cutlass13device_kernelIN5flash19enable_sm80_to_sm89INS1_16FlashAttnFwdSm80INS1_25CollectiveMainloopFwdSm80ILi4ELi1ELb0EN4cute5tupleIJNS5_1CILi128EEENS7_ILi80EEENS7_ILi64EEEEEELi64ENS_6half_tEfNS_4arch4Sm80ELb0ELb0ELb0ELb1ELb1ELb0ELb1ELb1EEENS1_21CollectiveEpilogueFwdINS6_IJS8_SA_S9_EEENS6_IJNS7_ILi1EEESI_SI_EEESC_SE_Li128ELb1ELb1ELb1ELb0EEENS1_36VarlenDynamicPersistentTileSchedulerILi128ELi80ELi128ELi128ELb1ELb1ELb0ELb0ELb1ELb1EEEEEEEEEvNT_6ParamsE) ;  /* 0xfffef14002007950 */ /* 0x004fea0003c3ffff */
        .weak           $__internal_2_$__cuda_sm70_shflsync_up_p
        .type           $__internal_2_$__cuda_sm70_shflsync_up_p,@function
        .size           $__internal_2_$__cuda_sm70_shflsync_up_p,($__internal_3_$__cuda_sm70_votesync_ballot - $__internal_2_$__cuda_sm70_shflsync_up_p)
$__internal_2_$__cuda_sm70_shflsync_up_p:
[----:B------:R-:W-:Y:S02]  /*10ec0*/  IMAD.MOV.U32 R4, RZ, RZ, RZ ;  /* 0x000000ffff047224 */ /* 0x000fe400078e00ff */
[----:B------:R-:W-:-:S04]  /*10ed0*/  IMAD.MOV.U32 R11, RZ, RZ, -0x1 ;  /* 0xffffffffff0b7424 */ /* 0x000fc800078e00ff */
[----:B------:R-:W-:Y:S04]  /*10ee0*/  WARPSYNC R11 ;  /* 0x0000000b00007348 */ /* 0x000fe80003800000 */
[----:B------:R1:W2:Y:S02]  /*10ef0*/  SHFL.UP PT, R4, R0, R2, R4 ;  /* 0x0400000200047389 */ /* 0x0002a400000e0004 */
[----:B-1----:R-:W-:Y:S02]  /*10f00*/  MOV R2, R3 ;  /* 0x0000000300027202 */ /* 0x002fe40000000f00 */
[----:B------:R-:W-:-:S04]  /*10f10*/  MOV R3, 0x0 ;  /* 0x0000000000037802 */ /* 0x000fc80000000f00 */
[----:B--2---:R-:W-:Y:S05]  /*10f20*/  RET.REL.NODEC R2 `(_ZN7cutlass13device_kernelIN5flash19enable_sm80_to_sm89INS1_16FlashAttnFwdSm80INS1_25CollectiveMainloopFwdSm80ILi4ELi1ELb0EN4cute5tupleIJNS5_1CILi128EEENS7_ILi80EEENS7_ILi64EEEEEELi64ENS_6half_tEfNS_4arch4Sm80ELb0ELb0ELb0ELb1ELb1ELb0ELb1ELb1EEENS1_21CollectiveEpilogueFwdINS6_IJS8_SA_S9_EEENS6_IJNS7_ILi1EEESI_SI_EEESC_SE_Li128ELb1ELb1ELb1ELb0EEENS1_36VarlenDynamicPersistentTileSchedulerILi128ELi80ELi128ELi128ELb1ELb1ELb0ELb0ELb1ELb1EEEEEEEEEvNT_6ParamsE) ;  /* 0xfffef0d002007950 */ /* 0x004fea0003c3ffff */
        .weak           $__internal_3_$__cuda_sm70_votesync_ballot
        .type           $__internal_3_$__cuda_sm70_votesync_ballot,@function
        .size           $__internal_3_$__cuda_sm70_votesync_ballot,(.L_x_1910 - $__internal_3_$__cuda_sm70_votesync_ballot)
$__internal_3_$__cuda_sm70_votesync_ballot:
[----:B------:R-:W-:Y:S01]  /*10f30*/  ISETP.NE.U32.AND P0, PT, R0, 0x1, PT ;  /* 0x000000010000780c */ /* 0x000fe20003f05070 */
[----:B------:R-:W-:-:S04]  /*10f40*/  IMAD.MOV.U32 R3, RZ, RZ, -0x1 ;  /* 0xffffffffff037424 */ /* 0x000fc800078e00ff */
[----:B------:R-:W-:Y:S08]  /*10f50*/  WARPSYNC R3 ;  /* 0x0000000300007348 */ /* 0x000ff00003800000 */
[----:B------:R-:W-:-:S04]  /*10f60*/  VOTE.ANY R0, PT, !P0 ;  /* 0x0000000000007806 */ /* 0x000fc800040e0100 */
[----:B------:R-:W-:Y:S01]  /*10f70*/  LOP3.LUT R0, R0, R3, RZ, 0xc0, !PT ;  /* 0x0000000300007212 */ /* 0x000fe200078ec0ff */
[----:B------:R-:W-:-:S04]  /*10f80*/  IMAD.MOV.U32 R3, RZ, RZ, 0x0 ;  /* 0x00000000ff037424 */ /* 0x000fc800078e00ff */
[----:B------:R-:W-:Y:S05]  /*10f90*/  RET.REL.NODEC R2 `(_ZN7cutlass13device_kernelIN5flash19enable_sm80_to_sm89INS1_16FlashAttnFwdSm80INS1_25CollectiveMainloopFwdSm80ILi4ELi1ELb0EN4cute5tupleIJNS5_1CILi128EEENS7_ILi80EEENS7_ILi64EEEEEELi64ENS_6half_tEfNS_4arch4Sm80ELb0ELb0ELb0ELb1ELb1ELb0ELb1ELb1EEENS1_21CollectiveEpilogueFwdINS6_IJS8_SA_S9_EEENS6_IJNS7_ILi1EEESI_SI_EEESC_SE_Li128ELb1ELb1ELb1ELb0EEENS1_36VarlenDynamicPersistentTileSchedulerILi128ELi80ELi128ELi128ELb1ELb1ELb0ELb0ELb1ELb1EEEEEEEEEvNT_6ParamsE) ;  /* 0xfffef06002007950 */ /* 0x000fea0003c3ffff */
.L_x_218:
        /* <DEDUP_REMOVED lines=14> */
.L_x_1910:


//--------------------- .text._ZN7cutlass13device_kernelIN5flash19enable_sm80_to_sm89INS1_16FlashAttnFwdSm80INS1_25CollectiveMainloopFwdSm80ILi4ELi1ELb0EN4cute5tupleIJNS5_1CILi128EEENS7_ILi80EEENS7_ILi64EEEEEELi64ENS_6half_tEfNS_4arch4Sm80ELb0ELb0ELb0ELb1ELb1ELb1ELb1ELb1EEENS1_21CollectiveEpilogueFwdINS6_IJS8_SA_S9_EEENS6_IJNS7_ILi1EEESI_SI_EEESC_SE_Li128ELb1ELb1ELb1ELb0EEENS1_36VarlenDynamicPersistentTileSchedulerILi128ELi80ELi128ELi128ELb1ELb1ELb0ELb0ELb1ELb1EEEEEEEEEvNT_6ParamsE --------------------------
	.section	.text._ZN7cutlass13device_kernelIN5flash19enable_sm80_to_sm89INS1_16FlashAttnFwdSm80INS1_25CollectiveMainloopFwdSm80ILi4ELi1ELb0EN4cute5tupleIJNS5_1CILi128EEENS7_ILi80EEENS7_ILi64EEEEEELi64ENS_6half_tEfNS_4arch4Sm80ELb0ELb0ELb0ELb1ELb1ELb1ELb1ELb1EEENS1_21CollectiveEpilogueFwdINS6_IJS8_SA_S9_EEENS6_IJNS7_ILi1EEESI_SI_EEESC_SE_Li128ELb1ELb1ELb1ELb0EEENS1_36VarlenDynamicPersistentTileSchedulerILi128ELi80ELi128ELi128ELb1ELb1ELb0ELb0ELb1ELb1EEEEEEEEEvNT_6ParamsE,"ax",@progbits
	.sectioninfo	@"SHI_REGISTERS=255"
	.align	128
.text._ZN7cutlass13device_kernelIN5flash19enable_sm80_to_sm89INS1_16FlashAttnFwdSm80INS1_25CollectiveMainloopFwdSm80ILi4ELi1ELb0EN4cute5tupleIJNS5_1CILi128EEENS7_ILi80EEENS7_ILi64EEEEEELi64ENS_6half_tEfNS_4arch4Sm80ELb0ELb0ELb0ELb1ELb1ELb1ELb1ELb1EEENS1_21CollectiveEpilogueFwdINS6_IJS8_SA_S9_EEENS6_IJNS7_ILi1EEESI_SI_EEESC_SE_Li128ELb1ELb1ELb1ELb0EEENS1_36VarlenDynamicPersistentTileSchedulerILi128ELi80ELi128ELi128ELb1ELb1ELb0ELb0ELb1ELb1EEEEEEEEEvNT_6ParamsE:
        .type           _ZN7cutlass13device_kernelIN5flash19enable_sm80_to_sm89INS1_16FlashAttnFwdSm80INS1_25CollectiveMainloopFwdSm80ILi4ELi1ELb0EN4cute5tupleIJNS5_1CILi128EEENS7_ILi80EEENS7_ILi64EEEEEELi64ENS_6half_tEfNS_4arch4Sm80ELb0ELb0ELb0ELb1ELb1ELb1ELb1ELb1EEENS1_21CollectiveEpilogueFwdINS6_IJS8_SA_S9_EEENS6_IJNS7_ILi1EEESI_SI_EEESC_SE_Li128ELb1ELb1ELb1ELb0EEENS1_36VarlenDynamicPersistentTileSchedulerILi128ELi80ELi128ELi128ELb1ELb1ELb0ELb0ELb1ELb1EEEEEEEEEvNT_6ParamsE,@function
        .size           _ZN7cutlass13device_kernelIN5flash19enable_sm80_to_sm89INS1_16FlashAttnFwdSm80INS1_25CollectiveMainloopFwdSm80ILi4ELi1ELb0EN4cute5tupleIJNS5_1CILi128EEENS7_ILi80EEENS7_ILi64EEEEEELi64ENS_6half_tEfNS_4arch4Sm80ELb0ELb0ELb0ELb1ELb1ELb1ELb1ELb1EEENS1_21CollectiveEpilogueFwdINS6_IJS8_SA_S9_EEENS6_IJNS7_ILi1EEESI_SI_EEESC_SE_Li128ELb1ELb1ELb1ELb0EEENS1_36VarlenDynamicPersistentTileSchedulerILi128ELi80ELi128ELi128ELb1ELb1ELb0ELb0ELb1ELb1EEEEEEEEEvNT_6ParamsE,(.L_x_1915 - _ZN7cutlass13device_kernelIN5flash19enable_sm80_to_sm89INS1_16FlashAttnFwdSm80INS1_25CollectiveMainloopFwdSm80ILi4ELi1ELb0EN4cute5tupleIJNS5_1CILi128EEENS7_ILi80EEENS7_ILi64EEEEEELi64ENS_6half_tEfNS_4arch4Sm80ELb0ELb0ELb0ELb1ELb1ELb1ELb1ELb1EEENS1_21CollectiveEpilogueFwdINS6_IJS8_SA_S9_EEENS6_IJNS7_ILi1EEESI_SI_EEESC_SE_Li128ELb1ELb1ELb1ELb0EEENS1_36VarlenDynamicPersistentTileSchedulerILi128ELi80ELi128ELi128ELb1ELb1ELb0ELb0ELb1ELb1EEEEEEEEEvNT_6ParamsE)
        .other          _ZN7cutlass13device_kernelIN5flash19enable_sm80_to_sm89INS1_16FlashAttnFwdSm80INS1_25CollectiveMainloopFwdSm80ILi4ELi1ELb0EN4cute5tupleIJNS5_1CILi128EEENS7_ILi80EEENS7_ILi64EEEEEELi64ENS_6half_tEfNS_4arch4Sm80ELb0ELb0ELb0ELb1ELb1ELb1ELb1ELb1EEENS1_21CollectiveEpilogueFwdINS6_IJS8_SA_S9_EEENS6_IJNS7_ILi1EEESI_SI_EEESC_SE_Li128ELb1ELb1ELb1ELb0EEENS1_36VarlenDynamicPersistentTileSchedulerILi128ELi80ELi128ELi128ELb1ELb1ELb0ELb0ELb1ELb1EEEEEEEEEvNT_6ParamsE,@"STO_CUDA_ENTRY STV_DEFAULT"
_ZN7cutlass13device_kernelIN5flash19enable_sm80_to_sm89INS1_16FlashAttnFwdSm80INS1_25CollectiveMainloopFwdSm80ILi4ELi1ELb0EN4cute5tupleIJNS5_1CILi128EEENS7_ILi80EEENS7_ILi64EEEEEELi64ENS_6half_tEfNS_4arch4Sm80ELb0ELb0ELb0ELb1ELb1ELb1ELb1ELb1EEENS1_21CollectiveEpilogueFwdINS6_IJS8_SA_S9_EEENS6_IJNS7_ILi1EEESI_SI_EEESC_SE_Li128ELb1ELb1ELb1ELb0EEENS1_36VarlenDynamicPersistentTileSchedulerILi128ELi80ELi128ELi128ELb1ELb1ELb0ELb0ELb1ELb1EEEEEEEEEvNT_6ParamsE:
        /* <DEDUP_REMOVED lines=10> */
[----:B-1----:R1:W-:Y:S04]  /*00a0*/  @P0 STL.64 [R1+0x30], R4 ;  /* 0x0000300401000387 */ /* 0x0023e80000100a00 */
        /* <DEDUP_REMOVED lines=43> */
.L_x_224:
        /* <DEDUP_REMOVED lines=17> */
.L_x_411:
        /* <DEDUP_REMOVED lines=16> */
.L_x_412:
[----:B--2---:R-:W-:-:S05]  /*0570*/  IMAD R0, R0, c[0x0][0x538], RZ ;  /* 0x00014e0000007a24 */ /* 0x004fca00078e02ff */
[----:B------:R-:W-:-:S04]  /*0580*/  IADD3 R6, R0, R6, RZ ;  /* 0x0000000600067210 */ /* 0x000fc80007ffe0ff */
[----:B------:R-:W-:-:S13]  /*0590*/  ISETP.GT.AND P0, PT, R6, UR4, PT ;  /* 0x0000000406007c0c */ /* 0x000fda000bf04270 */
[----:B-1----:R-:W-:Y:S05]  /*05a0*/  @!P0 BRA `(.L_x_224) ;  /* 0xfffffdb000008947 */ /* 0x002fea000383ffff */
.L_x_220:
[----:B------:R-:W-:-:S05]  /*05b0*/  IADD3 R12, -R0, R6, RZ ;  /* 0x00000006000c7210 */ /* 0x000fca0007ffe1ff */
[----:B------:R-:W-:-:S05]  /*05c0*/  IMAD R0, R4, c[0x0][0x538], R12 ;  /* 0x00014e0004007a24 */ /* 0x000fca00078e020c */
[----:B------:R-:W-:Y:S01]  /*05d0*/  ISETP.GT.AND P0, PT, R0, UR4, PT ;  /* 0x0000000400007c0c */ /* 0x000fe2000bf04270 */
[----:B------:R-:W-:-:S12]  /*05e0*/  BRA.DIV ~URZ, `(.L_x_225) ;  /* 0x00016dd27f007947 */ /* 0x000fd8000b800000 */
[----:B------:R-:W-:-:S04]  /*05f0*/  VOTE.ANY R0, PT, !P0 ;  /* 0x0000000000007806 */ /* 0x000fc800040e0100 */
.L_x_413:
[----:B------:R1:W2:Y:S01]  /*0600*/  POPC R13, R0 ;  /* 0x00000000000d7309 */ /* 0x0002a20000000000 */
[----:B------:R-:W-:Y:S05]  /*0610*/  BRA.DIV ~URZ, `(.L_x_226) ;  /* 0x00016de27f007947 */ /* 0x000fea000b800000 */
[----:B--2---:R2:W3:Y:S01]  /*0620*/  SHFL.IDX PT, R11, R8, R13, 0x1f ;  /* 0x00001f0d080b7589 */ /* 0x0044e200000e0000 */
[----:B------:R-:W-:-:S03]  /*0630*/  MOV R6, RZ ;  /* 0x000000ff00067202 */ /* 0x000fc60000000f00 */
[----:B------:R2:W4:Y:S04]  /*0640*/  SHFL.IDX PT, R10, R7, R13, 0x1f ;  /* 0x00001f0d070a7589 */ /* 0x00052800000e0000 */
.L_x_414:
[----:B------:R-:W-:Y:S01]  /*0650*/  ISETP.NE.AND P0, PT, R0, RZ, PT ;  /* 0x000000ff0000720c */ /* 0x000fe20003f05270 */
[----:B------:R-:W-:-:S12]  /*0660*/  BSSY B0, `(.L_x_227) ;  /* 0x0000005000007945 */ /* 0x000fd80003800000 */
[----:B------:R-:W-:Y:S05]  /*0670*/  @!P0 BRA `(.L_x_228) ;  /* 0x0000003000008947 */ /* 0x000fea0003800000 */
[----:B------:R-:W-:Y:S01]  /*0680*/  IADD3 R215, R13, -0x1, RZ ;  /* 0xffffffff0dd77810 */ /* 0x000fe20007ffe0ff */
[----:B------:R-:W-:Y:S05]  /*0690*/  BRA.DIV ~URZ, `(.L_x_229) ;  /* 0x00016e427f007947 */ /* 0x000fea000b800000 */
[----:B------:R1:W2:Y:S02]  /*06a0*/  SHFL.IDX PT, R6, R4, R215, 0x1f ;  /* 0x00001fd704067589 */ /* 0x0002a400000e0000 */
.L_x_228:
[----:B------:R-:W-:Y:S05]  /*06b0*/  BSYNC B0 ;  /* 0x0000000000007941 */ /* 0x000fea0003800000 */
.L_x_227:
[----:B-1-3--:R-:W-:Y:S01]  /*06c0*/  IABS R0, R11 ;  /* 0x0000000b00007213 */ /* 0x00afe20000000000 */
[----:B--2---:R-:W-:-:S04]  /*06d0*/  IMAD R4, R6, c[0x0][0x538], R12 ;  /* 0x00014e0006047a24 */ /* 0x004fc800078e020c */
[----:B------:R-:W-:Y:S01]  /*06e0*/  IMAD.MOV.U32 R5, RZ, RZ, R0 ;  /* 0x000000ffff057224 */ /* 0x000fe200078e0000 */
[----:B----4-:R-:W-:Y:S01]  /*06f0*/  IABS R0, R10 ;  /* 0x0000000a00007213 */ /* 0x010fe20000000000 */
[----:B------:R1:W-:Y:S01]  /*0700*/  STL [R1+0x30], R4 ;  /* 0x0000300401007387 */ /* 0x0003e20000100800 */
        /* <DEDUP_REMOVED lines=64> */
.L_x_221:
[----:B------:R-:W-:Y:S01]  /*0b10*/  MOV R0, UR4 ;  /* 0x0000000400007c02 */ /* 0x000fe20008000f00 */
[----:B------:R-:W-:Y:S04]  /*0b20*/  STL [R1+0x34], RZ ;  /* 0x000034ff01007387 */ /* 0x000fe80000100800 */
[----:B------:R-:W-:Y:S04]  /*0b30*/  STL [R1+0x38], RZ ;  /* 0x000038ff01007387 */ /* 0x000fe80000100800 */
[----:B------:R1:W-:Y:S02]  /*0b40*/  STL [R1+0x30], R0 ;  /* 0x0000300001007387 */ /* 0x0003e40000100800 */
[----:B-1----:R-:W-:-:S05]  /*0b50*/  MOV R0, c[0x0][0x53c] ;  /* 0x00014f0000007a02 */ /* 0x002fca0000000f00 */
[----:B------:R1:W-:Y:S02]  /*0b60*/  STL [R1+0x3c], R0 ;  /* 0x00003c0001007387 */ /* 0x0003e40000100800 */
.L_x_230:
[----:B-1----:R-:W2:Y:S04]  /*0b70*/  LDL R4, [R1+0x30] ;  /* 0x0000300001047983 */ /* 0x002ea80000100800 */
[----:B------:R-:W2:Y:S04]  /*0b80*/  LDL R5, [R1+0x34] ;  /* 0x0000340001057983 */ /* 0x000ea80000100800 */
[----:B------:R-:W2:Y:S04]  /*0b90*/  LDL R6, [R1+0x38] ;  /* 0x0000380001067983 */ /* 0x000ea80000100800 */
[----:B------:R-:W2:Y:S01]  /*0ba0*/  LDL R7, [R1+0x3c] ;  /* 0x00003c0001077983 */ /* 0x000ea20000100800 */
[----:B------:R-:W-:Y:S01]  /*0bb0*/  ISETP.NE.AND P0, PT, R14, RZ, PT ;  /* 0x000000ff0e00720c */ /* 0x000fe20003f05270 */
[----:B------:R-:W-:-:S12]  /*0bc0*/  WARPSYNC 0xffffffff ;  /* 0xffffffff00007948 */ /* 0x000fd80003800000 */
[----:B--2---:R1:W-:Y:S04]  /*0bd0*/  @!P0 STS.128 [0x9100], R4 ;  /* 0x00910004ff008388 */ /* 0x0043e80000000c00 */
[----:B------:R-:W-:Y:S06]  /*0be0*/  BAR.ARV 0x5, 0x80 ;  /* 0x0142000000007b1d */ /* 0x000fec0000002000 */
.L_x_219:
[----:B------:R-:W2:Y:S02]  /*0bf0*/  LDL R0, [R1+0x3c] ;  /* 0x00003c0001007983 */ /* 0x000ea40000100800 */
[----:B--2---:R-:W-:-:S13]  /*0c00*/  ISETP.GE.AND P0, PT, R0, c[0x0][0x53c], PT ;  /* 0x00014f0000007a0c */ /* 0x004fda0003f06270 */
[----:B------:R-:W-:Y:S05]  /*0c10*/  @P0 EXIT ;  /* 0x000000000000094d */ /* 0x000fea0003800000 */
[----:B------:R-:W2:Y:S01]  /*0c20*/  S2R R15, SR_TID.X ;  /* 0x00000000000f7919 */ /* 0x000ea20000002100 */
[----:B------:R-:W-:Y:S01]  /*0c30*/  IMAD.MOV.U32 R17, RZ, RZ, -0x10 ;  /* 0xfffffff0ff117424 */ /* 0x000fe200078e00ff */
[----:B------:R-:W-:Y:S01]  /*0c40*/  ULDC UR4, c[0x0][0x2ac] ;  /* 0x0000ab0000047ab9 */ /* 0x000fe20000000800 */
[----:B------:R-:W-:Y:S01]  /*0c50*/  IMAD.MOV.U32 R16, RZ, RZ, 0x20 ;  /* 0x00000020ff107424 */ /* 0x000fe200078e00ff */
[----:B------:R-:W-:Y:S02]  /*0c60*/  ULDC UR6, c[0x0][0x1d0] ;  /* 0x0000740000067ab9 */ /* 0x000fe40000000800 */
[----:B------:R-:W-:Y:S01]  /*0c70*/  UIMAD UR6, UR4, UR6, URZ ;  /* 0x00000006040672a4 */ /* 0x000fe2000f8e023f */
[----:B--2---:R-:W-:-:S04]  /*0c80*/  SHF.R.S32.HI R14, RZ, 0x1f, R15 ;  /* 0x0000001fff0e7819 */ /* 0x004fc8000001140f */
[CC--:B------:R-:W-:Y:S02]  /*0c90*/  LEA.HI R10, R14.reuse, R15.reuse, RZ, 0x3 ;  /* 0x0000000f0e0a7211 */ /* 0x0c0fe400078f18ff */
[----:B------:R-:W-:Y:S02]  /*0ca0*/  LEA.HI R2, R14, R15, RZ, 0x4 ;  /* 0x0000000f0e027211 */ /* 0x000fe400078f20ff */
[----:B------:R-:W-:Y:S02]  /*0cb0*/  SHF.R.S32.HI R25, RZ, 0x3, R10 ;  /* 0x00000003ff197819 */ /* 0x000fe4000001140a */
[----:B-1----:R-:W-:Y:S02]  /*0cc0*/  LOP3.LUT R4, R10, 0xfffffff8, RZ, 0xc0, !PT ;  /* 0xfffffff80a047812 */ /* 0x002fe400078ec0ff */
[----:B------:R-:W-:Y:S01]  /*0cd0*/  SHF.R.S32.HI R3, RZ, 0x4, R2 ;  /* 0x00000004ff037819 */ /* 0x000fe20000011402 */
[----:B------:R-:W-:Y:S01]  /*0ce0*/  IMAD.SHL.U32 R6, R25, 0x40, RZ ;  /* 0x0000004019067824 */ /* 0x000fe200078e00ff */
[C---:B------:R-:W-:Y:S01]  /*0cf0*/  LOP3.LUT R0, R2.reuse, 0xfffffff0, RZ, 0xc0, !PT ;  /* 0xfffffff002007812 */ /* 0x040fe200078ec0ff */
[----:B------:R-:W-:Y:S01]  /*0d00*/  IMAD.IADD R9, R15, 0x1, -R4 ;  /* 0x000000010f097824 */ /* 0x000fe200078e0a04 */
[----:B------:R-:W-:-:S03]  /*0d10*/  LEA.HI R5, R2, R3, RZ, 0x1 ;  /* 0x0000000302057211 */ /* 0x000fc600078f08ff */
[----:B------:R-:W-:Y:S01]  /*0d20*/  IMAD.IADD R2, R15, 0x1, -R0 ;  /* 0x000000010f027824 */ /* 0x000fe200078e0a00 */
[----:B------:R-:W-:Y:S01]  /*0d30*/  LOP3.LUT R0, R6, 0x1c0, RZ, 0xc0, !PT ;  /* 0x000001c006007812 */ /* 0x000fe200078ec0ff */
[----:B------:R-:W-:Y:S01]  /*0d40*/  IMAD.SHL.U32 R244, R9, 0x8, RZ ;  /* 0x0000000809f47824 */ /* 0x000fe200078e00ff */
[----:B------:R-:W-:Y:S01]  /*0d50*/  LOP3.LUT R5, R5, 0xfffffffe, RZ, 0xc0, !PT ;  /* 0xfffffffe05057812 */ /* 0x000fe200078ec0ff */
[----:B------:R-:W-:Y:S01]  /*0d60*/  IMAD.SHL.U32 R7, R9, 0x40, RZ ;  /* 0x0000004009077824 */ /* 0x000fe200078e00ff */
[----:B------:R-:W-:Y:S02]  /*0d70*/  SHF.R.S32.HI R8, RZ, 0x1f, R2 ;  /* 0x0000001fff087819 */ /* 0x000fe40000011402 */
[----:B------:R-:W-:Y:S01]  /*0d80*/  LOP3.LUT R6, R0, 0x38, R244, 0xf8, !PT ;  /* 0x0000003800067812 */ /* 0x000fe200078ef8f4 */
[----:B------:R-:W-:Y:S01]  /*0d90*/  IMAD.IADD R12, R3, 0x1, -R5 ;  /* 0x00000001030c7824 */ /* 0x000fe200078e0a05 */
[----:B------:R-:W-:Y:S02]  /*0da0*/  SHF.R.U32.HI R4, RZ, 0x3, R0 ;  /* 0x00000003ff047819 */ /* 0x000fe40000011600 */
[----:B------:R-:W-:-:S02]  /*0db0*/  LEA.HI R11, R8, R2, RZ, 0x3 ;  /* 0x00000002080b7211 */ /* 0x000fc400078f18ff */
[----:B------:R-:W-:Y:S02]  /*0dc0*/  LOP3.LUT R0, R7, 0x1c0, RZ, 0xc0, !PT ;  /* 0x000001c007007812 */ /* 0x000fe400078ec0ff */
[----:B------:R-:W-:Y:S02]  /*0dd0*/  LOP3.LUT R5, R6, R4, RZ, 0x3c, !PT ;  /* 0x0000000406057212 */ /* 0x000fe400078e3cff */
[-C--:B------:R-:W-:Y:S02]  /*0de0*/  LEA.HI R7, R14, R15.reuse, RZ, 0x6 ;  /* 0x0000000f0e077211 */ /* 0x080fe400078f30ff */
[----:B------:R-:W-:Y:S02]  /*0df0*/  LOP3.LUT R4, R11, 0xfffffff8, RZ, 0xc0, !PT ;  /* 0xfffffff80b047812 */ /* 0x000fe400078ec0ff */
[----:B------:R-:W-:Y:S02]  /*0e00*/  LOP3.LUT R6, R0, 0x8, R10, 0xf8, !PT ;  /* 0x0000000800067812 */ /* 0x000fe400078ef80a */
[----:B------:R-:W-:Y:S01]  /*0e10*/  SHF.R.U32.HI R3, RZ, 0x3, R0 ;  /* 0x00000003ff037819 */ /* 0x000fe20000011600 */
[----:B------:R-:W-:Y:S01]  /*0e20*/  IMAD.SHL.U32 R0, R7, 0x8, RZ ;  /* 0x0000000807007824 */ /* 0x000fe200078e00ff */
[-C--:B------:R-:W-:Y:S01]  /*0e30*/  LEA.HI R10, R14, R15.reuse, RZ, 0x2 ;  /* 0x0000000f0e0a7211 */ /* 0x080fe200078f10ff */
[----:B------:R-:W-:Y:S01]  /*0e40*/  IMAD.IADD R8, R2, 0x1, -R4 ;  /* 0x0000000102087824 */ /* 0x000fe200078e0a04 */
[----:B------:R-:W-:-:S02]  /*0e50*/  LEA.HI R2, R14, R15, RZ, 0x5 ;  /* 0x0000000f0e027211 */ /* 0x000fc400078f28ff */
[----:B------:R-:W-:Y:S02]  /*0e60*/  LOP3.LUT R213, R5, 0x7ffffe00, R0, 0xf8, !PT ;  /* 0x7ffffe0005d57812 */ /* 0x000fe400078ef800 */
[--C-:B------:R-:W-:Y:S02]  /*0e70*/  SHF.R.S32.HI R98, RZ, 0x2, R10.reuse ;  /* 0x00000002ff627819 */ /* 0x100fe4000001140a */
[----:B------:R-:W-:Y:S01]  /*0e80*/  SHF.R.S32.HI R4, RZ, 0x1f, R10 ;  /* 0x0000001fff047819 */ /* 0x000fe2000001140a */
[----:B------:R-:W-:Y:S01]  /*0e90*/  IMAD.SHL.U32 R213, R213, 0x2, RZ ;  /* 0x00000002d5d57824 */ /* 0x000fe200078e00ff */
[----:B------:R-:W-:Y:S02]  /*0ea0*/  LOP3.LUT R0, R2, 0xffffffe0, RZ, 0xc0, !PT ;  /* 0xffffffe002007812 */ /* 0x000fe400078ec0ff */
[----:B------:R-:W-:Y:S02]  /*0eb0*/  SHF.R.S32.HI R7, RZ, 0x5, R2 ;  /* 0x00000005ff077819 */ /* 0x000fe40000011402 */
[----:B------:R-:W-:Y:S01]  /*0ec0*/  LOP3.LUT R13, R6, R3, RZ, 0x3c, !PT ;  /* 0x00000003060d7212 */ /* 0x000fe200078e3cff */
[----:B------:R-:W-:Y:S01]  /*0ed0*/  IMAD.IADD R18, R15, 0x1, -R0 ;  /* 0x000000010f127824 */ /* 0x000fe200078e0a00 */
[----:B------:R-:W-:Y:S01]  /*0ee0*/  SHF.R.S32.HI R2, RZ, 0x1f, R2 ;  /* 0x0000001fff027819 */ /* 0x000fe20000011402 */
[----:B------:R-:W-:Y:S01]  /*0ef0*/  IMAD.SHL.U32 R19, R7, 0x200, RZ ;  /* 0x0000020007137824 */ /* 0x000fe200078e00ff */
[----:B------:R-:W-:-:S02]  /*0f00*/  LEA.HI R4, R4, R98, RZ, 0x3 ;  /* 0x0000006204047211 */ /* 0x000fc400078f18ff */
[----:B------:R-:W-:Y:S02]  /*0f10*/  LOP3.LUT R3, R10, 0xfffffffc, RZ, 0xc0, !PT ;  /* 0xfffffffc0a037812 */ /* 0x000fe400078ec0ff */
[----:B------:R-:W-:Y:S02]  /*0f20*/  LEA.HI R0, R2, R7, RZ, 0x2 ;  /* 0x0000000702007211 */ /* 0x000fe400078f10ff */
[----:B------:R-:W-:Y:S01]  /*0f30*/  LOP3.LUT R2, R4, 0xfffffff8, RZ, 0xc0, !PT ;  /* 0xfffffff804027812 */ /* 0x000fe200078ec0ff */
[----:B------:R-:W-:Y:S01]  /*0f40*/  IMAD.IADD R99, R15, 0x1, -R3 ;  /* 0x000000010f637824 */ /* 0x000fe200078e0a03 */
[----:B------:R-:W-:Y:S01]  /*0f50*/  SHF.R.S32.HI R4, RZ, 0x1f, R18 ;  /* 0x0000001fff047819 */ /* 0x000fe20000011412 */
[----:B------:R-:W-:Y:S01]  /*0f60*/  IMAD.MOV.U32 R15, RZ, RZ, 0x40 ;  /* 0x00000040ff0f7424 */ /* 0x000fe200078e00ff */
[----:B------:R-:W-:Y:S01]  /*0f70*/  LOP3.LUT R3, R0, 0xffffffc, RZ, 0xc0, !PT ;  /* 0x0ffffffc00037812 */ /* 0x000fe200078ec0ff */
[----:B------:R-:W-:Y:S01]  /*0f80*/  IMAD.IADD R0, R98, 0x1, -R2 ;  /* 0x0000000162007824 */ /* 0x000fe200078e0a02 */
[C---:B------:R-:W-:Y:S01]  /*0f90*/  LEA.HI R2, R99.reuse, R99, RZ, 0x1 ;  /* 0x0000006363027211 */ /* 0x040fe200078f08ff */
[----:B------:R-:W-:Y:S01]  /*0fa0*/  IMAD.SHL.U32 R92, R99, 0x4, RZ ;  /* 0x00000004635c7824 */ /* 0x000fe200078e00ff */
[----:B------:R-:W-:Y:S01]  /*0fb0*/  LEA.HI R10, R4, R18, RZ, 0x2 ;  /* 0x00000012040a7211 */ /* 0x000fe200078f10ff */
[----:B------:R-:W-:Y:S01]  /*0fc0*/  IMAD.IADD R5, R7, 0x1, -R3 ;  /* 0x0000000107057824 */ /* 0x000fe200078e0a03 */
[C---:B------:R-:W-:Y:S01]  /*0fd0*/  LOP3.LUT R3, R2.reuse, 0x1ffffffe, RZ, 0xc0, !PT ;  /* 0x1ffffffe02037812 */ /* 0x040fe200078ec0ff */
[----:B------:R-:W-:Y:S01]  /*0fe0*/  IMAD.SHL.U32 R2, R2, 0x20, RZ ;  /* 0x0000002002027824 */ /* 0x000fe200078e00ff */
[----:B------:R-:W-:Y:S01]  /*0ff0*/  SHF.R.S32.HI R4, RZ, 0x2, R10 ;  /* 0x00000002ff047819 */ /* 0x000fe2000001140a */
[C---:B------:R-:W-:Y:S01]  /*1000*/  IMAD.SHL.U32 R86, R99.reuse, 0x8, RZ ;  /* 0x0000000863567824 */ /* 0x040fe200078e00ff */
[----:B------:R-:W-:Y:S01]  /*1010*/  LOP3.LUT R6, R0, 0x1, RZ, 0xc0, !PT ;  /* 0x0000000100067812 */ /* 0x000fe200078ec0ff */
[----:B------:R-:W-:Y:S01]  /*1020*/  IMAD.IADD R3, R99, 0x1, -R3 ;  /* 0x0000000163037824 */ /* 0x000fe200078e0a03 */
[----:B------:R-:W-:Y:S01]  /*1030*/  LOP3.LUT R2, R2, 0xffffffc0, RZ, 0xc0, !PT ;  /* 0xffffffc002027812 */ /* 0x000fe200078ec0ff */
[----:B------:R-:W-:Y:S01]  /*1040*/  IMAD R27, R5, 0x10, R4 ;  /* 0x00000010051b7824 */ /* 0x000fe200078e0204 */
[C---:B------:R-:W-:Y:S01]  /*1050*/  LOP3.LUT P2, RZ, R0.reuse, 0x4, RZ, 0xc0, !PT ;  /* 0x0000000400ff7812 */ /* 0x040fe2000784c0ff */
[C---:B------:R-:W-:Y:S01]  /*1060*/  IMAD.SHL.U32 R4, R0.reuse, 0x40, RZ ;  /* 0x0000004000047824 */ /* 0x040fe200078e00ff */
[----:B------:R-:W-:Y:S01]  /*1070*/  LOP3.LUT P0, RZ, R0, 0x2, RZ, 0xc0, !PT ;  /* 0x0000000200ff7812 */ /* 0x000fe2000780c0ff */
[----:B------:R-:W-:Y:S01]  /*1080*/  IMAD.SHL.U32 R0, R8, 0x40, RZ ;  /* 0x0000004008007824 */ /* 0x000fe200078e00ff */
[----:B------:R-:W-:Y:S01]  /*1090*/  ISETP.NE.U32.AND P1, PT, R6, 0x1, PT ;  /* 0x000000010600780c */ /* 0x000fe20003f25070 */
[----:B------:R-:W-:Y:S01]  /*10a0*/  IMAD R14, R3, 0x8, R2 ;  /* 0x00000008030e7824 */ /* 0x000fe200078e0202 */
[----:B------:R-:W-:Y:S01]  /*10b0*/  LOP3.LUT R21, R4, 0x1c0, RZ, 0xc0, !PT ;  /* 0x000001c004157812 */ /* 0x000fe200078ec0ff */
[----:B------:R-:W-:Y:S01]  /*10c0*/  IMAD.SHL.U32 R2, R12, 0x8, RZ ;  /* 0x000000080c027824 */ /* 0x000fe200078e00ff */
[----:B------:R-:W-:Y:S01]  /*10d0*/  LOP3.LUT R0, R0, 0x1c0, RZ, 0xc0, !PT ;  /* 0x000001c000007812 */ /* 0x000fe200078ec0ff */
[----:B------:R-:W-:Y:S01]  /*10e0*/  IMAD.SHL.U32 R5, R7, 0x400, RZ ;  /* 0x0000040007057824 */ /* 0x000fe200078e00ff */
[----:B------:R-:W-:Y:S01]  /*10f0*/  SHF.R.U32.HI R20, RZ, 0x3, R21 ;  /* 0x00000003ff147819 */ /* 0x000fe20000011615 */
[----:B------:R-:W-:Y:S01]  /*1100*/  IMAD.SHL.U32 R3, R11, 0x40, RZ ;  /* 0x000000400b037824 */ /* 0x000fe200078e00ff */
[----:B------:R-:W-:Y:S01]  /*1110*/  LOP3.LUT R2, R0, 0x8, R2, 0xf8, !PT ;  /* 0x0000000800027812 */ /* 0x000fe200078ef802 */
[----:B------:R-:W-:Y:S01]  /*1120*/  IMAD R6, R99, 0x2, R5 ;  /* 0x0000000263067824 */ /* 0x000fe200078e0205 */
[----:B------:R-:W-:Y:S01]  /*1130*/  SHF.R.U32.HI R0, RZ, 0x3, R0 ;  /* 0x00000003ff007819 */ /* 0x000fe20000011600 */
[----:B------:R-:W-:Y:S01]  /*1140*/  STL [R1+0xec], R27 ;  /* 0x0000ec1b01007387 */ /* 0x000fe20000100800 */
[----:B------:R-:W-:-:S02]  /*1150*/  LOP3.LUT R4, R20, R21, RZ, 0xfc, !PT ;  /* 0x0000001514047212 */ /* 0x000fc400078efcff */
[----:B------:R-:W-:Y:S01]  /*1160*/  LOP3.LUT R0, R2, R0, RZ, 0x3c, !PT ;  /* 0x0000000002007212 */ /* 0x000fe200078e3cff */
[----:B------:R-:W-:Y:S01]  /*1170*/  IMAD R2, R12, 0x200, R13 ;  /* 0x000002000c027824 */ /* 0x000fe200078e020d */
[----:B------:R-:W-:Y:S01]  /*1180*/  LOP3.LUT R3, R3, 0xfffffe00, RZ, 0xc0, !PT ;  /* 0xfffffe0003037812 */ /* 0x000fe200078ec0ff */
[----:B------:R-:W-:Y:S01]  /*1190*/  IMAD.IADD R13, R6, 0x1, R4 ;  /* 0x00000001060d7824 */ /* 0x000fe200078e0204 */
[C---:B------:R-:W-:Y:S01]  /*11a0*/  IADD3 R24, R98.reuse, 0x20, RZ ;  /* 0x0000002062187810 */ /* 0x040fe20007ffe0ff */
[----:B------:R-:W-:Y:S01]  /*11b0*/  STL [R1+0x40], R21 ;  /* 0x0000401501007387 */ /* 0x000fe20000100800 */
[----:B------:R-:W-:Y:S02]  /*11c0*/  IADD3 R23, R98, 0x40, RZ ;  /* 0x0000004062177810 */ /* 0x000fe40007ffe0ff */
[-C--:B------:R-:W-:Y:S01]  /*11d0*/  IADD3 R4, R0, R3.reuse, R5 ;  /* 0x0000000300047210 */ /* 0x080fe20007ffe005 */
[----:B------:R-:W-:Y:S01]  /*11e0*/  IMAD.SHL.U32 R6, R24, 0x40, RZ ;  /* 0x0000004018067824 */ /* 0x000fe200078e00ff */
[----:B------:R-:W-:Y:S01]  /*11f0*/  LOP3.LUT R5, R0, R3, RZ, 0xfc, !PT ;  /* 0x0000000300057212 */ /* 0x000fe200078efcff */
[----:B------:R-:W-:Y:S01]  /*1200*/  IMAD R0, R9, 0x10, R25 ;  /* 0x0000001009007824 */ /* 0x000fe200078e0219 */
[----:B------:R-:W-:Y:S01]  /*1210*/  IADD3 R22, R98, 0x60, RZ ;  /* 0x0000006062167810 */ /* 0x000fe20007ffe0ff */
[----:B------:R-:W-:Y:S01]  /*1220*/  IMAD.SHL.U32 R3, R23, 0x40, RZ ;  /* 0x0000004017037824 */ /* 0x000fe200078e00ff */
[C---:B------:R-:W-:Y:S01]  /*1230*/  LOP3.LUT P6, RZ, R8.reuse, 0x2, RZ, 0xc0, !PT ;  /* 0x0000000208ff7812 */ /* 0x040fe200078cc0ff */
[----:B------:R-:W-:Y:S01]  /*1240*/  STL [R1+0x44], R20 ;  /* 0x0000441401007387 */ /* 0x000fe20000100800 */
[----:B------:R-:W-:-:S02]  /*1250*/  LOP3.LUT P5, RZ, R8, 0x4, RZ, 0xc0, !PT ;  /* 0x0000000408ff7812 */ /* 0x000fc400078ac0ff */
[----:B------:R-:W-:Y:S01]  /*1260*/  SHF.R.S32.HI R7, RZ, 0x1f, R24 ;  /* 0x0000001fff077819 */ /* 0x000fe20000011418 */
[----:B------:R1:W-:Y:S01]  /*1270*/  STL [R1], R0 ;  /* 0x0000000001007387 */ /* 0x0003e20000100800 */
[----:B------:R-:W-:Y:S02]  /*1280*/  SHF.R.S32.HI R8, RZ, 0x1f, R23 ;  /* 0x0000001fff087819 */ /* 0x000fe40000011417 */
[C---:B------:R-:W-:Y:S02]  /*1290*/  LOP3.LUT P4, RZ, R9.reuse, 0x2, RZ, 0xc0, !PT ;  /* 0x0000000209ff7812 */ /* 0x040fe4000788c0ff */
[----:B------:R-:W-:Y:S02]  /*12a0*/  LOP3.LUT P3, RZ, R9, 0x4, RZ, 0xc0, !PT ;  /* 0x0000000409ff7812 */ /* 0x000fe4000786c0ff */
[----:B------:R-:W-:Y:S02]  /*12b0*/  SHF.R.S32.HI R9, RZ, 0x1f, R22 ;  /* 0x0000001fff097819 */ /* 0x000fe40000011416 */
[----:B------:R-:W-:-:S02]  /*12c0*/  LOP3.LUT R11, R6, 0x1c0, RZ, 0xc0, !PT ;  /* 0x000001c0060b7812 */ /* 0x000fc400078ec0ff */
[----:B------:R-:W-:Y:S02]  /*12d0*/  LEA.HI R7, R7, R24, RZ, 0x3 ;  /* 0x0000001807077211 */ /* 0x000fe400078f18ff */
[----:B------:R-:W-:Y:S02]  /*12e0*/  LEA.HI R6, R8, R23, RZ, 0x3 ;  /* 0x0000001708067211 */ /* 0x000fe400078f18ff */
[----:B------:R-:W-:Y:S01]  /*12f0*/  LOP3.LUT R23, R3, 0x1c0, RZ, 0xc0, !PT ;  /* 0x000001c003177812 */ /* 0x000fe200078ec0ff */
[----:B------:R-:W-:Y:S01]  /*1300*/  IMAD.SHL.U32 R8, R7, 0x40, RZ ;  /* 0x0000004007087824 */ /* 0x000fe200078e00ff */
[----:B------:R-:W-:Y:S01]  /*1310*/  LEA.HI R3, R9, R22, RZ, 0x3 ;  /* 0x0000001609037211 */ /* 0x000fe200078f18ff */
[----:B------:R-:W-:Y:S01]  /*1320*/  IMAD.SHL.U32 R7, R6, 0x40, RZ ;  /* 0x0000004006077824 */ /* 0x000fe200078e00ff */
[----:B------:R-:W-:Y:S02]  /*1330*/  IADD3 R91, R92, 0x10, RZ ;  /* 0x000000105c5b7810 */ /* 0x000fe40007ffe0ff */
[----:B------:R-:W-:Y:S01]  /*1340*/  LOP3.LUT R12, R11, 0x38, R86, 0xf8, !PT ;  /* 0x000000380b0c7812 */ /* 0x000fe200078ef856 */
[----:B------:R-:W-:Y:S01]  /*1350*/  IMAD.SHL.U32 R6, R3, 0x40, RZ ;  /* 0x0000004003067824 */ /* 0x000fe200078e00ff */
[----:B------:R-:W-:Y:S01]  /*1360*/  SHF.R.U32.HI R26, RZ, 0x3, R11 ;  /* 0x00000003ff1a7819 */ /* 0x000fe2000001160b */
[----:B-1----:R-:W-:Y:S01]  /*1370*/  IMAD.SHL.U32 R0, R22, 0x40, RZ ;  /* 0x0000004016007824 */ /* 0x002fe200078e00ff */
[----:B------:R-:W-:-:S02]  /*1380*/  LOP3.LUT R9, R10, 0x7ffffffc, RZ, 0xc0, !PT ;  /* 0x7ffffffc0a097812 */ /* 0x000fc400078ec0ff */
[--C-:B------:R-:W-:Y:S02]  /*1390*/  LOP3.LUT R11, R23, 0x38, R86.reuse, 0xf8, !PT ;  /* 0x00000038170b7812 */ /* 0x100fe400078ef856 */
[----:B------:R-:W-:Y:S01]  /*13a0*/  LOP3.LUT R22, R0, 0x1c0, RZ, 0xc0, !PT ;  /* 0x000001c000167812 */ /* 0x000fe200078ec0ff */
[----:B------:R-:W-:Y:S01]  /*13b0*/  IMAD.IADD R9, R18, 0x1, -R9 ;  /* 0x0000000112097824 */ /* 0x000fe200078e0a09 */
[----:B------:R-:W-:Y:S02]  /*13c0*/  SHF.R.U32.HI R24, RZ, 0x3, R23 ;  /* 0x00000003ff187819 */ /* 0x000fe40000011617 */
[----:B------:R-:W-:Y:S01]  /*13d0*/  SHF.R.S32.HI R3, RZ, 0x1f, R91 ;  /* 0x0000001fff037819 */ /* 0x000fe2000001145b */
[----:B------:R-:W-:Y:S01]  /*13e0*/  IMAD.SHL.U32 R18, R9, 0x2, RZ ;  /* 0x0000000209127824 */ /* 0x000fe200078e00ff */
[----:B------:R-:W-:Y:S02]  /*13f0*/  LOP3.LUT R10, R22, 0x38, R86, 0xf8, !PT ;  /* 0x00000038160a7812 */ /* 0x000fe400078ef856 */
[----:B------:R-:W-:Y:S01]  /*1400*/  SHF.R.U32.HI R23, RZ, 0x3, R22 ;  /* 0x00000003ff177819 */ /* 0x000fe20000011616 */
[----:B------:R-:W-:Y:S01]  /*1410*/  IMAD.SHL.U32 R22, R91, 0x2, RZ ;  /* 0x000000025b167824 */ /* 0x000fe200078e00ff */
[----:B------:R-:W-:-:S02]  /*1420*/  LOP3.LUT R25, R8, 0xfffffe00, RZ, 0xc0, !PT ;  /* 0xfffffe0008197812 */ /* 0x000fc400078ec0ff */
[----:B------:R-:W-:Y:S02]  /*1430*/  SHF.L.U64.HI R3, R91, 0x1, R3 ;  /* 0x000000015b037819 */ /* 0x000fe40000010203 */
[----:B------:R1:W-:Y:S01]  /*1440*/  STL [R1+0xe0], R22 ;  /* 0x0000e01601007387 */ /* 0x0003e20000100800 */
[----:B------:R-:W-:Y:S02]  /*1450*/  LOP3.LUT R7, R7, 0xfffffe00, RZ, 0xc0, !PT ;  /* 0xfffffe0007077812 */ /* 0x000fe400078ec0ff */
[----:B------:R-:W-:Y:S01]  /*1460*/  LOP3.LUT R12, R25, R12, R26, 0xf6, !PT ;  /* 0x0000000c190c7212 */ /* 0x000fe200078ef61a */
[----:B------:R-:W-:Y:S01]  /*1470*/  STL [R1+0x4c], R25 ;  /* 0x00004c1901007387 */ /* 0x000fe20000100800 */
[----:B------:R-:W-:Y:S02]  /*1480*/  LOP3.LUT R11, R7, R11, R24, 0xf6, !PT ;  /* 0x0000000b070b7212 */ /* 0x000fe400078ef618 */
[----:B------:R-:W-:Y:S01]  /*1490*/  LEA R12, R12, 0x5100, 0x1 ;  /* 0x000051000c0c7811 */ /* 0x000fe200078e08ff */
[----:B------:R2:W-:Y:S01]  /*14a0*/  STL [R1+0xdc], R3 ;  /* 0x0000dc0301007387 */ /* 0x0005e20000100800 */
[----:B------:R-:W-:-:S02]  /*14b0*/  LOP3.LUT R9, R21, 0x38, R86, 0xf8, !PT ;  /* 0x0000003815097812 */ /* 0x000fc400078ef856 */
[----:B------:R-:W-:Y:S01]  /*14c0*/  LEA R11, R11, 0x5100, 0x1 ;  /* 0x000051000b0b7811 */ /* 0x000fe200078e08ff */
[----:B------:R3:W-:Y:S01]  /*14d0*/  STL [R1+0x48], R7 ;  /* 0x0000480701007387 */ /* 0x0007e20000100800 */
[----:B------:R-:W-:Y:S02]  /*14e0*/  LEA R196, R2, 0x2900, 0x1 ;  /* 0x0000290002c47811 */ /* 0x000fe400078e08ff */
[----:B------:R-:W-:Y:S02]  /*14f0*/  SEL R2, R16, 0xffffffe0, !P6 ;  /* 0xffffffe010027807 */ /* 0x000fe40007000000 */
[C---:B------:R-:W-:Y:S02]  /*1500*/  SEL R0, R15.reuse, 0xffffffc0, !P3 ;  /* 0xffffffc00f007807 */ /* 0x040fe40005800000 */
[----:B------:R-:W-:Y:S02]  /*1510*/  SEL R8, R15, 0xffffffc0, !P2 ;  /* 0xffffffc00f087807 */ /* 0x000fe40005000000 */
[----:B------:R-:W-:Y:S01]  /*1520*/  LOP3.LUT R9, R19, R9, R20, 0xf6, !PT ;  /* 0x0000000913097212 */ /* 0x000fe200078ef614 */
[C---:B------:R-:W-:Y:S01]  /*1530*/  IMAD.IADD R202, R196.reuse, 0x1, R0 ;  /* 0x00000001c4ca7824 */ /* 0x040fe200078e0200 */
[----:B------:R-:W-:-:S02]  /*1540*/  IADD3 R207, R196, 0x20, RZ ;  /* 0x00000020c4cf7810 */ /* 0x000fc40007ffe0ff */
[----:B-1----:R-:W-:Y:S02]  /*1550*/  LOP3.LUT R22, R6, 0xfffffe00, RZ, 0xc0, !PT ;  /* 0xfffffe0006167812 */ /* 0x002fe400078ec0ff */
[----:B------:R-:W-:Y:S02]  /*1560*/  SEL R6, R16, 0xffffffe0, !P0 ;  /* 0xffffffe010067807 */ /* 0x000fe40004000000 */
[----:B------:R-:W-:Y:S01]  /*1570*/  LOP3.LUT R10, R22, R10, R23, 0xf6, !PT ;  /* 0x0000000a160a7212 */ /* 0x000fe200078ef617 */
[----:B------:R-:W-:Y:S01]  /*1580*/  STL [R1+0xe8], R22 ;  /* 0x0000e81601007387 */ /* 0x000fe20000100800 */
[----:B------:R-:W-:Y:S01]  /*1590*/  IADD3 R16, R18, 0x10, RZ ;  /* 0x0000001012107810 */ /* 0x000fe20007ffe0ff */
[----:B--2---:R-:W-:Y:S01]  /*15a0*/  IMAD.IADD R3, R27, 0x1, R14 ;  /* 0x000000011b037824 */ /* 0x004fe200078e020e */
[----:B------:R-:W-:Y:S02]  /*15b0*/  LEA R10, R10, 0x5100, 0x1 ;  /* 0x000051000a0a7811 */ /* 0x000fe400078e08ff */
[----:B------:R-:W-:-:S02]  /*15c0*/  IADD3 R14, R18, 0x20, RZ ;  /* 0x00000020120e7810 */ /* 0x000fc40007ffe0ff */
[----:B------:R1:W-:Y:S01]  /*15d0*/  STL [R1+0xf0], R3 ;  /* 0x0000f00301007387 */ /* 0x0003e20000100800 */
[----:B---3--:R-:W-:Y:S02]  /*15e0*/  SEL R7, R17, 0x10, !P1 ;  /* 0x0000001011077807 */ /* 0x008fe40004800000 */
[----:B------:R-:W-:Y:S01]  /*15f0*/  IADD3 R17, R18, 0x8, RZ ;  /* 0x0000000812117810 */ /* 0x000fe20007ffe0ff */
[----:B------:R-:W-:Y:S01]  /*1600*/  STL [R1+0x7c], R18 ;  /* 0x00007c1201007387 */ /* 0x000fe20000100800 */
[----:B------:R-:W-:Y:S02]  /*1610*/  LEA R9, R9, 0x5100, 0x1 ;  /* 0x0000510009097811 */ /* 0x000fe400078e08ff */
[----:B------:R-:W-:Y:S01]  /*1620*/  @P4 IADD3 R207, R196, -0x20, RZ ;  /* 0xffffffe0c4cf4810 */ /* 0x000fe20007ffe0ff */
[----:B------:R2:W-:Y:S01]  /*1630*/  STL [R1+0xd8], R12 ;  /* 0x0000d80c01007387 */ /* 0x0005e20000100800 */
[----:B------:R-:W-:Y:S02]  /*1640*/  LEA R203, R4, 0x5100, 0x1 ;  /* 0x0000510004cb7811 */ /* 0x000fe400078e08ff */
[----:B------:R-:W-:Y:S01]  /*1650*/  LEA R197, R5, 0x100, 0x1 ;  /* 0x0000010005c57811 */ /* 0x000fe200078e08ff */
[----:B------:R3:W-:Y:S01]  /*1660*/  STL [R1+0xd4], R11 ;  /* 0x0000d40b01007387 */ /* 0x0007e20000100800 */
[----:B------:R-:W-:Y:S01]  /*1670*/  IMAD.IADD R199, R0, 0x1, R207 ;  /* 0x0000000100c77824 */ /* 0x000fe200078e02cf */
[----:B------:R-:W-:Y:S01]  /*1680*/  IADD3 R212, R86, 0x20, RZ ;  /* 0x0000002056d47810 */ /* 0x000fe20007ffe0ff */
[----:B------:R-:W-:Y:S01]  /*1690*/  IMAD.IADD R206, R203, 0x1, R2 ;  /* 0x00000001cbce7824 */ /* 0x000fe200078e0202 */
[----:B------:R4:W-:Y:S01]  /*16a0*/  STL [R1+0xd0], R10 ;  /* 0x0000d00a01007387 */ /* 0x0009e20000100800 */
[----:B------:R-:W-:Y:S01]  /*16b0*/  SHF.R.S32.HI R245, RZ, 0x1f, R244 ;  /* 0x0000001ffff57819 */ /* 0x000fe200000114f4 */
[----:B------:R-:W-:Y:S01]  /*16c0*/  IMAD.IADD R201, R2, 0x1, R197 ;  /* 0x0000000102c97824 */ /* 0x000fe200078e02c5 */
[----:B------:R-:W-:Y:S01]  /*16d0*/  SHF.R.S32.HI R87, RZ, 0x1f, R86 ;  /* 0x0000001fff577819 */ /* 0x000fe20000011456 */
[----:B------:R5:W-:Y:S01]  /*16e0*/  STL [R1+0x74], R17 ;  /* 0x0000741101007387 */ /* 0x000be20000100800 */
[----:B------:R-:W-:-:S02]  /*16f0*/  SHF.R.S32.HI R252, RZ, 0x1f, R212 ;  /* 0x0000001ffffc7819 */ /* 0x000fc400000114d4 */
[----:B------:R-:W-:Y:S01]  /*1700*/  IADD3 R211, R207, 0x800, RZ ;  /* 0x00000800cfd37810 */ /* 0x000fe20007ffe0ff */
[----:B------:R5:W-:Y:S01]  /*1710*/  STL [R1+0x70], R16 ;  /* 0x0000701001007387 */ /* 0x000be20000100800 */
[----:B-1----:R-:W-:Y:S02]  /*1720*/  LOP3.LUT R3, R21, 0x18, R86, 0xf8, !PT ;  /* 0x0000001815037812 */ /* 0x002fe400078ef856 */
[----:B------:R-:W-:Y:S02]  /*1730*/  IADD3 R210, R207, 0x1000, RZ ;  /* 0x00001000cfd27810 */ /* 0x000fe40007ffe0ff */
[----:B------:R-:W-:Y:S02]  /*1740*/  LOP3.LUT R247, R19, R3, R20, 0xf6, !PT ;  /* 0x0000000313f77212 */ /* 0x000fe400078ef614 */
[----:B------:R-:W-:Y:S02]  /*1750*/  SEL R3, R15, 0xffffffc0, !P5 ;  /* 0xffffffc00f037807 */ /* 0x000fe40006800000 */
[----:B------:R-:W-:-:S02]  /*1760*/  IADD3 R15, R18, 0x18, RZ ;  /* 0x00000018120f7810 */ /* 0x000fc40007ffe0ff */
[C---:B--2---:R-:W-:Y:S01]  /*1770*/  IADD3 R12, R18.reuse, 0x28, RZ ;  /* 0x00000028120c7810 */ /* 0x044fe20007ffe0ff */
[----:B------:R-:W-:Y:S01]  /*1780*/  IMAD.IADD R204, R203, 0x1, R3 ;  /* 0x00000001cbcc7824 */ /* 0x000fe200078e0203 */
[----:B---3--:R-:W-:Y:S01]  /*1790*/  IADD3 R11, R18, 0x30, RZ ;  /* 0x00000030120b7810 */ /* 0x008fe20007ffe0ff */
[----:B------:R-:W-:Y:S01]  /*17a0*/  STL [R1+0x6c], R15 ;  /* 0x00006c0f01007387 */ /* 0x000fe20000100800 */
[----:B------:R-:W-:Y:S01]  /*17b0*/  IMAD.IADD R198, R3, 0x1, R197 ;  /* 0x0000000103c67824 */ /* 0x000fe200078e02c5 */
[----:B------:R-:W-:Y:S01]  /*17c0*/  LEA R247, R247, 0x100, 0x1 ;  /* 0x00000100f7f77811 */ /* 0x000fe200078e08ff */
[----:B------:R-:W-:Y:S01]  /*17d0*/  IMAD.IADD R205, R2, 0x1, R204 ;  /* 0x0000000102cd7824 */ /* 0x000fe200078e02cc */
[----:B------:R1:W-:Y:S01]  /*17e0*/  STL [R1+0x68], R14 ;  /* 0x0000680e01007387 */ /* 0x0003e20000100800 */
[----:B----4-:R-:W-:Y:S01]  /*17f0*/  IADD3 R10, R18, 0x38, RZ ;  /* 0x00000038120a7810 */ /* 0x010fe20007ffe0ff */
[----:B------:R-:W-:Y:S01]  /*1800*/  IMAD.IADD R200, R2, 0x1, R198 ;  /* 0x0000000102c87824 */ /* 0x000fe200078e02c6 */
[----:B-----5:R-:W-:Y:S01]  /*1810*/  SHF.R.S32.HI R17, RZ, 0x1f, R17 ;  /* 0x0000001fff117819 */ /* 0x020fe20000011411 */
[----:B------:R2:W-:Y:S01]  /*1820*/  STL [R1+0x64], R12 ;  /* 0x0000640c01007387 */ /* 0x0005e20000100800 */
[----:B------:R-:W-:Y:S01]  /*1830*/  IMAD.IADD R248, R8, 0x1, R247 ;  /* 0x0000000108f87824 */ /* 0x000fe200078e02f7 */
[----:B------:R-:W-:-:S02]  /*1840*/  IADD3 R209, R207, 0x1800, RZ ;  /* 0x00001800cfd17810 */ /* 0x000fc40007ffe0ff */
[----:B------:R-:W-:Y:S01]  /*1850*/  STL [R1+0x60], R11 ;  /* 0x0000600b01007387 */ /* 0x000fe20000100800 */
[----:B------:R-:W-:Y:S02]  /*1860*/  SHF.R.S32.HI R16, RZ, 0x1f, R16 ;  /* 0x0000001fff107819 */ /* 0x000fe40000011410 */
[----:B------:R-:W-:Y:S01]  /*1870*/  IADD3 R208, R207, 0x2000, RZ ;  /* 0x00002000cfd07810 */ /* 0x000fe20007ffe0ff */
[----:B------:R3:W-:Y:S04]  /*1880*/  STL [R1+0xcc], R9 ;  /* 0x0000cc0901007387 */ /* 0x0007e80000100800 */
[----:B------:R-:W-:Y:S04]  /*1890*/  STL [R1+0x5c], R10 ;  /* 0x00005c0a01007387 */ /* 0x000fe80000100800 */
[----:B------:R-:W-:Y:S04]  /*18a0*/  STL [R1+0xc0], R17 ;  /* 0x0000c01101007387 */ /* 0x000fe80000100800 */
[----:B------:R-:W-:Y:S01]  /*18b0*/  STL [R1+0xbc], R16 ;  /* 0x0000bc1001007387 */ /* 0x000fe20000100800 */
[----:B-1----:R-:W-:-:S02]  /*18c0*/  SHF.R.S32.HI R14, RZ, 0x1f, R14 ;  /* 0x0000001fff0e7819 */ /* 0x002fc4000001140e */
[----:B--2---:R-:W-:Y:S02]  /*18d0*/  SHF.R.S32.HI R12, RZ, 0x1f, R12 ;  /* 0x0000001fff0c7819 */ /* 0x004fe4000001140c */
[----:B---3--:R-:W-:-:S05]  /*18e0*/  SHF.R.S32.HI R9, RZ, 0x1f, R15 ;  /* 0x0000001fff097819 */ /* 0x008fca000001140f */
[----:B------:R1:W-:Y:S04]  /*18f0*/  STL [R1+0xb8], R9 ;  /* 0x0000b80901007387 */ /* 0x0003e80000100800 */
[----:B------:R-:W-:Y:S04]  /*1900*/  STL [R1+0xb4], R14 ;  /* 0x0000b40e01007387 */ /* 0x000fe80000100800 */
[----:B------:R-:W-:Y:S01]  /*1910*/  STL [R1+0xb0], R12 ;  /* 0x0000b00c01007387 */ /* 0x000fe20000100800 */
[----:B-1----:R-:W-:Y:S02]  /*1920*/  SHF.R.S32.HI R9, RZ, 0x1f, R11 ;  /* 0x0000001fff097819 */ /* 0x002fe4000001140b */
[----:B------:R-:W-:-:S03]  /*1930*/  LEA R11, R13, 0x80, 0x1 ;  /* 0x000000800d0b7811 */ /* 0x000fc600078e08ff */
[----:B------:R1:W-:Y:S02]  /*1940*/  STL [R1+0xac], R9 ;  /* 0x0000ac0901007387 */ /* 0x0003e40000100800 */
[C---:B------:R-:W-:Y:S01]  /*1950*/  IMAD.IADD R0, R11.reuse, 0x1, R6 ;  /* 0x000000010b007824 */ /* 0x040fe200078e0206 */
[----:B-1----:R-:W-:Y:S01]  /*1960*/  SHF.R.S32.HI R9, RZ, 0x1f, R10 ;  /* 0x0000001fff097819 */ /* 0x002fe2000001140a */
[----:B------:R-:W-:-:S04]  /*1970*/  IMAD.IADD R10, R11, 0x1, R8 ;  /* 0x000000010b0a7824 */ /* 0x000fc800078e0208 */
[----:B------:R1:W-:Y:S01]  /*1980*/  STL [R1+0xa8], R9 ;  /* 0x0000a80901007387 */ /* 0x0003e20000100800 */
[----:B------:R-:W-:-:S03]  /*1990*/  IMAD.IADD R4, R6, 0x1, R10 ;  /* 0x0000000106047824 */ /* 0x000fc600078e020a */
[----:B------:R-:W-:Y:S01]  /*19a0*/  STL [R1+0x8c], R11 ;  /* 0x00008c0b01007387 */ /* 0x000fe20000100800 */
[----:B------:R-:W-:-:S03]  /*19b0*/  IMAD.IADD R3, R7, 0x1, R4 ;  /* 0x0000000107037824 */ /* 0x000fc600078e0204 */
[----:B------:R-:W-:Y:S04]  /*19c0*/  STL [R1+0x90], R10 ;  /* 0x0000900a01007387 */ /* 0x000fe80000100800 */
[----:B------:R2:W-:Y:S01]  /*19d0*/  STL [R1+0xa4], R0 ;  /* 0x0000a40001007387 */ /* 0x0005e20000100800 */
[----:B-1----:R-:W-:-:S04]  /*19e0*/  IMAD.IADD R9, R11, 0x1, R7 ;  /* 0x000000010b097824 */ /* 0x002fc800078e0207 */
[----:B------:R-:W-:Y:S01]  /*19f0*/  IMAD.IADD R5, R9, 0x1, R6 ;  /* 0x0000000109057824 */ /* 0x000fe200078e0206 */
[----:B------:R-:W-:Y:S01]  /*1a00*/  STL [R1+0x9c], R9 ;  /* 0x00009c0901007387 */ /* 0x000fe20000100800 */
[----:B--2---:R-:W-:-:S05]  /*1a10*/  IMAD.IADD R0, R7, 0x1, R10 ;  /* 0x0000000107007824 */ /* 0x004fca00078e020a */
[----:B------:R1:W-:Y:S04]  /*1a20*/  STL [R1+0x98], R0 ;  /* 0x0000980001007387 */ /* 0x0003e80000100800 */
[----:B------:R2:W-:Y:S04]  /*1a30*/  STL [R1+0xa0], R5 ;  /* 0x0000a00501007387 */ /* 0x0005e80000100800 */
[----:B------:R2:W-:Y:S04]  /*1a40*/  STL [R1+0x94], R4 ;  /* 0x0000940401007387 */ /* 0x0005e80000100800 */
[----:B------:R2:W-:Y:S01]  /*1a50*/  STL [R1+0xc8], R3 ;  /* 0x0000c80301007387 */ /* 0x0005e20000100800 */
[----:B-1----:R-:W-:-:S05]  /*1a60*/  IMAD.IADD R0, R6, 0x1, R0 ;  /* 0x0000000106007824 */ /* 0x002fca00078e0200 */
[----:B------:R2:W-:Y:S02]  /*1a70*/  STL [R1+0xc4], R0 ;  /* 0x0000c40001007387 */ /* 0x0005e40000100800 */
.L_x_410:
[----:B--2---:R-:W2:Y:S01]  /*1a80*/  LDL R0, [R1+0x3c] ;  /* 0x00003c0001007983 */ /* 0x004ea20000100800 */
[----:B------:R-:W-:Y:S01]  /*1a90*/  IMAD.MOV.U32 R2, RZ, RZ, 0x4 ;  /* 0x00000004ff027424 */ /* 0x000fe200078e00ff */
[----:B------:R-:W-:-:S04]  /*1aa0*/  ISETP.NE.U32.AND P0, PT, RZ, c[0x0][0x370], PT ;  /* 0x0000dc00ff007a0c */ /* 0x000fc80003f05070 */
[----:B------:R-:W-:Y:S01]  /*1ab0*/  ISETP.NE.AND.EX P1, PT, RZ, c[0x0][0x374], PT, P0 ;  /* 0x0000dd00ff007a0c */ /* 0x000fe20003f25300 */
[----:B--2---:R-:W-:-:S05]  /*1ac0*/  IMAD.WIDE R2, R0, R2, c[0x0][0x588] ;  /* 0x0001620000027625 */ /* 0x004fca00078e0202 */
[----:B------:R-:W2:Y:S01]  /*1ad0*/  LDG.E R27, [R2.64] ;  /* 0x00000008021b7981 */ /* 0x000ea2000c1e1900 */
[----:B------:R-:W-:Y:S01]  /*1ae0*/  ISETP.NE.U32.AND P4, PT, RZ, c[0x0][0x360], PT ;  /* 0x0000d800ff007a0c */ /* 0x000fe20003f85070 */
[----:B------:R-:W-:Y:S01]  /*1af0*/  IMAD.MOV.U32 R9, RZ, RZ, RZ ;  /* 0x000000ffff097224 */ /* 0x000fe200078e00ff */
[----:B------:R-:W-:Y:S02]  /*1b00*/  ISETP.NE.U32.AND P3, PT, RZ, c[0x0][0x348], PT ;  /* 0x0000d200ff007a0c */ /* 0x000fe40003f65070 */
[----:B------:R-:W-:Y:S02]  /*1b10*/  ISETP.NE.AND.EX P4, PT, RZ, c[0x0][0x364], PT, P4 ;  /* 0x0000d900ff007a0c */ /* 0x000fe40003f85340 */
[----:B------:R-:W-:Y:S02]  /*1b20*/  ISETP.NE.U32.AND P5, PT, RZ, c[0x0][0x350], PT ;  /* 0x0000d400ff007a0c */ /* 0x000fe40003fa5070 */
[----:B------:R-:W-:Y:S02]  /*1b30*/  ISETP.NE.U32.AND P6, PT, RZ, c[0x0][0x358], PT ;  /* 0x0000d600ff007a0c */ /* 0x000fe40003fc5070 */
[----:B------:R-:W-:-:S02]  /*1b40*/  ISETP.NE.AND.EX P3, PT, RZ, c[0x0][0x34c], PT, P3 ;  /* 0x0000d300ff007a0c */ /* 0x000fc40003f65330 */
[----:B------:R-:W-:Y:S02]  /*1b50*/  ISETP.NE.AND.EX P5, PT, RZ, c[0x0][0x354], PT, P5 ;  /* 0x0000d500ff007a0c */ /* 0x000fe40003fa5350 */
[----:B------:R-:W-:Y:S01]  /*1b60*/  ISETP.NE.AND.EX P6, PT, RZ, c[0x0][0x35c], PT, P6 ;  /* 0x0000d700ff007a0c */ /* 0x000fe20003fc5360 */
[----:B------:R-:W-:Y:S01]  /*1b70*/  IMAD.MOV.U32 R142, RZ, RZ, RZ ;  /* 0x000000ffff8e7224 */ /* 0x000fe200078e00ff */
[----:B------:R-:W-:Y:S01]  /*1b80*/  CS2R R12, SRZ ;  /* 0x00000000000c7805 */ /* 0x000fe2000001ff00 */
[----:B--2---:R-:W-:Y:S01]  /*1b90*/  SHF.R.S32.HI R28, RZ, 0x1f, R27 ;  /* 0x0000001fff1c7819 */ /* 0x004fe2000001141b */
[C---:B------:R-:W-:Y:S01]  /*1ba0*/  IMAD.SHL.U32 R16, R27.reuse, 0x4, RZ ;  /* 0x000000041b107824 */ /* 0x040fe200078e00ff */
[C---:B------:R-:W-:Y:S01]  /*1bb0*/  @P1 LEA R4, P0, R27.reuse, c[0x0][0x370], 0x2 ;  /* 0x0000dc001b041a11 */ /* 0x040fe200078010ff */
[----:B------:R1:W-:Y:S01]  /*1bc0*/  STL [R1+0x58], R27 ;  /* 0x0000581b01007387 */ /* 0x0003e20000100800 */
[C-C-:B------:R-:W-:Y:S02]  /*1bd0*/  SHF.L.U64.HI R15, R27.reuse, 0x2, R28.reuse ;  /* 0x000000021b0f7819 */ /* 0x140fe4000001021c */
[----:B------:R-:W-:Y:S01]  /*1be0*/  @P1 LEA.HI.X R5, R27, c[0x0][0x374], R28, 0x2, P0 ;  /* 0x0000dd001b051a11 */ /* 0x000fe200000f141c */
[----:B------:R1:W-:Y:S01]  /*1bf0*/  STL [R1+0x80], R28 ;  /* 0x0000801c01007387 */ /* 0x0003e20000100800 */
[----:B------:R-:W-:-:S03]  /*1c00*/  @P4 IADD3 R2, P0, R16, c[0x0][0x360], RZ ;  /* 0x0000d80010024a10 */ /* 0x000fc60007f1e0ff */
[----:B------:R2:W3:Y:S01]  /*1c10*/  @P1 LDG.E R9, [R4.64] ;  /* 0x0000000804091981 */ /* 0x0004e2000c1e1900 */
[C---:B------:R-:W-:Y:S02]  /*1c20*/  @P4 IADD3.X R3, R15.reuse, c[0x0][0x364], RZ, P0, !PT ;  /* 0x0000d9000f034a10 */ /* 0x040fe400007fe4ff */
[----:B------:R-:W-:Y:S01]  /*1c30*/  IADD3 R6, P2, R16, c[0x0][0x348], RZ ;  /* 0x0000d20010067a10 */ /* 0x000fe20007f5e0ff */
[----:B------:R1:W-:Y:S04]  /*1c40*/  STL [R1+0x50], R16 ;  /* 0x0000501001007387 */ /* 0x0003e80000100800 */
[----:B------:R4:W5:Y:S01]  /*1c50*/  @P4 LDG.E R146, [R2.64] ;  /* 0x0000000802924981 */ /* 0x000962000c1e1900 */
[----:B------:R-:W-:-:S03]  /*1c60*/  IADD3.X R7, R15, c[0x0][0x34c], RZ, P2, !PT ;  /* 0x0000d3000f077a10 */ /* 0x000fc600017fe4ff */
[----:B------:R1:W-:Y:S04]  /*1c70*/  STL [R1+0x54], R15 ;  /* 0x0000540f01007387 */ /* 0x0003e80000100800 */
[----:B------:R1:W5:Y:S01]  /*1c80*/  @P3 LDG.E R142, [R6.64] ;  /* 0x00000008068e3981 */ /* 0x000362000c1e1900 */
[----:B--2---:R-:W-:-:S04]  /*1c90*/  IADD3 R4, P1, R16, c[0x0][0x350], RZ ;  /* 0x0000d40010047a10 */ /* 0x004fc80007f3e0ff */
[----:B------:R-:W-:Y:S02]  /*1ca0*/  IADD3.X R5, R15, c[0x0][0x354], RZ, P1, !PT ;  /* 0x0000d5000f057a10 */ /* 0x000fe40000ffe4ff */
[----:B----4-:R-:W-:-:S03]  /*1cb0*/  IADD3 R2, P0, R16, c[0x0][0x358], RZ ;  /* 0x0000d60010027a10 */ /* 0x010fc60007f1e0ff */
[----:B------:R1:W5:Y:S01]  /*1cc0*/  @P5 LDG.E R13, [R4.64] ;  /* 0x00000008040d5981 */ /* 0x000362000c1e1900 */
[----:B------:R-:W-:-:S05]  /*1cd0*/  IADD3.X R3, R15, c[0x0][0x35c], RZ, P0, !PT ;  /* 0x0000d7000f037a10 */ /* 0x000fca00007fe4ff */
[----:B------:R1:W5:Y:S01]  /*1ce0*/  @P6 LDG.E R12, [R2.64] ;  /* 0x00000008020c6981 */ /* 0x000362000c1e1900 */
[----:B------:R-:W-:Y:S03]  /*1cf0*/  YIELD ;  /* 0x0000000000007946 */ /* 0x000fe60003800000 */
[----:B---3--:R1:W-:Y:S01]  /*1d00*/  STL [R1+0x2c], R9 ;  /* 0x00002c0901007387 */ /* 0x0083e20000100800 */
[----:B------:R-:W-:Y:S05]  /*1d10*/  @P4 BRA `(.L_x_231) ;  /* 0x0000005000004947 */ /* 0x000fea0003800000 */
[----:B-----5:R-:W-:Y:S01]  /*1d20*/  MOV R146, c[0x0][0x168] ;  /* 0x00005a0000927a02 */ /* 0x020fe20000000f00 */
[----:B------:R-:W-:Y:S05]  /*1d30*/  @!P3 BRA `(.L_x_231) ;  /* 0x000000300000b947 */ /* 0x000fea0003800000 */
[----:B------:R-:W2:Y:S04]  /*1d40*/  LDG.E R8, [R6.64] ;  /* 0x0000000806087981 */ /* 0x000ea8000c1e1900 */
[----:B------:R-:W2:Y:S02]  /*1d50*/  LDG.E R0, [R6.64+0x4] ;  /* 0x0000040806007981 */ /* 0x000ea4000c1e1900 */
[----:B--2---:R-:W-:-:S02]  /*1d60*/  IADD3 R146, -R8, R0, RZ ;  /* 0x0000000008927210 */ /* 0x004fc40007ffe1ff */
.L_x_231:
[----:B------:R-:W-:-:S04]  /*1d70*/  ISETP.NE.U32.AND P0, PT, RZ, c[0x0][0x368], PT ;  /* 0x0000da00ff007a0c */ /* 0x000fc80003f05070 */
[----:B------:R-:W-:-:S13]  /*1d80*/  ISETP.NE.AND.EX P0, PT, RZ, c[0x0][0x36c], PT, P0 ;  /* 0x0000db00ff007a0c */ /* 0x000fda0003f05300 */
[----:B------:R-:W-:Y:S05]  /*1d90*/  @!P0 BRA `(.L_x_232) ;  /* 0x0000004000008947 */ /* 0x000fea0003800000 */
[----:B-1----:R-:W-:-:S04]  /*1da0*/  IADD3 R6, P0, R16, c[0x0][0x368], RZ ;  /* 0x0000da0010067a10 */ /* 0x002fc80007f1e0ff */
[----:B------:R-:W-:-:S05]  /*1db0*/  IADD3.X R7, R15, c[0x0][0x36c], RZ, P0, !PT ;  /* 0x0000db000f077a10 */ /* 0x000fca00007fe4ff */
[----:B------:R1:W5:Y:S01]  /*1dc0*/  LDG.E R6, [R6.64] ;  /* 0x0000000806067981 */ /* 0x000362000c1e1900 */
[----:B------:R-:W-:Y:S05]  /*1dd0*/  BRA `(.L_x_233) ;  /* 0x0000005000007947 */ /* 0x000fea0003800000 */
.L_x_232:
[----:B-1----:R-:W-:Y:S01]  /*1de0*/  MOV R6, UR6 ;  /* 0x0000000600067c02 */ /* 0x002fe20008000f00 */
[----:B------:R-:W-:Y:S05]  /*1df0*/  @!P5 BRA `(.L_x_233) ;  /* 0x000000300000d947 */ /* 0x000fea0003800000 */
[----:B------:R-:W2:Y:S04]  /*1e00*/  LDG.E R6, [R4.64] ;  /* 0x0000000804067981 */ /* 0x000ea8000c1e1900 */
[----:B------:R-:W2:Y:S02]  /*1e10*/  LDG.E R0, [R4.64+0x4] ;  /* 0x0000040804007981 */ /* 0x000ea4000c1e1900 */
[----:B--2---:R-:W-:Y:S02]  /*1e20*/  IADD3 R6, -R6, R0, RZ ;  /* 0x0000000006067210 */ /* 0x004fe40007ffe1ff */
.L_x_233:
[----:B------:R-:W2:Y:S04]  /*1e30*/  LDL R14, [R1+0x38] ;  /* 0x00003800010e7983 */ /* 0x000ea80000100800 */
[----:B------:R3:W4:Y:S04]  /*1e40*/  @P6 LDG.E R4, [R2.64] ;  /* 0x0000000802046981 */ /* 0x000728000c1e1900 */
[----:B------:R3:W4:Y:S01]  /*1e50*/  @P6 LDG.E R0, [R2.64+0x4] ;  /* 0x0000040802006981 */ /* 0x000722000c1e1900 */
[----:B------:R-:W-:Y:S01]  /*1e60*/  ISETP.NE.U32.AND P0, PT, RZ, c[0x0][0x378], PT ;  /* 0x0000de00ff007a0c */ /* 0x000fe20003f05070 */
[----:B-----5:R-:W-:-:S03]  /*1e70*/  IMAD.MOV.U32 R129, RZ, RZ, R6 ;  /* 0x000000ffff817224 */ /* 0x020fc600078e0006 */
[----:B------:R-:W-:-:S13]  /*1e80*/  ISETP.NE.AND.EX P1, PT, RZ, c[0x0][0x37c], PT, P0 ;  /* 0x0000df00ff007a0c */ /* 0x000fda0003f25300 */
[----:B---3--:R-:W-:-:S04]  /*1e90*/  @P1 IADD3 R2, P0, R16, c[0x0][0x378], RZ ;  /* 0x0000de0010021a10 */ /* 0x008fc80007f1e0ff */
[----:B------:R-:W-:-:S05]  /*1ea0*/  @P1 IADD3.X R3, R15, c[0x0][0x37c], RZ, P0, !PT ;  /* 0x0000df000f031a10 */ /* 0x000fca00007fe4ff */
[----:B------:R3:W5:Y:S01]  /*1eb0*/  @P1 LDG.E R129, [R2.64] ;  /* 0x0000000802811981 */ /* 0x000762000c1e1900 */
[----:B-1----:R-:W-:Y:S01]  /*1ec0*/  IMAD.IADD R7, R6, 0x1, -R9 ;  /* 0x0000000106077824 */ /* 0x002fe200078e0a09 */
[----:B------:R-:W-:Y:S01]  /*1ed0*/  BSSY B0, `(.L_x_234) ;  /* 0x0000031000007945 */ /* 0x000fe20003800000 */
[----:B---3--:R-:W-:Y:S01]  /*1ee0*/  IMAD.MOV.U32 R2, RZ, RZ, c[0x0][0x228] ;  /* 0x00008a00ff027624 */ /* 0x008fe200078e00ff */
[----:B--2---:R-:W-:-:S04]  /*1ef0*/  LOP3.LUT R3, R14, 0xff000000, RZ, 0xc0, !PT ;  /* 0xff0000000e037812 */ /* 0x004fc800078ec0ff */
[----:B------:R-:W-:Y:S01]  /*1f00*/  SHF.R.U32.HI R3, RZ, 0x8, R3 ;  /* 0x00000008ff037819 */ /* 0x000fe20000011603 */
[----:B----4-:R-:W-:Y:S01]  /*1f10*/  @P6 IMAD.IADD R2, R0, 0x1, -R4 ;  /* 0x0000000100026824 */ /* 0x010fe200078e0a04 */
[----:B------:R-:W-:-:S03]  /*1f20*/  LOP3.LUT R4, R14, 0xff0000, RZ, 0xc0, !PT ;  /* 0x00ff00000e047812 */ /* 0x000fc600078ec0ff */
[----:B------:R-:W-:Y:S01]  /*1f30*/  IMAD.IADD R131, R7, 0x1, R2 ;  /* 0x0000000107837824 */ /* 0x000fe200078e0202 */
[----:B------:R-:W-:-:S04]  /*1f40*/  LEA.HI R3, R4, R3, RZ, 0x10 ;  /* 0x0000000304037211 */ /* 0x000fc800078f80ff */
[----:B------:R-:W-:Y:S02]  /*1f50*/  SHF.R.U32.HI R5, RZ, 0x10, R3 ;  /* 0x00000010ff057819 */ /* 0x000fe40000011603 */
[----:B------:R-:W-:Y:S02]  /*1f60*/  LOP3.LUT R17, R3, 0xff, RZ, 0xc0, !PT ;  /* 0x000000ff03117812 */ /* 0x000fe400078ec0ff */
[C---:B------:R-:W-:Y:S01]  /*1f70*/  IADD3 R0, R131.reuse, 0x4f, RZ ;  /* 0x0000004f83007810 */ /* 0x040fe20007ffe0ff */
[----:B------:R1:W-:Y:S01]  /*1f80*/  STL [R1+0x84], R5 ;  /* 0x0000840501007387 */ /* 0x0003e20000100800 */
[----:B------:R-:W-:Y:S02]  /*1f90*/  ISETP.GE.AND P0, PT, R131, 0x1, PT ;  /* 0x000000018300780c */ /* 0x000fe40003f06270 */
[----:B------:R-:W-:Y:S01]  /*1fa0*/  ISETP.NE.AND P1, PT, R5, RZ, PT ;  /* 0x000000ff0500720c */ /* 0x000fe20003f25270 */
[----:B------:R1:W-:Y:S01]  /*1fb0*/  STL [R1+0x88], R17 ;  /* 0x0000881101007387 */ /* 0x0003e20000100800 */
[----:B------:R-:W-:-:S02]  /*1fc0*/  IMAD.HI R0, R0, 0x66666667, RZ ;  /* 0x6666666700007827 */ /* 0x000fc400078e02ff */
[----:B------:R-:W-:-:S03]  /*1fd0*/  SEL R128, R5, c[0x0][0x338], P1 ;  /* 0x0000ce0005807a07 */ /* 0x000fc60000800000 */
[----:B------:R-:W-:-:S04]  /*1fe0*/  SHF.R.U32.HI R4, RZ, 0x1f, R0 ;  /* 0x0000001fff047819 */ /* 0x000fc80000011600 */
[----:B------:R-:W-:Y:S01]  /*1ff0*/  LEA.HI.SX32 R138, R0, R4, 0x1b ;  /* 0x00000004008a7211 */ /* 0x000fe200078fdaff */
[----:B------:R-:W-:Y:S01]  /*2000*/  IMAD.MOV.U32 R0, RZ, RZ, RZ ;  /* 0x000000ffff007224 */ /* 0x000fe200078e00ff */
[----:B------:R-:W-:Y:S05]  /*2010*/  @!P0 BRA `(.L_x_235) ;  /* 0x000001c000008947 */ /* 0x000fea0003800000 */
        /* <DEDUP_REMOVED lines=11> */
[----:B------:R-:W-:Y:S02]  /*20d0*/  IMAD.MOV.U32 R4, RZ, RZ, RZ ;  /* 0x000000ffff047224 */ /* 0x000fe400078e00ff */
        /* <DEDUP_REMOVED lines=16> */
.L_x_235:
[----:B------:R-:W-:Y:S05]  /*21e0*/  BSYNC B0 ;  /* 0x0000000000007941 */ /* 0x000fea0003800000 */
.L_x_234:
[----:B------:R-:W-:-:S04]  /*21f0*/  IMAD R3, R17, R0, RZ ;  /* 0x0000000011037224 */ /* 0x000fc800078e02ff */
[C---:B------:R-:W-:Y:S02]  /*2200*/  IMAD.IADD R0, R3.reuse, 0x1, R0 ;  /* 0x0000000103007824 */ /* 0x040fe400078e0200 */
[----:B------:R-:W-:-:S03]  /*2210*/  IMAD R3, R3, 0x50, -R7 ;  /* 0x0000005003037824 */ /* 0x000fc600078e0a07 */
[----:B------:R-:W-:Y:S02]  /*2220*/  IMNMX R0, R138, R0, PT ;  /* 0x000000008a007217 */ /* 0x000fe40003800200 */
[----:B------:R-:W-:-:S03]  /*2230*/  IMNMX R3, RZ, R3, !PT ;  /* 0x00000003ff037217 */ /* 0x000fc60007800200 */
[----:B------:R-:W-:Y:S02]  /*2240*/  IMAD R0, R0, 0x50, -R7 ;  /* 0x0000005000007824 */ /* 0x000fe400078e0a07 */
[----:B-1----:R-:W-:-:S03]  /*2250*/  IMAD.WIDE.U32 R4, R3, -0x33333333, RZ ;  /* 0xcccccccd03047825 */ /* 0x002fc600078e00ff */
[----:B------:R-:W-:Y:S02]  /*2260*/  IMNMX R0, R0, R2, PT ;  /* 0x0000000200007217 */ /* 0x000fe40003800200 */
[----:B------:R-:W-:Y:S02]  /*2270*/  SHF.R.U32.HI R118, RZ, 0x6, R5 ;  /* 0x00000006ff767819 */ /* 0x000fe40000011605 */
[----:B------:R-:W-:-:S13]  /*2280*/  ISETP.GT.AND P0, PT, R0, R3, PT ;  /* 0x000000030000720c */ /* 0x000fda0003f04270 */
[----:B------:R-:W-:Y:S01]  /*2290*/  @P0 IADD3 R3, R0, 0x4f, RZ ;  /* 0x0000004f00030810 */ /* 0x000fe20007ffe0ff */
[----:B------:R-:W-:-:S04]  /*22a0*/  IMAD.MOV.U32 R0, RZ, RZ, R118 ;  /* 0x000000ffff007224 */ /* 0x000fc800078e0076 */
[----:B------:R-:W-:-:S05]  /*22b0*/  @P0 IMAD.HI R3, R3, 0x66666667, RZ ;  /* 0x6666666703030827 */ /* 0x000fca00078e02ff */
[----:B------:R-:W-:-:S04]  /*22c0*/  @P0 SHF.R.U32.HI R4, RZ, 0x1f, R3 ;  /* 0x0000001fff040819 */ /* 0x000fc80000011603 */
[----:B------:R-:W-:-:S04]  /*22d0*/  @P0 LEA.HI.SX32 R0, R3, R4, 0x1b ;  /* 0x0000000403000211 */ /* 0x000fc800078fdaff */
[----:B------:R-:W-:-:S13]  /*22e0*/  ISETP.GT.AND P0, PT, R0, R118, PT ;  /* 0x000000760000720c */ /* 0x000fda0003f04270 */
[----:B------:R-:W-:Y:S05]  /*22f0*/  @!P0 BRA `(.L_x_236) ;  /* 0x0000594000008947 */ /* 0x000fea0003800000 */
[----:B------:R-:W-:Y:S01]  /*2300*/  ISETP.NE.U32.AND P0, PT, RZ, c[0x0][0x340], PT ;  /* 0x0000d000ff007a0c */ /* 0x000fe20003f05070 */
[----:B------:R-:W1:Y:S03]  /*2310*/  S2R R9, SR_TID.X ;  /* 0x0000000000097919 */ /* 0x000e660000002100 */
[----:B------:R-:W-:-:S13]  /*2320*/  ISETP.NE.AND.EX P5, PT, RZ, c[0x0][0x344], PT, P0 ;  /* 0x0000d100ff007a0c */ /* 0x000fda0003fa5300 */
[----:B------:R-:W-:-:S04]  /*2330*/  @P5 IADD3 R4, P0, R16, c[0x0][0x340], RZ ;  /* 0x0000d00010045a10 */ /* 0x000fc80007f1e0ff */
[----:B------:R-:W-:Y:S02]  /*2340*/  @P5 IADD3.X R5, R15, c[0x0][0x344], RZ, P0, !PT ;  /* 0x0000d1000f055a10 */ /* 0x000fe400007fe4ff */
[----:B-1----:R-:W-:-:S03]  /*2350*/  SHF.R.S32.HI R8, RZ, 0x1f, R9 ;  /* 0x0000001fff087819 */ /* 0x002fc60000011409 */
[----:B------:R1:W2:Y:S01]  /*2360*/  @P5 LDG.E R23, [R4.64] ;  /* 0x0000000804175981 */ /* 0x0002a2000c1e1900 */
[----:B------:R-:W-:-:S04]  /*2370*/  LEA.HI R8, R8, R9, RZ, 0x3 ;  /* 0x0000000908087211 */ /* 0x000fc800078f18ff */
[----:B------:R-:W-:Y:S02]  /*2380*/  SHF.R.S32.HI R8, RZ, 0x3, R8 ;  /* 0x00000003ff087819 */ /* 0x000fe40000011408 */
[----:B------:R-:W-:Y:S02]  /*2390*/  SHF.R.S32.HI R3, RZ, 0x1f, R12 ;  /* 0x0000001fff037819 */ /* 0x000fe4000001140c */
[----:B------:R-:W-:-:S04]  /*23a0*/  IADD3 R106, P0, R8, R12, RZ ;  /* 0x0000000c086a7210 */ /* 0x000fc80007f1e0ff */
[----:B------:R-:W-:-:S05]  /*23b0*/  LEA.HI.X.SX32 R107, R8, R3, 0x1, P0 ;  /* 0x00000003086b7211 */ /* 0x000fca00000f0eff */
[----:B------:R-:W-:Y:S01]  /*23c0*/  IMAD R3, R107, c[0x0][0x238], RZ ;  /* 0x00008e006b037a24 */ /* 0x000fe200078e02ff */
[----:B------:R-:W-:-:S03]  /*23d0*/  LOP3.LUT R26, R14, 0xffff, RZ, 0xc0, !PT ;  /* 0x0000ffff0e1a7812 */ /* 0x000fc600078ec0ff */
[C---:B------:R-:W-:Y:S02]  /*23e0*/  IMAD R3, R106.reuse, c[0x0][0x23c], R3 ;  /* 0x00008f006a037a24 */ /* 0x040fe400078e0203 */
[----:B-1----:R-:W-:Y:S01]  /*23f0*/  IMAD.WIDE.U32 R4, R106, c[0x0][0x238], R244 ;  /* 0x00008e006a047a25 */ /* 0x002fe200078e00f4 */
[----:B------:R-:W-:-:S03]  /*2400*/  SEL R24, R28, RZ, !P6 ;  /* 0x000000ff1c187207 */ /* 0x000fc60007000000 */
[----:B------:R-:W-:Y:S01]  /*2410*/  IMAD.IADD R5, R5, 0x1, R3 ;  /* 0x0000000105057824 */ /* 0x000fe200078e0203 */
[----:B------:R-:W-:Y:S01]  /*2420*/  IADD3 R31, R0, -0x1, RZ ;  /* 0xffffffff001f7810 */ /* 0x000fe20007ffe0ff */
[----:B------:R-:W-:Y:S01]  /*2430*/  IMAD.MOV.U32 R134, RZ, RZ, 0x50 ;  /* 0x00000050ff867424 */ /* 0x000fe200078e00ff */
[----:B------:R-:W-:Y:S01]  /*2440*/  IADD3 R105, -R8, R2, RZ ;  /* 0x0000000208697210 */ /* 0x000fe20007ffe1ff */
[----:B------:R-:W-:Y:S01]  /*2450*/  IMAD.WIDE.U32 R4, R26, c[0x0][0x240], R4 ;  /* 0x000090001a047a25 */ /* 0x000fe200078e0004 */
[----:B------:R-:W-:-:S03]  /*2460*/  SEL R25, R27, RZ, !P6 ;  /* 0x000000ff1b197207 */ /* 0x000fc60007000000 */
[----:B------:R-:W-:Y:S02]  /*2470*/  IMAD R5, R26, c[0x0][0x244], R5 ;  /* 0x000091001a057a24 */ /* 0x000fe400078e0205 */
[----:B------:R-:W-:Y:S02]  /*2480*/  IMAD R3, R24, c[0x0][0x248], RZ ;  /* 0x0000920018037a24 */ /* 0x000fe400078e02ff */
[C---:B------:R-:W-:Y:S02]  /*2490*/  IMAD R149, R134.reuse, c[0x0][0x23c], RZ ;  /* 0x00008f0086957a24 */ /* 0x040fe400078e02ff */
[----:B------:R-:W-:-:S04]  /*24a0*/  IMAD.WIDE.U32 R132, R134, c[0x0][0x238], RZ ;  /* 0x00008e0086847a25 */ /* 0x000fc800078e00ff */
[----:B------:R-:W-:Y:S02]  /*24b0*/  IMAD R0, R31, -0x50, R105 ;  /* 0xffffffb01f007824 */ /* 0x000fe400078e0269 */
[C---:B------:R-:W-:Y:S02]  /*24c0*/  IMAD R7, R25.reuse, c[0x0][0x24c], R3 ;  /* 0x0000930019077a24 */ /* 0x040fe400078e0203 */
[----:B------:R-:W-:Y:S01]  /*24d0*/  IMAD.WIDE.U32 R110, R25, c[0x0][0x248], R4 ;  /* 0x00009200196e7a25 */ /* 0x000fe200078e0004 */
[----:B------:R-:W-:-:S03]  /*24e0*/  ISETP.GE.AND P1, PT, R0, 0x1, PT ;  /* 0x000000010000780c */ /* 0x000fc60003f26270 */
[----:B------:R-:W-:Y:S01]  /*24f0*/  IMAD.IADD R149, R133, 0x1, R149 ;  /* 0x0000000185957824 */ /* 0x000fe200078e0295 */
[----:B------:R-:W-:Y:S01]  /*2500*/  SHF.R.S32.HI R4, RZ, 0x1f, R31 ;  /* 0x0000001fff047819 */ /* 0x000fe2000001141f */
[----:B------:R-:W-:Y:S01]  /*2510*/  IMAD.MOV.U32 R108, RZ, RZ, R110 ;  /* 0x000000ffff6c7224 */ /* 0x000fe200078e006e */
[----:B------:R-:W-:Y:S01]  /*2520*/  IADD3 R109, R111, R7, RZ ;  /* 0x000000076f6d7210 */ /* 0x000fe20007ffe0ff */
[----:B------:R-:W-:Y:S01]  /*2530*/  IMAD R3, R149, R31, RZ ;  /* 0x0000001f95037224 */ /* 0x000fe200078e02ff */
[----:B------:R-:W-:-:S03]  /*2540*/  ISETP.GE.AND P3, PT, R0, 0x11, PT ;  /* 0x000000110000780c */ /* 0x000fc60003f66270 */
[-C--:B------:R-:W-:Y:S01]  /*2550*/  IMAD R3, R4, R132.reuse, R3 ;  /* 0x0000008404037224 */ /* 0x080fe200078e0203 */
[----:B------:R-:W-:Y:S01]  /*2560*/  ISETP.GE.AND P6, PT, R244, c[0x0][0x1d4], PT ;  /* 0x00007500f4007a0c */ /* 0x000fe20003fc6270 */
[----:B------:R-:W-:Y:S01]  /*2570*/  IMAD.WIDE.U32 R4, R31, R132, R108 ;  /* 0x000000841f047225 */ /* 0x000fe200078e006c */
[----:B------:R-:W-:Y:S02]  /*2580*/  SHF.R.S32.HI R10, RZ, 0x1f, R98 ;  /* 0x0000001fff0a7819 */ /* 0x000fe40000011462 */
[----:B------:R-:W-:Y:S01]  /*2590*/  ISETP.GE.AND P2, PT, R0, 0x21, PT ;  /* 0x000000210000780c */ /* 0x000fe20003f46270 */
[----:B------:R-:W-:Y:S01]  /*25a0*/  IMAD.IADD R126, R6, 0x1, R13 ;  /* 0x00000001067e7824 */ /* 0x000fe200078e020d */
[----:B------:R-:W-:Y:S01]  /*25b0*/  @P1 LEA R6, P0, R4, c[0x0][0x220], 0x1 ;  /* 0x0000880004061a11 */ /* 0x000fe200078008ff */
[----:B------:R-:W-:Y:S01]  /*25c0*/  IMAD.IADD R5, R5, 0x1, R3 ;  /* 0x0000000105057824 */ /* 0x000fe200078e0203 */
[----:B------:R-:W-:Y:S01]  /*25d0*/  SHF.R.S32.HI R93, RZ, 0x1f, R92 ;  /* 0x0000001fff5d7819 */ /* 0x000fe2000001145c */
[----:B------:R-:W-:Y:S01]  /*25e0*/  IMAD R3, R10, c[0x0][0x280], RZ ;  /* 0x0000a0000a037a24 */ /* 0x000fe200078e02ff */
[----:B------:R-:W-:-:S02]  /*25f0*/  MOV R139, c[0x0][0x238] ;  /* 0x00008e00008b7a02 */ /* 0x000fc40000000f00 */
[----:B------:R-:W-:Y:S01]  /*2600*/  @P1 LEA.HI.X R7, R4, c[0x0][0x224], R5, 0x1, P0 ;  /* 0x0000890004071a11 */ /* 0x000fe200000f0c05 */
[----:B------:R-:W-:Y:S01]  /*2610*/  IMAD R22, R98, c[0x0][0x284], R3 ;  /* 0x0000a10062167a24 */ /* 0x000fe200078e0203 */
[----:B------:R-:W-:Y:S01]  /*2620*/  ISETP.GE.AND P0, PT, R0, 0x31, PT ;  /* 0x000000310000780c */ /* 0x000fe20003f06270 */
[----:B------:R-:W-:Y:S01]  /*2630*/  IMAD.WIDE.U32 R8, R98, c[0x0][0x280], R92 ;  /* 0x0000a00062087a25 */ /* 0x000fe200078e005c */
[----:B------:R-:W-:Y:S01]  /*2640*/  MOV R130, c[0x0][0x23c] ;  /* 0x00008f0000827a02 */ /* 0x000fe20000000f00 */
[----:B------:R-:W-:Y:S01]  /*2650*/  @!PT LDS RZ, [RZ] ;  /* 0x00000000fffff984 */ /* 0x000fe20000000800 */
[----:B------:R-:W-:Y:S01]  /*2660*/  @!PT LDS RZ, [RZ] ;  /* 0x00000000fffff984 */ /* 0x000fe20000000800 */
[----:B------:R-:W-:Y:S01]  /*2670*/  @!PT LDS RZ, [RZ] ;  /* 0x00000000fffff984 */ /* 0x000fe20000000800 */
[----:B------:R1:W-:Y:S01]  /*2680*/  @P1 LDGSTS.E.BYPASS.LTC128B.128 [R213+0x2900], [R6.64], !P6 ;  /* 0x0290000006d51fae */ /* 0x0003e2000f101d48 */
[C---:B------:R-:W-:Y:S01]  /*2690*/  @P3 LEA R3, P4, R139.reuse, R4, 0x4 ;  /* 0x000000048b033211 */ /* 0x040fe200078820ff */
[----:B------:R-:W-:Y:S01]  /*26a0*/  IMAD.WIDE.U32 R14, R139, 0x20, RZ ;  /* 0x000000208b0e7825 */ /* 0x000fe200078e00ff */
[----:B------:R-:W-:Y:S02]  /*26b0*/  IADD3 R13, R9, R22, RZ ;  /* 0x00000016090d7210 */ /* 0x000fe40007ffe0ff */
[----:B------:R-:W-:-:S02]  /*26c0*/  @P3 LEA R20, P1, R3, c[0x0][0x220], 0x1 ;  /* 0x0000880003143a11 */ /* 0x000fc400078208ff */
[----:B-1----:R-:W-:Y:S01]  /*26d0*/  @P3 LEA.HI.X R6, R139, R5, R130, 0x4, P4 ;  /* 0x000000058b063211 */ /* 0x002fe200020f2482 */
[----:B------:R-:W-:Y:S01]  /*26e0*/  IMAD.SHL.U32 R7, R130, 0x20, RZ ;  /* 0x0000002082077824 */ /* 0x000fe200078e00ff */
[----:B------:R-:W-:Y:S02]  /*26f0*/  @P2 IADD3 R9, P4, R4, R14, RZ ;  /* 0x0000000e04092210 */ /* 0x000fe40007f9e0ff */
[----:B------:R-:W-:Y:S02]  /*2700*/  @P3 LEA.HI.X R21, R3, c[0x0][0x224], R6, 0x1, P1 ;  /* 0x0000890003153a11 */ /* 0x000fe400008f0c06 */
[----:B------:R-:W-:Y:S02]  /*2710*/  ISETP.GE.AND P1, PT, R0, 0x41, PT ;  /* 0x000000410000780c */ /* 0x000fe40003f26270 */
[----:B------:R-:W-:Y:S01]  /*2720*/  @P2 IADD3.X R0, R5, R15, R7, P4, !PT ;  /* 0x0000000f05002210 */ /* 0x000fe200027fe407 */
[----:B------:R-:W-:Y:S01]  /*2730*/  @P0 IMAD R3, R130, 0x30, RZ ;  /* 0x0000003082030824 */ /* 0x000fe200078e02ff */
[----:B------:R-:W-:Y:S01]  /*2740*/  @P2 LEA R18, P4, R9, c[0x0][0x220], 0x1 ;  /* 0x0000880009122a11 */ /* 0x000fe200078808ff */
[----:B------:R-:W-:Y:S01]  /*2750*/  @P0 IMAD.WIDE.U32 R6, R139, 0x30, R4 ;  /* 0x000000308b060825 */ /* 0x000fe200078e0004 */
[----:B------:R1:W-:Y:S02]  /*2760*/  @P3 LDGSTS.E.BYPASS.LTC128B.128 [R213+0x3100], [R20.64], !P6 ;  /* 0x0310000014d53fae */ /* 0x0003e4000f101d48 */
[----:B------:R-:W-:Y:S01]  /*2770*/  @P2 LEA.HI.X R19, R9, c[0x0][0x224], R0, 0x1, P4 ;  /* 0x0000890009132a11 */ /* 0x000fe200020f0c00 */
[----:B------:R-:W-:Y:S01]  /*2780*/  IMAD R0, R10, c[0x0][0x290], RZ ;  /* 0x0000a4000a007a24 */ /* 0x000fe200078e02ff */
[----:B------:R-:W-:Y:S01]  /*2790*/  @P0 LEA R16, P4, R6, c[0x0][0x220], 0x1 ;  /* 0x0000880006100a11 */ /* 0x000fe200078808ff */
[----:B------:R-:W-:-:S02]  /*27a0*/  @P0 IMAD.IADD R3, R7, 0x1, R3 ;  /* 0x0000000107030824 */ /* 0x000fc400078e0203 */
[----:B------:R-:W-:Y:S01]  /*27b0*/  IMAD.WIDE.U32 R10, R98, c[0x0][0x290], R92 ;  /* 0x0000a400620a7a25 */ /* 0x000fe200078e005c */
[----:B------:R1:W-:Y:S02]  /*27c0*/  @P2 LDGSTS.E.BYPASS.LTC128B.128 [R213+0x3900], [R18.64], !P6 ;  /* 0x0390000012d52fae */ /* 0x0003e4000f101d48 */
[----:B------:R-:W-:Y:S01]  /*27d0*/  @P0 LEA.HI.X R17, R6, c[0x0][0x224], R3, 0x1, P4 ;  /* 0x0000890006110a11 */ /* 0x000fe200020f0c03 */
[C---:B------:R-:W-:Y:S02]  /*27e0*/  IMAD R0, R98.reuse, c[0x0][0x294], R0 ;  /* 0x0000a50062007a24 */ /* 0x040fe400078e0200 */
[----:B------:R-:W-:Y:S01]  /*27f0*/  IMAD.WIDE.U32 R14, R98, c[0x0][0x290], R86 ;  /* 0x0000a400620e7a25 */ /* 0x000fe200078e0056 */
[----:B------:R-:W-:Y:S01]  /*2800*/  @P1 LEA R3, P4, R139, R4, 0x6 ;  /* 0x000000048b031211 */ /* 0x000fe200078830ff */
[----:B------:R1:W-:Y:S01]  /*2810*/  @P0 LDGSTS.E.BYPASS.LTC128B.128 [R213+0x4100], [R16.64], !P6 ;  /* 0x0410000010d50fae */ /* 0x0003e2000f101d48 */
[----:B------:R-:W-:Y:S02]  /*2820*/  IADD3 R11, R11, R0, RZ ;  /* 0x000000000b0b7210 */ /* 0x000fe40007ffe0ff */
[----:B------:R-:W-:-:S02]  /*2830*/  IADD3 R7, R0, R15, RZ ;  /* 0x0000000f00077210 */ /* 0x000fc40007ffe0ff */
[----:B------:R-:W-:Y:S02]  /*2840*/  @P1 LEA.HI.X R0, R139, R5, R130, 0x6, P4 ;  /* 0x000000058b001211 */ /* 0x000fe400020f3482 */
[----:B------:R-:W-:-:S04]  /*2850*/  @P1 LEA R4, P4, R3, c[0x0][0x220], 0x1 ;  /* 0x0000880003041a11 */ /* 0x000fc800078808ff */
[----:B------:R-:W-:Y:S02]  /*2860*/  @P1 LEA.HI.X R5, R3, c[0x0][0x224], R0, 0x1, P4 ;  /* 0x0000890003051a11 */ /* 0x000fe400020f0c00 */
[----:B-----5:R-:W-:Y:S02]  /*2870*/  SHF.R.S32.HI R0, RZ, 0x1f, R129 ;  /* 0x0000001fff007819 */ /* 0x020fe40000011481 */
[----:B------:R-:W-:Y:S01]  /*2880*/  MOV R12, R8 ;  /* 0x00000008000c7202 */ /* 0x000fe20000000f00 */
[----:B------:R2:W-:Y:S01]  /*2890*/  @P1 LDGSTS.E.BYPASS.LTC128B.128 [R213+0x4900], [R4.64], !P6 ;  /* 0x0490000004d51fae */ /* 0x0005e2000f101d48 */
[----:B------:R-:W-:-:S04]  /*28a0*/  IMAD.WIDE.U32 R8, R98, c[0x0][0x280], R86 ;  /* 0x0000a00062087a25 */ /* 0x000fc800078e0056 */
[----:B------:R-:W-:Y:S02]  /*28b0*/  IMAD R3, R0, c[0x0][0x280], RZ ;  /* 0x0000a00000037a24 */ /* 0x000fe400078e02ff */
[----:B------:R-:W-:Y:S01]  /*28c0*/  IMAD.MOV.U32 R6, RZ, RZ, R14 ;  /* 0x000000ffff067224 */ /* 0x000fe200078e000e */
[----:B------:R-:W-:Y:S01]  /*28d0*/  MOV R145, 0x5 ;  /* 0x0000000500917802 */ /* 0x000fe20000000f00 */
[----:B------:R-:W-:Y:S02]  /*28e0*/  IMAD.IADD R9, R22, 0x1, R9 ;  /* 0x0000000116097824 */ /* 0x000fe400078e0209 */
[----:B------:R-:W-:Y:S02]  /*28f0*/  IMAD.MOV.U32 R140, RZ, RZ, c[0x0][0x280] ;  /* 0x0000a000ff8c7624 */ /* 0x000fe400078e00ff */
[C---:B------:R-:W-:Y:S02]  /*2900*/  IMAD R147, R134.reuse, c[0x0][0x284], RZ ;  /* 0x0000a10086937a24 */ /* 0x040fe400078e02ff */
[----:B------:R-:W-:-:S02]  /*2910*/  IMAD R148, R134, c[0x0][0x294], RZ ;  /* 0x0000a50086947a24 */ /* 0x000fc400078e02ff */
[----:B------:R-:W-:Y:S01]  /*2920*/  IMAD.WIDE.U32 R136, R134, c[0x0][0x280], RZ ;  /* 0x0000a00086887a25 */ /* 0x000fe200078e00ff */
[----:B------:R-:W-:Y:S01]  /*2930*/  ISETP.GE.AND P1, PT, R212, c[0x0][0x1d4], PT ;  /* 0x00007500d4007a0c */ /* 0x000fe20003f26270 */
[----:B------:R-:W0:Y:S02]  /*2940*/  LDGDEPBAR ;  /* 0x00000000000079af */ /* 0x000e240000000000 */
[----:B------:R-:W-:Y:S01]  /*2950*/  IMAD R0, R0, c[0x0][0x290], RZ ;  /* 0x0000a40000007a24 */ /* 0x000fe200078e02ff */
[----:B------:R-:W-:Y:S01]  /*2960*/  ISETP.GE.AND P0, PT, R86, c[0x0][0x1d4], PT ;  /* 0x0000750056007a0c */ /* 0x000fe20003f06270 */
[----:B------:R-:W-:Y:S01]  /*2970*/  IMAD.MOV.U32 R151, RZ, RZ, c[0x0][0x290] ;  /* 0x0000a400ff977624 */ /* 0x000fe200078e00ff */
[----:B------:R-:W-:Y:S01]  /*2980*/  MOV R143, c[0x0][0x27c] ;  /* 0x00009f00008f7a02 */ /* 0x000fe20000000f00 */
[----:B------:R-:W-:Y:S01]  /*2990*/  IMAD.WIDE.U32 R134, R134, c[0x0][0x290], RZ ;  /* 0x0000a40086867a25 */ /* 0x000fe200078e00ff */
[----:B------:R-:W-:Y:S03]  /*29a0*/  WARPSYNC 0xffffffff ;  /* 0xffffffff00007948 */ /* 0x000fe60003800000 */
[----:B------:R-:W-:-:S02]  /*29b0*/  IMAD R3, R129, c[0x0][0x284], R3 ;  /* 0x0000a10081037a24 */ /* 0x000fc400078e0203 */
[C---:B------:R-:W-:Y:S02]  /*29c0*/  IMAD R0, R129.reuse, c[0x0][0x294], R0 ;  /* 0x0000a50081007a24 */ /* 0x040fe400078e0200 */
[----:B------:R-:W-:-:S04]  /*29d0*/  IMAD.WIDE.U32 R84, R129, c[0x0][0x280], R8 ;  /* 0x0000a00081547a25 */ /* 0x000fc800078e0008 */
[----:B------:R-:W-:Y:S01]  /*29e0*/  IMAD.WIDE.U32 R82, R129, c[0x0][0x290], R6 ;  /* 0x0000a40081527a25 */ /* 0x000fe200078e0006 */
[----:B------:R-:W-:-:S03]  /*29f0*/  SHF.L.U64.HI R144, R140, R145, c[0x0][0x284] ;  /* 0x0000a1008c907619 */ /* 0x000fc60000010291 */
[----:B------:R-:W-:-:S04]  /*2a00*/  IMAD.WIDE.U32 R116, R26, c[0x0][0x1e8], RZ ;  /* 0x00007a001a747a25 */ /* 0x000fc800078e00ff */
[----:B------:R-:W-:-:S04]  /*2a10*/  IMAD.WIDE.U32 R114, R26, c[0x0][0x210], RZ ;  /* 0x000084001a727a25 */ /* 0x000fc800078e00ff */
[----:B------:R-:W-:-:S04]  /*2a20*/  IMAD.WIDE.U32 R94, R129, c[0x0][0x280], R12 ;  /* 0x0000a000815e7a25 */ /* 0x000fc800078e000c */
[----:B------:R-:W-:Y:S01]  /*2a30*/  IMAD.WIDE.U32 R88, R129, c[0x0][0x290], R10 ;  /* 0x0000a40081587a25 */ /* 0x000fe200078e000a */
[----:B------:R-:W-:Y:S02]  /*2a40*/  P2R R104, PR, RZ, 0x2 ;  /* 0x00000002ff687803 */ /* 0x000fe40000000000 */
[----:B------:R-:W-:Y:S01]  /*2a50*/  P2R R80, PR, RZ, 0x1 ;  /* 0x00000001ff507803 */ /* 0x000fe20000000000 */
[----:B------:R-:W-:Y:S01]  /*2a60*/  IMAD.SHL.U32 R152, R140, 0x20, RZ ;  /* 0x000000208c987824 */ /* 0x000fe200078e00ff */
[----:B------:R-:W-:Y:S01]  /*2a70*/  SHF.L.U32 R143, R143, 0x1, RZ ;  /* 0x000000018f8f7819 */ /* 0x000fe200000006ff */
[----:B------:R-:W-:Y:S01]  /*2a80*/  IMAD.IADD R147, R137, 0x1, R147 ;  /* 0x0000000189937824 */ /* 0x000fe200078e0293 */
[C---:B------:R-:W-:Y:S01]  /*2a90*/  SHF.L.U64.HI R145, R151.reuse, R145, c[0x0][0x294] ;  /* 0x0000a50097917619 */ /* 0x040fe20000010291 */
[C---:B------:R-:W-:Y:S01]  /*2aa0*/  IMAD R125, R26.reuse, c[0x0][0x1ec], R117 ;  /* 0x00007b001a7d7a24 */ /* 0x040fe200078e0275 */
[----:B------:R-:W-:Y:S01]  /*2ab0*/  SHF.L.U32 R153, R151, 0x5, RZ ;  /* 0x0000000597997819 */ /* 0x000fe200000006ff */
[----:B------:R-:W-:Y:S01]  /*2ac0*/  IMAD R124, R26, c[0x0][0x214], R115 ;  /* 0x000085001a7c7a24 */ /* 0x000fe200078e0273 */
[----:B------:R-:W-:Y:S01]  /*2ad0*/  IADD3 R148, R135, R148, RZ ;  /* 0x0000009487947210 */ /* 0x000fe20007ffe0ff */
[----:B------:R-:W-:Y:S01]  /*2ae0*/  IMAD.IADD R103, R95, 0x1, R3 ;  /* 0x000000015f677824 */ /* 0x000fe200078e0203 */
[----:B------:R-:W-:Y:S01]  /*2af0*/  IADD3 R101, R3, R85, RZ ;  /* 0x0000005503657210 */ /* 0x000fe20007ffe0ff */
[----:B------:R-:W-:Y:S01]  /*2b00*/  IMAD.IADD R102, R89, 0x1, R0 ;  /* 0x0000000159667824 */ /* 0x000fe200078e0200 */
[----:B------:R-:W-:-:S02]  /*2b10*/  IADD3 R100, R0, R83, RZ ;  /* 0x0000005300647210 */ /* 0x000fc40007ffe0ff */
[----:B--2---:R-:W-:Y:S01]  /*2b20*/  @P5 SHF.R.S32.HI R4, RZ, 0x1f, R23 ;  /* 0x0000001fff045819 */ /* 0x004fe20000011417 */
[----:B------:R-:W-:Y:S01]  /*2b30*/  @!P5 IMAD.MOV.U32 R4, RZ, RZ, R28 ;  /* 0x000000ffff04d224 */ /* 0x000fe200078e001c */
[----:B------:R-:W-:-:S03]  /*2b40*/  @!P5 MOV R23, R27 ;  /* 0x0000001b0017d202 */ /* 0x000fc60000000f00 */
[----:B------:R-:W-:Y:S02]  /*2b50*/  IMAD R4, R4, c[0x0][0x2b0], RZ ;  /* 0x0000ac0004047a24 */ /* 0x000fe400078e02ff */
[----:B------:R-:W-:-:S04]  /*2b60*/  IMAD.WIDE.U32 R112, R23, c[0x0][0x2b0], RZ ;  /* 0x0000ac0017707a25 */ /* 0x000fc800078e00ff */
[----:B------:R-:W-:-:S04]  /*2b70*/  IMAD R4, R23, c[0x0][0x2b4], R4 ;  /* 0x0000ad0017047a24 */ /* 0x000fc800078e0204 */
[----:B------:R-:W-:Y:S02]  /*2b80*/  IMAD.IADD R122, R113, 0x1, R4 ;  /* 0x00000001717a7824 */ /* 0x000fe400078e0204 */
[----:B-1----:R-:W2:Y:S04]  /*2b90*/  LDL R17, [R1+0x40] ;  /* 0x0000400001117983 */ /* 0x002ea80000100800 */
[----:B------:R-:W3:Y:S04]  /*2ba0*/  LDL R14, [R1+0x44] ;  /* 0x00004400010e7983 */ /* 0x000ee80000100800 */
[----:B------:R-:W4:Y:S04]  /*2bb0*/  LDL R13, [R1+0x4c] ;  /* 0x00004c00010d7983 */ /* 0x000f280000100800 */
[----:B------:R-:W5:Y:S01]  /*2bc0*/  LDL R12, [R1+0x48] ;  /* 0x00004800010c7983 */ /* 0x000f620000100800 */
[----:B------:R-:W-:Y:S01]  /*2bd0*/  ISETP.GE.AND P0, PT, R86, c[0x0][0x27c], PT ;  /* 0x00009f0056007a0c */ /* 0x000fe20003f06270 */
[----:B------:R-:W-:Y:S01]  /*2be0*/  IMAD.WIDE.U32 R4, R26, c[0x0][0x260], R244 ;  /* 0x000098001a047a25 */ /* 0x000fe200078e00f4 */
[----:B------:R-:W-:Y:S01]  /*2bf0*/  IADD3 R15, R98, 0x20, RZ ;  /* 0x00000020620f7810 */ /* 0x000fe20007ffe0ff */
[----:B------:R-:W-:Y:S01]  /*2c00*/  ULDC.U8 UR5, c[0x0][0x298] ;  /* 0x0000a60000057ab9 */ /* 0x000fe20000000000 */
[----:B------:R-:W-:Y:S01]  /*2c10*/  SEL R3, RZ, c[0x0][0x27c], !P0 ;  /* 0x00009f00ff037a07 */ /* 0x000fe20004000000 */
[----:B------:R-:W-:Y:S01]  /*2c20*/  IMAD R5, R26, c[0x0][0x264], R5 ;  /* 0x000099001a057a24 */ /* 0x000fe200078e0205 */
[----:B------:R-:W-:Y:S01]  /*2c30*/  IADD3 R16, R98, 0x40, RZ ;  /* 0x0000004062107810 */ /* 0x000fe20007ffe0ff */
[----:B------:R-:W-:Y:S01]  /*2c40*/  IMAD.SHL.U32 R15, R15, 0x40, RZ ;  /* 0x000000400f0f7824 */ /* 0x000fe200078e00ff */
[----:B------:R-:W-:Y:S01]  /*2c50*/  P2R R123, PR, RZ, 0x1 ;  /* 0x00000001ff7b7803 */ /* 0x000fe20000000000 */
[----:B------:R-:W-:Y:S01]  /*2c60*/  IMAD.IADD R3, R86, 0x1, R3 ;  /* 0x0000000156037824 */ /* 0x000fe200078e0203 */
[----:B------:R-:W-:Y:S01]  /*2c70*/  SHF.L.U64.HI R130, R139, 0x5, R130 ;  /* 0x000000058b827819 */ /* 0x000fe20000010282 */
[----:B------:R-:W-:Y:S01]  /*2c80*/  IMAD.WIDE.U32 R76, R25, c[0x0][0x268], R4 ;  /* 0x00009a00194c7a25 */ /* 0x000fe200078e0004 */
[----:B------:R-:W-:-:S02]  /*2c90*/  LOP3.LUT R15, R15, 0x1c0, RZ, 0xc0, !PT ;  /* 0x000001c00f0f7812 */ /* 0x000fc400078ec0ff */
[----:B------:R-:W-:Y:S01]  /*2ca0*/  SHF.R.S32.HI R6, RZ, 0x1f, R3 ;  /* 0x0000001fff067819 */ /* 0x000fe20000011403 */
[----:B------:R-:W-:Y:S02]  /*2cb0*/  IMAD.SHL.U32 R16, R16, 0x40, RZ ;  /* 0x0000004010107824 */ /* 0x000fe400078e00ff */
[----:B------:R-:W-:Y:S01]  /*2cc0*/  IMAD R0, R24, c[0x0][0x268], RZ ;  /* 0x00009a0018007a24 */ /* 0x000fe200078e02ff */
[----:B------:R-:W-:Y:S01]  /*2cd0*/  LEA.HI R3, R6, R3, RZ, 0x3 ;  /* 0x0000000306037211 */ /* 0x000fe200078f18ff */
[----:B------:R-:W-:Y:S01]  /*2ce0*/  IMAD.MOV.U32 R141, RZ, RZ, 0x6 ;  /* 0x00000006ff8d7424 */ /* 0x000fe200078e00ff */
[----:B------:R-:W-:Y:S01]  /*2cf0*/  LOP3.LUT R16, R16, 0x1c0, RZ, 0xc0, !PT ;  /* 0x000001c010107812 */ /* 0x000fe200078ec0ff */
[----:B------:R-:W-:Y:S01]  /*2d00*/  IMAD.MOV.U32 R155, RZ, RZ, c[0x0][0x2b8] ;  /* 0x0000ae00ff9b7624 */ /* 0x000fe200078e00ff */
[--C-:B------:R-:W-:Y:S01]  /*2d10*/  LOP3.LUT R5, R15, 0x38, R3.reuse, 0xf8, !PT ;  /* 0x000000380f057812 */ /* 0x100fe200078ef803 */
[----:B------:R-:W-:Y:S01]  /*2d20*/  IMAD.MOV.U32 R154, RZ, RZ, c[0x0][0x27c] ;  /* 0x00009f00ff9a7624 */ /* 0x000fe200078e00ff */
[----:B------:R-:W1:Y:S01]  /*2d30*/  S2R R15, SR_TID.X ;  /* 0x00000000000f7919 */ /* 0x000e620000002100 */
[--C-:B------:R-:W-:Y:S01]  /*2d40*/  LOP3.LUT R4, R16, 0x38, R3.reuse, 0xf8, !PT ;  /* 0x0000003810047812 */ /* 0x100fe200078ef803 */
[----:B------:R-:W-:Y:S01]  /*2d50*/  IMAD R7, R25, c[0x0][0x26c], R0 ;  /* 0x00009b0019077a24 */ /* 0x000fe200078e0200 */
[----:B------:R-:W-:Y:S01]  /*2d60*/  IADD3 R16, R98, 0x20, RZ ;  /* 0x0000002062107810 */ /* 0x000fe20007ffe0ff */
[----:B------:R-:W-:Y:S01]  /*2d70*/  IMAD.SHL.U32 R150, R140, 0x40, RZ ;  /* 0x000000408c967824 */ /* 0x000fe200078e00ff */
[----:B------:R-:W-:Y:S01]  /*2d80*/  SHF.R.S32.HI R97, RZ, 0x3, R3 ;  /* 0x00000003ff617819 */ /* 0x000fe20000011403 */
[----:B------:R-:W-:Y:S01]  /*2d90*/  IMAD.SHL.U32 R139, R139, 0x20, RZ ;  /* 0x000000208b8b7824 */ /* 0x000fe200078e00ff */
[----:B------:R-:W-:Y:S01]  /*2da0*/  LOP3.LUT R78, R3, 0xfffffff8, RZ, 0xc0, !PT ;  /* 0xfffffff8034e7812 */ /* 0x000fe200078ec0ff */
[----:B------:R-:W-:Y:S01]  /*2db0*/  IMAD.SHL.U32 R16, R16, 0x40, RZ ;  /* 0x0000004010107824 */ /* 0x000fe200078e00ff */
[-C--:B------:R-:W-:Y:S01]  /*2dc0*/  SHF.L.U64.HI R140, R140, R141.reuse, c[0x0][0x284] ;  /* 0x0000a1008c8c7619 */ /* 0x080fe2000001028d */
[----:B------:R-:W-:Y:S01]  /*2dd0*/  IMAD R0, R99, 0x20, R98 ;  /* 0x0000002063007824 */ /* 0x000fe200078e0262 */
[C---:B------:R-:W-:Y:S01]  /*2de0*/  SHF.L.U64.HI R141, R151.reuse, R141, c[0x0][0x294] ;  /* 0x0000a500978d7619 */ /* 0x040fe2000001028d */
[----:B------:R-:W-:Y:S01]  /*2df0*/  IMAD.SHL.U32 R151, R151, 0x40, RZ ;  /* 0x0000004097977824 */ /* 0x000fe200078e00ff */
[----:B------:R-:W-:Y:S01]  /*2e00*/  LOP3.LUT R16, R16, 0x1c0, RZ, 0xc0, !PT ;  /* 0x000001c010107812 */ /* 0x000fe200078ec0ff */
[----:B------:R-:W-:Y:S01]  /*2e10*/  IMAD.IADD R79, R77, 0x1, R7 ;  /* 0x000000014d4f7824 */ /* 0x000fe200078e0207 */
[----:B------:R-:W-:-:S02]  /*2e20*/  SHF.R.S32.HI R96, RZ, 0x1f, R78 ;  /* 0x0000001fff607819 */ /* 0x000fc4000001144e */
[----:B------:R-:W-:Y:S01]  /*2e30*/  SHF.R.U32.HI R16, RZ, 0x3, R16 ;  /* 0x00000003ff107819 */ /* 0x000fe20000011610 */
[----:B------:R-:W-:Y:S01]  /*2e40*/  BAR.SYNC.DEFER_BLOCKING 0x0 ;  /* 0x0000000000007b1d */ /* 0x000fe20000010000 */
[----:B------:R-:W-:Y:S02]  /*2e50*/  ISETP.NE.AND P1, PT, R155, 0x1, PT ;  /* 0x000000019b00780c */ /* 0x000fe40003f25270 */
[----:B------:R-:W-:Y:S02]  /*2e60*/  LOP3.LUT R5, R5, R16, RZ, 0x3c, !PT ;  /* 0x0000001005057212 */ /* 0x000fe400078e3cff */
[----:B------:R-:W-:Y:S02]  /*2e70*/  ISETP.GE.AND P0, PT, R154, 0x1, PT ;  /* 0x000000019a00780c */ /* 0x000fe40003f06270 */
[----:B--2---:R-:W-:-:S04]  /*2e80*/  LOP3.LUT R6, R17, 0x38, R3, 0xf8, !PT ;  /* 0x0000003811067812 */ /* 0x004fc800078ef803 */
[----:B---3--:R-:W-:Y:S02]  /*2e90*/  LOP3.LUT R6, R6, R14, RZ, 0x3c, !PT ;  /* 0x0000000e06067212 */ /* 0x008fe400078e3cff */
[----:B-1----:R-:W-:Y:S01]  /*2ea0*/  SHF.R.S32.HI R14, RZ, 0x1f, R15 ;  /* 0x0000001fff0e7819 */ /* 0x002fe2000001140f */
[----:B----4-:R-:W-:-:S03]  /*2eb0*/  IMAD.IADD R5, R13, 0x1, R5 ;  /* 0x000000010d057824 */ /* 0x010fc600078e0205 */
[----:B------:R-:W-:Y:S02]  /*2ec0*/  LEA.HI R14, R14, R15, RZ, 0x5 ;  /* 0x0000000f0e0e7211 */ /* 0x000fe400078f28ff */
[----:B------:R-:W-:Y:S01]  /*2ed0*/  IADD3 R15, R98, 0x40, RZ ;  /* 0x00000040620f7810 */ /* 0x000fe20007ffe0ff */
[----:B------:R-:W-:Y:S01]  /*2ee0*/  IMAD.SHL.U32 R120, R5, 0x2, RZ ;  /* 0x0000000205787824 */ /* 0x000fe200078e00ff */
[----:B------:R-:W-:-:S03]  /*2ef0*/  SHF.R.S32.HI R14, RZ, 0x5, R14 ;  /* 0x00000005ff0e7819 */ /* 0x000fc6000001140e */
[----:B------:R-:W-:Y:S02]  /*2f00*/  IMAD.SHL.U32 R15, R15, 0x40, RZ ;  /* 0x000000400f0f7824 */ /* 0x000fe400078e00ff */
[----:B------:R-:W-:-:S03]  /*2f10*/  IMAD.SHL.U32 R14, R14, 0x200, RZ ;  /* 0x000002000e0e7824 */ /* 0x000fc600078e00ff */
[----:B------:R-:W-:Y:S01]  /*2f20*/  LOP3.LUT R15, R15, 0x1c0, RZ, 0xc0, !PT ;  /* 0x000001c00f0f7812 */ /* 0x000fe200078ec0ff */
[----:B------:R-:W-:-:S03]  /*2f30*/  IMAD.IADD R6, R14, 0x1, R6 ;  /* 0x000000010e067824 */ /* 0x000fc600078e0206 */
[----:B------:R-:W-:Y:S01]  /*2f40*/  SHF.R.U32.HI R15, RZ, 0x3, R15 ;  /* 0x00000003ff0f7819 */ /* 0x000fe2000001160f */
[----:B------:R-:W-:-:S03]  /*2f50*/  IMAD.SHL.U32 R121, R6, 0x2, RZ ;  /* 0x0000000206797824 */ /* 0x000fc600078e00ff */
[----:B------:R-:W-:-:S05]  /*2f60*/  LOP3.LUT R4, R4, R15, RZ, 0x3c, !PT ;  /* 0x0000000f04047212 */ /* 0x000fca00078e3cff */
[----:B-----5:R-:W-:-:S04]  /*2f70*/  IMAD.IADD R3, R12, 0x1, R4 ;  /* 0x000000010c037824 */ /* 0x020fc800078e0204 */
[----:B------:R-:W-:Y:S02]  /*2f80*/  IMAD.SHL.U32 R119, R3, 0x2, RZ ;  /* 0x0000000203777824 */ /* 0x000fe400078e00ff */
.L_x_271:
[----:B------:R-:W-:Y:S01]  /*2f90*/  IMAD R3, R31, 0x50, R0 ;  /* 0x000000501f037824 */ /* 0x000fe200078e0200 */
[----:B------:R-:W-:Y:S01]  /*2fa0*/  ISETP.NE.AND P1, PT, R155, 0x1, PT ;  /* 0x000000019b00780c */ /* 0x000fe20003f25270 */
[----:B------:R-:W-:Y:S01]  /*2fb0*/  IMAD.MOV.U32 R74, RZ, RZ, RZ ;  /* 0x000000ffff4a7224 */ /* 0x000fe200078e00ff */
[----:B------:R-:W-:Y:S04]  /*2fc0*/  DEPBAR.LE SB0, 0x0 ;  /* 0x000080000000791a */ /* 0x000fe80000000000 */
[----:B-1----:R-:W-:Y:S01]  /*2fd0*/  IMAD.IADD R4, R126, 0x1, R3 ;  /* 0x000000017e047824 */ /* 0x002fe200078e0203 */
[----:B------:R-:W-:Y:S01]  /*2fe0*/  ISETP.GE.AND P0, PT, R3, R2, PT ;  /* 0x000000020300720c */ /* 0x000fe20003f06270 */
[----:B------:R-:W-:Y:S01]  /*2ff0*/  WARPSYNC 0xffffffff ;  /* 0xffffffff00007948 */ /* 0x000fe20003800000 */
[----:B------:R-:W-:Y:S01]  /*3000*/  ISETP.GE.AND P2, PT, R154, 0x1, PT ;  /* 0x000000019a00780c */ /* 0x000fe20003f46270 */
[--C-:B------:R-:W-:Y:S01]  /*3010*/  IMAD.MOV.U32 R3, RZ, RZ, R4.reuse ;  /* 0x000000ffff037224 */ /* 0x100fe200078e0004 */
[----:B------:R-:W-:Y:S01]  /*3020*/  ISETP.GT.OR P0, PT, R0, 0x4f, P0 ;  /* 0x0000004f0000780c */ /* 0x000fe20000704670 */
[----:B------:R-:W-:Y:S01]  /*3030*/  BSSY B2, `(.L_x_237) ;  /* 0x0000417000027945 */ /* 0x000fe20003800000 */
[----:B------:R-:W-:Y:S05]  /*3040*/  @P1 IMAD.HI.U32 R5, R4, c[0x0][0x2bc], RZ ;  /* 0x0000af0004051a27 */ /* 0x000fea00078e00ff */
[----:B------:R-:W-:Y:S06]  /*3050*/  @P1 SHF.R.U32.HI R3, RZ, c[0x0][0x2c0], R5 ;  /* 0x0000b000ff031a19 */ /* 0x000fec0000011605 */
[C---:B------:R-:W-:Y:S04]  /*3060*/  @!P0 IADD3 R5, P1, R3.reuse, R112, RZ ;  /* 0x0000007003058210 */ /* 0x040fe80007f3e0ff */
[----:B------:R-:W-:Y:S01]  /*3070*/  @!P0 LEA.HI.X.SX32 R7, R3, R122, 0x1, P1 ;  /* 0x0000007a03078211 */ /* 0x000fe200008f0eff */
[----:B------:R-:W-:Y:S01]  /*3080*/  IMAD.MOV R3, RZ, RZ, -R3 ;  /* 0x000000ffff037224 */ /* 0x000fe200078e0a03 */
[----:B------:R-:W-:Y:S03]  /*3090*/  @!P0 LEA R6, P1, R5, c[0x0][0x2a0], 0x2 ;  /* 0x0000a80005068a11 */ /* 0x000fe600078210ff */
[----:B------:R-:W-:Y:S01]  /*30a0*/  IMAD R75, R3, c[0x0][0x2b8], R4 ;  /* 0x0000ae00034b7a24 */ /* 0x000fe200078e0204 */
[----:B------:R-:W-:Y:S03]  /*30b0*/  @!P0 LEA.HI.X R7, R5, c[0x0][0x2a4], R7, 0x2, P1 ;  /* 0x0000a90005078a11 */ /* 0x000fe600008f1407 */
[----:B------:R-:W-:Y:S01]  /*30c0*/  IMAD.WIDE.U32 R4, R75, c[0x0][0x1e0], RZ ;  /* 0x000078004b047a25 */ /* 0x000fe200078e00ff */
[----:B------:R-:W-:Y:S01]  /*30d0*/  SHF.R.S32.HI R81, RZ, 0x1f, R75 ;  /* 0x0000001fff517819 */ /* 0x000fe2000001144b */
[----:B------:R-:W2:Y:S04]  /*30e0*/  @!P0 LDG.E R74, [R6.64] ;  /* 0x00000008064a8981 */ /* 0x000ea8000c1e1900 */
[----:B------:R-:W-:Y:S01]  /*30f0*/  IMAD R3, R81, c[0x0][0x1e0], RZ ;  /* 0x0000780051037a24 */ /* 0x000fe200078e02ff */
[----:B------:R-:W-:Y:S03]  /*3100*/  BAR.SYNC.DEFER_BLOCKING 0x0 ;  /* 0x0000000000007b1d */ /* 0x000fe60000010000 */
[----:B------:R-:W-:Y:S04]  /*3110*/  IMAD R3, R75, c[0x0][0x1e4], R3 ;  /* 0x000079004b037a24 */ /* 0x000fe800078e0203 */
[----:B------:R-:W-:Y:S01]  /*3120*/  IMAD.IADD R5, R5, 0x1, R3 ;  /* 0x0000000105057824 */ /* 0x000fe200078e0203 */
[----:B--2---:R-:W-:Y:S03]  /*3130*/  SHF.R.S32.HI R90, RZ, 0x1f, R74 ;  /* 0x0000001fff5a7819 */ /* 0x004fe6000001144a */
[----:B------:R-:W-:Y:S04]  /*3140*/  IMAD.WIDE.U32 R4, R74, c[0x0][0x1f0], R4 ;  /* 0x00007c004a047a25 */ /* 0x000fe800078e0004 */
[----:B------:R-:W-:Y:S01]  /*3150*/  IMAD R6, R90, c[0x0][0x1f0], RZ ;  /* 0x00007c005a067a24 */ /* 0x000fe200078e02ff */
[----:B------:R-:W-:Y:S03]  /*3160*/  IADD3 R3, P0, R116, R4, RZ ;  /* 0x0000000474037210 */ /* 0x000fe60007f1e0ff */
[----:B------:R-:W-:Y:S05]  /*3170*/  IMAD R6, R74, c[0x0][0x1f4], R6 ;  /* 0x00007d004a067a24 */ /* 0x000fea00078e0206 */
[----:B------:R-:W-:Y:S02]  /*3180*/  IADD3.X R4, R125, R5, R6, P0, !PT ;  /* 0x000000057d047210 */ /* 0x000fe400007fe406 */
[C---:B------:R-:W-:Y:S04]  /*3190*/  LEA R71, P0, R3.reuse, c[0x0][0x1c8], 0x1 ;  /* 0x0000720003477a11 */ /* 0x040fe800078008ff */
[----:B------:R-:W-:Y:S01]  /*31a0*/  LEA.HI.X R70, R3, c[0x0][0x1cc], R4, 0x1, P0 ;  /* 0x0000730003467a11 */ /* 0x000fe200000f0c04 */
[----:B------:R-:W-:-:S05]  /*31b0*/  @!P2 BRA `(.L_x_238) ;  /* 0x00003c600000a947 */ /* 0x000fca0003800000 */
[-C--:B------:R-:W-:Y:S01]  /*31c0*/  IMAD R5, R147, R31.reuse, RZ ;  /* 0x0000001f93057224 */ /* 0x080fe200078e02ff */
[----:B------:R-:W-:Y:S01]  /*31d0*/  ISETP.NE.AND P0, PT, RZ, UR5, PT ;  /* 0x00000005ff007c0c */ /* 0x000fe2000bf05270 */
[-C--:B------:R-:W-:Y:S01]  /*31e0*/  IMAD R4, R148, R31.reuse, RZ ;  /* 0x0000001f94047224 */ /* 0x080fe200078e02ff */
[----:B------:R-:W-:Y:S01]  /*31f0*/  SHF.R.S32.HI R3, RZ, 0x1f, R31 ;  /* 0x0000001fff037819 */ /* 0x000fe2000001141f */
[----:B------:R-:W-:Y:S04]  /*3200*/  IMAD.WIDE.U32 R14, R136, R31, RZ ;  /* 0x0000001f880e7225 */ /* 0x000fe800078e00ff */
[C---:B------:R-:W-:Y:S02]  /*3210*/  IMAD R5, R3.reuse, R136, R5 ;  /* 0x0000008803057224 */ /* 0x040fe400078e0205 */
[----:B------:R-:W-:Y:S02]  /*3220*/  IMAD R4, R3, R134, R4 ;  /* 0x0000008603047224 */ /* 0x000fe400078e0204 */
[----:B------:R-:W-:Y:S01]  /*3230*/  IMAD R3, R31, -0x50, R2 ;  /* 0xffffffb01f037824 */ /* 0x000fe200078e0202 */
[----:B------:R-:W-:Y:S01]  /*3240*/  IADD3 R28, R15, R5, RZ ;  /* 0x000000050f1c7210 */ /* 0x000fe20007ffe0ff */
[----:B------:R-:W-:Y:S03]  /*3250*/  IMAD.WIDE.U32 R12, R134, R31, RZ ;  /* 0x0000001f860c7225 */ /* 0x000fe600078e00ff */
[----:B------:R-:W-:Y:S02]  /*3260*/  IMNMX R63, R3, 0x50, PT ;  /* 0x00000050033f7817 */ /* 0x000fe40003800200 */
[----:B------:R-:W-:Y:S01]  /*3270*/  IADD3 R29, R13, R4, RZ ;  /* 0x000000040d1d7210 */ /* 0x000fe20007ffe0ff */
[----:B------:R-:W-:-:S05]  /*3280*/  @!P0 BRA `(.L_x_239) ;  /* 0x00001e5000008947 */ /* 0x000fca0003800000 */
[----:B------:R-:W-:Y:S01]  /*3290*/  ISETP.GE.AND P3, PT, R98, R63, PT ;  /* 0x0000003f6200720c */ /* 0x000fe20003f66270 */
[----:B------:R-:W-:Y:S01]  /*32a0*/  BSSY B0, `(.L_x_240) ;  /* 0x000001b000007945 */ /* 0x000fe20003800000 */
[----:B------:R-:W-:Y:S01]  /*32b0*/  CS2R R40, SRZ ;  /* 0x0000000000287805 */ /* 0x000fe2000001ff00 */
[----:B------:R-:W-:Y:S01]  /*32c0*/  CS2R R36, SRZ ;  /* 0x0000000000247805 */ /* 0x000fe2000001ff00 */
[----:B------:R-:W-:Y:S01]  /*32d0*/  CS2R R32, SRZ ;  /* 0x0000000000207805 */ /* 0x000fe2000001ff00 */
[----:B------:R-:W-:Y:S01]  /*32e0*/  CS2R R8, SRZ ;  /* 0x0000000000087805 */ /* 0x000fe2000001ff00 */
[----:B------:R-:W-:Y:S07]  /*32f0*/  CS2R R4, SRZ ;  /* 0x0000000000047805 */ /* 0x000fee000001ff00 */
[----:B------:R-:W-:-:S05]  /*3300*/  @P3 BRA `(.L_x_241) ;  /* 0x0000014000003947 */ /* 0x000fca0003800000 */
[----:B------:R-:W-:Y:S01]  /*3310*/  IADD3 R3, P0, R94, R14, RZ ;  /* 0x0000000e5e037210 */ /* 0x000fe20007f1e0ff */
[----:B------:R-:W-:Y:S01]  /*3320*/  CS2R R32, SRZ ;  /* 0x0000000000207805 */ /* 0x000fe2000001ff00 */
[----:B------:R-:W-:Y:S01]  /*3330*/  CS2R R36, SRZ ;  /* 0x0000000000247805 */ /* 0x000fe2000001ff00 */
[----:B------:R-:W-:Y:S02]  /*3340*/  CS2R R8, SRZ ;  /* 0x0000000000087805 */ /* 0x000fe4000001ff00 */
[----:B------:R-:W-:Y:S01]  /*3350*/  IMAD.X R5, R28, 0x1, R103, P0 ;  /* 0x000000011c057824 */ /* 0x000fe200000e0667 */
[----:B------:R-:W-:Y:S05]  /*3360*/  IADD3 R4, P0, R88, R12, RZ ;  /* 0x0000000c58047210 */ /* 0x000fea0007f1e0ff */
[----:B------:R-:W-:Y:S01]  /*3370*/  IMAD.X R7, R29, 0x1, R102, P0 ;  /* 0x000000011d077824 */ /* 0x000fe200000e0666 */
[C---:B------:R-:W-:Y:S04]  /*3380*/  LEA R10, P0, R3.reuse, c[0x0][0x270], 0x1 ;  /* 0x00009c00030a7a11 */ /* 0x040fe800078008ff */
[----:B------:R-:W-:Y:S02]  /*3390*/  LEA.HI.X R11, R3, c[0x0][0x274], R5, 0x1, P0 ;  /* 0x00009d00030b7a11 */ /* 0x000fe400000f0c05 */
[C---:B------:R-:W-:Y:S04]  /*33a0*/  LEA R6, P0, R4.reuse, c[0x0][0x288], 0x1 ;  /* 0x0000a20004067a11 */ /* 0x040fe800078008ff */
[----:B------:R-:W-:Y:S02]  /*33b0*/  LEA.HI.X R7, R4, c[0x0][0x28c], R7, 0x1, P0 ;  /* 0x0000a30004077a11 */ /* 0x000fe400000f0c07 */
[----:B------:R-:W-:Y:S01]  /*33c0*/  ISETP.GE.AND P0, PT, R92, c[0x0][0x27c], PT ;  /* 0x00009f005c007a0c */ /* 0x000fe20003f06270 */
[----:B------:R-:W-:Y:S11]  /*33d0*/  CS2R R4, SRZ ;  /* 0x0000000000047805 */ /* 0x000ff6000001ff00 */
[----:B------:R-:W-:Y:S01]  /*33e0*/  @!UPT UIADD3 URZ, URZ, URZ, URZ ;  /* 0x0000003f3f3ff290 */ /* 0x000fe2000fffe03f */
[----:B------:R1:W5:Y:S04]  /*33f0*/  @!P0 LDG.E.64 R32, [R10.64] ;  /* 0x000000080a208981 */ /* 0x000368000c1e1b00 */
[----:B------:R1:W5:Y:S01]  /*3400*/  @!P0 LDG.E.64 R4, [R6.64] ;  /* 0x0000000806048981 */ /* 0x000362000c1e1b00 */
[----:B------:R-:W-:Y:S11]  /*3410*/  ISETP.GE.AND P0, PT, R91, c[0x0][0x27c], PT ;  /* 0x00009f005b007a0c */ /* 0x000ff60003f06270 */
[----:B------:R-:W-:Y:S02]  /*3420*/  @!UPT UIADD3 URZ, URZ, URZ, URZ ;  /* 0x0000003f3f3ff290 */ /* 0x000fe4000fffe03f */
[----:B------:R1:W5:Y:S04]  /*3430*/  @!P0 LDG.E.64 R36, [R10.64+0x20] ;  /* 0x000020080a248981 */ /* 0x000368000c1e1b00 */
[----:B------:R1:W5:Y:S02]  /*3440*/  @!P0 LDG.E.64 R8, [R6.64+0x20] ;  /* 0x0000200806088981 */ /* 0x000364000c1e1b00 */
.L_x_241:
[----:B------:R-:W-:Y:S05]  /*3450*/  BSYNC B0 ;  /* 0x0000000000007941 */ /* 0x000fea0003800000 */
.L_x_240:
[----:B------:R-:W-:Y:S01]  /*3460*/  IADD3 R20, R98, 0x20, RZ ;  /* 0x0000002062147810 */ /* 0x000fe20007ffe0ff */
[----:B-1---5:R-:W-:Y:S01]  /*3470*/  IMAD.MOV.U32 R7, RZ, RZ, R37 ;  /* 0x000000ffff077224 */ /* 0x022fe200078e0025 */
[----:B------:R-:W-:Y:S01]  /*3480*/  BSSY B0, `(.L_x_242) ;  /* 0x0000026000007945 */ /* 0x000fe20003800000 */
[----:B------:R-:W-:Y:S01]  /*3490*/  IMAD.MOV.U32 R6, RZ, RZ, R32 ;  /* 0x000000ffff067224 */ /* 0x000fe200078e0020 */
[----:B------:R-:W-:Y:S01]  /*34a0*/  ISETP.GE.AND P4, PT, R20, R63, PT ;  /* 0x0000003f1400720c */ /* 0x000fe20003f86270 */
[----:B------:R-:W-:Y:S01]  /*34b0*/  IMAD.MOV.U32 R10, RZ, RZ, R36 ;  /* 0x000000ffff0a7224 */ /* 0x000fe200078e0024 */
[----:B------:R-:W-:Y:S01]  /*34c0*/  PRMT R47, R7, 0x7610, R47 ;  /* 0x00007610072f7816 */ /* 0x000fe2000000002f */
[----:B------:R-:W-:Y:S01]  /*34d0*/  IMAD.MOV.U32 R3, RZ, RZ, R33 ;  /* 0x000000ffff037224 */ /* 0x000fe200078e0021 */
[----:B------:R-:W-:Y:S01]  /*34e0*/  PRMT R30, R6, 0x7610, R30 ;  /* 0x00007610061e7816 */ /* 0x000fe2000000001e */
[----:B------:R-:W-:Y:S01]  /*34f0*/  IMAD.MOV.U32 R7, RZ, RZ, R9 ;  /* 0x000000ffff077224 */ /* 0x000fe200078e0009 */
[----:B------:R-:W-:Y:S01]  /*3500*/  CS2R R38, SRZ ;  /* 0x0000000000267805 */ /* 0x000fe2000001ff00 */
[----:B------:R-:W-:Y:S01]  /*3510*/  IMAD.MOV.U32 R6, RZ, RZ, R4 ;  /* 0x000000ffff067224 */ /* 0x000fe200078e0004 */
[----:B------:R-:W-:Y:S01]  /*3520*/  PRMT R46, R3, 0x5410, R10 ;  /* 0x00005410032e7816 */ /* 0x000fe2000000000a */
[----:B------:R-:W-:Y:S01]  /*3530*/  CS2R R18, SRZ ;  /* 0x0000000000127805 */ /* 0x000fe2000001ff00 */
[----:B------:R-:W-:Y:S01]  /*3540*/  MOV R10, R8 ;  /* 0x00000008000a7202 */ /* 0x000fe20000000f00 */
[----:B------:R-:W-:Y:S01]  /*3550*/  CS2R R16, SRZ ;  /* 0x0000000000107805 */ /* 0x000fe2000001ff00 */
[----:B------:R-:W-:Y:S02]  /*3560*/  MOV R3, R5 ;  /* 0x0000000500037202 */ /* 0x000fe40000000f00 */
[----:B------:R-:W-:Y:S02]  /*3570*/  PRMT R24, R10, 0x5410, R7 ;  /* 0x000054100a187816 */ /* 0x000fe40000000007 */
[----:B------:R-:W-:Y:S01]  /*3580*/  PRMT R11, R6, 0x5410, R3 ;  /* 0x00005410060b7816 */ /* 0x000fe20000000003 */
[----:B------:R-:W-:-:S05]  /*3590*/  @P4 BRA `(.L_x_243) ;  /* 0x0000014000004947 */ /* 0x000fca0003800000 */
[----:B------:R-:W-:Y:S01]  /*35a0*/  IADD3 R3, P1, P0, R94, R14, R152 ;  /* 0x0000000e5e037210 */ /* 0x000fe2000783e098 */
[----:B------:R-:W-:Y:S01]  /*35b0*/  CS2R R38, SRZ ;  /* 0x0000000000267805 */ /* 0x000fe2000001ff00 */
[----:B------:R-:W-:Y:S01]  /*35c0*/  CS2R R16, SRZ ;  /* 0x0000000000107805 */ /* 0x000fe2000001ff00 */
[----:B------:R-:W-:Y:S01]  /*35d0*/  CS2R R40, SRZ ;  /* 0x0000000000287805 */ /* 0x000fe2000001ff00 */
[----:B------:R-:W-:Y:S01]  /*35e0*/  IADD3.X R6, R103, R28, R144, P1, P0 ;  /* 0x0000001c67067210 */ /* 0x000fe20000fe0490 */
[----:B------:R-:W-:Y:S01]  /*35f0*/  CS2R R18, SRZ ;  /* 0x0000000000127805 */ /* 0x000fe2000001ff00 */
[----:B------:R-:W-:Y:S04]  /*3600*/  IADD3 R7, P1, P0, R88, R12, R153 ;  /* 0x0000000c58077210 */ /* 0x000fe8000783e099 */
[----:B------:R-:W-:Y:S02]  /*3610*/  IADD3.X R10, R102, R29, R145, P1, P0 ;  /* 0x0000001d660a7210 */ /* 0x000fe40000fe0491 */
[C---:B------:R-:W-:Y:S04]  /*3620*/  LEA R20, P0, R3.reuse, c[0x0][0x270], 0x1 ;  /* 0x00009c0003147a11 */ /* 0x040fe800078008ff */
[----:B------:R-:W-:Y:S02]  /*3630*/  LEA.HI.X R21, R3, c[0x0][0x274], R6, 0x1, P0 ;  /* 0x00009d0003157a11 */ /* 0x000fe400000f0c06 */
[C---:B------:R-:W-:Y:S04]  /*3640*/  LEA R6, P0, R7.reuse, c[0x0][0x288], 0x1 ;  /* 0x0000a20007067a11 */ /* 0x040fe800078008ff */
[----:B------:R-:W-:Y:S02]  /*3650*/  LEA.HI.X R7, R7, c[0x0][0x28c], R10, 0x1, P0 ;  /* 0x0000a30007077a11 */ /* 0x000fe400000f0c0a */
[----:B------:R-:W-:Y:S11]  /*3660*/  ISETP.GE.AND P0, PT, R92, c[0x0][0x27c], PT ;  /* 0x00009f005c007a0c */ /* 0x000ff60003f06270 */
[----:B------:R-:W-:Y:S02]  /*3670*/  @!UPT UIADD3 URZ, URZ, URZ, URZ ;  /* 0x0000003f3f3ff290 */ /* 0x000fe4000fffe03f */
[----:B------:R1:W5:Y:S04]  /*3680*/  @!P0 LDG.E.64 R38, [R20.64] ;  /* 0x0000000814268981 */ /* 0x000368000c1e1b00 */
[----:B------:R1:W5:Y:S01]  /*3690*/  @!P0 LDG.E.64 R16, [R6.64] ;  /* 0x0000000806108981 */ /* 0x000362000c1e1b00 */
[----:B------:R-:W-:Y:S11]  /*36a0*/  ISETP.GE.AND P0, PT, R91, c[0x0][0x27c], PT ;  /* 0x00009f005b007a0c */ /* 0x000ff60003f06270 */
[----:B------:R-:W-:Y:S02]  /*36b0*/  @!UPT UIADD3 URZ, URZ, URZ, URZ ;  /* 0x0000003f3f3ff290 */ /* 0x000fe4000fffe03f */
[----:B------:R1:W5:Y:S04]  /*36c0*/  @!P0 LDG.E.64 R40, [R20.64+0x20] ;  /* 0x0000200814288981 */ /* 0x000368000c1e1b00 */
[----:B------:R1:W5:Y:S02]  /*36d0*/  @!P0 LDG.E.64 R18, [R6.64+0x20] ;  /* 0x0000200806128981 */ /* 0x000364000c1e1b00 */
.L_x_243:
[----:B------:R-:W-:Y:S05]  /*36e0*/  BSYNC B0 ;  /* 0x0000000000007941 */ /* 0x000fea0003800000 */
.L_x_242:
        /* <DEDUP_REMOVED lines=16> */
[----:B------:R-:W-:Y:S01]  /*37f0*/  MOV R3, R17 ;  /* 0x0000001100037202 */ /* 0x000fe20000000f00 */
[----:B------:R-:W-:Y:S01]  /*3800*/  CS2R R20, SRZ ;  /* 0x0000000000147805 */ /* 0x000fe2000001ff00 */
[----:B------:R-:W-:Y:S02]  /*3810*/  PRMT R26, R10, 0x5410, R7 ;  /* 0x000054100a1a7816 */ /* 0x000fe40000000007 */
[----:B------:R-:W-:Y:S01]  /*3820*/  PRMT R25, R6, 0x5410, R3 ;  /* 0x0000541006197816 */ /* 0x000fe20000000003 */
[----:B------:R-:W-:-:S05]  /*3830*/  @P2 BRA `(.L_x_245) ;  /* 0x0000012000002947 */ /* 0x000fca0003800000 */
[----:B------:R-:W-:Y:S01]  /*3840*/  IADD3 R6, P1, P0, R94, R150, R14 ;  /* 0x000000965e067210 */ /* 0x000fe2000783e00e */
[----:B------:R-:W-:Y:S01]  /*3850*/  CS2R R44, SRZ ;  /* 0x00000000002c7805 */ /* 0x000fe2000001ff00 */
[----:B------:R-:W-:Y:S02]  /*3860*/  CS2R R22, SRZ ;  /* 0x0000000000167805 */ /* 0x000fe4000001ff00 */
[----:B------:R-:W-:Y:S02]  /*3870*/  IADD3.X R10, R103, R140, R28, P1, P0 ;  /* 0x0000008c670a7210 */ /* 0x000fe40000fe041c */
        /* <DEDUP_REMOVED lines=14> */
.L_x_245:
[----:B------:R-:W-:Y:S05]  /*3960*/  BSYNC B0 ;  /* 0x0000000000007941 */ /* 0x000fea0003800000 */
.L_x_244:
[----:B-1---5:R-:W-:Y:S01]  /*3970*/  MOV R6, R42 ;  /* 0x0000002a00067202 */ /* 0x022fe20000000f00 */
[----:B------:R1:W2:Y:S01]  /*3980*/  SHFL.IDX PT, R55, R70, RZ, 0x1c1f ;  /* 0x001c1fff46377589 */ /* 0x0002a200000e0000 */
[----:B------:R-:W-:Y:S01]  /*3990*/  IMAD.MOV.U32 R10, RZ, RZ, R44 ;  /* 0x000000ffff0a7224 */ /* 0x000fe200078e002c */
[----:B------:R-:W-:Y:S01]  /*39a0*/  BSSY B1, `(.L_x_246) ;  /* 0x0000082000017945 */ /* 0x000fe20003800000 */
[----:B------:R-:W-:Y:S01]  /*39b0*/  PRMT R49, R49, 0x5410, R6 ;  /* 0x0000541031317816 */ /* 0x000fe20000000006 */
[----:B------:R-:W-:Y:S02]  /*39c0*/  IMAD.MOV.U32 R3, RZ, RZ, R43 ;  /* 0x000000ffff037224 */ /* 0x000fe400078e002b */
[----:B------:R1:W3:Y:S01]  /*39d0*/  SHFL.IDX PT, R54, R71, RZ, 0x1c1f ;  /* 0x001c1fff47367589 */ /* 0x0002e200000e0000 */
[----:B------:R-:W-:Y:S02]  /*39e0*/  IMAD.MOV.U32 R7, RZ, RZ, R45 ;  /* 0x000000ffff077224 */ /* 0x000fe400078e002d */
[----:B------:R-:W-:Y:S01]  /*39f0*/  PRMT R50, R3, 0x5410, R10 ;  /* 0x0000541003327816 */ /* 0x000fe2000000000a */
[----:B------:R-:W-:Y:S01]  /*3a00*/  IMAD.MOV.U32 R10, RZ, RZ, R22 ;  /* 0x000000ffff0a7224 */ /* 0x000fe200078e0016 */
[----:B------:R-:W-:Y:S01]  /*3a10*/  MOV R3, R21 ;  /* 0x0000001500037202 */ /* 0x000fe20000000f00 */
[----:B------:R-:W-:Y:S01]  /*3a20*/  IMAD.MOV.U32 R6, RZ, RZ, R20 ;  /* 0x000000ffff067224 */ /* 0x000fe200078e0014 */
[----:B------:R-:W-:Y:S02]  /*3a30*/  PRMT R51, R7, 0x7610, R51 ;  /* 0x0000761007337816 */ /* 0x000fe40000000033 */
[----:B------:R-:W-:Y:S02]  /*3a40*/  MOV R7, R23 ;  /* 0x0000001700077202 */ /* 0x000fe40000000f00 */
[----:B------:R-:W-:Y:S02]  /*3a50*/  PRMT R27, R6, 0x5410, R3 ;  /* 0x00005410061b7816 */ /* 0x000fe40000000003 */
[----:B------:R-:W-:Y:S01]  /*3a60*/  PRMT R28, R10, 0x5410, R7 ;  /* 0x000054100a1c7816 */ /* 0x000fe20000000007 */
[----:B------:R-:W-:-:S05]  /*3a70*/  @P3 BRA `(.L_x_247) ;  /* 0x0000074000003947 */ /* 0x000fca0003800000 */
[----:B------:R-:W-:Y:S01]  /*3a80*/  ISETP.NE.AND P0, PT, R80, RZ, PT ;  /* 0x000000ff5000720c */ /* 0x000fe20003f05270 */
[----:B------:R-:W-:Y:S01]  /*3a90*/  @!UPT UIADD3 URZ, URZ, URZ, URZ ;  /* 0x0000003f3f3ff290 */ /* 0x000fe2000fffe03f */
[----:B------:R-:W-:Y:S11]  /*3aa0*/  BSSY B0, `(.L_x_248) ;  /* 0x0000038000007945 */ /* 0x000ff60003800000 */
[----:B------:R-:W-:-:S05]  /*3ab0*/  @P0 BRA `(.L_x_249) ;  /* 0x0000036000000947 */ /* 0x000fca0003800000 */
[C---:B---3--:R-:W-:Y:S01]  /*3ac0*/  LEA R52, P0, R86.reuse, R54, 0x1 ;  /* 0x0000003656347211 */ /* 0x048fe200078008ff */
[----:B------:R-:W3:Y:S03]  /*3ad0*/  LDS.128 R12, [R247+0x2800] ;  /* 0x00280000f70c7984 */ /* 0x000ee60000000c00 */
[----:B--2---:R-:W-:Y:S02]  /*3ae0*/  LEA.HI.X R53, R86, R55, R87, 0x1, P0 ;  /* 0x0000003756357211 */ /* 0x004fe400000f0c57 */
[----:B------:R-:W-:Y:S11]  /*3af0*/  ISETP.GE.AND P0, PT, R92, c[0x0][0x27c], PT ;  /* 0x00009f005c007a0c */ /* 0x000ff60003f06270 */
[----:B------:R-:W-:Y:S02]  /*3b00*/  @!UPT UIADD3 URZ, URZ, URZ, URZ ;  /* 0x0000003f3f3ff290 */ /* 0x000fe4000fffe03f */
[----:B------:R-:W-:Y:S01]  /*3b10*/  @!P0 HADD2.F32 R3, -RZ, R11.H0_H0 ;  /* 0x2000000bff038230 */ /* 0x000fe20000004100 */
[--C-:B------:R-:W-:Y:S01]  /*3b20*/  @!P0 SHF.R.U64 R7, R4, 0x10, R5.reuse ;  /* 0x0000001004078819 */ /* 0x100fe20000001205 */
[----:B------:R-:W-:Y:S01]  /*3b30*/  @!P0 HADD2.F32 R30, -RZ, R30.H0_H0 ;  /* 0x2000001eff1e8230 */ /* 0x000fe20000004100 */
[----:B------:R-:W-:Y:S02]  /*3b40*/  @!P0 SHF.R.U32.HI R10, RZ, 0x10, R5 ;  /* 0x00000010ff0a8819 */ /* 0x000fe40000011605 */
[--C-:B------:R-:W-:Y:S02]  /*3b50*/  @!P0 SHF.R.U64 R34, R32, 0x10, R33.reuse ;  /* 0x0000001020228819 */ /* 0x100fe40000001221 */
[----:B------:R-:W-:Y:S05]  /*3b60*/  @!P0 SHF.R.U32.HI R35, RZ, 0x10, R33 ;  /* 0x00000010ff238819 */ /* 0x000fea0000011621 */
[----:B------:R-:W-:Y:S01]  /*3b70*/  @!P0 HADD2.F32 R35, -RZ, R35.H0_H0 ;  /* 0x20000023ff238230 */ /* 0x000fe20000004100 */
[----:B---3--:R-:W-:Y:S02]  /*3b80*/  @!P0 MOV R6, R12 ;  /* 0x0000000c00068202 */ /* 0x008fe40000000f00 */
[----:B------:R-:W-:Y:S03]  /*3b90*/  @!P0 MOV R5, R13 ;  /* 0x0000000d00058202 */ /* 0x000fe60000000f00 */
[--C-:B------:R-:W-:Y:S02]  /*3ba0*/  @!P0 HADD2.F32 R29, -RZ, R6.reuse.H1_H1 ;  /* 0x30000006ff1d8230 */ /* 0x100fe40000004100 */
[----:B------:R-:W-:Y:S02]  /*3bb0*/  @!P0 HADD2.F32 R4, -RZ, R6.H0_H0 ;  /* 0x20000006ff048230 */ /* 0x000fe40000004100 */
[----:B------:R-:W-:Y:S01]  /*3bc0*/  @!P0 HADD2.F32 R6, -RZ, R7.H0_H0 ;  /* 0x20000007ff068230 */ /* 0x000fe20000004100 */
[CC--:B------:R-:W-:Y:S01]  /*3bd0*/  @!P0 FMUL.FTZ R33, R29.reuse, R3.reuse ;  /* 0x000000031d218220 */ /* 0x0c0fe20000410000 */
[--C-:B------:R-:W-:Y:S01]  /*3be0*/  @!P0 HADD2.F32 R32, -RZ, R5.reuse.H1_H1 ;  /* 0x30000005ff208230 */ /* 0x100fe20000004100 */
[C---:B------:R-:W-:Y:S01]  /*3bf0*/  @!P0 FMUL.FTZ R3, R4.reuse, R3 ;  /* 0x0000000304038220 */ /* 0x040fe20000410000 */
[----:B------:R-:W-:Y:S01]  /*3c00*/  @!P0 HADD2.F32 R5, -RZ, R5.H0_H0 ;  /* 0x20000005ff058230 */ /* 0x000fe20000004100 */
[----:B------:R-:W-:Y:S01]  /*3c10*/  @!P0 FFMA.FTZ R58, R4, R30, -R33 ;  /* 0x0000001e043a8223 */ /* 0x000fe20000010821 */
[----:B------:R-:W-:Y:S01]  /*3c20*/  @!P0 MOV R7, R14 ;  /* 0x0000000e00078202 */ /* 0x000fe20000000f00 */
[----:B------:R-:W-:Y:S01]  /*3c30*/  @!P0 FFMA.FTZ R3, R29, R30, R3 ;  /* 0x0000001e1d038223 */ /* 0x000fe20000010003 */
[----:B------:R-:W-:Y:S01]  /*3c40*/  @!P0 HADD2.F32 R33, -RZ, R34.H0_H0 ;  /* 0x20000022ff218230 */ /* 0x000fe20000004100 */
[CC--:B------:R-:W-:Y:S01]  /*3c50*/  @!P0 FMUL.FTZ R34, R32.reuse, R6.reuse ;  /* 0x0000000620228220 */ /* 0x0c0fe20000410000 */
[----:B------:R-:W-:Y:S01]  /*3c60*/  @!P0 HADD2.F32 R30, -RZ, R46.H0_H0 ;  /* 0x2000002eff1e8230 */ /* 0x000fe20000004100 */
[C---:B------:R-:W-:Y:S01]  /*3c70*/  @!P0 FMUL.FTZ R4, R5.reuse, R6 ;  /* 0x0000000605048220 */ /* 0x040fe20000410000 */
[----:B------:R-:W-:Y:S01]  /*3c80*/  @!P0 MOV R6, R15 ;  /* 0x0000000f00068202 */ /* 0x000fe20000000f00 */
[-C--:B------:R-:W-:Y:S01]  /*3c90*/  @!P0 FFMA.FTZ R57, R5, R33.reuse, -R34 ;  /* 0x0000002105398223 */ /* 0x080fe20000010822 */
[----:B------:R-:W-:Y:S01]  /*3ca0*/  @!P0 HADD2.F32 R29, -RZ, R7.H1_H1 ;  /* 0x30000007ff1d8230 */ /* 0x000fe20000004100 */
[----:B------:R-:W-:Y:S01]  /*3cb0*/  @!P0 FFMA.FTZ R4, R32, R33, R4 ;  /* 0x0000002120048223 */ /* 0x000fe20000010004 */
[----:B------:R-:W-:Y:S02]  /*3cc0*/  @!P0 HADD2.F32 R5, -RZ, R11.H1_H1 ;  /* 0x3000000bff058230 */ /* 0x000fe40000004100 */
[----:B------:R-:W-:Y:S02]  /*3cd0*/  @!P0 HADD2.F32 R11, -RZ, R10.H0_H0 ;  /* 0x2000000aff0b8230 */ /* 0x000fe40000004100 */
[----:B------:R-:W-:Y:S01]  /*3ce0*/  @!P0 F2FP.PACK_AB R4, R4, R57 ;  /* 0x000000390404823e */ /* 0x000fe200000000ff */
[----:B------:R-:W-:Y:S02]  /*3cf0*/  @!P0 HADD2.F32 R10, -RZ, R7.H0_H0 ;  /* 0x20000007ff0a8230 */ /* 0x000fe40000004100 */
[--C-:B------:R-:W-:Y:S01]  /*3d00*/  @!P0 HADD2.F32 R7, -RZ, R6.reuse.H0_H0 ;  /* 0x20000006ff078230 */ /* 0x100fe20000004100 */
[----:B------:R-:W-:Y:S01]  /*3d10*/  @!P0 MOV R13, R4 ;  /* 0x00000004000d8202 */ /* 0x000fe20000000f00 */
[----:B------:R-:W-:Y:S01]  /*3d20*/  @!P0 HADD2.F32 R34, -RZ, R6.H1_H1 ;  /* 0x30000006ff228230 */ /* 0x000fe20000004100 */
[-C--:B------:R-:W-:Y:S02]  /*3d30*/  @!P0 FMUL.FTZ R6, R29, R5.reuse ;  /* 0x000000051d068220 */ /* 0x080fe40000410000 */
[C---:B------:R-:W-:Y:S02]  /*3d40*/  @!P0 FMUL.FTZ R5, R10.reuse, R5 ;  /* 0x000000050a058220 */ /* 0x040fe40000410000 */
[-C--:B------:R-:W-:Y:S02]  /*3d50*/  @!P0 FFMA.FTZ R10, R10, R30.reuse, -R6 ;  /* 0x0000001e0a0a8223 */ /* 0x080fe40000010806 */
[-C--:B------:R-:W-:Y:S02]  /*3d60*/  @!P0 FMUL.FTZ R6, R7, R11.reuse ;  /* 0x0000000b07068220 */ /* 0x080fe40000410000 */
[C---:B------:R-:W-:Y:S02]  /*3d70*/  @!P0 FMUL.FTZ R56, R34.reuse, R11 ;  /* 0x0000000b22388220 */ /* 0x040fe40000410000 */
[----:B------:R-:W-:Y:S02]  /*3d80*/  @!P0 FFMA.FTZ R5, R29, R30, R5 ;  /* 0x0000001e1d058223 */ /* 0x000fe40000010005 */
[-C--:B------:R-:W-:Y:S01]  /*3d90*/  @!P0 FFMA.FTZ R56, R7, R35.reuse, -R56 ;  /* 0x0000002307388223 */ /* 0x080fe20000010838 */
[----:B------:R-:W-:Y:S01]  /*3da0*/  @!P0 F2FP.PACK_AB R7, R3, R58 ;  /* 0x0000003a0307823e */ /* 0x000fe200000000ff */
[----:B------:R-:W-:Y:S01]  /*3db0*/  @!P0 FFMA.FTZ R6, R34, R35, R6 ;  /* 0x0000002322068223 */ /* 0x000fe20000010006 */
[----:B------:R-:W-:Y:S02]  /*3dc0*/  @!P0 F2FP.PACK_AB R5, R5, R10 ;  /* 0x0000000a0505823e */ /* 0x000fe400000000ff */
[----:B------:R-:W-:Y:S02]  /*3dd0*/  @!P0 MOV R12, R7 ;  /* 0x00000007000c8202 */ /* 0x000fe40000000f00 */
[----:B------:R-:W-:Y:S02]  /*3de0*/  @!P0 F2FP.PACK_AB R3, R6, R56 ;  /* 0x000000380603823e */ /* 0x000fe400000000ff */
[----:B------:R-:W-:Y:S02]  /*3df0*/  @!P0 MOV R14, R5 ;  /* 0x00000005000e8202 */ /* 0x000fe40000000f00 */
[----:B------:R-:W-:Y:S05]  /*3e00*/  @!P0 MOV R15, R3 ;  /* 0x00000003000f8202 */ /* 0x000fea0000000f00 */
[----:B------:R2:W-:Y:S02]  /*3e10*/  ST.E.128 [R52.64], R12 ;  /* 0x0000000c34007985 */ /* 0x0005e4000c101d08 */
.L_x_249:
[----:B------:R-:W-:Y:S05]  /*3e20*/  BSYNC B0 ;  /* 0x0000000000007941 */ /* 0x000fea0003800000 */
.L_x_248:
[----:B------:R-:W-:Y:S11]  /*3e30*/  ISETP.NE.AND P0, PT, R104, RZ, PT ;  /* 0x000000ff6800720c */ /* 0x000ff60003f05270 */
[----:B------:R-:W-:Y:S02]  /*3e40*/  @!UPT UIADD3 URZ, URZ, URZ, URZ ;  /* 0x0000003f3f3ff290 */ /* 0x000fe4000fffe03f */
[----:B------:R-:W-:-:S05]  /*3e50*/  @P0 BRA `(.L_x_247) ;  /* 0x0000036000000947 */ /* 0x000fca0003800000 */
[C---:B---3--:R-:W-:Y:S01]  /*3e60*/  LEA R34, P0, R212.reuse, R54, 0x1 ;  /* 0x00000036d4227211 */ /* 0x048fe200078008ff */
[----:B--2---:R-:W2:Y:S03]  /*3e70*/  LDS.128 R12, [R248+0x2800] ;  /* 0x00280000f80c7984 */ /* 0x004ea60000000c00 */
[----:B------:R-:W-:Y:S02]  /*3e80*/  LEA.HI.X R35, R212, R55, R252, 0x1, P0 ;  /* 0x00000037d4237211 */ /* 0x000fe400000f0cfc */
[----:B------:R-:W-:Y:S11]  /*3e90*/  ISETP.GE.AND P0, PT, R91, c[0x0][0x27c], PT ;  /* 0x00009f005b007a0c */ /* 0x000ff60003f06270 */
[----:B------:R-:W-:Y:S02]  /*3ea0*/  @!UPT UIADD3 URZ, URZ, URZ, URZ ;  /* 0x0000003f3f3ff290 */ /* 0x000fe4000fffe03f */
[----:B------:R-:W-:Y:S01]  /*3eb0*/  @!P0 HADD2.F32 R3, -RZ, R24.H0_H0 ;  /* 0x20000018ff038230 */ /* 0x000fe20000004100 */
[----:B------:R-:W-:Y:S02]  /*3ec0*/  @!P0 SHF.R.U64 R6, R8, 0x10, R9 ;  /* 0x0000001008068819 */ /* 0x000fe40000001209 */
[----:B------:R-:W-:Y:S02]  /*3ed0*/  @!P0 SHF.R.U64 R11, R36, 0x10, R37 ;  /* 0x00000010240b8819 */ /* 0x000fe40000001225 */
[----:B------:R-:W-:Y:S01]  /*3ee0*/  @!P0 SHF.R.U32.HI R8, RZ, 0x10, R9 ;  /* 0x00000010ff088819 */ /* 0x000fe20000011609 */
[----:B------:R-:W-:Y:S01]  /*3ef0*/  @!P0 HADD2.F32 R9, -RZ, R46.H1_H1 ;  /* 0x3000002eff098230 */ /* 0x000fe20000004100 */
[----:B------:R-:W-:Y:S01]  /*3f00*/  @!P0 SHF.R.U32.HI R32, RZ, 0x10, R37 ;  /* 0x00000010ff208819 */ /* 0x000fe20000011625 */
[----:B------:R-:W-:Y:S02]  /*3f10*/  @!P0 HADD2.F32 R6, -RZ, R6.H0_H0 ;  /* 0x20000006ff068230 */ /* 0x000fe40000004100 */
[----:B------:R-:W-:Y:S02]  /*3f20*/  @!P0 HADD2.F32 R11, -RZ, R11.H0_H0 ;  /* 0x2000000bff0b8230 */ /* 0x000fe40000004100 */
[----:B------:R-:W-:Y:S01]  /*3f30*/  @!P0 HADD2.F32 R32, -RZ, R32.H0_H0 ;  /* 0x20000020ff208230 */ /* 0x000fe20000004100 */
[----:B--2---:R-:W-:Y:S02]  /*3f40*/  @!P0 MOV R4, R12 ;  /* 0x0000000c00048202 */ /* 0x004fe40000000f00 */
[----:B------:R-:W-:Y:S03]  /*3f50*/  @!P0 MOV R5, R13 ;  /* 0x0000000d00058202 */ /* 0x000fe60000000f00 */
[--C-:B------:R-:W-:Y:S02]  /*3f60*/  @!P0 HADD2.F32 R7, -RZ, R4.reuse.H1_H1 ;  /* 0x30000004ff078230 */ /* 0x100fe40000004100 */
[----:B------:R-:W-:Y:S02]  /*3f70*/  @!P0 HADD2.F32 R4, -RZ, R4.H0_H0 ;  /* 0x20000004ff048230 */ /* 0x000fe40000004100 */
[--C-:B------:R-:W-:Y:S01]  /*3f80*/  @!P0 HADD2.F32 R10, -RZ, R5.reuse.H1_H1 ;  /* 0x30000005ff0a8230 */ /* 0x100fe20000004100 */
[CC--:B------:R-:W-:Y:S01]  /*3f90*/  @!P0 FMUL.FTZ R29, R7.reuse, R3.reuse ;  /* 0x00000003071d8220 */ /* 0x0c0fe20000410000 */
[----:B------:R-:W-:Y:S01]  /*3fa0*/  @!P0 HADD2.F32 R5, -RZ, R5.H0_H0 ;  /* 0x20000005ff058230 */ /* 0x000fe20000004100 */
[C---:B------:R-:W-:Y:S02]  /*3fb0*/  @!P0 FMUL.FTZ R3, R4.reuse, R3 ;  /* 0x0000000304038220 */ /* 0x040fe40000410000 */
[-C--:B------:R-:W-:Y:S02]  /*3fc0*/  @!P0 FFMA.FTZ R37, R4, R9.reuse, -R29 ;  /* 0x0000000904258223 */ /* 0x080fe4000001081d */
[----:B------:R-:W-:Y:S01]  /*3fd0*/  @!P0 FFMA.FTZ R3, R7, R9, R3 ;  /* 0x0000000907038223 */ /* 0x000fe20000010003 */
[----:B------:R-:W-:Y:S01]  /*3fe0*/  @!P0 MOV R7, R14 ;  /* 0x0000000e00078202 */ /* 0x000fe20000000f00 */
[CC--:B------:R-:W-:Y:S01]  /*3ff0*/  @!P0 FMUL.FTZ R29, R10.reuse, R6.reuse ;  /* 0x000000060a1d8220 */ /* 0x0c0fe20000410000 */
[----:B------:R-:W-:Y:S01]  /*4000*/  @!P0 HADD2.F32 R9, -RZ, R8.H0_H0 ;  /* 0x20000008ff098230 */ /* 0x000fe20000004100 */
[C---:B------:R-:W-:Y:S01]  /*4010*/  @!P0 FMUL.FTZ R4, R5.reuse, R6 ;  /* 0x0000000605048220 */ /* 0x040fe20000410000 */
[----:B------:R-:W-:Y:S01]  /*4020*/  @!P0 MOV R6, R15 ;  /* 0x0000000f00068202 */ /* 0x000fe20000000f00 */
[-C--:B------:R-:W-:Y:S01]  /*4030*/  @!P0 FFMA.FTZ R36, R5, R11.reuse, -R29 ;  /* 0x0000000b05248223 */ /* 0x080fe2000001081d */
[----:B------:R-:W-:Y:S01]  /*4040*/  @!P0 HADD2.F32 R5, -RZ, R24.H1_H1 ;  /* 0x30000018ff058230 */ /* 0x000fe20000004100 */
[----:B------:R-:W-:Y:S01]  /*4050*/  @!P0 FFMA.FTZ R4, R10, R11, R4 ;  /* 0x0000000b0a048223 */ /* 0x000fe20000010004 */
[--C-:B------:R-:W-:Y:S02]  /*4060*/  @!P0 HADD2.F32 R24, -RZ, R7.reuse.H1_H1 ;  /* 0x30000007ff188230 */ /* 0x100fe40000004100 */
[----:B------:R-:W-:Y:S02]  /*4070*/  @!P0 HADD2.F32 R8, -RZ, R7.H0_H0 ;  /* 0x20000007ff088230 */ /* 0x000fe40000004100 */
[----:B------:R-:W-:Y:S01]  /*4080*/  @!P0 F2FP.PACK_AB R4, R4, R36 ;  /* 0x000000240404823e */ /* 0x000fe200000000ff */
[--C-:B------:R-:W-:Y:S02]  /*4090*/  @!P0 HADD2.F32 R7, -RZ, R6.reuse.H0_H0 ;  /* 0x20000006ff078230 */ /* 0x100fe40000004100 */
[----:B------:R-:W-:Y:S01]  /*40a0*/  @!P0 HADD2.F32 R29, -RZ, R47.H0_H0 ;  /* 0x2000002fff1d8230 */ /* 0x000fe20000004100 */
[----:B------:R-:W-:Y:S01]  /*40b0*/  @!P0 MOV R13, R4 ;  /* 0x00000004000d8202 */ /* 0x000fe20000000f00 */
[----:B------:R-:W-:Y:S01]  /*40c0*/  @!P0 HADD2.F32 R30, -RZ, R6.H1_H1 ;  /* 0x30000006ff1e8230 */ /* 0x000fe20000004100 */
[-C--:B------:R-:W-:Y:S02]  /*40d0*/  @!P0 FMUL.FTZ R6, R24, R5.reuse ;  /* 0x0000000518068220 */ /* 0x080fe40000410000 */
[C---:B------:R-:W-:Y:S02]  /*40e0*/  @!P0 FMUL.FTZ R5, R8.reuse, R5 ;  /* 0x0000000508058220 */ /* 0x040fe40000410000 */
[----:B------:R-:W-:Y:S02]  /*40f0*/  @!P0 FFMA.FTZ R8, R8, R29, -R6 ;  /* 0x0000001d08088223 */ /* 0x000fe40000010806 */
[CC--:B------:R-:W-:Y:S02]  /*4100*/  @!P0 FMUL.FTZ R6, R7.reuse, R9.reuse ;  /* 0x0000000907068220 */ /* 0x0c0fe40000410000 */
[----:B------:R-:W-:Y:S02]  /*4110*/  @!P0 FMUL.FTZ R33, R30, R9 ;  /* 0x000000091e218220 */ /* 0x000fe40000410000 */
        /* <DEDUP_REMOVED lines=10> */
.L_x_247:
[----:B------:R-:W-:Y:S05]  /*41c0*/  BSYNC B1 ;  /* 0x0000000000017941 */ /* 0x000fea0003800000 */
.L_x_246:
[----:B--2---:R2:W4:Y:S01]  /*41d0*/  SHFL.IDX PT, R34, R70, 0x1, 0x1c1f ;  /* 0x003c1f0046227f89 */ /* 0x00452200000e0000 */
[----:B------:R-:W-:Y:S03]  /*41e0*/  BSSY B1, `(.L_x_250) ;  /* 0x0000077000017945 */ /* 0x000fe60003800000 */
[----:B------:R2:W1:Y:S01]  /*41f0*/  SHFL.IDX PT, R30, R71, 0x1, 0x1c1f ;  /* 0x003c1f00471e7f89 */ /* 0x00046200000e0000 */
[----:B------:R-:W-:-:S05]  /*4200*/  @P4 BRA `(.L_x_251) ;  /* 0x0000074000004947 */ /* 0x000fca0003800000 */
[----:B------:R-:W-:Y:S01]  /*4210*/  ISETP.NE.AND P0, PT, R80, RZ, PT ;  /* 0x000000ff5000720c */ /* 0x000fe20003f05270 */
[----:B------:R-:W-:Y:S01]  /*4220*/  @!UPT UIADD3 URZ, URZ, URZ, URZ ;  /* 0x0000003f3f3ff290 */ /* 0x000fe2000fffe03f */
[----:B------:R-:W-:Y:S11]  /*4230*/  BSSY B0, `(.L_x_252) ;  /* 0x0000038000007945 */ /* 0x000ff60003800000 */
[----:B------:R-:W-:-:S05]  /*4240*/  @P0 BRA `(.L_x_253) ;  /* 0x0000036000000947 */ /* 0x000fca0003800000 */
[C---:B-1----:R-:W-:Y:S01]  /*4250*/  LEA R32, P0, R86.reuse, R30, 0x1 ;  /* 0x0000001e56207211 */ /* 0x042fe200078008ff */
[----:B------:R-:W1:Y:S03]  /*4260*/  LDS.128 R8, [R247+0x3800] ;  /* 0x00380000f7087984 */ /* 0x000e660000000c00 */
[----:B----4-:R-:W-:Y:S02]  /*4270*/  LEA.HI.X R33, R86, R34, R87, 0x1, P0 ;  /* 0x0000002256217211 */ /* 0x010fe400000f0c57 */
[----:B------:R-:W-:Y:S11]  /*4280*/  ISETP.GE.AND P0, PT, R92, c[0x0][0x27c], PT ;  /* 0x00009f005c007a0c */ /* 0x000ff60003f06270 */
[----:B------:R-:W-:Y:S02]  /*4290*/  @!UPT UIADD3 URZ, URZ, URZ, URZ ;  /* 0x0000003f3f3ff290 */ /* 0x000fe4000fffe03f */
[----:B------:R-:W-:Y:S01]  /*42a0*/  @!P0 HADD2.F32 R3, -RZ, R25.H0_H0 ;  /* 0x20000019ff038230 */ /* 0x000fe20000004100 */
[----:B------:R-:W-:Y:S01]  /*42b0*/  @!P0 SHF.R.U64 R6, R16, 0x10, R17 ;  /* 0x0000001010068819 */ /* 0x000fe20000001211 */
[----:B------:R-:W-:Y:S01]  /*42c0*/  @!P0 HADD2.F32 R12, -RZ, R47.H1_H1 ;  /* 0x3000002fff0c8230 */ /* 0x000fe20000004100 */
[----:B------:R-:W-:Y:S02]  /*42d0*/  @!P0 SHF.R.U64 R15, R38, 0x10, R39 ;  /* 0x00000010260f8819 */ /* 0x000fe40000001227 */
[----:B------:R-:W-:Y:S01]  /*42e0*/  @!P0 SHF.R.U32.HI R13, RZ, 0x10, R17 ;  /* 0x00000010ff0d8819 */ /* 0x000fe20000011611 */
[----:B------:R-:W-:Y:S01]  /*42f0*/  @!P0 HADD2.F32 R6, -RZ, R6.H0_H0 ;  /* 0x20000006ff068230 */ /* 0x000fe20000004100 */
[----:B------:R-:W-:Y:S01]  /*4300*/  @!P0 SHF.R.U32.HI R29, RZ, 0x10, R39 ;  /* 0x00000010ff1d8819 */ /* 0x000fe20000011627 */
[----:B------:R-:W-:Y:S02]  /*4310*/  @!P0 HADD2.F32 R15, -RZ, R15.H0_H0 ;  /* 0x2000000fff0f8230 */ /* 0x000fe40000004100 */
[----:B------:R-:W-:Y:S02]  /*4320*/  @!P0 HADD2.F32 R17, -RZ, R48.H0_H0 ;  /* 0x20000030ff118230 */ /* 0x000fe40000004100 */
[----:B------:R-:W-:Y:S01]  /*4330*/  @!P0 HADD2.F32 R13, -RZ, R13.H0_H0 ;  /* 0x2000000dff0d8230 */ /* 0x000fe20000004100 */
[----:B-1----:R-:W-:Y:S02]  /*4340*/  @!P0 MOV R4, R8 ;  /* 0x0000000800048202 */ /* 0x002fe40000000f00 */
        /* <DEDUP_REMOVED lines=10> */
[CC--:B------:R-:W-:Y:S02]  /*43f0*/  @!P0 FMUL.FTZ R16, R14.reuse, R6.reuse ;  /* 0x000000060e108220 */ /* 0x0c0fe40000410000 */
        /* <DEDUP_REMOVED lines=8> */
[--C-:B------:R-:W-:Y:S02]  /*4480*/  @!P0 HADD2.F32 R7, -RZ, R6.reuse.H0_H0 ;  /* 0x20000006ff078230 */ /* 0x100fe40000004100 */
[----:B------:R-:W-:Y:S01]  /*4490*/  @!P0 HADD2.F32 R24, -RZ, R6.H1_H1 ;  /* 0x30000006ff188230 */ /* 0x000fe20000004100 */
[-C--:B------:R-:W-:Y:S01]  /*44a0*/  @!P0 FMUL.FTZ R6, R16, R5.reuse ;  /* 0x0000000510068220 */ /* 0x080fe20000410000 */
[----:B------:R-:W-:Y:S01]  /*44b0*/  @!P0 MOV R9, R4 ;  /* 0x0000000400098202 */ /* 0x000fe20000000f00 */
[C---:B------:R-:W-:Y:S01]  /*44c0*/  @!P0 FMUL.FTZ R5, R12.reuse, R5 ;  /* 0x000000050c058220 */ /* 0x040fe20000410000 */
[----:B------:R-:W-:Y:S01]  /*44d0*/  @!P0 HADD2.F32 R25, -RZ, R29.H0_H0 ;  /* 0x2000001dff198230 */ /* 0x000fe20000004100 */
        /* <DEDUP_REMOVED lines=13> */
.L_x_253:
[----:B------:R-:W-:Y:S05]  /*45b0*/  BSYNC B0 ;  /* 0x0000000000007941 */ /* 0x000fea0003800000 */
.L_x_252:
[----:B------:R-:W-:Y:S11]  /*45c0*/  ISETP.NE.AND P0, PT, R104, RZ, PT ;  /* 0x000000ff6800720c */ /* 0x000ff60003f05270 */
[----:B------:R-:W-:Y:S02]  /*45d0*/  @!UPT UIADD3 URZ, URZ, URZ, URZ ;  /* 0x0000003f3f3ff290 */ /* 0x000fe4000fffe03f */
        /* <DEDUP_REMOVED lines=9> */
[----:B------:R-:W-:Y:S01]  /*4670*/  @!P0 SHF.R.U64 R15, R40, 0x10, R41 ;  /* 0x00000010280f8819 */ /* 0x000fe20000001229 */
[----:B------:R-:W-:Y:S01]  /*4680*/  @!P0 HADD2.F32 R17, -RZ, R49.H0_H0 ;  /* 0x20000031ff118230 */ /* 0x000fe20000004100 */
        /* <DEDUP_REMOVED lines=21> */
[--C-:B------:R-:W-:Y:S01]  /*47e0*/  @!P0 HADD2.F32 R16, -RZ, R7.reuse.H1_H1 ;  /* 0x30000007ff108230 */ /* 0x100fe20000004100 */
        /* <DEDUP_REMOVED lines=22> */
.L_x_251:
[----:B------:R-:W-:Y:S05]  /*4950*/  BSYNC B1 ;  /* 0x0000000000017941 */ /* 0x000fea0003800000 */
.L_x_250:
[----:B------:R2:W4:Y:S04]  /*4960*/  SHFL.IDX PT, R29, R70, 0x2, 0x1c1f ;  /* 0x005c1f00461d7f89 */ /* 0x00052800000e0000 */
[----:B------:R2:W3:Y:S01]  /*4970*/  SHFL.IDX PT, R26, R71, 0x2, 0x1c1f ;  /* 0x005c1f00471a7f89 */ /* 0x0004e200000e0000 */
[----:B------:R-:W-:-:S05]  /*4980*/  @P2 BRA `(.L_x_254) ;  /* 0x0000281000002947 */ /* 0x000fca0003800000 */
[----:B------:R-:W-:Y:S01]  /*4990*/  ISETP.NE.AND P0, PT, R80, RZ, PT ;  /* 0x000000ff5000720c */ /* 0x000fe20003f05270 */
[----:B------:R-:W-:Y:S01]  /*49a0*/  @!UPT UIADD3 URZ, URZ, URZ, URZ ;  /* 0x0000003f3f3ff290 */ /* 0x000fe2000fffe03f */
[----:B------:R-:W-:Y:S11]  /*49b0*/  BSSY B0, `(.L_x_255) ;  /* 0x0000038000007945 */ /* 0x000ff60003800000 */
[----:B------:R-:W-:-:S05]  /*49c0*/  @P0 BRA `(.L_x_256) ;  /* 0x0000036000000947 */ /* 0x000fca0003800000 */
[C---:B-1-3--:R-:W-:Y:S01]  /*49d0*/  LEA R24, P0, R86.reuse, R26, 0x1 ;  /* 0x0000001a56187211 */ /* 0x04afe200078008ff */
        /* <DEDUP_REMOVED lines=53> */
.L_x_256:
[----:B------:R-:W-:Y:S05]  /*4d30*/  BSYNC B0 ;  /* 0x0000000000007941 */ /* 0x000fea0003800000 */
.L_x_255:
[----:B------:R-:W-:Y:S11]  /*4d40*/  ISETP.NE.AND P0, PT, R104, RZ, PT ;  /* 0x000000ff6800720c */ /* 0x000ff60003f05270 */
[----:B------:R-:W-:Y:S02]  /*4d50*/  @!UPT UIADD3 URZ, URZ, URZ, URZ ;  /* 0x0000003f3f3ff290 */ /* 0x000fe4000fffe03f */
        /* <DEDUP_REMOVED lines=54> */
[----:B------:R1:W-:Y:S01]  /*50c0*/  ST.E.128 [R24.64], R8 ;  /* 0x0000000818007985 */ /* 0x0003e2000c101d08 */
[----:B------:R-:W-:-:S05]  /*50d0*/  BRA `(.L_x_254) ;  /* 0x000020c000007947 */ /* 0x000fca0003800000 */
.L_x_239:
[C---:B------:R-:W-:Y:S01]  /*50e0*/  IADD3 R157, R98.reuse, 0x20, RZ ;  /* 0x00000020629d7810 */ /* 0x040fe20007ffe0ff */
[----:B------:R-:W-:Y:S01]  /*50f0*/  CS2R R22, SRZ ;  /* 0x0000000000167805 */ /* 0x000fe2000001ff00 */
[----:B------:R-:W-:Y:S01]  /*5100*/  IADD3 R156, R98, 0x40, RZ ;  /* 0x00000040629c7810 */ /* 0x000fe20007ffe0ff */
[----:B------:R-:W-:Y:S01]  /*5110*/  CS2R R20, SRZ ;  /* 0x0000000000147805 */ /* 0x000fe2000001ff00 */
[----:B------:R-:W-:Y:S01]  /*5120*/  ISETP.GE.AND P0, PT, R157, R63, PT ;  /* 0x0000003f9d00720c */ /* 0x000fe20003f06270 */
[----:B------:R-:W-:Y:S01]  /*5130*/  CS2R R54, SRZ ;  /* 0x0000000000367805 */ /* 0x000fe2000001ff00 */
[----:B------:R-:W-:Y:S01]  /*5140*/  ISETP.NE.AND P5, PT, R80, RZ, PT ;  /* 0x000000ff5000720c */ /* 0x000fe20003fa5270 */
[----:B------:R-:W-:Y:S01]  /*5150*/  CS2R R52, SRZ ;  /* 0x0000000000347805 */ /* 0x000fe2000001ff00 */
[----:B------:R-:W-:Y:S01]  /*5160*/  ISETP.GE.OR P2, PT, R86, c[0x0][0x27c], P0 ;  /* 0x00009f0056007a0c */ /* 0x000fe20000746670 */
[----:B------:R-:W-:Y:S01]  /*5170*/  CS2R R26, SRZ ;  /* 0x00000000001a7805 */ /* 0x000fe2000001ff00 */
[----:B------:R-:W-:Y:S01]  /*5180*/  ISETP.NE.AND P4, PT, R123, RZ, PT ;  /* 0x000000ff7b00720c */ /* 0x000fe20003f85270 */
[----:B------:R-:W-:Y:S01]  /*5190*/  CS2R R24, SRZ ;  /* 0x0000000000187805 */ /* 0x000fe2000001ff00 */
[----:B------:R-:W-:Y:S01]  /*51a0*/  IADD3 R127, -R143, c[0x0][0x1d4], RZ ;  /* 0x000075008f7f7a10 */ /* 0x000fe20007ffe1ff */
[----:B------:R-:W-:Y:S01]  /*51b0*/  CS2R R50, SRZ ;  /* 0x0000000000327805 */ /* 0x000fe2000001ff00 */
[----:B------:R-:W-:Y:S01]  /*51c0*/  CS2R R48, SRZ ;  /* 0x0000000000307805 */ /* 0x000fe2000001ff00 */
[----:B------:R-:W-:Y:S01]  /*51d0*/  CS2R R34, SRZ ;  /* 0x0000000000227805 */ /* 0x000fe2000001ff00 */
[----:B------:R-:W-:Y:S01]  /*51e0*/  CS2R R32, SRZ ;  /* 0x0000000000207805 */ /* 0x000fe2000001ff00 */
[----:B------:R1:W2:Y:S01]  /*51f0*/  SHFL.IDX PT, R61, R70, RZ, 0x1c1f ;  /* 0x001c1fff463d7589 */ /* 0x0002a200000e0000 */
[----:B------:R-:W-:Y:S03]  /*5200*/  BSSY B0, `(.L_x_257) ;  /* 0x00000c2000007945 */ /* 0x000fe60003800000 */
[----:B------:R-:W-:Y:S04]  /*5210*/  @!P2 IADD3 R3, P1, P0, R84, R14, R152 ;  /* 0x0000000e5403a210 */ /* 0x000fe8000783e098 */
[C---:B------:R-:W-:Y:S01]  /*5220*/  @!P2 IADD3.X R4, R101.reuse, R28, R144, P1, P0 ;  /* 0x0000001c6504a210 */ /* 0x040fe20000fe0490 */
[----:B------:R1:W3:Y:S01]  /*5230*/  SHFL.IDX PT, R60, R71, RZ, 0x1c1f ;  /* 0x001c1fff473c7589 */ /* 0x0002e200000e0000 */
[----:B------:R-:W-:Y:S04]  /*5240*/  @!P2 IADD3 R5, P1, P0, R82, R12, R153 ;  /* 0x0000000c5205a210 */ /* 0x000fe8000783e099 */
[----:B------:R-:W-:Y:S02]  /*5250*/  @!P2 IADD3.X R10, R100, R29, R145, P1, P0 ;  /* 0x0000001d640aa210 */ /* 0x000fe40000fe0491 */
[----:B------:R-:W-:Y:S04]  /*5260*/  ISETP.GE.AND P0, PT, R156, R63, PT ;  /* 0x0000003f9c00720c */ /* 0x000fe80003f06270 */
[----:B------:R-:W-:Y:S11]  /*5270*/  ISETP.GE.OR P1, PT, R86, c[0x0][0x27c], P0 ;  /* 0x00009f0056007a0c */ /* 0x000ff60000726670 */
[----:B------:R-:W-:Y:S02]  /*5280*/  @!UPT UIADD3 URZ, URZ, URZ, URZ ;  /* 0x0000003f3f3ff290 */ /* 0x000fe4000fffe03f */
[----:B------:R-:W-:Y:S04]  /*5290*/  @!P1 IADD3 R8, P3, P0, R84, R150, R14 ;  /* 0x0000009654089210 */ /* 0x000fe8000787e00e */
[----:B------:R-:W-:Y:S02]  /*52a0*/  @!P1 IADD3.X R11, R101, R140, R28, P3, P0 ;  /* 0x0000008c650b9210 */ /* 0x000fe40001fe041c */
[----:B------:R-:W-:Y:S04]  /*52b0*/  @!P1 IADD3 R9, P3, P0, R82, R151, R12 ;  /* 0x0000009752099210 */ /* 0x000fe8000787e00c */
[----:B------:R-:W-:Y:S02]  /*52c0*/  @!P1 IADD3.X R13, R100, R141, R29, P3, P0 ;  /* 0x0000008d640d9210 */ /* 0x000fe40001fe041d */
[C---:B------:R-:W-:Y:S04]  /*52d0*/  @!P2 LEA R6, P0, R3.reuse, c[0x0][0x270], 0x1 ;  /* 0x00009c000306aa11 */ /* 0x040fe800078008ff */
[----:B------:R-:W-:Y:S02]  /*52e0*/  @!P2 LEA.HI.X R7, R3, c[0x0][0x274], R4, 0x1, P0 ;  /* 0x00009d000307aa11 */ /* 0x000fe400000f0c04 */
[C---:B------:R-:W-:Y:S03]  /*52f0*/  @!P2 LEA R4, P0, R5.reuse, c[0x0][0x288], 0x1 ;  /* 0x0000a2000504aa11 */ /* 0x040fe600078008ff */
[----:B------:R4:W2:Y:S01]  /*5300*/  @!P2 LDG.E.128 R48, [R6.64] ;  /* 0x000000080630a981 */ /* 0x0008a2000c1e1d00 */
[----:B------:R-:W-:Y:S02]  /*5310*/  @!P2 LEA.HI.X R5, R5, c[0x0][0x28c], R10, 0x1, P0 ;  /* 0x0000a3000505aa11 */ /* 0x000fe400000f0c0a */
[C---:B------:R-:W-:Y:S04]  /*5320*/  @!P1 LEA R10, P0, R8.reuse, c[0x0][0x270], 0x1 ;  /* 0x00009c00080a9a11 */ /* 0x040fe800078008ff */
[----:B------:R-:W-:Y:S01]  /*5330*/  @!P1 LEA.HI.X R11, R8, c[0x0][0x274], R11, 0x1, P0 ;  /* 0x00009d00080b9a11 */ /* 0x000fe200000f0c0b */
[----:B------:R1:W3:Y:S01]  /*5340*/  @!P2 LDG.E.128 R20, [R4.64] ;  /* 0x000000080414a981 */ /* 0x0002e2000c1e1d00 */
[C---:B------:R-:W-:Y:S04]  /*5350*/  @!P1 LEA R8, P0, R9.reuse, c[0x0][0x288], 0x1 ;  /* 0x0000a20009089a11 */ /* 0x040fe800078008ff */
[----:B------:R-:W-:Y:S02]  /*5360*/  @!P1 LEA.HI.X R9, R9, c[0x0][0x28c], R13, 0x1, P0 ;  /* 0x0000a30009099a11 */ /* 0x000fe400000f0c0d */
[-C--:B------:R-:W-:Y:S01]  /*5370*/  ISETP.GE.AND P0, PT, R98, R63.reuse, PT ;  /* 0x0000003f6200720c */ /* 0x080fe20003f06270 */
[----:B------:R1:W3:Y:S03]  /*5380*/  @!P1 LDG.E.128 R52, [R10.64] ;  /* 0x000000080a349981 */ /* 0x0002e6000c1e1d00 */
[----:B------:R-:W-:Y:S05]  /*5390*/  ISETP.GE.OR P0, PT, R86, c[0x0][0x27c], P0 ;  /* 0x00009f0056007a0c */ /* 0x000fea0000706670 */
[----:B------:R1:W3:Y:S01]  /*53a0*/  @!P1 LDG.E.128 R24, [R8.64] ;  /* 0x0000000808189981 */ /* 0x0002e2000c1e1d00 */
[----:B----4-:R-:W-:Y:S07]  /*53b0*/  CS2R R6, SRZ ;  /* 0x0000000000067805 */ /* 0x010fee000001ff00 */
[----:B------:R-:W-:Y:S05]  /*53c0*/  @!P0 IADD3 R3, P1, R84, R14, RZ ;  /* 0x0000000e54038210 */ /* 0x000fea0007f3e0ff */
[----:B-1----:R-:W-:Y:S01]  /*53d0*/  @!P0 IMAD.X R4, R28, 0x1, R101, P1 ;  /* 0x000000011c048824 */ /* 0x002fe200008e0665 */
[C---:B------:R-:W-:Y:S04]  /*53e0*/  @!P0 LEA R10, P1, R3.reuse, c[0x0][0x270], 0x1 ;  /* 0x00009c00030a8a11 */ /* 0x040fe800078208ff */
[----:B------:R-:W-:Y:S02]  /*53f0*/  @!P0 LEA.HI.X R11, R3, c[0x0][0x274], R4, 0x1, P1 ;  /* 0x00009d00030b8a11 */ /* 0x000fe400008f0c04 */
[----:B------:R-:W-:Y:S03]  /*5400*/  @!P0 IADD3 R3, P1, R82, R12, RZ ;  /* 0x0000000c52038210 */ /* 0x000fe60007f3e0ff */
[----:B------:R2:W5:Y:S02]  /*5410*/  @!P0 LDG.E.128 R32, [R10.64] ;  /* 0x000000080a208981 */ /* 0x000564000c1e1d00 */
[----:B------:R-:W-:Y:S01]  /*5420*/  @!P0 IMAD.X R4, R29, 0x1, R100, P1 ;  /* 0x000000011d048824 */ /* 0x000fe200008e0664 */
[C---:B------:R-:W-:Y:S04]  /*5430*/  @!P0 LEA R8, P1, R3.reuse, c[0x0][0x288], 0x1 ;  /* 0x0000a20003088a11 */ /* 0x040fe800078208ff */
[----:B------:R-:W-:Y:S02]  /*5440*/  @!P0 LEA.HI.X R9, R3, c[0x0][0x28c], R4, 0x1, P1 ;  /* 0x0000a30003098a11 */ /* 0x000fe400008f0c04 */
[----:B------:R-:W-:Y:S01]  /*5450*/  CS2R R4, SRZ ;  /* 0x0000000000047805 */ /* 0x000fe2000001ff00 */
[----:B------:R-:W-:Y:S05]  /*5460*/  ISETP.GE.AND P1, PT, R86, c[0x0][0x27c], PT ;  /* 0x00009f0056007a0c */ /* 0x000fea0003f26270 */
[----:B------:R1:W5:Y:S01]  /*5470*/  @!P0 LDG.E.128 R4, [R8.64] ;  /* 0x0000000808048981 */ /* 0x000362000c1e1d00 */
[----:B------:R-:W-:Y:S01]  /*5480*/  ISETP.GE.OR P0, PT, R98, R63, P5 ;  /* 0x0000003f6200720c */ /* 0x000fe20002f06670 */
[----:B--2---:R-:W-:Y:S02]  /*5490*/  IMAD.MOV.U32 R10, RZ, RZ, R50 ;  /* 0x000000ffff0a7224 */ /* 0x004fe400078e0032 */
[----:B-1----:R-:W-:Y:S02]  /*54a0*/  IMAD.MOV.U32 R9, RZ, RZ, R51 ;  /* 0x000000ffff097224 */ /* 0x002fe400078e0033 */
[----:B------:R-:W-:Y:S02]  /*54b0*/  IMAD.MOV.U32 R8, RZ, RZ, R48 ;  /* 0x000000ffff087224 */ /* 0x000fe400078e0030 */
[----:B------:R-:W-:Y:S01]  /*54c0*/  IMAD.MOV.U32 R3, RZ, RZ, R49 ;  /* 0x000000ffff037224 */ /* 0x000fe200078e0031 */
[----:B------:R-:W-:Y:S01]  /*54d0*/  PRMT R57, R9, 0x5410, R10 ;  /* 0x0000541009397816 */ /* 0x000fe2000000000a */
[----:B---3--:R-:W-:Y:S02]  /*54e0*/  IMAD.MOV.U32 R10, RZ, RZ, R22 ;  /* 0x000000ffff0a7224 */ /* 0x008fe400078e0016 */
[----:B------:R-:W-:Y:S01]  /*54f0*/  IMAD.MOV.U32 R9, RZ, RZ, R23 ;  /* 0x000000ffff097224 */ /* 0x000fe200078e0017 */
[----:B------:R-:W-:Y:S01]  /*5500*/  PRMT R56, R8, 0x5410, R3 ;  /* 0x0000541008387816 */ /* 0x000fe20000000003 */
[----:B------:R-:W-:Y:S02]  /*5510*/  IMAD.MOV.U32 R8, RZ, RZ, R20 ;  /* 0x000000ffff087224 */ /* 0x000fe400078e0014 */
        /* <DEDUP_REMOVED lines=13> */
[----:B------:R-:W-:Y:S04]  /*55f0*/  PRMT R30, R9, 0x5410, R10 ;  /* 0x00005410091e7816 */ /* 0x000fe8000000000a */
[----:B------:R-:W-:Y:S01]  /*5600*/  PRMT R29, R3, 0x5410, R8 ;  /* 0x00005410031d7816 */ /* 0x000fe20000000008 */
[----:B------:R-:W-:-:S05]  /*5610*/  @P0 BRA `(.L_x_258) ;  /* 0x0000080000000947 */ /* 0x000fca0003800000 */
[----:B-----5:R-:W-:Y:S01]  /*5620*/  IMAD.MOV.U32 R10, RZ, RZ, R5 ;  /* 0x000000ffff0a7224 */ /* 0x020fe200078e0005 */
[----:B------:R-:W-:Y:S01]  /*5630*/  SEL R3, R143, R127, !P4 ;  /* 0x0000007f8f037207 */ /* 0x000fe20006000000 */
[----:B------:R-:W2:Y:S01]  /*5640*/  LDL R16, [R1+0x40] ;  /* 0x0000400001107983 */ /* 0x000ea20000100800 */
[----:B------:R-:W-:Y:S01]  /*5650*/  MOV R11, R6 ;  /* 0x00000006000b7202 */ /* 0x000fe20000000f00 */
[----:B------:R-:W-:Y:S01]  /*5660*/  IMAD.MOV.U32 R13, RZ, RZ, R7 ;  /* 0x000000ffff0d7224 */ /* 0x000fe200078e0007 */
[----:B------:R-:W-:Y:S01]  /*5670*/  SHF.R.S32.HI R8, RZ, 0x1f, R3 ;  /* 0x0000001fff087819 */ /* 0x000fe20000011403 */
[----:B------:R-:W-:Y:S01]  /*5680*/  IMAD.MOV.U32 R38, RZ, RZ, R33 ;  /* 0x000000ffff267224 */ /* 0x000fe200078e0021 */
[----:B------:R-:W-:Y:S01]  /*5690*/  @!P1 SHF.R.U64 R12, R6, 0x10, R7 ;  /* 0x00000010060c9819 */ /* 0x000fe20000001207 */
[----:B------:R-:W-:Y:S01]  /*56a0*/  IMAD.MOV.U32 R42, RZ, RZ, R35 ;  /* 0x000000ffff2a7224 */ /* 0x000fe200078e0023 */
[----:B------:R-:W-:Y:S01]  /*56b0*/  LEA.HI R3, R8, R3, RZ, 0x4 ;  /* 0x0000000308037211 */ /* 0x000fe200078f20ff */
[----:B------:R-:W3:Y:S01]  /*56c0*/  LDL R37, [R1+0x44] ;  /* 0x0000440001257983 */ /* 0x000ee20000100800 */
[----:B------:R-:W-:Y:S02]  /*56d0*/  MOV R8, R4 ;  /* 0x0000000400087202 */ /* 0x000fe40000000f00 */
[----:B------:R-:W-:Y:S01]  /*56e0*/  LEA.HI.SX32 R3, R3, R97, 0x1c ;  /* 0x0000006103037211 */ /* 0x000fe200078fe2ff */
[----:B------:R-:W1:Y:S01]  /*56f0*/  S2R R17, SR_TID.X ;  /* 0x0000000000117919 */ /* 0x000e620000002100 */
[----:B------:R-:W-:Y:S02]  /*5700*/  @!P1 SHF.R.U64 R4, R4, 0x10, R5 ;  /* 0x0000001004049819 */ /* 0x000fe40000001205 */
[----:B------:R-:W-:Y:S02]  /*5710*/  SHF.L.U32 R62, R3, 0x3, RZ ;  /* 0x00000003033e7819 */ /* 0x000fe400000006ff */
[----:B------:R-:W-:Y:S01]  /*5720*/  @!P1 SHF.R.U32.HI R14, RZ, 0x10, R7 ;  /* 0x00000010ff0e9819 */ /* 0x000fe20000011607 */
[----:B------:R-:W-:Y:S01]  /*5730*/  @!P1 HADD2.F32 R4, -RZ, R4.H0_H0 ;  /* 0x20000004ff049230 */ /* 0x000fe20000004100 */
[----:B------:R-:W-:Y:S01]  /*5740*/  @!P1 SHF.R.U32.HI R9, RZ, 0x10, R5 ;  /* 0x00000010ff099819 */ /* 0x000fe20000011605 */
[----:B------:R-:W-:Y:S01]  /*5750*/  @!P1 HADD2.F32 R5, -RZ, R8.H0_H0 ;  /* 0x20000008ff059230 */ /* 0x000fe20000004100 */
[----:B------:R-:W-:Y:S02]  /*5760*/  @!P1 SHF.R.U32.HI R39, RZ, 0x10, R33 ;  /* 0x00000010ff279819 */ /* 0x000fe40000011621 */
[----:B------:R-:W-:Y:S02]  /*5770*/  LEA R64, P0, R78, R60, 0x1 ;  /* 0x0000003c4e407211 */ /* 0x000fe400078008ff */
[--C-:B------:R-:W-:Y:S02]  /*5780*/  @!P1 SHF.R.U64 R41, R34, 0x10, R35.reuse ;  /* 0x0000001022299819 */ /* 0x100fe40000001223 */
[----:B------:R-:W-:Y:S02]  /*5790*/  LEA.HI.X R65, R78, R61, R96, 0x1, P0 ;  /* 0x0000003d4e417211 */ /* 0x000fe400000f0c60 */
[C---:B------:R-:W-:Y:S02]  /*57a0*/  ISETP.GE.AND P0, PT, R62.reuse, c[0x0][0x1d4], PT ;  /* 0x000075003e007a0c */ /* 0x040fe40003f06270 */
[----:B------:R-:W-:Y:S02]  /*57b0*/  @!P1 SHF.R.U32.HI R43, RZ, 0x10, R35 ;  /* 0x00000010ff2b9819 */ /* 0x000fe40000011623 */
[----:B------:R-:W-:Y:S09]  /*57c0*/  MOV R40, R34 ;  /* 0x0000002200287202 */ /* 0x000ff20000000f00 */
[----:B------:R-:W-:Y:S01]  /*57d0*/  @!P0 IMAD.WIDE R60, R62, 0x2, R60 ;  /* 0x000000023e3c8825 */ /* 0x000fe200078e023c */
[----:B-1----:R-:W-:Y:S04]  /*57e0*/  SHF.R.S32.HI R36, RZ, 0x1f, R17 ;  /* 0x0000001fff247819 */ /* 0x002fe80000011411 */
[----:B------:R-:W-:Y:S04]  /*57f0*/  LEA.HI R36, R36, R17, RZ, 0x5 ;  /* 0x0000001124247211 */ /* 0x000fe800078f28ff */
[----:B------:R-:W-:Y:S05]  /*5800*/  SHF.R.S32.HI R36, RZ, 0x5, R36 ;  /* 0x00000005ff247819 */ /* 0x000fea0000011424 */
[----:B------:R-:W-:Y:S01]  /*5810*/  IMAD.SHL.U32 R36, R36, 0x200, RZ ;  /* 0x0000020024247824 */ /* 0x000fe200078e00ff */
[----:B--2---:R-:W-:Y:S02]  /*5820*/  LOP3.LUT R3, R16, 0x38, R62, 0xf8, !PT ;  /* 0x0000003810037812 */ /* 0x004fe400078ef83e */
[----:B------:R-:W1:Y:S02]  /*5830*/  LDS.128 R16, [R121+0x2900] ;  /* 0x0029000079107984 */ /* 0x000e640000000c00 */
[----:B---3--:R-:W-:Y:S02]  /*5840*/  LOP3.LUT R3, R3, R37, RZ, 0x3c, !PT ;  /* 0x0000002503037212 */ /* 0x008fe400078e3cff */
[----:B------:R-:W-:Y:S02]  /*5850*/  @!P1 SHF.R.U64 R37, R32, 0x10, R33 ;  /* 0x0000001020259819 */ /* 0x000fe40000001221 */
[----:B------:R-:W-:Y:S02]  /*5860*/  IADD3 R3, R36, R3, RZ ;  /* 0x0000000324037210 */ /* 0x000fe40007ffe0ff */
[----:B------:R-:W-:Y:S01]  /*5870*/  MOV R36, R32 ;  /* 0x0000002000247202 */ /* 0x000fe20000000f00 */
[----:B------:R-:W-:Y:S02]  /*5880*/  @!P1 HADD2.F32 R34, -RZ, R37.H0_H0 ;  /* 0x20000025ff229230 */ /* 0x000fe40000004100 */
[----:B------:R-:W-:Y:S01]  /*5890*/  IMAD.SHL.U32 R3, R3, 0x2, RZ ;  /* 0x0000000203037824 */ /* 0x000fe200078e00ff */
[----:B------:R-:W-:Y:S02]  /*58a0*/  @!P1 HADD2.F32 R37, -RZ, R40.H0_H0 ;  /* 0x20000028ff259230 */ /* 0x000fe40000004100 */
[----:B------:R-:W-:Y:S02]  /*58b0*/  @!P1 HADD2.F32 R32, -RZ, R36.H0_H0 ;  /* 0x20000024ff209230 */ /* 0x000fe40000004100 */
[----:B------:R1:W2:Y:S02]  /*58c0*/  LDS.128 R44, [R3+0x2900] ;  /* 0x00290000032c7984 */ /* 0x0002a40000000c00 */
[----:B-1----:R-:W-:Y:S05]  /*58d0*/  @!P1 MOV R3, R16 ;  /* 0x0000001000039202 */ /* 0x002fea0000000f00 */
[--C-:B------:R-:W-:Y:S01]  /*58e0*/  @!P1 HADD2.F32 R7, -RZ, R3.reuse.H0_H0 ;  /* 0x20000003ff079230 */ /* 0x100fe20000004100 */
[----:B--2---:R-:W-:Y:S05]  /*58f0*/  @!P1 IMAD.MOV.U32 R6, RZ, RZ, R44 ;  /* 0x000000ffff069224 */ /* 0x004fea00078e002c */
[--C-:B------:R-:W-:Y:S02]  /*5900*/  @!P1 HADD2.F32 R8, -RZ, R6.reuse.H0_H0 ;  /* 0x20000006ff089230 */ /* 0x100fe40000004100 */
[----:B------:R-:W-:Y:S02]  /*5910*/  @!P1 HADD2.F32 R33, -RZ, R6.H1_H1 ;  /* 0x30000006ff219230 */ /* 0x000fe40000004100 */
[----:B------:R-:W-:Y:S01]  /*5920*/  @!P1 HADD2.F32 R6, -RZ, R3.H1_H1 ;  /* 0x30000003ff069230 */ /* 0x000fe20000004100 */
[-C--:B------:R-:W-:Y:S02]  /*5930*/  @!P1 FMUL.FTZ R3, R7, R5.reuse ;  /* 0x0000000507039220 */ /* 0x080fe40000410000 */
[C---:B------:R-:W-:Y:S02]  /*5940*/  @!P1 FMUL.FTZ R35, R8.reuse, R5 ;  /* 0x0000000508239220 */ /* 0x040fe40000410000 */
[----:B------:R-:W-:Y:S02]  /*5950*/  @!P1 FMUL.FTZ R5, R33, R4 ;  /* 0x0000000421059220 */ /* 0x000fe40000410000 */
[----:B------:R-:W-:Y:S01]  /*5960*/  @!P1 FFMA.FTZ R3, R8, R32, R3 ;  /* 0x0000002008039223 */ /* 0x000fe20000010003 */
[----:B------:R-:W-:Y:S01]  /*5970*/  @!P1 MOV R8, R45 ;  /* 0x0000002d00089202 */ /* 0x000fe20000000f00 */
[C---:B------:R-:W-:Y:S02]  /*5980*/  @!P1 FMUL.FTZ R4, R6.reuse, R4 ;  /* 0x0000000406049220 */ /* 0x040fe40000410000 */
[----:B------:R-:W-:Y:S01]  /*5990*/  @!P1 FFMA.FTZ R72, R6, R34, -R5 ;  /* 0x0000002206489223 */ /* 0x000fe20000010805 */
[----:B------:R-:W-:Y:S01]  /*59a0*/  @!P1 MOV R6, R17 ;  /* 0x0000001100069202 */ /* 0x000fe20000000f00 */
[----:B------:R-:W-:Y:S01]  /*59b0*/  @!P1 FFMA.FTZ R73, R7, R32, -R35 ;  /* 0x0000002007499223 */ /* 0x000fe20000010823 */
[----:B------:R-:W-:Y:S01]  /*59c0*/  @!P1 HADD2.F32 R5, -RZ, R10.H0_H0 ;  /* 0x2000000aff059230 */ /* 0x000fe20000004100 */
[----:B------:R-:W-:Y:S01]  /*59d0*/  @!P1 FFMA.FTZ R4, R33, R34, R4 ;  /* 0x0000002221049223 */ /* 0x000fe20000010004 */
[--C-:B------:R-:W-:Y:S01]  /*59e0*/  @!P1 HADD2.F32 R32, -RZ, R8.reuse.H0_H0 ;  /* 0x20000008ff209230 */ /* 0x100fe20000004100 */
[----:B------:R-:W-:Y:S01]  /*59f0*/  @!P1 IMAD.MOV.U32 R10, RZ, RZ, R46 ;  /* 0x000000ffff0a9224 */ /* 0x000fe200078e002e */
[----:B------:R-:W-:Y:S02]  /*5a00*/  @!P1 HADD2.F32 R7, -RZ, R9.H0_H0 ;  /* 0x20000009ff079230 */ /* 0x000fe40000004100 */
[----:B------:R-:W-:Y:S01]  /*5a10*/  @!P1 HADD2.F32 R34, -RZ, R8.H1_H1 ;  /* 0x30000008ff229230 */ /* 0x000fe20000004100 */
[----:B------:R-:W-:Y:S01]  /*5a20*/  @!P1 F2FP.PACK_AB R4, R4, R3 ;  /* 0x000000030404923e */ /* 0x000fe200000000ff */
[----:B------:R-:W-:Y:S02]  /*5a30*/  @!P1 HADD2.F32 R8, -RZ, R6.H1_H1 ;  /* 0x30000006ff089230 */ /* 0x000fe40000004100 */
[----:B------:R-:W-:Y:S01]  /*5a40*/  @!P1 HADD2.F32 R33, -RZ, R38.H0_H0 ;  /* 0x20000026ff219230 */ /* 0x000fe20000004100 */
[----:B------:R-:W-:Y:S01]  /*5a50*/  @!P1 FMUL.FTZ R36, R34, R7 ;  /* 0x0000000722249220 */ /* 0x000fe20000410000 */
[----:B------:R-:W-:Y:S01]  /*5a60*/  @!P1 HADD2.F32 R9, -RZ, R6.H0_H0 ;  /* 0x20000006ff099230 */ /* 0x000fe20000004100 */
[----:B------:R-:W-:Y:S01]  /*5a70*/  @!P1 FMUL.FTZ R6, R32, R5 ;  /* 0x0000000520069220 */ /* 0x000fe20000410000 */
[----:B------:R-:W-:Y:S01]  /*5a80*/  @!P1 HADD2.F32 R35, -RZ, R39.H0_H0 ;  /* 0x20000027ff239230 */ /* 0x000fe20000004100 */
[----:B------:R-:W-:Y:S01]  /*5a90*/  @!P1 MOV R44, R4 ;  /* 0x00000004002c9202 */ /* 0x000fe20000000f00 */
[----:B------:R-:W-:Y:S01]  /*5aa0*/  @!P1 HADD2.F32 R38, -RZ, R10.H1_H1 ;  /* 0x3000000aff269230 */ /* 0x000fe20000004100 */
[C---:B------:R-:W-:Y:S01]  /*5ab0*/  @!P1 FFMA.FTZ R69, R9.reuse, R33, -R6 ;  /* 0x0000002109459223 */ /* 0x040fe20000010806 */
[----:B------:R-:W-:Y:S01]  /*5ac0*/  @!P1 HADD2.F32 R39, -RZ, R41.H0_H0 ;  /* 0x20000029ff279230 */ /* 0x000fe20000004100 */
[C---:B------:R-:W-:Y:S01]  /*5ad0*/  @!P1 FMUL.FTZ R6, R8.reuse, R7 ;  /* 0x0000000708069220 */ /* 0x040fe20000410000 */
[----:B------:R-:W-:Y:S01]  /*5ae0*/  @!P1 HADD2.F32 R7, -RZ, R11.H0_H0 ;  /* 0x2000000bff079230 */ /* 0x000fe20000004100 */
[----:B------:R-:W-:Y:S01]  /*5af0*/  @!P1 FFMA.FTZ R68, R8, R35, -R36 ;  /* 0x0000002308449223 */ /* 0x000fe20000010824 */
[----:B------:R-:W-:Y:S01]  /*5b00*/  @!P1 MOV R8, R18 ;  /* 0x0000001200089202 */ /* 0x000fe20000000f00 */
[----:B------:R-:W-:Y:S01]  /*5b10*/  @!P1 FMUL.FTZ R5, R9, R5 ;  /* 0x0000000509059220 */ /* 0x000fe20000410000 */
[----:B------:R-:W-:Y:S01]  /*5b20*/  @!P1 HADD2.F32 R9, -RZ, R12.H0_H0 ;  /* 0x2000000cff099230 */ /* 0x000fe20000004100 */
[----:B------:R-:W-:Y:S01]  /*5b30*/  @!P1 MOV R12, R47 ;  /* 0x0000002f000c9202 */ /* 0x000fe20000000f00 */
[----:B------:R-:W-:Y:S01]  /*5b40*/  @!P1 HADD2.F32 R36, -RZ, R10.H0_H0 ;  /* 0x2000000aff249230 */ /* 0x000fe20000004100 */
[----:B------:R-:W-:Y:S01]  /*5b50*/  @!P1 FFMA.FTZ R5, R32, R33, R5 ;  /* 0x0000002120059223 */ /* 0x000fe20000010005 */
[--C-:B------:R-:W-:Y:S01]  /*5b60*/  @!P1 HADD2.F32 R10, -RZ, R8.reuse.H1_H1 ;  /* 0x30000008ff0a9230 */ /* 0x100fe20000004100 */
[----:B------:R-:W-:Y:S01]  /*5b70*/  @!P1 FMUL.FTZ R40, R38, R9 ;  /* 0x0000000926289220 */ /* 0x000fe20000410000 */
[----:B------:R-:W-:Y:S01]  /*5b80*/  @!P1 HADD2.F32 R11, -RZ, R8.H0_H0 ;  /* 0x20000008ff0b9230 */ /* 0x000fe20000004100 */
[----:B------:R-:W-:Y:S01]  /*5b90*/  @!P1 FMUL.FTZ R8, R36, R7 ;  /* 0x0000000724089220 */ /* 0x000fe20000410000 */
[----:B------:R-:W-:Y:S01]  /*5ba0*/  @!P1 HADD2.F32 R41, -RZ, R12.H1_H1 ;  /* 0x3000000cff299230 */ /* 0x000fe20000004100 */
[C---:B------:R-:W-:Y:S01]  /*5bb0*/  @!P1 FFMA.FTZ R66, R10.reuse, R39, -R40 ;  /* 0x000000270a429223 */ /* 0x040fe20000010828 */
[----:B------:R-:W-:Y:S01]  /*5bc0*/  @!P1 HADD2.F32 R40, -RZ, R42.H0_H0 ;  /* 0x2000002aff289230 */ /* 0x000fe20000004100 */
[C---:B------:R-:W-:Y:S01]  /*5bd0*/  @!P1 FFMA.FTZ R67, R11.reuse, R37, -R8 ;  /* 0x000000250b439223 */ /* 0x040fe20000010808 */
[----:B------:R-:W-:Y:S01]  /*5be0*/  @!P1 HADD2.F32 R42, -RZ, R43.H0_H0 ;  /* 0x2000002bff2a9230 */ /* 0x000fe20000004100 */
[----:B------:R-:W-:Y:S01]  /*5bf0*/  @!P1 FMUL.FTZ R8, R10, R9 ;  /* 0x000000090a089220 */ /* 0x000fe20000410000 */
[----:B------:R-:W-:Y:S01]  /*5c00*/  @!P1 HADD2.F32 R9, -RZ, R13.H0_H0 ;  /* 0x2000000dff099230 */ /* 0x000fe20000004100 */
[----:B------:R-:W-:Y:S02]  /*5c10*/  @!P1 IMAD.MOV.U32 R10, RZ, RZ, R19 ;  /* 0x000000ffff0a9224 */ /* 0x000fe400078e0013 */
[----:B------:R-:W-:Y:S01]  /*5c20*/  @!P1 FMUL.FTZ R7, R11, R7 ;  /* 0x000000070b079220 */ /* 0x000fe20000410000 */
[----:B------:R-:W-:Y:S01]  /*5c30*/  @!P1 HADD2.F32 R11, -RZ, R14.H0_H0 ;  /* 0x2000000eff0b9230 */ /* 0x000fe20000004100 */
[----:B------:R-:W-:Y:S01]  /*5c40*/  @!P1 FFMA.FTZ R6, R34, R35, R6 ;  /* 0x0000002322069223 */ /* 0x000fe20000010006 */
[----:B------:R-:W-:Y:S01]  /*5c50*/  @!P1 HADD2.F32 R14, -RZ, R12.H0_H0 ;  /* 0x2000000cff0e9230 */ /* 0x000fe20000004100 */
[----:B------:R-:W-:Y:S01]  /*5c60*/  @!P1 FFMA.FTZ R7, R36, R37, R7 ;  /* 0x0000002524079223 */ /* 0x000fe20000010007 */
[--C-:B------:R-:W-:Y:S01]  /*5c70*/  @!P1 HADD2.F32 R13, -RZ, R10.reuse.H0_H0 ;  /* 0x2000000aff0d9230 */ /* 0x100fe20000004100 */
[----:B------:R-:W-:Y:S01]  /*5c80*/  @!P1 FMUL.FTZ R43, R41, R11 ;  /* 0x0000000b292b9220 */ /* 0x000fe20000410000 */
[----:B------:R-:W-:Y:S01]  /*5c90*/  @!P1 F2FP.PACK_AB R5, R6, R5 ;  /* 0x000000050605923e */ /* 0x000fe200000000ff */
[----:B------:R-:W-:Y:S01]  /*5ca0*/  @!P1 HADD2.F32 R12, -RZ, R10.H1_H1 ;  /* 0x3000000aff0c9230 */ /* 0x000fe20000004100 */
[-C--:B------:R-:W-:Y:S02]  /*5cb0*/  @!P1 FMUL.FTZ R10, R14, R9.reuse ;  /* 0x000000090e0a9220 */ /* 0x080fe40000410000 */
[C---:B------:R-:W-:Y:S02]  /*5cc0*/  @!P1 FMUL.FTZ R9, R13.reuse, R9 ;  /* 0x000000090d099220 */ /* 0x040fe40000410000 */
[----:B------:R-:W-:Y:S01]  /*5cd0*/  @!P1 FFMA.FTZ R62, R13, R40, -R10 ;  /* 0x000000280d3e9223 */ /* 0x000fe2000001080a */
[----:B------:R-:W-:Y:S01]  /*5ce0*/  @!P1 F2FP.PACK_AB R13, R66, R67 ;  /* 0x00000043420d923e */ /* 0x000fe200000000ff */
[C---:B------:R-:W-:Y:S02]  /*5cf0*/  @!P1 FFMA.FTZ R43, R12.reuse, R42, -R43 ;  /* 0x0000002a0c2b9223 */ /* 0x040fe4000001082b */
[----:B------:R-:W-:Y:S01]  /*5d00*/  @!P1 FMUL.FTZ R10, R12, R11 ;  /* 0x0000000b0c0a9220 */ /* 0x000fe20000410000 */
[----:B------:R-:W-:Y:S01]  /*5d10*/  @!P1 F2FP.PACK_AB R12, R68, R69 ;  /* 0x00000045440c923e */ /* 0x000fe200000000ff */
[----:B------:R-:W-:Y:S01]  /*5d20*/  @!P1 FFMA.FTZ R8, R38, R39, R8 ;  /* 0x0000002726089223 */ /* 0x000fe20000010008 */
[----:B------:R-:W-:Y:S01]  /*5d30*/  @!P1 F2FP.PACK_AB R11, R72, R73 ;  /* 0x00000049480b923e */ /* 0x000fe200000000ff */
[----:B------:R-:W-:Y:S01]  /*5d40*/  @!P1 FFMA.FTZ R9, R14, R40, R9 ;  /* 0x000000280e099223 */ /* 0x000fe20000010009 */
[----:B------:R-:W-:Y:S01]  /*5d50*/  @!P1 F2FP.PACK_AB R32, R43, R62 ;  /* 0x0000003e2b20923e */ /* 0x000fe200000000ff */
[----:B------:R-:W-:Y:S01]  /*5d60*/  @!P1 FFMA.FTZ R10, R41, R42, R10 ;  /* 0x0000002a290a9223 */ /* 0x000fe2000001000a */
[----:B------:R-:W-:Y:S01]  /*5d70*/  @!P1 MOV R16, R11 ;  /* 0x0000000b00109202 */ /* 0x000fe20000000f00 */
[----:B------:R-:W-:Y:S01]  /*5d80*/  @!P1 IMAD.MOV.U32 R18, RZ, RZ, R13 ;  /* 0x000000ffff129224 */ /* 0x000fe200078e000d */
[----:B------:R-:W-:Y:S01]  /*5d90*/  @!P1 MOV R17, R12 ;  /* 0x0000000c00119202 */ /* 0x000fe20000000f00 */
[----:B------:R-:W-:Y:S01]  /*5da0*/  @!P1 IMAD.MOV.U32 R45, RZ, RZ, R5 ;  /* 0x000000ffff2d9224 */ /* 0x000fe200078e0005 */
[----:B------:R-:W-:Y:S02]  /*5db0*/  @!P1 MOV R19, R32 ;  /* 0x0000002000139202 */ /* 0x000fe40000000f00 */
[----:B------:R-:W-:Y:S02]  /*5dc0*/  @!P1 F2FP.PACK_AB R7, R8, R7 ;  /* 0x000000070807923e */ /* 0x000fe400000000ff */
[----:B------:R-:W-:Y:S01]  /*5dd0*/  @!P1 F2FP.PACK_AB R3, R10, R9 ;  /* 0x000000090a03923e */ /* 0x000fe200000000ff */
[----:B------:R1:W-:Y:S01]  /*5de0*/  ST.E.128 [R64.64], R16 ;  /* 0x0000001040007985 */ /* 0x0003e2000c101d08 */
[----:B------:R-:W-:Y:S02]  /*5df0*/  @!P1 MOV R46, R7 ;  /* 0x00000007002e9202 */ /* 0x000fe40000000f00 */
[----:B------:R-:W-:Y:S05]  /*5e00*/  @!P1 MOV R47, R3 ;  /* 0x00000003002f9202 */ /* 0x000fea0000000f00 */
[----:B------:R1:W-:Y:S02]  /*5e10*/  @!P0 ST.E.128 [R60.64], R44 ;  /* 0x0000002c3c008985 */ /* 0x0003e4000c101d08 */
.L_x_258:
[----:B------:R-:W-:Y:S05]  /*5e20*/  BSYNC B0 ;  /* 0x0000000000007941 */ /* 0x000fea0003800000 */
.L_x_257:
[----:B-----5:R2:W3:Y:S01]  /*5e30*/  SHFL.IDX PT, R7, R70, 0x1, 0x1c1f ;  /* 0x003c1f0046077f89 */ /* 0x0204e200000e0000 */
[----:B------:R-:W-:Y:S01]  /*5e40*/  ISETP.GE.OR P0, PT, R157, R63, P5 ;  /* 0x0000003f9d00720c */ /* 0x000fe20002f06670 */
[----:B------:R-:W-:Y:S02]  /*5e50*/  BSSY B0, `(.L_x_259) ;  /* 0x000007c000007945 */ /* 0x000fe40003800000 */
[----:B------:R2:W4:Y:S10]  /*5e60*/  SHFL.IDX PT, R6, R71, 0x1, 0x1c1f ;  /* 0x003c1f0047067f89 */ /* 0x00053400000e0000 */
[----:B------:R-:W-:-:S05]  /*5e70*/  @P0 BRA `(.L_x_260) ;  /* 0x0000079000000947 */ /* 0x000fca0003800000 */
[----:B------:R-:W5:Y:S01]  /*5e80*/  LDL R8, [R1+0x4c] ;  /* 0x00004c0001087983 */ /* 0x000f620000100800 */
[----:B------:R-:W-:Y:S01]  /*5e90*/  SEL R3, R143, R127, !P4 ;  /* 0x0000007f8f037207 */ /* 0x000fe20006000000 */
[----:B------:R-:W-:Y:S01]  /*5ea0*/  @!P1 HADD2.F32 R11, -RZ, R56.H0_H0 ;  /* 0x20000038ff0b9230 */ /* 0x000fe20000004100 */
[C---:B------:R-:W-:Y:S01]  /*5eb0*/  IADD3 R10, R98.reuse, 0x20, RZ ;  /* 0x00000020620a7810 */ /* 0x040fe20007ffe0ff */
[----:B-1----:R-:W1:Y:S01]  /*5ec0*/  LDS.128 R16, [R120+0x2900] ;  /* 0x0029000078107984 */ /* 0x002e620000000c00 */
[----:B------:R-:W-:Y:S01]  /*5ed0*/  SHF.R.S32.HI R4, RZ, 0x1f, R3 ;  /* 0x0000001fff047819 */ /* 0x000fe20000011403 */
[--C-:B------:R-:W-:Y:S01]  /*5ee0*/  @!P1 HADD2.F32 R34, -RZ, R57.reuse.H0_H0 ;  /* 0x20000039ff229230 */ /* 0x100fe20000004100 */
[----:B------:R-:W-:Y:S01]  /*5ef0*/  IADD3 R9, R98, 0x20, RZ ;  /* 0x0000002062097810 */ /* 0x000fe20007ffe0ff */
[----:B------:R-:W-:Y:S01]  /*5f00*/  IMAD.SHL.U32 R10, R10, 0x40, RZ ;  /* 0x000000400a0a7824 */ /* 0x000fe200078e00ff */
[----:B------:R-:W-:Y:S02]  /*5f10*/  LEA.HI R3, R4, R3, RZ, 0x4 ;  /* 0x0000000304037211 */ /* 0x000fe400078f20ff */
[----:B------:R-:W-:Y:S02]  /*5f20*/  SHF.L.U32 R9, R9, 0x6, RZ ;  /* 0x0000000609097819 */ /* 0x000fe400000006ff */
[----:B------:R-:W-:Y:S02]  /*5f30*/  LEA.HI.SX32 R3, R3, R97, 0x1c ;  /* 0x0000006103037211 */ /* 0x000fe400078fe2ff */
[----:B------:R-:W-:Y:S02]  /*5f40*/  LOP3.LUT R10, R10, 0x1c0, RZ, 0xc0, !PT ;  /* 0x000001c00a0a7812 */ /* 0x000fe400078ec0ff */
[----:B------:R-:W-:Y:S02]  /*5f50*/  SHF.L.U32 R5, R3, 0x3, RZ ;  /* 0x0000000303057819 */ /* 0x000fe400000006ff */
[----:B------:R-:W-:Y:S02]  /*5f60*/  LOP3.LUT R9, R9, 0x1c0, RZ, 0xc0, !PT ;  /* 0x000001c009097812 */ /* 0x000fe400078ec0ff */
[----:B------:R-:W-:Y:S02]  /*5f70*/  LOP3.LUT R3, R10, 0x38, R5, 0xf8, !PT ;  /* 0x000000380a037812 */ /* 0x000fe400078ef805 */
[----:B------:R-:W-:Y:S02]  /*5f80*/  SHF.R.U32.HI R9, RZ, 0x3, R9 ;  /* 0x00000003ff097819 */ /* 0x000fe40000011609 */
[C---:B----4-:R-:W-:Y:S02]  /*5f90*/  LEA R46, P0, R78.reuse, R6, 0x1 ;  /* 0x000000064e2e7211 */ /* 0x050fe400078008ff */
[----:B------:R-:W-:Y:S02]  /*5fa0*/  LOP3.LUT R3, R3, R9, RZ, 0x3c, !PT ;  /* 0x0000000903037212 */ /* 0x000fe400078e3cff */
[----:B---3--:R-:W-:Y:S02]  /*5fb0*/  LEA.HI.X R47, R78, R7, R96, 0x1, P0 ;  /* 0x000000074e2f7211 */ /* 0x008fe400000f0c60 */
[C---:B------:R-:W-:Y:S02]  /*5fc0*/  ISETP.GE.AND P0, PT, R5.reuse, c[0x0][0x1d4], PT ;  /* 0x0000750005007a0c */ /* 0x040fe40003f06270 */
[----:B------:R-:W-:Y:S02]  /*5fd0*/  @!P1 SHF.R.U64 R14, R48, 0x10, R49 ;  /* 0x00000010300e9819 */ /* 0x000fe40000001231 */
[----:B------:R-:W-:Y:S02]  /*5fe0*/  @!P1 SHF.R.U64 R32, R50, 0x10, R51 ;  /* 0x0000001032209819 */ /* 0x000fe40000001233 */
[----:B------:R-:W-:Y:S01]  /*5ff0*/  @!P1 SHF.R.U64 R12, R22, 0x10, R23 ;  /* 0x00000010160c9819 */ /* 0x000fe20000001217 */
[----:B------:R-:W-:Y:S01]  /*6000*/  @!P1 HADD2.F32 R14, -RZ, R14.H0_H0 ;  /* 0x2000000eff0e9230 */ /* 0x000fe20000004100 */
[----:B------:R-:W-:Y:S01]  /*6010*/  @!P1 SHF.R.U64 R4, R20, 0x10, R21 ;  /* 0x0000001014049819 */ /* 0x000fe20000001215 */
[----:B------:R-:W-:Y:S01]  /*6020*/  @!P1 HADD2.F32 R32, -RZ, R32.H0_H0 ;  /* 0x20000020ff209230 */ /* 0x000fe20000004100 */
[----:B------:R-:W-:Y:S01]  /*6030*/  @!P1 SHF.R.U32.HI R10, RZ, 0x10, R23 ;  /* 0x00000010ff0a9819 */ /* 0x000fe20000011617 */
[----:B------:R-:W-:Y:S01]  /*6040*/  @!P1 HADD2.F32 R23, -RZ, R57.H1_H1 ;  /* 0x30000039ff179230 */ /* 0x000fe20000004100 */
[----:B------:R-:W-:Y:S01]  /*6050*/  @!P1 SHF.R.U32.HI R22, RZ, 0x10, R51 ;  /* 0x00000010ff169819 */ /* 0x000fe20000011633 */
[----:B------:R-:W-:Y:S01]  /*6060*/  @!P0 IMAD.WIDE R60, R5, 0x2, R6 ;  /* 0x00000002053c8825 */ /* 0x000fe200078e0206 */
[----:B------:R-:W-:Y:S02]  /*6070*/  @!P1 HADD2.F32 R6, -RZ, R15.H0_H0 ;  /* 0x2000000fff069230 */ /* 0x000fe40000004100 */
[----:B------:R-:W-:Y:S02]  /*6080*/  @!P1 HADD2.F32 R4, -RZ, R4.H0_H0 ;  /* 0x20000004ff049230 */ /* 0x000fe40000004100 */
[----:B------:R-:W-:Y:S02]  /*6090*/  @!P1 HADD2.F32 R10, -RZ, R10.H0_H0 ;  /* 0x2000000aff0a9230 */ /* 0x000fe40000004100 */
[----:B------:R-:W-:Y:S01]  /*60a0*/  @!P1 HADD2.F32 R36, -RZ, R22.H0_H0 ;  /* 0x20000016ff249230 */ /* 0x000fe20000004100 */
[----:B-----5:R-:W-:Y:S01]  /*60b0*/  IMAD.IADD R3, R8, 0x1, R3 ;  /* 0x0000000108037824 */ /* 0x020fe200078e0203 */
[----:B------:R-:W-:Y:S02]  /*60c0*/  @!P1 SHF.R.U32.HI R8, RZ, 0x10, R21 ;  /* 0x00000010ff089819 */ /* 0x000fe40000011615 */
[----:B------:R-:W-:Y:S02]  /*60d0*/  @!P1 SHF.R.U32.HI R21, RZ, 0x10, R49 ;  /* 0x00000010ff159819 */ /* 0x000fe40000011631 */
[----:B------:R-:W-:Y:S03]  /*60e0*/  SHF.L.U32 R3, R3, 0x1, RZ ;  /* 0x0000000103037819 */ /* 0x000fe600000006ff */
[----:B------:R-:W-:Y:S02]  /*60f0*/  @!P1 HADD2.F32 R21, -RZ, R21.H0_H0 ;  /* 0x20000015ff159230 */ /* 0x000fe40000004100 */
[----:B------:R1:W3:Y:S02]  /*6100*/  LDS.128 R40, [R3+0x2900] ;  /* 0x0029000003287984 */ /* 0x0002e40000000c00 */
[----:B-1----:R-:W-:Y:S05]  /*6110*/  @!P1 IMAD.MOV.U32 R3, RZ, RZ, R16 ;  /* 0x000000ffff039224 */ /* 0x002fea00078e0010 */
[----:B------:R-:W-:Y:S01]  /*6120*/  @!P1 HADD2.F32 R7, -RZ, R3.H0_H0 ;  /* 0x20000003ff079230 */ /* 0x000fe20000004100 */
[----:B---3--:R-:W-:Y:S05]  /*6130*/  @!P1 MOV R5, R40 ;  /* 0x0000002800059202 */ /* 0x008fea0000000f00 */
[--C-:B------:R-:W-:Y:S02]  /*6140*/  @!P1 HADD2.F32 R9, -RZ, R5.reuse.H0_H0 ;  /* 0x20000005ff099230 */ /* 0x100fe40000004100 */
[----:B------:R-:W-:Y:S02]  /*6150*/  @!P1 HADD2.F32 R13, -RZ, R5.H1_H1 ;  /* 0x30000005ff0d9230 */ /* 0x000fe40000004100 */
[----:B------:R-:W-:Y:S01]  /*6160*/  @!P1 HADD2.F32 R5, -RZ, R3.H1_H1 ;  /* 0x30000003ff059230 */ /* 0x000fe20000004100 */
[-C--:B------:R-:W-:Y:S02]  /*6170*/  @!P1 FMUL.FTZ R3, R7, R6.reuse ;  /* 0x0000000607039220 */ /* 0x080fe40000410000 */
[----:B------:R-:W-:Y:S02]  /*6180*/  @!P1 FMUL.FTZ R20, R9, R6 ;  /* 0x0000000609149220 */ /* 0x000fe40000410000 */
[-C--:B------:R-:W-:Y:S02]  /*6190*/  @!P1 FMUL.FTZ R6, R13, R4.reuse ;  /* 0x000000040d069220 */ /* 0x080fe40000410000 */
[-C--:B------:R-:W-:Y:S02]  /*61a0*/  @!P1 FFMA.FTZ R3, R9, R11.reuse, R3 ;  /* 0x0000000b09039223 */ /* 0x080fe40000010003 */
[----:B------:R-:W-:Y:S01]  /*61b0*/  @!P1 FFMA.FTZ R50, R7, R11, -R20 ;  /* 0x0000000b07329223 */ /* 0x000fe20000010814 */
[----:B------:R-:W-:Y:S01]  /*61c0*/  @!P1 HADD2.F32 R7, -RZ, R8.H0_H0 ;  /* 0x20000008ff079230 */ /* 0x000fe20000004100 */
[----:B------:R-:W-:Y:S02]  /*61d0*/  @!P1 IMAD.MOV.U32 R11, RZ, RZ, R41 ;  /* 0x000000ffff0b9224 */ /* 0x000fe400078e0029 */
[C---:B------:R-:W-:Y:S02]  /*61e0*/  @!P1 FMUL.FTZ R4, R5.reuse, R4 ;  /* 0x0000000405049220 */ /* 0x040fe40000410000 */
[-C--:B------:R-:W-:Y:S01]  /*61f0*/  @!P1 FFMA.FTZ R49, R5, R14.reuse, -R6 ;  /* 0x0000000e05319223 */ /* 0x080fe20000010806 */
[----:B------:R-:W-:Y:S01]  /*6200*/  @!P1 MOV R6, R17 ;  /* 0x0000001100069202 */ /* 0x000fe20000000f00 */
[----:B------:R-:W-:Y:S01]  /*6210*/  @!P1 FFMA.FTZ R4, R13, R14, R4 ;  /* 0x0000000e0d049223 */ /* 0x000fe20000010004 */
[----:B------:R-:W-:Y:S02]  /*6220*/  @!P1 HADD2.F32 R14, -RZ, R11.H0_H0 ;  /* 0x2000000bff0e9230 */ /* 0x000fe40000004100 */
[----:B------:R-:W-:Y:S02]  /*6230*/  @!P1 HADD2.F32 R5, -RZ, R15.H1_H1 ;  /* 0x3000000fff059230 */ /* 0x000fe40000004100 */
[----:B------:R-:W-:Y:S01]  /*6240*/  @!P1 HADD2.F32 R20, -RZ, R11.H1_H1 ;  /* 0x3000000bff149230 */ /* 0x000fe20000004100 */
[----:B------:R-:W-:Y:S01]  /*6250*/  @!P1 F2FP.PACK_AB R4, R4, R3 ;  /* 0x000000030404923e */ /* 0x000fe200000000ff */
[----:B------:R-:W-:Y:S02]  /*6260*/  @!P1 HADD2.F32 R9, -RZ, R6.H0_H0 ;  /* 0x20000006ff099230 */ /* 0x000fe40000004100 */
[----:B------:R-:W-:Y:S01]  /*6270*/  @!P1 HADD2.F32 R15, -RZ, R56.H1_H1 ;  /* 0x30000038ff0f9230 */ /* 0x000fe20000004100 */
[----:B------:R-:W-:Y:S01]  /*6280*/  @!P1 FMUL.FTZ R11, R20, R7 ;  /* 0x00000007140b9220 */ /* 0x000fe20000410000 */
[----:B------:R-:W-:Y:S01]  /*6290*/  @!P1 HADD2.F32 R8, -RZ, R6.H1_H1 ;  /* 0x30000006ff089230 */ /* 0x000fe20000004100 */
[-C--:B------:R-:W-:Y:S01]  /*62a0*/  @!P1 FMUL.FTZ R6, R14, R5.reuse ;  /* 0x000000050e069220 */ /* 0x080fe20000410000 */
[----:B------:R-:W-:Y:S01]  /*62b0*/  @!P1 MOV R40, R4 ;  /* 0x0000000400289202 */ /* 0x000fe20000000f00 */
[C---:B------:R-:W-:Y:S02]  /*62c0*/  @!P1 FMUL.FTZ R5, R9.reuse, R5 ;  /* 0x0000000509059220 */ /* 0x040fe40000410000 */
[----:B------:R-:W-:Y:S02]  /*62d0*/  @!P1 FFMA.FTZ R48, R9, R15, -R6 ;  /* 0x0000000f09309223 */ /* 0x000fe40000010806 */
[----:B------:R-:W-:Y:S02]  /*62e0*/  @!P1 IMAD.MOV.U32 R9, RZ, RZ, R43 ;  /* 0x000000ffff099224 */ /* 0x000fe400078e002b */
[C---:B------:R-:W-:Y:S01]  /*62f0*/  @!P1 FMUL.FTZ R6, R8.reuse, R7 ;  /* 0x0000000708069220 */ /* 0x040fe20000410000 */
[----:B------:R-:W-:Y:S01]  /*6300*/  @!P1 HADD2.F32 R7, -RZ, R28.H0_H0 ;  /* 0x2000001cff079230 */ /* 0x000fe20000004100 */
[----:B------:R-:W-:Y:S01]  /*6310*/  @!P1 FFMA.FTZ R45, R8, R21, -R11 ;  /* 0x00000015082d9223 */ /* 0x000fe2000001080b */
[----:B------:R-:W-:Y:S01]  /*6320*/  @!P1 MOV R8, R19 ;  /* 0x0000001300089202 */ /* 0x000fe20000000f00 */
[----:B------:R-:W-:Y:S01]  /*6330*/  @!P1 FFMA.FTZ R5, R14, R15, R5 ;  /* 0x0000000f0e059223 */ /* 0x000fe20000010005 */
[--C-:B------:R-:W-:Y:S01]  /*6340*/  @!P1 HADD2.F32 R33, -RZ, R9.reuse.H0_H0 ;  /* 0x20000009ff219230 */ /* 0x100fe20000004100 */
[----:B------:R-:W-:Y:S01]  /*6350*/  @!P1 FFMA.FTZ R6, R20, R21, R6 ;  /* 0x0000001514069223 */ /* 0x000fe20000010006 */
[----:B------:R-:W-:Y:S02]  /*6360*/  @!P1 HADD2.F32 R35, -RZ, R9.H1_H1 ;  /* 0x30000009ff239230 */ /* 0x000fe40000004100 */
[--C-:B------:R-:W-:Y:S01]  /*6370*/  @!P1 HADD2.F32 R11, -RZ, R8.reuse.H0_H0 ;  /* 0x20000008ff0b9230 */ /* 0x100fe20000004100 */
[----:B------:R-:W-:Y:S01]  /*6380*/  @!P1 FMUL.FTZ R13, R33, R7 ;  /* 0x00000007210d9220 */ /* 0x000fe20000410000 */
[----:B------:R-:W-:Y:S01]  /*6390*/  @!P1 HADD2.F32 R8, -RZ, R8.H1_H1 ;  /* 0x30000008ff089230 */ /* 0x000fe20000004100 */
[----:B------:R-:W-:Y:S02]  /*63a0*/  @!P1 F2FP.PACK_AB R5, R6, R5 ;  /* 0x000000050605923e */ /* 0x000fe400000000ff */
[----:B------:R-:W-:Y:S02]  /*63b0*/  @!P1 FMUL.FTZ R9, R11, R7 ;  /* 0x000000070b099220 */ /* 0x000fe40000410000 */
[----:B------:R-:W-:Y:S02]  /*63c0*/  @!P1 FMUL.FTZ R7, R35, R10 ;  /* 0x0000000a23079220 */ /* 0x000fe40000410000 */
[----:B------:R-:W-:Y:S01]  /*63d0*/  @!P1 FFMA.FTZ R44, R11, R34, -R13 ;  /* 0x000000220b2c9223 */ /* 0x000fe2000001080d */
[----:B------:R-:W-:Y:S01]  /*63e0*/  @!P1 HADD2.F32 R11, -RZ, R12.H0_H0 ;  /* 0x2000000cff0b9230 */ /* 0x000fe20000004100 */
[----:B------:R-:W-:Y:S02]  /*63f0*/  @!P1 IMAD.MOV.U32 R13, RZ, RZ, R42 ;  /* 0x000000ffff0d9224 */ /* 0x000fe400078e002a */
[C---:B------:R-:W-:Y:S02]  /*6400*/  @!P1 FMUL.FTZ R10, R8.reuse, R10 ;  /* 0x0000000a080a9220 */ /* 0x040fe40000410000 */
[----:B------:R-:W-:Y:S01]  /*6410*/  @!P1 FFMA.FTZ R39, R8, R36, -R7 ;  /* 0x0000002408279223 */ /* 0x000fe20000010807 */
[----:B------:R-:W-:Y:S01]  /*6420*/  @!P1 MOV R8, R18 ;  /* 0x0000001200089202 */ /* 0x000fe20000000f00 */
[----:B------:R-:W-:Y:S01]  /*6430*/  @!P1 IMAD.MOV.U32 R41, RZ, RZ, R5 ;  /* 0x000000ffff299224 */ /* 0x000fe200078e0005 */
[--C-:B------:R-:W-:Y:S02]  /*6440*/  @!P1 HADD2.F32 R22, -RZ, R13.reuse.H0_H0 ;  /* 0x2000000dff169230 */ /* 0x100fe40000004100 */
[----:B------:R-:W-:Y:S01]  /*6450*/  @!P1 HADD2.F32 R7, -RZ, R28.H1_H1 ;  /* 0x3000001cff079230 */ /* 0x000fe20000004100 */
[----:B------:R-:W-:Y:S01]  /*6460*/  @!P1 F2FP.PACK_AB R14, R39, R44 ;  /* 0x0000002c270e923e */ /* 0x000fe200000000ff */
[----:B------:R-:W-:Y:S02]  /*6470*/  @!P1 HADD2.F32 R28, -RZ, R13.H1_H1 ;  /* 0x3000000dff1c9230 */ /* 0x000fe40000004100 */
[--C-:B------:R-:W-:Y:S01]  /*6480*/  @!P1 HADD2.F32 R13, -RZ, R8.reuse.H0_H0 ;  /* 0x20000008ff0d9230 */ /* 0x100fe20000004100 */
[----:B------:R-:W-:Y:S01]  /*6490*/  @!P1 MOV R19, R14 ;  /* 0x0000000e00139202 */ /* 0x000fe20000000f00 */
[----:B------:R-:W-:Y:S01]  /*64a0*/  @!P1 HADD2.F32 R12, -RZ, R8.H1_H1 ;  /* 0x30000008ff0c9230 */ /* 0x000fe20000004100 */
[----:B------:R-:W-:Y:S02]  /*64b0*/  @!P1 FMUL.FTZ R8, R22, R7 ;  /* 0x0000000716089220 */ /* 0x000fe40000410000 */
[----:B------:R-:W-:Y:S02]  /*64c0*/  @!P1 FMUL.FTZ R37, R28, R11 ;  /* 0x0000000b1c259220 */ /* 0x000fe40000410000 */
[C---:B------:R-:W-:Y:S02]  /*64d0*/  @!P1 FMUL.FTZ R7, R13.reuse, R7 ;  /* 0x000000070d079220 */ /* 0x040fe40000410000 */
[----:B------:R-:W-:Y:S02]  /*64e0*/  @!P1 FFMA.FTZ R38, R13, R23, -R8 ;  /* 0x000000170d269223 */ /* 0x000fe40000010808 */
[C---:B------:R-:W-:Y:S02]  /*64f0*/  @!P1 FFMA.FTZ R13, R12.reuse, R32, -R37 ;  /* 0x000000200c0d9223 */ /* 0x040fe40000010825 */
[----:B------:R-:W-:Y:S01]  /*6500*/  @!P1 FMUL.FTZ R8, R12, R11 ;  /* 0x0000000b0c089220 */ /* 0x000fe20000410000 */
[----:B------:R-:W-:Y:S01]  /*6510*/  @!P1 F2FP.PACK_AB R11, R49, R50 ;  /* 0x00000032310b923e */ /* 0x000fe200000000ff */
[----:B------:R-:W-:Y:S01]  /*6520*/  @!P1 FFMA.FTZ R7, R22, R23, R7 ;  /* 0x0000001716079223 */ /* 0x000fe20000010007 */
[----:B------:R-:W-:Y:S01]  /*6530*/  @!P1 F2FP.PACK_AB R13, R13, R38 ;  /* 0x000000260d0d923e */ /* 0x000fe200000000ff */
[----:B------:R-:W-:Y:S01]  /*6540*/  @!P1 FFMA.FTZ R8, R28, R32, R8 ;  /* 0x000000201c089223 */ /* 0x000fe20000010008 */
[----:B------:R-:W-:Y:S01]  /*6550*/  @!P1 F2FP.PACK_AB R12, R45, R48 ;  /* 0x000000302d0c923e */ /* 0x000fe200000000ff */
[----:B------:R-:W-:Y:S02]  /*6560*/  @!P1 FFMA.FTZ R9, R33, R34, R9 ;  /* 0x0000002221099223 */ /* 0x000fe40000010009 */
[----:B------:R-:W-:Y:S01]  /*6570*/  @!P1 FFMA.FTZ R10, R35, R36, R10 ;  /* 0x00000024230a9223 */ /* 0x000fe2000001000a */
[----:B------:R-:W-:Y:S01]  /*6580*/  @!P1 MOV R17, R12 ;  /* 0x0000000c00119202 */ /* 0x000fe20000000f00 */
[----:B------:R-:W-:Y:S01]  /*6590*/  @!P1 IMAD.MOV.U32 R16, RZ, RZ, R11 ;  /* 0x000000ffff109224 */ /* 0x000fe200078e000b */
[----:B------:R-:W-:Y:S01]  /*65a0*/  @!P1 F2FP.PACK_AB R7, R8, R7 ;  /* 0x000000070807923e */ /* 0x000fe200000000ff */
[----:B------:R-:W-:Y:S01]  /*65b0*/  @!P1 IMAD.MOV.U32 R18, RZ, RZ, R13 ;  /* 0x000000ffff129224 */ /* 0x000fe200078e000d */
[----:B------:R-:W-:Y:S02]  /*65c0*/  @!P1 F2FP.PACK_AB R3, R10, R9 ;  /* 0x000000090a03923e */ /* 0x000fe400000000ff */
[----:B------:R-:W-:Y:S02]  /*65d0*/  @!P1 MOV R42, R7 ;  /* 0x00000007002a9202 */ /* 0x000fe40000000f00 */
[----:B------:R1:W-:Y:S01]  /*65e0*/  ST.E.128 [R46.64], R16 ;  /* 0x000000102e007985 */ /* 0x0003e2000c101d08 */
[----:B------:R-:W-:Y:S07]  /*65f0*/  @!P1 MOV R43, R3 ;  /* 0x00000003002b9202 */ /* 0x000fee0000000f00 */
[----:B------:R1:W-:Y:S02]  /*6600*/  @!P0 ST.E.128 [R60.64], R40 ;  /* 0x000000283c008985 */ /* 0x0003e4000c101d08 */
.L_x_260:
[----:B------:R-:W-:Y:S05]  /*6610*/  BSYNC B0 ;  /* 0x0000000000007941 */ /* 0x000fea0003800000 */
.L_x_259:
[----:B-1----:R1:W2:Y:S01]  /*6620*/  SHFL.IDX PT, R41, R70, 0x2, 0x1c1f ;  /* 0x005c1f0046297f89 */ /* 0x0022a200000e0000 */
[----:B------:R-:W-:Y:S03]  /*6630*/  ISETP.GE.OR P0, PT, R156, R63, P5 ;  /* 0x0000003f9c00720c */ /* 0x000fe60002f06670 */
[----:B------:R1:W4:Y:S10]  /*6640*/  SHFL.IDX PT, R40, R71, 0x2, 0x1c1f ;  /* 0x005c1f0047287f89 */ /* 0x00033400000e0000 */
[----:B------:R-:W-:-:S05]  /*6650*/  @P0 BRA `(.L_x_254) ;  /* 0x00000b4000000947 */ /* 0x000fca0003800000 */
[----:B------:R-:W-:Y:S01]  /*6660*/  SEL R3, R143, R127, !P4 ;  /* 0x0000007f8f037207 */ /* 0x000fe20006000000 */
[----:B------:R-:W5:Y:S01]  /*6670*/  LDL R5, [R1+0x48] ;  /* 0x0000480001057983 */ /* 0x000f620000100800 */
[C---:B---3--:R-:W-:Y:S01]  /*6680*/  IADD3 R7, R98.reuse, 0x40, RZ ;  /* 0x0000004062077810 */ /* 0x048fe20007ffe0ff */
[----:B------:R-:W-:Y:S01]  /*6690*/  @!P1 HADD2.F32 R20, -RZ, R58.H1_H1 ;  /* 0x3000003aff149230 */ /* 0x000fe20000004100 */
[----:B------:R-:W-:Y:S01]  /*66a0*/  SHF.R.S32.HI R4, RZ, 0x1f, R3 ;  /* 0x0000001fff047819 */ /* 0x000fe20000011403 */
[----:B------:R-:W3:Y:S01]  /*66b0*/  LDS.128 R16, [R119+0x2900] ;  /* 0x0029000077107984 */ /* 0x000ee20000000c00 */
[----:B----4-:R-:W-:Y:S01]  /*66c0*/  IADD3 R6, R98, 0x40, RZ ;  /* 0x0000004062067810 */ /* 0x010fe20007ffe0ff */
[----:B------:R-:W-:Y:S01]  /*66d0*/  IMAD.SHL.U32 R7, R7, 0x40, RZ ;  /* 0x0000004007077824 */ /* 0x000fe200078e00ff */
[----:B------:R-:W-:Y:S01]  /*66e0*/  LEA.HI R3, R4, R3, RZ, 0x4 ;  /* 0x0000000304037211 */ /* 0x000fe200078f20ff */
[--C-:B------:R-:W-:Y:S01]  /*66f0*/  @!P1 HADD2.F32 R33, -RZ, R59.reuse.H0_H0 ;  /* 0x2000003bff219230 */ /* 0x100fe20000004100 */
[----:B------:R-:W-:Y:S01]  /*6700*/  SHF.L.U32 R6, R6, 0x6, RZ ;  /* 0x0000000606067819 */ /* 0x000fe200000006ff */
[----:B------:R-:W-:Y:S01]  /*6710*/  @!P1 HADD2.F32 R28, -RZ, R59.H1_H1 ;  /* 0x3000003bff1c9230 */ /* 0x000fe20000004100 */
[----:B------:R-:W-:Y:S02]  /*6720*/  LEA.HI.SX32 R3, R3, R97, 0x1c ;  /* 0x0000006103037211 */ /* 0x000fe400078fe2ff */
[----:B------:R-:W-:Y:S02]  /*6730*/  LOP3.LUT R6, R6, 0x1c0, RZ, 0xc0, !PT ;  /* 0x000001c006067812 */ /* 0x000fe400078ec0ff */
[----:B------:R-:W-:Y:S02]  /*6740*/  LOP3.LUT R7, R7, 0x1c0, RZ, 0xc0, !PT ;  /* 0x000001c007077812 */ /* 0x000fe400078ec0ff */
[----:B------:R-:W-:Y:S02]  /*6750*/  SHF.L.U32 R42, R3, 0x3, RZ ;  /* 0x00000003032a7819 */ /* 0x000fe400000006ff */
[----:B------:R-:W-:Y:S02]  /*6760*/  SHF.R.U32.HI R6, RZ, 0x3, R6 ;  /* 0x00000003ff067819 */ /* 0x000fe40000011606 */
[----:B------:R-:W-:Y:S02]  /*6770*/  LOP3.LUT R3, R7, 0x38, R42, 0xf8, !PT ;  /* 0x0000003807037812 */ /* 0x000fe400078ef82a */
[C---:B------:R-:W-:Y:S02]  /*6780*/  LEA R46, P0, R78.reuse, R40, 0x1 ;  /* 0x000000284e2e7211 */ /* 0x040fe400078008ff */
[----:B------:R-:W-:Y:S02]  /*6790*/  LOP3.LUT R3, R3, R6, RZ, 0x3c, !PT ;  /* 0x0000000603037212 */ /* 0x000fe400078e3cff */
[----:B--2---:R-:W-:Y:S02]  /*67a0*/  LEA.HI.X R47, R78, R41, R96, 0x1, P0 ;  /* 0x000000294e2f7211 */ /* 0x004fe400000f0c60 */
[--C-:B------:R-:W-:Y:S02]  /*67b0*/  @!P1 SHF.R.U32.HI R11, RZ, 0x10, R53.reuse ;  /* 0x00000010ff0b9819 */ /* 0x100fe40000011635 */
[----:B------:R-:W-:Y:S02]  /*67c0*/  @!P1 SHF.R.U64 R22, R52, 0x10, R53 ;  /* 0x0000001034169819 */ /* 0x000fe40000001235 */
[--C-:B------:R-:W-:Y:S01]  /*67d0*/  @!P1 SHF.R.U64 R12, R26, 0x10, R27.reuse ;  /* 0x000000101a0c9819 */ /* 0x100fe2000000121b */
[----:B------:R-:W-:Y:S01]  /*67e0*/  @!P1 HADD2.F32 R26, -RZ, R11.H0_H0 ;  /* 0x2000000bff1a9230 */ /* 0x000fe20000004100 */
[----:B------:R-:W-:Y:S01]  /*67f0*/  @!P1 SHF.R.U32.HI R14, RZ, 0x10, R27 ;  /* 0x00000010ff0e9819 */ /* 0x000fe2000001161b */
[----:B------:R-:W-:Y:S01]  /*6800*/  @!P1 HADD2.F32 R22, -RZ, R22.H0_H0 ;  /* 0x20000016ff169230 */ /* 0x000fe20000004100 */
[--C-:B------:R-:W-:Y:S01]  /*6810*/  @!P1 SHF.R.U64 R10, R24, 0x10, R25.reuse ;  /* 0x00000010180a9819 */ /* 0x100fe20000001219 */
[----:B------:R-:W-:Y:S01]  /*6820*/  @!P1 HADD2.F32 R24, -RZ, R58.H0_H0 ;  /* 0x2000003aff189230 */ /* 0x000fe20000004100 */
[----:B------:R-:W-:Y:S01]  /*6830*/  @!P1 SHF.R.U32.HI R7, RZ, 0x10, R25 ;  /* 0x00000010ff079819 */ /* 0x000fe20000011619 */
[----:B------:R-:W-:Y:S01]  /*6840*/  @!P1 HADD2.F32 R14, -RZ, R14.H0_H0 ;  /* 0x2000000eff0e9230 */ /* 0x000fe20000004100 */
[--C-:B------:R-:W-:Y:S02]  /*6850*/  @!P1 SHF.R.U64 R27, R54, 0x10, R55.reuse ;  /* 0x00000010361b9819 */ /* 0x100fe40000001237 */
[----:B------:R-:W-:Y:S02]  /*6860*/  @!P1 SHF.R.U32.HI R35, RZ, 0x10, R55 ;  /* 0x00000010ff239819 */ /* 0x000fe40000011637 */
[----:B------:R-:W-:Y:S03]  /*6870*/  ISETP.GE.AND P0, PT, R42, c[0x0][0x1d4], PT ;  /* 0x000075002a007a0c */ /* 0x000fe60003f06270 */
[----:B------:R-:W-:Y:S01]  /*6880*/  @!P1 HADD2.F32 R35, -RZ, R35.H0_H0 ;  /* 0x20000023ff239230 */ /* 0x000fe20000004100 */
[----:B-----5:R-:W-:Y:S01]  /*6890*/  IMAD.IADD R3, R5, 0x1, R3 ;  /* 0x0000000105037824 */ /* 0x020fe200078e0203 */
[----:B---3--:R-:W-:Y:S04]  /*68a0*/  @!P1 MOV R6, R17 ;  /* 0x0000001100069202 */ /* 0x008fe80000000f00 */
[----:B------:R-:W-:Y:S01]  /*68b0*/  SHF.L.U32 R3, R3, 0x1, RZ ;  /* 0x0000000103037819 */ /* 0x000fe200000006ff */
[----:B------:R-:W-:Y:S04]  /*68c0*/  @!P1 HADD2.F32 R4, -RZ, R6.H0_H0 ;  /* 0x20000006ff049230 */ /* 0x000fe80000004100 */
[----:B------:R2:W3:Y:S02]  /*68d0*/  LDS.128 R36, [R3+0x2900] ;  /* 0x0029000003247984 */ /* 0x0004e40000000c00 */
[----:B--2---:R-:W-:Y:S05]  /*68e0*/  @!P1 HADD2.F32 R3, -RZ, R29.H0_H0 ;  /* 0x2000001dff039230 */ /* 0x004fea0000004100 */
[CC--:B------:R-:W-:Y:S02]  /*68f0*/  @!P1 FMUL.FTZ R5, R4.reuse, R3.reuse ;  /* 0x0000000304059220 */ /* 0x0c0fe40000410000 */
[----:B---3--:R-:W-:Y:S02]  /*6900*/  @!P1 IMAD.MOV.U32 R8, RZ, RZ, R37 ;  /* 0x000000ffff089224 */ /* 0x008fe400078e0025 */
[----:B------:R-:W-:Y:S02]  /*6910*/  @!P1 IMAD.MOV.U32 R13, RZ, RZ, R36 ;  /* 0x000000ffff0d9224 */ /* 0x000fe400078e0024 */
[----:B------:R-:W-:Y:S01]  /*6920*/  @!P1 IMAD.MOV.U32 R34, RZ, RZ, R39 ;  /* 0x000000ffff229224 */ /* 0x000fe200078e0027 */
[--C-:B------:R-:W-:Y:S02]  /*6930*/  @!P1 HADD2.F32 R23, -RZ, R8.reuse.H0_H0 ;  /* 0x20000008ff179230 */ /* 0x100fe40000004100 */
[----:B------:R-:W-:Y:S02]  /*6940*/  @!P1 HADD2.F32 R25, -RZ, R8.H1_H1 ;  /* 0x30000008ff199230 */ /* 0x000fe40000004100 */
[----:B------:R-:W-:Y:S01]  /*6950*/  @!P1 HADD2.F32 R15, -RZ, R13.H0_H0 ;  /* 0x2000000dff0f9230 */ /* 0x000fe20000004100 */
[----:B------:R-:W-:Y:S01]  /*6960*/  @!P1 FMUL.FTZ R9, R23, R3 ;  /* 0x0000000317099220 */ /* 0x000fe20000410000 */
[----:B------:R-:W-:Y:S02]  /*6970*/  @!P1 HADD2.F32 R3, -RZ, R7.H0_H0 ;  /* 0x20000007ff039230 */ /* 0x000fe40000004100 */
[----:B------:R-:W-:Y:S01]  /*6980*/  @!P1 HADD2.F32 R7, -RZ, R6.H1_H1 ;  /* 0x30000006ff079230 */ /* 0x000fe20000004100 */
[----:B------:R-:W-:Y:S01]  /*6990*/  @!P1 FFMA.FTZ R52, R4, R24, -R9 ;  /* 0x0000001804349223 */ /* 0x000fe20000010809 */
[----:B------:R-:W-:Y:S01]  /*69a0*/  @!P1 MOV R9, R16 ;  /* 0x0000001000099202 */ /* 0x000fe20000000f00 */
[-C--:B------:R-:W-:Y:S01]  /*69b0*/  @!P1 FMUL.FTZ R11, R25, R3.reuse ;  /* 0x00000003190b9220 */ /* 0x080fe20000410000 */
[----:B------:R-:W-:Y:S01]  /*69c0*/  @!P1 HADD2.F32 R4, -RZ, R29.H1_H1 ;  /* 0x3000001dff049230 */ /* 0x000fe20000004100 */
[C---:B------:R-:W-:Y:S01]  /*69d0*/  @!P1 FMUL.FTZ R6, R7.reuse, R3 ;  /* 0x0000000307069220 */ /* 0x040fe20000410000 */
[--C-:B------:R-:W-:Y:S01]  /*69e0*/  @!P1 HADD2.F32 R32, -RZ, R34.reuse.H0_H0 ;  /* 0x20000022ff209230 */ /* 0x100fe20000004100 */
[----:B------:R-:W-:Y:S01]  /*69f0*/  @!P1 FFMA.FTZ R51, R7, R26, -R11 ;  /* 0x0000001a07339223 */ /* 0x000fe2000001080b */
[----:B------:R-:W-:Y:S01]  /*6a00*/  @!P1 HADD2.F32 R8, -RZ, R9.H0_H0 ;  /* 0x20000009ff089230 */ /* 0x000fe20000004100 */
[C---:B------:R-:W-:Y:S01]  /*6a10*/  @!P1 FMUL.FTZ R21, R15.reuse, R4 ;  /* 0x000000040f159220 */ /* 0x040fe20000410000 */
[----:B------:R-:W-:Y:S01]  /*6a20*/  @!P1 MOV R11, R19 ;  /* 0x00000013000b9202 */ /* 0x000fe20000000f00 */
[----:B------:R-:W-:Y:S01]  /*6a30*/  @!P1 HADD2.F32 R34, -RZ, R34.H1_H1 ;  /* 0x30000022ff229230 */ /* 0x000fe20000004100 */
[----:B------:R-:W-:Y:S01]  /*6a40*/  @!P1 MOV R29, R38 ;  /* 0x00000026001d9202 */ /* 0x000fe20000000f00 */
[C---:B------:R-:W-:Y:S01]  /*6a50*/  @!P1 FMUL.FTZ R3, R8.reuse, R4 ;  /* 0x0000000408039220 */ /* 0x040fe20000410000 */
[----:B------:R-:W-:Y:S01]  /*6a60*/  @!P1 HADD2.F32 R4, -RZ, R10.H0_H0 ;  /* 0x2000000aff049230 */ /* 0x000fe20000004100 */
[----:B------:R-:W-:Y:S01]  /*6a70*/  @!P1 FFMA.FTZ R50, R8, R20, -R21 ;  /* 0x0000001408329223 */ /* 0x000fe20000010815 */
[----:B------:R-:W-:Y:S01]  /*6a80*/  @!P1 HADD2.F32 R21, -RZ, R13.H1_H1 ;  /* 0x3000000dff159230 */ /* 0x000fe20000004100 */
[----:B------:R-:W-:Y:S01]  /*6a90*/  @!P1 FMUL.FTZ R43, R34, R14 ;  /* 0x0000000e222b9220 */ /* 0x000fe20000410000 */
[--C-:B------:R-:W-:Y:S01]  /*6aa0*/  @!P1 HADD2.F32 R7, -RZ, R30.reuse.H0_H0 ;  /* 0x2000001eff079230 */ /* 0x100fe20000004100 */
[----:B------:R-:W-:Y:S01]  /*6ab0*/  @!P1 FFMA.FTZ R3, R15, R20, R3 ;  /* 0x000000140f039223 */ /* 0x000fe20000010003 */
[----:B------:R-:W-:Y:S01]  /*6ac0*/  @!P1 HADD2.F32 R8, -RZ, R9.H1_H1 ;  /* 0x30000009ff089230 */ /* 0x000fe20000004100 */
[-C--:B------:R-:W-:Y:S01]  /*6ad0*/  @!P1 FMUL.FTZ R9, R21, R4.reuse ;  /* 0x0000000415099220 */ /* 0x080fe20000410000 */
[--C-:B------:R-:W-:Y:S01]  /*6ae0*/  @!P1 HADD2.F32 R10, -RZ, R11.reuse.H0_H0 ;  /* 0x2000000bff0a9230 */ /* 0x100fe20000004100 */
[-C--:B------:R-:W-:Y:S01]  /*6af0*/  @!P1 FMUL.FTZ R13, R32, R7.reuse ;  /* 0x00000007200d9220 */ /* 0x080fe20000410000 */
[----:B------:R-:W-:Y:S01]  /*6b00*/  @!P1 HADD2.F32 R11, -RZ, R11.H1_H1 ;  /* 0x3000000bff0b9230 */ /* 0x000fe20000004100 */
[C---:B------:R-:W-:Y:S02]  /*6b10*/  @!P1 FMUL.FTZ R4, R8.reuse, R4 ;  /* 0x0000000408049220 */ /* 0x040fe40000410000 */
[-C--:B------:R-:W-:Y:S02]  /*6b20*/  @!P1 FFMA.FTZ R49, R8, R22.reuse, -R9 ;  /* 0x0000001608319223 */ /* 0x080fe40000010809 */
[----:B------:R-:W-:Y:S02]  /*6b30*/  @!P1 IMAD.MOV.U32 R8, RZ, RZ, R18 ;  /* 0x000000ffff089224 */ /* 0x000fe400078e0012 */
[C---:B------:R-:W-:Y:S01]  /*6b40*/  @!P1 FMUL.FTZ R9, R10.reuse, R7 ;  /* 0x000000070a099220 */ /* 0x040fe20000410000 */
[----:B------:R-:W-:Y:S01]  /*6b50*/  @!P1 HADD2.F32 R7, -RZ, R30.H1_H1 ;  /* 0x3000001eff079230 */ /* 0x000fe20000004100 */
[----:B------:R-:W-:Y:S01]  /*6b60*/  @!P1 FFMA.FTZ R48, R10, R33, -R13 ;  /* 0x000000210a309223 */ /* 0x000fe2000001080d */
[----:B------:R-:W-:Y:S01]  /*6b70*/  @!P1 HADD2.F32 R10, -RZ, R12.H0_H0 ;  /* 0x2000000cff0a9230 */ /* 0x000fe20000004100 */
[----:B------:R-:W-:Y:S01]  /*6b80*/  @!P1 FFMA.FTZ R43, R11, R35, -R43 ;  /* 0x000000230b2b9223 */ /* 0x000fe2000001082b */
[----:B------:R-:W-:Y:S01]  /*6b90*/  @!P1 HADD2.F32 R30, -RZ, R27.H0_H0 ;  /* 0x2000001bff1e9230 */ /* 0x000fe20000004100 */
[----:B------:R-:W-:Y:S01]  /*6ba0*/  @!P1 FFMA.FTZ R4, R21, R22, R4 ;  /* 0x0000001615049223 */ /* 0x000fe20000010004 */
[--C-:B------:R-:W-:Y:S01]  /*6bb0*/  @!P1 HADD2.F32 R27, -RZ, R29.reuse.H0_H0 ;  /* 0x2000001dff1b9230 */ /* 0x100fe20000004100 */
[----:B------:R-:W-:Y:S01]  /*6bc0*/  @!P1 FFMA.FTZ R5, R23, R24, R5 ;  /* 0x0000001817059223 */ /* 0x000fe20000010005 */
[----:B------:R-:W-:Y:S01]  /*6bd0*/  @!P1 HADD2.F32 R29, -RZ, R29.H1_H1 ;  /* 0x3000001dff1d9230 */ /* 0x000fe20000004100 */
[----:B------:R-:W-:Y:S01]  /*6be0*/  @!P1 FFMA.FTZ R6, R25, R26, R6 ;  /* 0x0000001a19069223 */ /* 0x000fe20000010006 */
[--C-:B------:R-:W-:Y:S01]  /*6bf0*/  @!P1 HADD2.F32 R13, -RZ, R8.reuse.H0_H0 ;  /* 0x20000008ff0d9230 */ /* 0x100fe20000004100 */
[----:B------:R-:W-:Y:S01]  /*6c00*/  @!P1 F2FP.PACK_AB R4, R4, R3 ;  /* 0x000000030404923e */ /* 0x000fe200000000ff */
[----:B------:R-:W-:Y:S01]  /*6c10*/  @!P1 HADD2.F32 R12, -RZ, R8.H1_H1 ;  /* 0x30000008ff0c9230 */ /* 0x000fe20000004100 */
[----:B------:R-:W-:Y:S01]  /*6c20*/  @!P1 FMUL.FTZ R8, R27, R7 ;  /* 0x000000071b089220 */ /* 0x000fe20000410000 */
[----:B------:R-:W-:Y:S01]  /*6c30*/  @!P1 F2FP.PACK_AB R5, R6, R5 ;  /* 0x000000050605923e */ /* 0x000fe200000000ff */
[----:B------:R-:W-:Y:S01]  /*6c40*/  @!P1 FMUL.FTZ R44, R29, R10 ;  /* 0x0000000a1d2c9220 */ /* 0x000fe20000410000 */
[----:B------:R-:W-:Y:S01]  /*6c50*/  @!P1 MOV R36, R4 ;  /* 0x0000000400249202 */ /* 0x000fe20000000f00 */
[C---:B------:R-:W-:Y:S02]  /*6c60*/  @!P1 FFMA.FTZ R45, R13.reuse, R28, -R8 ;  /* 0x0000001c0d2d9223 */ /* 0x040fe40000010808 */
[C---:B------:R-:W-:Y:S02]  /*6c70*/  @!P1 FFMA.FTZ R44, R12.reuse, R30, -R44 ;  /* 0x0000001e0c2c9223 */ /* 0x040fe4000001082c */
[----:B------:R-:W-:Y:S01]  /*6c80*/  @!P1 FMUL.FTZ R7, R13, R7 ;  /* 0x000000070d079220 */ /* 0x000fe20000410000 */
[----:B------:R-:W-:Y:S01]  /*6c90*/  @!P1 F2FP.PACK_AB R13, R49, R50 ;  /* 0x00000032310d923e */ /* 0x000fe200000000ff */
[----:B------:R-:W-:Y:S01]  /*6ca0*/  @!P1 FMUL.FTZ R8, R12, R10 ;  /* 0x0000000a0c089220 */ /* 0x000fe20000410000 */
[----:B------:R-:W-:Y:S01]  /*6cb0*/  @!P1 F2FP.PACK_AB R12, R43, R48 ;  /* 0x000000302b0c923e */ /* 0x000fe200000000ff */
[----:B------:R-:W-:Y:S01]  /*6cc0*/  @!P1 FMUL.FTZ R10, R11, R14 ;  /* 0x0000000e0b0a9220 */ /* 0x000fe20000410000 */
[----:B------:R-:W-:Y:S01]  /*6cd0*/  @!P1 F2FP.PACK_AB R11, R44, R45 ;  /* 0x0000002d2c0b923e */ /* 0x000fe200000000ff */
[----:B------:R-:W-:Y:S01]  /*6ce0*/  @!P1 IMAD.MOV.U32 R16, RZ, RZ, R13 ;  /* 0x000000ffff109224 */ /* 0x000fe200078e000d */
[----:B------:R-:W-:Y:S01]  /*6cf0*/  @!P1 F2FP.PACK_AB R14, R51, R52 ;  /* 0x00000034330e923e */ /* 0x000fe200000000ff */
[----:B------:R-:W-:Y:S01]  /*6d00*/  @!P1 FFMA.FTZ R7, R27, R28, R7 ;  /* 0x0000001c1b079223 */ /* 0x000fe20000010007 */
[----:B------:R-:W-:Y:S01]  /*6d10*/  @!P1 MOV R19, R12 ;  /* 0x0000000c00139202 */ /* 0x000fe20000000f00 */
[----:B------:R-:W-:Y:S01]  /*6d20*/  @!P1 IMAD.MOV.U32 R18, RZ, RZ, R11 ;  /* 0x000000ffff129224 */ /* 0x000fe200078e000b */
[----:B------:R-:W-:Y:S01]  /*6d30*/  @!P1 MOV R17, R14 ;  /* 0x0000000e00119202 */ /* 0x000fe20000000f00 */
[----:B------:R-:W-:Y:S02]  /*6d40*/  @!P1 FFMA.FTZ R8, R29, R30, R8 ;  /* 0x0000001e1d089223 */ /* 0x000fe40000010008 */
[----:B------:R-:W-:Y:S02]  /*6d50*/  @!P1 FFMA.FTZ R9, R32, R33, R9 ;  /* 0x0000002120099223 */ /* 0x000fe40000010009 */
[----:B------:R2:W-:Y:S01]  /*6d60*/  ST.E.128 [R46.64], R16 ;  /* 0x000000102e007985 */ /* 0x0005e2000c101d08 */
[----:B------:R-:W-:Y:S01]  /*6d70*/  @!P1 F2FP.PACK_AB R7, R8, R7 ;  /* 0x000000070807923e */ /* 0x000fe200000000ff */
[----:B------:R-:W-:Y:S02]  /*6d80*/  @!P1 FFMA.FTZ R10, R34, R35, R10 ;  /* 0x00000023220a9223 */ /* 0x000fe4000001000a */
[----:B------:R-:W-:Y:S01]  /*6d90*/  @!P1 IMAD.MOV.U32 R37, RZ, RZ, R5 ;  /* 0x000000ffff259224 */ /* 0x000fe200078e0005 */
[----:B------:R-:W-:Y:S02]  /*6da0*/  @!P1 MOV R38, R7 ;  /* 0x0000000700269202 */ /* 0x000fe40000000f00 */
[----:B------:R-:W-:Y:S04]  /*6db0*/  @!P1 F2FP.PACK_AB R3, R10, R9 ;  /* 0x000000090a03923e */ /* 0x000fe800000000ff */
[----:B------:R-:W-:Y:S01]  /*6dc0*/  @!P1 MOV R39, R3 ;  /* 0x0000000300279202 */ /* 0x000fe20000000f00 */
[----:B------:R-:W-:-:S05]  /*6dd0*/  @P0 BRA `(.L_x_254) ;  /* 0x000003c000000947 */ /* 0x000fca0003800000 */
[C---:B------:R-:W-:Y:S04]  /*6de0*/  LEA R4, P0, R42.reuse, R40, 0x1 ;  /* 0x000000282a047211 */ /* 0x040fe800078008ff */
[----:B------:R-:W-:Y:S05]  /*6df0*/  LEA.HI.X.SX32 R5, R42, R41, 0x1, P0 ;  /* 0x000000292a057211 */ /* 0x000fea00000f0eff */
[----:B------:R3:W-:Y:S01]  /*6e00*/  ST.E.128 [R4.64], R36 ;  /* 0x0000002404007985 */ /* 0x0007e2000c101d08 */
[----:B------:R-:W-:-:S05]  /*6e10*/  BRA `(.L_x_254) ;  /* 0x0000038000007947 */ /* 0x000fca0003800000 */
.L_x_238:
[----:B------:R1:W2:Y:S01]  /*6e20*/  SHFL.IDX PT, R5, R70, RZ, 0x1c1f ;  /* 0x001c1fff46057589 */ /* 0x0002a200000e0000 */
[----:B------:R-:W-:Y:S01]  /*6e30*/  IMAD R3, R31, -0x50, R2 ;  /* 0xffffffb01f037824 */ /* 0x000fe200078e0202 */
[----:B------:R-:W-:Y:S02]  /*6e40*/  BSSY B0, `(.L_x_261) ;  /* 0x0000013000007945 */ /* 0x000fe40003800000 */
[----:B------:R1:W3:Y:S02]  /*6e50*/  SHFL.IDX PT, R4, R71, RZ, 0x1c1f ;  /* 0x001c1fff47047589 */ /* 0x0002e400000e0000 */
[----:B------:R-:W-:Y:S04]  /*6e60*/  IMNMX R3, R3, 0x50, PT ;  /* 0x0000005003037817 */ /* 0x000fe80003800200 */
[----:B------:R-:W-:Y:S04]  /*6e70*/  IADD3 R3, -R98, R3, RZ ;  /* 0x0000000362037210 */ /* 0x000fe80007ffe1ff */
[----:B------:R-:W-:Y:S11]  /*6e80*/  ISETP.GE.AND P0, PT, R3, 0x1, PT ;  /* 0x000000010300780c */ /* 0x000ff60003f06270 */
[----:B------:R-:W-:Y:S02]  /*6e90*/  @!UPT UIADD3 URZ, URZ, URZ, URZ ;  /* 0x0000003f3f3ff290 */ /* 0x000fe4000fffe03f */
[----:B------:R-:W-:-:S05]  /*6ea0*/  @!P0 BRA `(.L_x_262) ;  /* 0x000000c000008947 */ /* 0x000fca0003800000 */
[C---:B-12---:R-:W-:Y:S11]  /*6eb0*/  ISETP.GE.AND P1, PT, R86.reuse, c[0x0][0x1d4], PT ;  /* 0x0000750056007a0c */ /* 0x046ff60003f26270 */
[----:B------:R-:W-:Y:S02]  /*6ec0*/  @!UPT UIADD3 URZ, URZ, URZ, URZ ;  /* 0x0000003f3f3ff290 */ /* 0x000fe4000fffe03f */
[----:B------:R-:W1:Y:S01]  /*6ed0*/  @!P1 LDS.128 R8, [R247+0x2800] ;  /* 0x00280000f7089984 */ /* 0x000e620000000c00 */
[CC--:B---3--:R-:W-:Y:S04]  /*6ee0*/  @!P1 LEA R6, P0, R86.reuse, R4.reuse, 0x1 ;  /* 0x0000000456069211 */ /* 0x0c8fe800078008ff */
[-C--:B------:R-:W-:Y:S02]  /*6ef0*/  @!P1 LEA.HI.X R7, R86, R5.reuse, R87, 0x1, P0 ;  /* 0x0000000556079211 */ /* 0x080fe400000f0c57 */
[C---:B------:R-:W-:Y:S11]  /*6f00*/  ISETP.GE.AND P0, PT, R212.reuse, c[0x0][0x1d4], PT ;  /* 0x00007500d4007a0c */ /* 0x040ff60003f06270 */
[----:B------:R-:W-:Y:S02]  /*6f10*/  @!UPT UIADD3 URZ, URZ, URZ, URZ ;  /* 0x0000003f3f3ff290 */ /* 0x000fe4000fffe03f */
[C---:B------:R-:W-:Y:S04]  /*6f20*/  @!P0 LEA R4, P2, R212.reuse, R4, 0x1 ;  /* 0x00000004d4048211 */ /* 0x040fe800078408ff */
[----:B------:R-:W-:Y:S01]  /*6f30*/  @!P0 LEA.HI.X R5, R212, R5, R252, 0x1, P2 ;  /* 0x00000005d4058211 */ /* 0x000fe200010f0cfc */
[----:B-1----:R-:W-:Y:S04]  /*6f40*/  @!P1 ST.E.128 [R6.64], R8 ;  /* 0x0000000806009985 */ /* 0x002fe8000c101d08 */
[----:B------:R-:W1:Y:S04]  /*6f50*/  @!P0 LDS.128 R8, [R248+0x2800] ;  /* 0x00280000f8088984 */ /* 0x000e680000000c00 */
[----:B-1----:R1:W-:Y:S02]  /*6f60*/  @!P0 ST.E.128 [R4.64], R8 ;  /* 0x0000000804008985 */ /* 0x0023e4000c101d08 */
.L_x_262:
[----:B-12---:R-:W-:Y:S05]  /*6f70*/  BSYNC B0 ;  /* 0x0000000000007941 */ /* 0x006fea0003800000 */
.L_x_261:
[----:B------:R1:W2:Y:S01]  /*6f80*/  SHFL.IDX PT, R5, R70, 0x1, 0x1c1f ;  /* 0x003c1f0046057f89 */ /* 0x0002a200000e0000 */
[----:B------:R-:W-:Y:S01]  /*6f90*/  ISETP.GE.AND P0, PT, R3, 0x21, PT ;  /* 0x000000210300780c */ /* 0x000fe20003f06270 */
[----:B------:R-:W-:Y:S02]  /*6fa0*/  BSSY B0, `(.L_x_263) ;  /* 0x000000f000007945 */ /* 0x000fe40003800000 */
[----:B---3--:R1:W3:Y:S10]  /*6fb0*/  SHFL.IDX PT, R4, R71, 0x1, 0x1c1f ;  /* 0x003c1f0047047f89 */ /* 0x0082f400000e0000 */
[----:B------:R-:W-:-:S05]  /*6fc0*/  @!P0 BRA `(.L_x_264) ;  /* 0x000000c000008947 */ /* 0x000fca0003800000 */
[C---:B------:R-:W-:Y:S11]  /*6fd0*/  ISETP.GE.AND P1, PT, R86.reuse, c[0x0][0x1d4], PT ;  /* 0x0000750056007a0c */ /* 0x040ff60003f26270 */
[----:B------:R-:W-:Y:S02]  /*6fe0*/  @!UPT UIADD3 URZ, URZ, URZ, URZ ;  /* 0x0000003f3f3ff290 */ /* 0x000fe4000fffe03f */
[----:B------:R-:W4:Y:S01]  /*6ff0*/  @!P1 LDS.128 R8, [R247+0x3800] ;  /* 0x00380000f7089984 */ /* 0x000f220000000c00 */
[CC--:B---3--:R-:W-:Y:S04]  /*7000*/  @!P1 LEA R6, P0, R86.reuse, R4.reuse, 0x1 ;  /* 0x0000000456069211 */ /* 0x0c8fe800078008ff */
[-C--:B--2---:R-:W-:Y:S02]  /*7010*/  @!P1 LEA.HI.X R7, R86, R5.reuse, R87, 0x1, P0 ;  /* 0x0000000556079211 */ /* 0x084fe400000f0c57 */
[C---:B------:R-:W-:Y:S11]  /*7020*/  ISETP.GE.AND P0, PT, R212.reuse, c[0x0][0x1d4], PT ;  /* 0x00007500d4007a0c */ /* 0x040ff60003f06270 */
[----:B------:R-:W-:Y:S02]  /*7030*/  @!UPT UIADD3 URZ, URZ, URZ, URZ ;  /* 0x0000003f3f3ff290 */ /* 0x000fe4000fffe03f */
[C---:B------:R-:W-:Y:S04]  /*7040*/  @!P0 LEA R4, P2, R212.reuse, R4, 0x1 ;  /* 0x00000004d4048211 */ /* 0x040fe800078408ff */
[----:B------:R-:W-:Y:S01]  /*7050*/  @!P0 LEA.HI.X R5, R212, R5, R252, 0x1, P2 ;  /* 0x00000005d4058211 */ /* 0x000fe200010f0cfc */
[----:B----4-:R-:W-:Y:S04]  /*7060*/  @!P1 ST.E.128 [R6.64], R8 ;  /* 0x0000000806009985 */ /* 0x010fe8000c101d08 */
[----:B------:R-:W2:Y:S04]  /*7070*/  @!P0 LDS.128 R8, [R248+0x3800] ;  /* 0x00380000f8088984 */ /* 0x000ea80000000c00 */
[----:B--2---:R2:W-:Y:S02]  /*7080*/  @!P0 ST.E.128 [R4.64], R8 ;  /* 0x0000000804008985 */ /* 0x0045e4000c101d08 */
.L_x_264:
[----:B------:R-:W-:Y:S05]  /*7090*/  BSYNC B0 ;  /* 0x0000000000007941 */ /* 0x000fea0003800000 */
.L_x_263:
[----:B--2---:R2:W4:Y:S01]  /*70a0*/  SHFL.IDX PT, R5, R70, 0x2, 0x1c1f ;  /* 0x005c1f0046057f89 */ /* 0x00452200000e0000 */
[----:B------:R-:W-:Y:S03]  /*70b0*/  ISETP.GE.AND P0, PT, R3, 0x41, PT ;  /* 0x000000410300780c */ /* 0x000fe60003f06270 */
[----:B---3--:R2:W3:Y:S10]  /*70c0*/  SHFL.IDX PT, R4, R71, 0x2, 0x1c1f ;  /* 0x005c1f0047047f89 */ /* 0x0084f400000e0000 */
[----:B------:R-:W-:-:S05]  /*70d0*/  @!P0 BRA `(.L_x_254) ;  /* 0x000000c000008947 */ /* 0x000fca0003800000 */
[C---:B------:R-:W-:Y:S11]  /*70e0*/  ISETP.GE.AND P1, PT, R86.reuse, c[0x0][0x1d4], PT ;  /* 0x0000750056007a0c */ /* 0x040ff60003f26270 */
[----:B------:R-:W-:Y:S02]  /*70f0*/  @!UPT UIADD3 URZ, URZ, URZ, URZ ;  /* 0x0000003f3f3ff290 */ /* 0x000fe4000fffe03f */
[----:B------:R-:W5:Y:S01]  /*7100*/  @!P1 LDS.128 R8, [R247+0x4800] ;  /* 0x00480000f7089984 */ /* 0x000f620000000c00 */
[CC--:B---3--:R-:W-:Y:S04]  /*7110*/  @!P1 LEA R6, P0, R86.reuse, R4.reuse, 0x1 ;  /* 0x0000000456069211 */ /* 0x0c8fe800078008ff */
[-C--:B----4-:R-:W-:Y:S02]  /*7120*/  @!P1 LEA.HI.X R7, R86, R5.reuse, R87, 0x1, P0 ;  /* 0x0000000556079211 */ /* 0x090fe400000f0c57 */
[C---:B------:R-:W-:Y:S11]  /*7130*/  ISETP.GE.AND P0, PT, R212.reuse, c[0x0][0x1d4], PT ;  /* 0x00007500d4007a0c */ /* 0x040ff60003f06270 */
[----:B------:R-:W-:Y:S02]  /*7140*/  @!UPT UIADD3 URZ, URZ, URZ, URZ ;  /* 0x0000003f3f3ff290 */ /* 0x000fe4000fffe03f */
[C---:B------:R-:W-:Y:S04]  /*7150*/  @!P0 LEA R4, P2, R212.reuse, R4, 0x1 ;  /* 0x00000004d4048211 */ /* 0x040fe800078408ff */
[----:B------:R-:W-:Y:S01]  /*7160*/  @!P0 LEA.HI.X R5, R212, R5, R252, 0x1, P2 ;  /* 0x00000005d4058211 */ /* 0x000fe200010f0cfc */
[----:B-----5:R-:W-:Y:S04]  /*7170*/  @!P1 ST.E.128 [R6.64], R8 ;  /* 0x0000000806009985 */ /* 0x020fe8000c101d08 */
[----:B------:R-:W3:Y:S04]  /*7180*/  @!P0 LDS.128 R8, [R248+0x4800] ;  /* 0x00480000f8088984 */ /* 0x000ee80000000c00 */
[----:B---3--:R3:W-:Y:S02]  /*7190*/  @!P0 ST.E.128 [R4.64], R8 ;  /* 0x0000000804008985 */ /* 0x0087e4000c101d08 */
.L_x_254:
[----:B------:R-:W-:Y:S05]  /*71a0*/  BSYNC B2 ;  /* 0x0000000000027941 */ /* 0x000fea0003800000 */
.L_x_237:
[C---:B--2---:R-:W-:Y:S01]  /*71b0*/  IMAD R18, R31.reuse, -0x50, RZ ;  /* 0xffffffb01f127824 */ /* 0x044fe200078e02ff */
[----:B------:R-:W-:Y:S01]  /*71c0*/  BSSY B0, `(.L_x_265) ;  /* 0x0000064000007945 */ /* 0x000fe20003800000 */
[----:B---34-:R-:W-:Y:S04]  /*71d0*/  IMAD.WIDE R6, R31, 0x50, R106 ;  /* 0x000000501f067825 */ /* 0x018fe800078e026a */
[----:B------:R-:W-:Y:S05]  /*71e0*/  IMAD.IADD R3, R105, 0x1, R18 ;  /* 0x0000000169037824 */ /* 0x000fea00078e0212 */
[C---:B------:R-:W-:Y:S02]  /*71f0*/  ISETP.GE.AND P3, PT, R3.reuse, 0x11, PT ;  /* 0x000000110300780c */ /* 0x040fe40003f66270 */
[C---:B------:R-:W-:Y:S02]  /*7200*/  ISETP.GE.AND P2, PT, R3.reuse, 0x21, PT ;  /* 0x000000210300780c */ /* 0x040fe40003f46270 */
[C---:B------:R-:W-:Y:S09]  /*7210*/  ISETP.GE.AND P1, PT, R3.reuse, 0x31, PT ;  /* 0x000000310300780c */ /* 0x040ff20003f26270 */
[C---:B-1----:R-:W-:Y:S04]  /*7220*/  @P3 IADD3 R8, P0, R6.reuse, 0x10, RZ ;  /* 0x0000001006083810 */ /* 0x042fe80007f1e0ff */
[-C--:B------:R-:W-:Y:S02]  /*7230*/  @P3 IADD3.X R10, RZ, R7.reuse, RZ, P0, !PT ;  /* 0x00000007ff0a3210 */ /* 0x080fe400007fe4ff */
[C---:B------:R-:W-:Y:S05]  /*7240*/  @P2 IADD3 R9, P0, R6.reuse, 0x20, RZ ;  /* 0x0000002006092810 */ /* 0x040fea0007f1e0ff */
[--C-:B------:R-:W-:Y:S01]  /*7250*/  @P2 IMAD.X R11, RZ, RZ, R7.reuse, P0 ;  /* 0x000000ffff0b2224 */ /* 0x100fe200000e0607 */
[C---:B------:R-:W-:Y:S04]  /*7260*/  @P1 IADD3 R16, P0, R6.reuse, 0x30, RZ ;  /* 0x0000003006101810 */ /* 0x040fe80007f1e0ff */
[----:B------:R-:W-:Y:S02]  /*7270*/  @P1 IADD3.X R19, RZ, R7, RZ, P0, !PT ;  /* 0x00000007ff131210 */ /* 0x000fe400007fe4ff */
[C---:B------:R-:W-:Y:S11]  /*7280*/  ISETP.GE.AND P0, PT, R3.reuse, 0x41, PT ;  /* 0x000000410300780c */ /* 0x040ff60003f06270 */
[----:B------:R-:W-:Y:S02]  /*7290*/  @!UPT UIADD3 URZ, URZ, URZ, URZ ;  /* 0x0000003f3f3ff290 */ /* 0x000fe4000fffe03f */
[C---:B------:R-:W-:Y:S05]  /*72a0*/  @P0 IADD3 R17, P4, R6.reuse, 0x40, RZ ;  /* 0x0000004006110810 */ /* 0x040fea0007f9e0ff */
[----:B------:R-:W-:Y:S01]  /*72b0*/  @P0 IMAD.X R20, RZ, RZ, R7, P4 ;  /* 0x000000ffff140224 */ /* 0x000fe200020e0607 */
[----:B------:R-:W-:Y:S11]  /*72c0*/  ISETP.GE.AND P4, PT, R3, 0x1, PT ;  /* 0x000000010300780c */ /* 0x000ff60003f86270 */
[----:B------:R-:W-:Y:S02]  /*72d0*/  @!UPT UIADD3 URZ, URZ, URZ, URZ ;  /* 0x0000003f3f3ff290 */ /* 0x000fe4000fffe03f */
[----:B------:R-:W-:Y:S01]  /*72e0*/  @P4 IMAD R3, R7, c[0x0][0x258], RZ ;  /* 0x0000960007034a24 */ /* 0x000fe200078e02ff */
[-C--:B------:R-:W-:Y:S01]  /*72f0*/  @P4 MOV R4, R76.reuse ;  /* 0x0000004c00044202 */ /* 0x080fe20000000f00 */
[----:B------:R-:W-:Y:S02]  /*7300*/  @P4 IMAD.MOV.U32 R5, RZ, RZ, R79 ;  /* 0x000000ffff054224 */ /* 0x000fe400078e004f */
[C---:B------:R-:W-:Y:S02]  /*7310*/  @P4 IMAD R3, R6.reuse, c[0x0][0x25c], R3 ;  /* 0x0000970006034a24 */ /* 0x040fe400078e0203 */
[----:B------:R-:W-:Y:S05]  /*7320*/  @P4 IMAD.WIDE.U32 R4, R6, c[0x0][0x258], R4 ;  /* 0x0000960006044a25 */ /* 0x000fea00078e0004 */
[C---:B------:R-:W-:Y:S02]  /*7330*/  @P4 LEA R14, P5, R4.reuse, c[0x0][0x250], 0x1 ;  /* 0x00009400040e4a11 */ /* 0x040fe400078a08ff */
[----:B------:R-:W-:Y:S02]  /*7340*/  @P4 IADD3 R3, R5, R3, RZ ;  /* 0x0000000305034210 */ /* 0x000fe40007ffe0ff */
[----:B------:R-:W-:Y:S02]  /*7350*/  @P3 MOV R5, R79 ;  /* 0x0000004f00053202 */ /* 0x000fe40000000f00 */
[----:B------:R-:W-:Y:S01]  /*7360*/  @P4 LEA.HI.X R15, R4, c[0x0][0x254], R3, 0x1, P5 ;  /* 0x00009500040f4a11 */ /* 0x000fe200028f0c03 */
[----:B------:R-:W-:Y:S02]  /*7370*/  @P3 IMAD R3, R10, c[0x0][0x258], RZ ;  /* 0x000096000a033a24 */ /* 0x000fe400078e02ff */
[----:B------:R-:W-:Y:S02]  /*7380*/  @P3 IMAD.MOV.U32 R4, RZ, RZ, R76 ;  /* 0x000000ffff043224 */ /* 0x000fe400078e004c */
[----:B------:R-:W-:Y:S01]  /*7390*/  @!PT LDS RZ, [RZ] ;  /* 0x00000000fffff984 */ /* 0x000fe20000000800 */
[----:B------:R-:W-:Y:S01]  /*73a0*/  @!PT LDS RZ, [RZ] ;  /* 0x00000000fffff984 */ /* 0x000fe20000000800 */
[----:B------:R-:W-:Y:S01]  /*73b0*/  @!PT LDS RZ, [RZ] ;  /* 0x00000000fffff984 */ /* 0x000fe20000000800 */
[----:B------:R1:W-:Y:S01]  /*73c0*/  @P4 LDGSTS.E.BYPASS.LTC128B.128 [R213+0x100], [R14.64], !P6 ;  /* 0x001000000ed54fae */ /* 0x0003e2000f101d48 */
[C---:B------:R-:W-:Y:S02]  /*73d0*/  @P3 IMAD R3, R8.reuse, c[0x0][0x25c], R3 ;  /* 0x0000970008033a24 */ /* 0x040fe400078e0203 */
[----:B------:R-:W-:Y:S04]  /*73e0*/  @P3 IMAD.WIDE.U32 R4, R8, c[0x0][0x258], R4 ;  /* 0x0000960008043a25 */ /* 0x000fe800078e0004 */
[----:B------:R-:W-:Y:S01]  /*73f0*/  @P3 IMAD.IADD R3, R5, 0x1, R3 ;  /* 0x0000000105033824 */ /* 0x000fe200078e0203 */
[C---:B------:R-:W-:Y:S01]  /*7400*/  @P3 LEA R12, P5, R4.reuse, c[0x0][0x250], 0x1 ;  /* 0x00009400040c3a11 */ /* 0x040fe200078a08ff */
[----:B------:R-:W-:Y:S03]  /*7410*/  @P2 IMAD.MOV.U32 R5, RZ, RZ, R79 ;  /* 0x000000ffff052224 */ /* 0x000fe600078e004f */
[----:B------:R-:W-:Y:S01]  /*7420*/  @P3 LEA.HI.X R13, R4, c[0x0][0x254], R3, 0x1, P5 ;  /* 0x00009500040d3a11 */ /* 0x000fe200028f0c03 */
[----:B------:R-:W-:Y:S01]  /*7430*/  @P2 IMAD R3, R11, c[0x0][0x258], RZ ;  /* 0x000096000b032a24 */ /* 0x000fe200078e02ff */
[-C--:B------:R-:W-:Y:S03]  /*7440*/  @P2 MOV R4, R76.reuse ;  /* 0x0000004c00042202 */ /* 0x080fe60000000f00 */
[----:B------:R1:W-:Y:S01]  /*7450*/  @P3 LDGSTS.E.BYPASS.LTC128B.128 [R213+0x900], [R12.64], !P6 ;  /* 0x009000000cd53fae */ /* 0x0003e2000f101d48 */
[C---:B------:R-:W-:Y:S02]  /*7460*/  @P2 IMAD R3, R9.reuse, c[0x0][0x25c], R3 ;  /* 0x0000970009032a24 */ /* 0x040fe400078e0203 */
[----:B------:R-:W-:Y:S05]  /*7470*/  @P2 IMAD.WIDE.U32 R4, R9, c[0x0][0x258], R4 ;  /* 0x0000960009042a25 */ /* 0x000fea00078e0004 */
[C---:B------:R-:W-:Y:S02]  /*7480*/  @P2 LEA R10, P5, R4.reuse, c[0x0][0x250], 0x1 ;  /* 0x00009400040a2a11 */ /* 0x040fe400078a08ff */
[----:B------:R-:W-:Y:S02]  /*7490*/  @P2 IADD3 R3, R5, R3, RZ ;  /* 0x0000000305032210 */ /* 0x000fe40007ffe0ff */
[----:B------:R-:W-:Y:S02]  /*74a0*/  @P1 MOV R5, R79 ;  /* 0x0000004f00051202 */ /* 0x000fe40000000f00 */
[----:B------:R-:W-:Y:S01]  /*74b0*/  @P2 LEA.HI.X R11, R4, c[0x0][0x254], R3, 0x1, P5 ;  /* 0x00009500040b2a11 */ /* 0x000fe200028f0c03 */
[----:B------:R-:W-:Y:S02]  /*74c0*/  @P1 IMAD.MOV.U32 R4, RZ, RZ, R76 ;  /* 0x000000ffff041224 */ /* 0x000fe400078e004c */
[----:B------:R-:W-:Y:S02]  /*74d0*/  @P1 IMAD R3, R19, c[0x0][0x258], RZ ;  /* 0x0000960013031a24 */ /* 0x000fe400078e02ff */
[----:B------:R1:W-:Y:S01]  /*74e0*/  @P2 LDGSTS.E.BYPASS.LTC128B.128 [R213+0x1100], [R10.64], !P6 ;  /* 0x011000000ad52fae */ /* 0x0003e2000f101d48 */
[C---:B------:R-:W-:Y:S04]  /*74f0*/  @P1 IMAD.WIDE.U32 R4, R16.reuse, c[0x0][0x258], R4 ;  /* 0x0000960010041a25 */ /* 0x040fe800078e0004 */
[----:B------:R-:W-:Y:S01]  /*7500*/  @P1 IMAD R3, R16, c[0x0][0x25c], R3 ;  /* 0x0000970010031a24 */ /* 0x000fe200078e0203 */
[C---:B------:R-:W-:Y:S03]  /*7510*/  @P1 LEA R6, P5, R4.reuse, c[0x0][0x250], 0x1 ;  /* 0x0000940004061a11 */ /* 0x040fe600078a08ff */
[----:B------:R-:W-:Y:S02]  /*7520*/  @P1 IMAD.IADD R3, R5, 0x1, R3 ;  /* 0x0000000105031824 */ /* 0x000fe400078e0203 */
[----:B------:R-:W-:Y:S03]  /*7530*/  @P0 IMAD.MOV.U32 R5, RZ, RZ, R79 ;  /* 0x000000ffff050224 */ /* 0x000fe600078e004f */
[----:B------:R-:W-:Y:S01]  /*7540*/  @P1 LEA.HI.X R7, R4, c[0x0][0x254], R3, 0x1, P5 ;  /* 0x0000950004071a11 */ /* 0x000fe200028f0c03 */
[----:B------:R-:W-:Y:S01]  /*7550*/  @P0 IMAD R3, R20, c[0x0][0x258], RZ ;  /* 0x0000960014030a24 */ /* 0x000fe200078e02ff */
[----:B------:R-:W-:Y:S03]  /*7560*/  @P0 MOV R4, R76 ;  /* 0x0000004c00040202 */ /* 0x000fe60000000f00 */
[----:B------:R2:W-:Y:S01]  /*7570*/  @P1 LDGSTS.E.BYPASS.LTC128B.128 [R213+0x1900], [R6.64], !P6 ;  /* 0x0190000006d51fae */ /* 0x0005e2000f101d48 */
[C---:B------:R-:W-:Y:S02]  /*7580*/  @P0 IMAD R3, R17.reuse, c[0x0][0x25c], R3 ;  /* 0x0000970011030a24 */ /* 0x040fe400078e0203 */
[----:B------:R-:W-:Y:S05]  /*7590*/  @P0 IMAD.WIDE.U32 R4, R17, c[0x0][0x258], R4 ;  /* 0x0000960011040a25 */ /* 0x000fea00078e0004 */
[C---:B------:R-:W-:Y:S02]  /*75a0*/  @P0 LEA R8, P5, R4.reuse, c[0x0][0x250], 0x1 ;  /* 0x0000940004080a11 */ /* 0x040fe400078a08ff */
[----:B------:R-:W-:Y:S04]  /*75b0*/  @P0 IADD3 R3, R5, R3, RZ ;  /* 0x0000000305030210 */ /* 0x000fe80007ffe0ff */
[----:B------:R-:W-:Y:S01]  /*75c0*/  @P0 LEA.HI.X R9, R4, c[0x0][0x254], R3, 0x1, P5 ;  /* 0x0000950004090a11 */ /* 0x000fe200028f0c03 */
[----:B------:R-:W-:Y:S02]  /*75d0*/  IMAD R3, R81, c[0x0][0x208], RZ ;  /* 0x0000820051037a24 */ /* 0x000fe400078e02ff */
[C---:B------:R-:W-:Y:S02]  /*75e0*/  IMAD.WIDE.U32 R4, R75.reuse, c[0x0][0x208], RZ ;  /* 0x000082004b047a25 */ /* 0x040fe400078e00ff */
[----:B------:R1:W-:Y:S02]  /*75f0*/  @P0 LDGSTS.E.BYPASS.LTC128B.128 [R213+0x2100], [R8.64], !P6 ;  /* 0x0210000008d50fae */ /* 0x0003e4000f101d48 */
[----:B------:R-:W-:Y:S04]  /*7600*/  IMAD R3, R75, c[0x0][0x20c], R3 ;  /* 0x000083004b037a24 */ /* 0x000fe800078e0203 */
[----:B------:R-:W-:Y:S01]  /*7610*/  IMAD.IADD R5, R5, 0x1, R3 ;  /* 0x0000000105057824 */ /* 0x000fe200078e0203 */
[----:B------:R-:W0:Y:S01]  /*7620*/  LDGDEPBAR ;  /* 0x00000000000079af */ /* 0x000e220000000000 */
[----:B--2---:R-:W-:Y:S02]  /*7630*/  IMAD R6, R90, c[0x0][0x218], RZ ;  /* 0x000086005a067a24 */ /* 0x004fe400078e02ff */
[C---:B------:R-:W-:Y:S04]  /*7640*/  IMAD.WIDE.U32 R4, R74.reuse, c[0x0][0x218], R4 ;  /* 0x000086004a047a25 */ /* 0x040fe800078e0004 */
[----:B------:R-:W-:Y:S01]  /*7650*/  IMAD R6, R74, c[0x0][0x21c], R6 ;  /* 0x000087004a067a24 */ /* 0x000fe200078e0206 */
[----:B------:R-:W-:Y:S04]  /*7660*/  IADD3 R3, P0, R114, R4, RZ ;  /* 0x0000000472037210 */ /* 0x000fe80007f1e0ff */
[----:B------:R-:W-:Y:S02]  /*7670*/  IADD3.X R4, R124, R5, R6, P0, !PT ;  /* 0x000000057c047210 */ /* 0x000fe400007fe406 */
[C---:B------:R-:W-:Y:S04]  /*7680*/  LEA R5, P0, R3.reuse, c[0x0][0x1f8], 0x1 ;  /* 0x00007e0003057a11 */ /* 0x040fe800078008ff */
[----:B------:R-:W-:Y:S01]  /*7690*/  LEA.HI.X R4, R3, c[0x0][0x1fc], R4, 0x1, P0 ;  /* 0x00007f0003047a11 */ /* 0x000fe200000f0c04 */
[----:B------:R1:W2:Y:S01]  /*76a0*/  SHFL.IDX PT, R6, R5, RZ, 0x1c1f ;  /* 0x001c1fff05067589 */ /* 0x0002a200000e0000 */
[----:B------:R-:W-:Y:S04]  /*76b0*/  IADD3 R3, R18, R2, RZ ;  /* 0x0000000212037210 */ /* 0x000fe80007ffe0ff */
[----:B------:R-:W-:Y:S01]  /*76c0*/  IMNMX R3, R3, 0x50, PT ;  /* 0x0000005003037817 */ /* 0x000fe20003800200 */
[----:B------:R-:W-:Y:S04]  /*76d0*/  DEPBAR.LE SB0, 0x0 ;  /* 0x000080000000791a */ /* 0x000fe80000000000 */
[----:B------:R1:W3:Y:S01]  /*76e0*/  SHFL.IDX PT, R7, R4, RZ, 0x1c1f ;  /* 0x001c1fff04077589 */ /* 0x0002e200000e0000 */
[----:B------:R-:W-:Y:S06]  /*76f0*/  IMAD.IADD R3, R3, 0x1, -R98 ;  /* 0x0000000103037824 */ /* 0x000fec00078e0a62 */
[----:B------:R-:W-:Y:S01]  /*7700*/  BAR.SYNC.DEFER_BLOCKING 0x0 ;  /* 0x0000000000007b1d */ /* 0x000fe20000010000 */
[----:B------:R-:W-:Y:S11]  /*7710*/  ISETP.GE.AND P0, PT, R3, 0x1, PT ;  /* 0x000000010300780c */ /* 0x000ff60003f06270 */
[----:B------:R-:W-:Y:S02]  /*7720*/  @!UPT UIADD3 URZ, URZ, URZ, URZ ;  /* 0x0000003f3f3ff290 */ /* 0x000fe4000fffe03f */
[----:B------:R-:W-:-:S05]  /*7730*/  @!P0 BRA `(.L_x_266) ;  /* 0x000000c000008947 */ /* 0x000fca0003800000 */
[C---:B--2---:R-:W-:Y:S11]  /*7740*/  ISETP.GE.AND P1, PT, R86.reuse, c[0x0][0x1d4], PT ;  /* 0x0000750056007a0c */ /* 0x044ff60003f26270 */
[----:B------:R-:W-:Y:S02]  /*7750*/  @!UPT UIADD3 URZ, URZ, URZ, URZ ;  /* 0x0000003f3f3ff290 */ /* 0x000fe4000fffe03f */
[----:B-1----:R-:W1:Y:S01]  /*7760*/  @!P1 LDS.128 R12, [R247] ;  /* 0x00000000f70c9984 */ /* 0x002e620000000c00 */
[CC--:B------:R-:W-:Y:S04]  /*7770*/  @!P1 LEA R8, P0, R86.reuse, R6.reuse, 0x1 ;  /* 0x0000000656089211 */ /* 0x0c0fe800078008ff */
[-C--:B---3--:R-:W-:Y:S02]  /*7780*/  @!P1 LEA.HI.X R9, R86, R7.reuse, R87, 0x1, P0 ;  /* 0x0000000756099211 */ /* 0x088fe400000f0c57 */
[C---:B------:R-:W-:Y:S11]  /*7790*/  ISETP.GE.AND P0, PT, R212.reuse, c[0x0][0x1d4], PT ;  /* 0x00007500d4007a0c */ /* 0x040ff60003f06270 */
[----:B------:R-:W-:Y:S02]  /*77a0*/  @!UPT UIADD3 URZ, URZ, URZ, URZ ;  /* 0x0000003f3f3ff290 */ /* 0x000fe4000fffe03f */
[C---:B------:R-:W-:Y:S04]  /*77b0*/  @!P0 LEA R6, P2, R212.reuse, R6, 0x1 ;  /* 0x00000006d4068211 */ /* 0x040fe800078408ff */
[----:B------:R-:W-:Y:S01]  /*77c0*/  @!P0 LEA.HI.X R7, R212, R7, R252, 0x1, P2 ;  /* 0x00000007d4078211 */ /* 0x000fe200010f0cfc */
[----:B-1----:R-:W-:Y:S04]  /*77d0*/  @!P1 ST.E.128 [R8.64], R12 ;  /* 0x0000000c08009985 */ /* 0x002fe8000c101d08 */
[----:B------:R-:W1:Y:S04]  /*77e0*/  @!P0 LDS.128 R8, [R248] ;  /* 0x00000000f8088984 */ /* 0x000e680000000c00 */
[----:B-1----:R1:W-:Y:S02]  /*77f0*/  @!P0 ST.E.128 [R6.64], R8 ;  /* 0x0000000806008985 */ /* 0x0023e4000c101d08 */
.L_x_266:
[----:B--2---:R-:W-:Y:S05]  /*7800*/  BSYNC B0 ;  /* 0x0000000000007941 */ /* 0x004fea0003800000 */
.L_x_265:
[----:B-1-3--:R1:W2:Y:S01]  /*7810*/  SHFL.IDX PT, R7, R4, 0x1, 0x1c1f ;  /* 0x003c1f0004077f89 */ /* 0x00a2a200000e0000 */
[----:B------:R-:W-:Y:S01]  /*7820*/  ISETP.GE.AND P0, PT, R3, 0x21, PT ;  /* 0x000000210300780c */ /* 0x000fe20003f06270 */
[----:B------:R-:W-:Y:S02]  /*7830*/  BSSY B0, `(.L_x_267) ;  /* 0x000000f000007945 */ /* 0x000fe40003800000 */
[----:B------:R1:W3:Y:S10]  /*7840*/  SHFL.IDX PT, R6, R5, 0x1, 0x1c1f ;  /* 0x003c1f0005067f89 */ /* 0x0002f400000e0000 */
        /* <DEDUP_REMOVED lines=13> */
.L_x_268:
[----:B------:R-:W-:Y:S05]  /*7920*/  BSYNC B0 ;  /* 0x0000000000007941 */ /* 0x000fea0003800000 */
.L_x_267:
[----:B--2---:R2:W4:Y:S01]  /*7930*/  SHFL.IDX PT, R8, R4, 0x2, 0x1c1f ;  /* 0x005c1f0004087f89 */ /* 0x00452200000e0000 */
[----:B------:R-:W-:Y:S01]  /*7940*/  ISETP.GE.AND P0, PT, R3, 0x41, PT ;  /* 0x000000410300780c */ /* 0x000fe20003f06270 */
[----:B------:R-:W-:Y:S02]  /*7950*/  BSSY B0, `(.L_x_269) ;  /* 0x000000f000007945 */ /* 0x000fe40003800000 */
[----:B-1----:R-:W1:Y:S10]  /*7960*/  SHFL.IDX PT, R5, R5, 0x2, 0x1c1f ;  /* 0x005c1f0005057f89 */ /* 0x002e7400000e0000 */
[----:B------:R-:W-:-:S05]  /*7970*/  @!P0 BRA `(.L_x_270) ;  /* 0x000000c000008947 */ /* 0x000fca0003800000 */
[C---:B------:R-:W-:Y:S11]  /*7980*/  ISETP.GE.AND P1, PT, R86.reuse, c[0x0][0x1d4], PT ;  /* 0x0000750056007a0c */ /* 0x040ff60003f26270 */
[----:B------:R-:W-:Y:S02]  /*7990*/  @!UPT UIADD3 URZ, URZ, URZ, URZ ;  /* 0x0000003f3f3ff290 */ /* 0x000fe4000fffe03f */
[CC--:B-1-3--:R-:W-:Y:S04]  /*79a0*/  @!P1 LEA R6, P0, R86.reuse, R5.reuse, 0x1 ;  /* 0x0000000556069211 */ /* 0x0cafe800078008ff */
[-C--:B----4-:R-:W-:Y:S02]  /*79b0*/  @!P1 LEA.HI.X R7, R86, R8.reuse, R87, 0x1, P0 ;  /* 0x0000000856079211 */ /* 0x090fe400000f0c57 */
[C---:B------:R-:W-:Y:S11]  /*79c0*/  ISETP.GE.AND P0, PT, R212.reuse, c[0x0][0x1d4], PT ;  /* 0x00007500d4007a0c */ /* 0x040ff60003f06270 */
[----:B------:R-:W-:Y:S02]  /*79d0*/  @!UPT UIADD3 URZ, URZ, URZ, URZ ;  /* 0x0000003f3f3ff290 */ /* 0x000fe4000fffe03f */
[C---:B--2---:R-:W-:Y:S04]  /*79e0*/  @!P0 LEA R4, P2, R212.reuse, R5, 0x1 ;  /* 0x00000005d4048211 */ /* 0x044fe800078408ff */
[----:B------:R-:W-:Y:S02]  /*79f0*/  @!P0 LEA.HI.X R5, R212, R8, R252, 0x1, P2 ;  /* 0x00000008d4058211 */ /* 0x000fe400010f0cfc */
[----:B------:R-:W1:Y:S04]  /*7a00*/  @!P1 LDS.128 R8, [R247+0x2000] ;  /* 0x00200000f7089984 */ /* 0x000e680000000c00 */
[----:B-1----:R-:W-:Y:S04]  /*7a10*/  @!P1 ST.E.128 [R6.64], R8 ;  /* 0x0000000806009985 */ /* 0x002fe8000c101d08 */
[----:B------:R-:W1:Y:S04]  /*7a20*/  @!P0 LDS.128 R8, [R248+0x2000] ;  /* 0x00200000f8088984 */ /* 0x000e680000000c00 */
[----:B-1----:R1:W-:Y:S02]  /*7a30*/  @!P0 ST.E.128 [R4.64], R8 ;  /* 0x0000000804008985 */ /* 0x0023e4000c101d08 */
.L_x_270:
[----:B------:R-:W-:Y:S05]  /*7a40*/  BSYNC B0 ;  /* 0x0000000000007941 */ /* 0x000fea0003800000 */
.L_x_269:
[C---:B------:R-:W-:Y:S02]  /*7a50*/  ISETP.GT.AND P0, PT, R31.reuse, R118, PT ;  /* 0x000000761f00720c */ /* 0x040fe40003f04270 */
[----:B------:R-:W-:Y:S11]  /*7a60*/  IADD3 R31, R31, -0x1, RZ ;  /* 0xffffffff1f1f7810 */ /* 0x000ff60007ffe0ff */
[----:B---3--:R-:W-:Y:S01]  /*7a70*/  @P0 SHF.R.S32.HI R6, RZ, 0x1f, R31 ;  /* 0x0000001fff060819 */ /* 0x008fe2000001141f */
[----:B------:R-:W-:Y:S02]  /*7a80*/  @P0 IMAD R3, R149, R31, RZ ;  /* 0x0000001f95030224 */ /* 0x000fe400078e02ff */
[----:B-12---:R-:W-:Y:S02]  /*7a90*/  @P0 IMAD.MOV.U32 R4, RZ, RZ, R110 ;  /* 0x000000ffff040224 */ /* 0x006fe400078e006e */
[----:B------:R-:W-:Y:S02]  /*7aa0*/  @P0 IMAD.MOV.U32 R5, RZ, RZ, R109 ;  /* 0x000000ffff050224 */ /* 0x000fe400078e006d */
[-C--:B------:R-:W-:Y:S02]  /*7ab0*/  @P0 IMAD R3, R6, R132.reuse, R3 ;  /* 0x0000008406030224 */ /* 0x080fe400078e0203 */
[----:B------:R-:W-:Y:S04]  /*7ac0*/  @P0 IMAD.WIDE.U32 R4, R31, R132, R4 ;  /* 0x000000841f040225 */ /* 0x000fe800078e0004 */
[----:B------:R-:W-:Y:S01]  /*7ad0*/  @P0 IMAD.IADD R3, R5, 0x1, R3 ;  /* 0x0000000105030824 */ /* 0x000fe200078e0203 */
[C---:B------:R-:W-:Y:S04]  /*7ae0*/  @P0 LEA R10, P1, R4.reuse, c[0x0][0x220], 0x1 ;  /* 0x00008800040a0a11 */ /* 0x040fe800078208ff */
[----:B------:R-:W-:Y:S02]  /*7af0*/  @P0 LEA.HI.X R11, R4, c[0x0][0x224], R3, 0x1, P1 ;  /* 0x00008900040b0a11 */ /* 0x000fe400008f0c03 */
[-C--:B----4-:R-:W-:Y:S03]  /*7b00*/  @P0 IADD3 R8, P1, R10, R139.reuse, RZ ;  /* 0x0000008b0a080210 */ /* 0x090fe60007f3e0ff */
[----:B------:R-:W-:Y:S01]  /*7b10*/  @!PT LDS RZ, [RZ] ;  /* 0x00000000fffff984 */ /* 0x000fe20000000800 */
[----:B------:R-:W-:Y:S01]  /*7b20*/  @!PT LDS RZ, [RZ] ;  /* 0x00000000fffff984 */ /* 0x000fe20000000800 */
[----:B------:R-:W-:Y:S01]  /*7b30*/  @!PT LDS RZ, [RZ] ;  /* 0x00000000fffff984 */ /* 0x000fe20000000800 */
[----:B------:R1:W-:Y:S01]  /*7b40*/  @P0 LDGSTS.E.BYPASS.LTC128B.128 [R213+0x2900], [R10.64], !P6 ;  /* 0x029000000ad50fae */ /* 0x0003e2000f101d48 */
[-C--:B------:R-:W-:Y:S02]  /*7b50*/  @P0 IADD3.X R9, R11, R130.reuse, RZ, P1, !PT ;  /* 0x000000820b090210 */ /* 0x080fe40000ffe4ff */
[-C--:B------:R-:W-:Y:S03]  /*7b60*/  @P0 IADD3 R6, P1, R8, R139.reuse, RZ ;  /* 0x0000008b08060210 */ /* 0x080fe60007f3e0ff */
[----:B------:R1:W-:Y:S02]  /*7b70*/  @P0 LDGSTS.E.BYPASS.LTC128B.128 [R213+0x3100], [R8.64], !P6 ;  /* 0x0310000008d50fae */ /* 0x0003e4000f101d48 */
[--C-:B------:R-:W-:Y:S01]  /*7b80*/  @P0 IMAD.X R7, R9, 0x1, R130.reuse, P1 ;  /* 0x0000000109070824 */ /* 0x100fe200008e0682 */
[-C--:B------:R-:W-:Y:S04]  /*7b90*/  @P0 IADD3 R4, P1, R6, R139.reuse, RZ ;  /* 0x0000008b06040210 */ /* 0x080fe80007f3e0ff */
[----:B------:R1:W-:Y:S01]  /*7ba0*/  @P0 LDGSTS.E.BYPASS.LTC128B.128 [R213+0x3900], [R6.64], !P6 ;  /* 0x0390000006d50fae */ /* 0x0003e2000f101d48 */
[----:B------:R-:W-:Y:S01]  /*7bb0*/  @P0 IMAD.X R5, R7, 0x1, R130, P1 ;  /* 0x0000000107050824 */ /* 0x000fe200008e0682 */
[----:B------:R-:W-:Y:S04]  /*7bc0*/  @P0 IADD3 R12, P1, R4, R139, RZ ;  /* 0x0000008b040c0210 */ /* 0x000fe80007f3e0ff */
[----:B------:R1:W-:Y:S01]  /*7bd0*/  @P0 LDGSTS.E.BYPASS.LTC128B.128 [R213+0x4100], [R4.64], !P6 ;  /* 0x0410000004d50fae */ /* 0x0003e2000f101d48 */
[----:B------:R-:W-:Y:S05]  /*7be0*/  @P0 IADD3.X R13, R5, R130, RZ, P1, !PT ;  /* 0x00000082050d0210 */ /* 0x000fea0000ffe4ff */
[----:B------:R1:W-:Y:S04]  /*7bf0*/  @P0 LDGSTS.E.BYPASS.LTC128B.128 [R213+0x4900], [R12.64], !P6 ;  /* 0x049000000cd50fae */ /* 0x0003e8000f101d48 */
[----:B------:R-:W0:Y:S01]  /*7c00*/  LDGDEPBAR ;  /* 0x00000000000079af */ /* 0x000e220000000000 */
[----:B------:R-:W-:-:S05]  /*7c10*/  @P0 BRA `(.L_x_271) ;  /* 0xffffb37000000947 */ /* 0x000fca000383ffff */
[----:B------:R-:W-:Y:S01]  /*7c20*/  WARPSYNC 0xffffffff ;  /* 0xffffffff00007948 */ /* 0x000fe20003800000 */
[----:B------:R-:W-:Y:S06]  /*7c30*/  BAR.SYNC.DEFER_BLOCKING 0x0 ;  /* 0x0000000000007b1d */ /* 0x000fec0000010000 */
.L_x_236:
[----:B------:R-:W-:Y:S01]  /*7c40*/  ISETP.GE.AND P0, PT, R131, 0x1, PT ;  /* 0x000000018300780c */ /* 0x000fe20003f06270 */
[----:B------:R-:W-:Y:S01]  /*7c50*/  BSSY B0, `(.L_x_272) ;  /* 0x000001f000007945 */ /* 0x000fe20003800000 */
[----:B------:R-:W-:-:S11]  /*7c60*/  MOV R0, RZ ;  /* 0x000000ff00007202 */ /* 0x000fd60000000f00 */
[----:B------:R-:W-:Y:S05]  /*7c70*/  @!P0 BRA `(.L_x_273) ;  /* 0x000001c000008947 */ /* 0x000fea0003800000 */
[----:B------:R-:W-:Y:S01]  /*7c80*/  IABS R2, R128 ;  /* 0x0000008000027213 */ /* 0x000fe20000000000 */
[----:B-1----:R-:W-:Y:S01]  /*7c90*/  IMAD.MOV.U32 R4, RZ, RZ, RZ ;  /* 0x000000ffff047224 */ /* 0x002fe200078e00ff */
[----:B------:R-:W-:Y:S02]  /*7ca0*/  IADD3 R6, R138, -0x1, R128 ;  /* 0xffffffff8a067810 */ /* 0x000fe40007ffe080 */
[----:B------:R-:W1:Y:S02]  /*7cb0*/  I2F.RP R0, R2 ;  /* 0x0000000200007306 */ /* 0x000e640000209400 */
[----:B------:R-:W-:-:S06]  /*7cc0*/  IABS R8, R6 ;  /* 0x0000000600087213 */ /* 0x000fcc0000000000 */
[----:B-1----:R-:W1:Y:S02]  /*7cd0*/  MUFU.RCP R0, R0 ;  /* 0x0000000000007308 */ /* 0x002e640000001000 */
[----:B-1----:R-:W-:-:S06]  /*7ce0*/  IADD3 R0, R0, 0xffffffe, RZ ;  /* 0x0ffffffe00007810 */ /* 0x002fcc0007ffe0ff */
[----:B------:R-:W1:Y:S02]  /*7cf0*/  F2I.FTZ.U32.TRUNC.NTZ R5, R0 ;  /* 0x0000000000057305 */ /* 0x000e64000021f000 */
        /* <DEDUP_REMOVED lines=20> */
.L_x_273:
[----:B------:R-:W-:Y:S05]  /*7e40*/  BSYNC B0 ;  /* 0x0000000000007941 */ /* 0x000fea0003800000 */
.L_x_272:
[----:B------:R-:W2:Y:S01]  /*7e50*/  LDL R2, [R1+0x88] ;  /* 0x0000880001027983 */ /* 0x000ea20000100800 */
        /* <DEDUP_REMOVED lines=34> */
[----:B--2---:R-:W-:-:S04]  /*8080*/  IMAD R3, R2, R0, RZ ;  /* 0x0000000002037224 */ /* 0x004fc800078e02ff */
[--C-:B------:R-:W-:Y:S01]  /*8090*/  IMAD.IADD R2, R3, 0x1, R0.reuse ;  /* 0x0000000103027824 */ /* 0x100fe200078e0200 */
[----:B------:R2:W-:Y:S01]  /*80a0*/  STL [R1+0x4], R3 ;  /* 0x0000040301007387 */ /* 0x0005e20000100800 */
[----:B------:R-:W-:-:S03]  /*80b0*/  PRMT R0, RZ, 0x7610, R0 ;  /* 0x00007610ff007816 */ /* 0x000fc60000000000 */
[----:B------:R-:W-:-:S04]  /*80c0*/  IMNMX R229, R138, R2, PT ;  /* 0x000000028ae57217 */ /* 0x000fc80003800200 */
[----:B------:R-:W-:-:S13]  /*80d0*/  ISETP.GT.AND P0, PT, R229, R3, PT ;  /* 0x00000003e500720c */ /* 0x000fda0003f04270 */
[----:B------:R-:W-:Y:S05]  /*80e0*/  @!P0 BRA `(.L_x_274) ;  /* 0x0000b39000008947 */ /* 0x000fea0003800000 */
[----:B--2---:R-:W2:Y:S04]  /*80f0*/  LDL R3, [R1+0x50] ;  /* 0x0000500001037983 */ /* 0x004ea80000100800 */
[----:B-1----:R-:W3:Y:S04]  /*8100*/  LDL R4, [R1+0x54] ;  /* 0x0000540001047983 */ /* 0x002ee80000100800 */
[----:B------:R-:W4:Y:S04]  /*8110*/  LDL R6, [R1] ;  /* 0x0000000001067983 */ /* 0x000f280000100800 */
[----:B------:R-:W4:Y:S04]  /*8120*/  LDL R10, [R1+0x34] ;  /* 0x00003400010a7983 */ /* 0x000f280000100800 */
[----:B------:R-:W4:Y:S04]  /*8130*/  LDL R7, [R1+0x38] ;  /* 0x0000380001077983 */ /* 0x000f280000100800 */
[----:B------:R-:W4:Y:S04]  /*8140*/  LDL R5, [R1+0x80] ;  /* 0x0000800001057983 */ /* 0x000f280000100800 */
[----:B------:R-:W4:Y:S01]  /*8150*/  LDL R9, [R1+0x58] ;  /* 0x0000580001097983 */ /* 0x000f220000100800 */
[----:B------:R-:W-:-:S04]  /*8160*/  ISETP.NE.U32.AND P0, PT, RZ, c[0x0][0x340], PT ;  /* 0x0000d000ff007a0c */ /* 0x000fc80003f05070 */
[----:B------:R-:W-:Y:S02]  /*8170*/  ISETP.NE.AND.EX P3, PT, RZ, c[0x0][0x344], PT, P0 ;  /* 0x0000d100ff007a0c */ /* 0x000fe40003f65300 */
[----:B------:R-:W-:-:S05]  /*8180*/  SHF.R.S32.HI R0, RZ, 0x1f, R142 ;  /* 0x0000001fff007819 */ /* 0x000fca000001148e */
[----:B------:R-:W-:-:S06]  /*8190*/  IMAD R0, R0, c[0x0][0x178], RZ ;  /* 0x00005e0000007a24 */ /* 0x000fcc00078e02ff */
[----:B--2---:R-:W-:-:S04]  /*81a0*/  @P3 IADD3 R2, P0, R3, c[0x0][0x340], RZ ;  /* 0x0000d00003023a10 */ /* 0x004fc80007f1e0ff */
[----:B---3--:R-:W-:-:S05]  /*81b0*/  @P3 IADD3.X R3, R4, c[0x0][0x344], RZ, P0, !PT ;  /* 0x0000d10004033a10 */ /* 0x008fca00007fe4ff */
[----:B------:R1:W5:Y:S01]  /*81c0*/  @P3 LDG.E R8, [R2.64] ;  /* 0x0000000802083981 */ /* 0x000362000c1e1900 */
[----:B------:R-:W-:-:S05]  /*81d0*/  IMAD.MOV.U32 R4, RZ, RZ, c[0x0][0x2c4] ;  /* 0x0000b100ff047624 */ /* 0x000fca00078e00ff */
[----:B------:R-:W-:Y:S01]  /*81e0*/  ISETP.NE.AND P1, PT, R4, 0x1, PT ;  /* 0x000000010400780c */ /* 0x000fe20003f25270 */
[----:B------:R-:W-:Y:S01]  /*81f0*/  IMAD R0, R142, c[0x0][0x17c], R0 ;  /* 0x00005f008e007a24 */ /* 0x000fe200078e0200 */
[----:B------:R-:W-:Y:S02]  /*8200*/  ISETP.NE.U32.AND P0, PT, RZ, c[0x0][0x348], PT ;  /* 0x0000d200ff007a0c */ /* 0x000fe40003f05070 */
[----:B----4-:R-:W-:Y:S02]  /*8210*/  LEA R4, R10, R6, 0x7 ;  /* 0x000000060a047211 */ /* 0x010fe400078e38ff */
[----:B------:R-:W-:Y:S02]  /*8220*/  LOP3.LUT R85, R7, 0xffff, RZ, 0xc0, !PT ;  /* 0x0000ffff07557812 */ /* 0x000fe400078ec0ff */
[----:B------:R-:W-:Y:S01]  /*8230*/  ISETP.NE.AND.EX P0, PT, RZ, c[0x0][0x34c], PT, P0 ;  /* 0x0000d300ff007a0c */ /* 0x000fe20003f05300 */
[----:B------:R-:W2:Y:S03]  /*8240*/  S2R R12, SR_TID.X ;  /* 0x00000000000c7919 */ /* 0x000ea60000002100 */
[----:B------:R-:W-:Y:S01]  /*8250*/  SEL R6, R5, RZ, !P0 ;  /* 0x000000ff05067207 */ /* 0x000fe20004000000 */
[----:B-1----:R-:W-:-:S04]  /*8260*/  IMAD.WIDE.U32 R2, R142, c[0x0][0x178], RZ ;  /* 0x00005e008e027a25 */ /* 0x002fc800078e00ff */
[----:B------:R-:W-:Y:S02]  /*8270*/  IMAD.IADD R3, R3, 0x1, R0 ;  /* 0x0000000103037824 */ /* 0x000fe400078e0200 */
[----:B------:R-:W-:Y:S01]  /*8280*/  @P1 IMAD.HI.U32 R7, R4, c[0x0][0x2c8], RZ ;  /* 0x0000b20004071a27 */ /* 0x000fe200078e00ff */
[----:B------:R-:W-:-:S03]  /*8290*/  SEL R5, R9, RZ, !P0 ;  /* 0x000000ff09057207 */ /* 0x000fc60004000000 */
[----:B------:R-:W-:-:S04]  /*82a0*/  IMAD.WIDE.U32 R2, R85, c[0x0][0x1b8], R2 ;  /* 0x00006e0055027a25 */ /* 0x000fc800078e0002 */
[----:B------:R-:W-:Y:S01]  /*82b0*/  IMAD.MOV.U32 R0, RZ, RZ, R4 ;  /* 0x000000ffff007224 */ /* 0x000fe200078e0004 */
[----:B------:R-:W-:Y:S01]  /*82c0*/  @P1 SHF.R.U32.HI R0, RZ, c[0x0][0x2cc], R7 ;  /* 0x0000b300ff001a19 */ /* 0x000fe20000011607 */
[----:B------:R-:W-:Y:S02]  /*82d0*/  IMAD R3, R85, c[0x0][0x1bc], R3 ;  /* 0x00006f0055037a24 */ /* 0x000fe400078e0203 */
[----:B------:R-:W-:Y:S01]  /*82e0*/  IMAD R6, R6, c[0x0][0x1c0], RZ ;  /* 0x0000700006067a24 */ /* 0x000fe200078e02ff */
[----:B------:R-:W-:Y:S01]  /*82f0*/  SHF.R.S32.HI R7, RZ, 0x1f, R0 ;  /* 0x0000001fff077819 */ /* 0x000fe20000011400 */
[----:B------:R-:W-:-:S04]  /*8300*/  IMAD.WIDE.U32 R2, R5, c[0x0][0x1c0], R2 ;  /* 0x0000700005027a25 */ /* 0x000fc800078e0002 */
[----:B------:R-:W-:Y:S02]  /*8310*/  IMAD R6, R5, c[0x0][0x1c4], R6 ;  /* 0x0000710005067a24 */ /* 0x000fe400078e0206 */
[----:B------:R-:W-:-:S04]  /*8320*/  IMAD.MOV R5, RZ, RZ, -R0 ;  /* 0x000000ffff057224 */ /* 0x000fc800078e0a00 */
[----:B------:R-:W-:Y:S01]  /*8330*/  IMAD R4, R5, c[0x0][0x2c4], R4 ;  /* 0x0000b10005047a24 */ /* 0x000fe200078e0204 */
[----:B------:R-:W-:Y:S01]  /*8340*/  IADD3 R3, R3, R6, RZ ;  /* 0x0000000603037210 */ /* 0x000fe20007ffe0ff */
[----:B------:R-:W-:-:S04]  /*8350*/  IMAD R5, R7, c[0x0][0x1b0], RZ ;  /* 0x00006c0007057a24 */ /* 0x000fc800078e02ff */
[C---:B------:R-:W-:Y:S01]  /*8360*/  IMAD R6, R0.reuse, c[0x0][0x1b4], R5 ;  /* 0x00006d0000067a24 */ /* 0x040fe200078e0205 */
[----:B------:R-:W-:Y:S01]  /*8370*/  SHF.R.S32.HI R5, RZ, 0x1f, R4 ;  /* 0x0000001fff057819 */ /* 0x000fe20000011404 */
[----:B------:R-:W-:Y:S01]  /*8380*/  IMAD.WIDE.U32 R2, R0, c[0x0][0x1b0], R2 ;  /* 0x00006c0000027a25 */ /* 0x000fe200078e0002 */
[----:B--2---:R-:W-:-:S03]  /*8390*/  SHF.R.S32.HI R11, RZ, 0x1f, R12 ;  /* 0x0000001fff0b7819 */ /* 0x004fc6000001140c */
[----:B------:R-:W-:Y:S02]  /*83a0*/  IMAD R0, R5, c[0x0][0x1a8], RZ ;  /* 0x00006a0005007a24 */ /* 0x000fe400078e02ff */
[----:B------:R-:W-:Y:S01]  /*83b0*/  IMAD.IADD R3, R3, 0x1, R6 ;  /* 0x0000000103037824 */ /* 0x000fe200078e0206 */
[----:B------:R-:W-:Y:S01]  /*83c0*/  LEA.HI R11, R11, R12, RZ, 0x3 ;  /* 0x0000000c0b0b7211 */ /* 0x000fe200078f18ff */
[C---:B------:R-:W-:Y:S02]  /*83d0*/  IMAD R0, R4.reuse, c[0x0][0x1ac], R0 ;  /* 0x00006b0004007a24 */ /* 0x040fe400078e0200 */
[----:B------:R-:W-:Y:S01]  /*83e0*/  IMAD.WIDE.U32 R2, R4, c[0x0][0x1a8], R2 ;  /* 0x00006a0004027a25 */ /* 0x000fe200078e0002 */
[----:B------:R-:W-:-:S04]  /*83f0*/  SHF.R.S32.HI R11, RZ, 0x3, R11 ;  /* 0x00000003ff0b7819 */ /* 0x000fc8000001140b */
[----:B------:R-:W-:Y:S02]  /*8400*/  IADD3 R0, R3, R0, RZ ;  /* 0x0000000003007210 */ /* 0x000fe40007ffe0ff */
[----:B------:R-:W-:Y:S01]  /*8410*/  LEA R6, P0, R2, c[0x0][0x160], 0x1 ;  /* 0x0000580002067a11 */ /* 0x000fe200078008ff */
[----:B------:R-:W-:Y:S01]  /*8420*/  IMAD R4, R10, 0x80, R11 ;  /* 0x000000800a047824 */ /* 0x000fe200078e020b */
[----:B------:R-:W-:Y:S02]  /*8430*/  ISETP.GE.AND P2, PT, R244, c[0x0][0x198], PT ;  /* 0x00006600f4007a0c */ /* 0x000fe40003f46270 */
[----:B------:R-:W-:Y:S02]  /*8440*/  LEA.HI.X R5, R2, c[0x0][0x164], R0, 0x1, P0 ;  /* 0x0000590002057a11 */ /* 0x000fe400000f0c00 */
[----:B------:R-:W-:Y:S02]  /*8450*/  IADD3 R95, R229, -0x1, RZ ;  /* 0xffffffffe55f7810 */ /* 0x000fe40007ffe0ff */
[----:B------:R-:W-:Y:S01]  /*8460*/  @!P3 MOV R8, R9 ;  /* 0x000000090008b202 */ /* 0x000fe20000000f00 */
[----:B------:R-:W-:Y:S05]  /*8470*/  BRA.DIV ~URZ, `(.L_x_275) ;  /* 0x0000f0c27f007947 */ /* 0x000fea000b800000 */
[----:B------:R1:W2:Y:S02]  /*8480*/  SHFL.IDX PT, R7, R5, RZ, 0x181f ;  /* 0x00181fff05077589 */ /* 0x0002a400000e0000 */
.L_x_415:
[----:B------:R-:W-:Y:S05]  /*8490*/  BRA.DIV ~URZ, `(.L_x_276) ;  /* 0x0000f1127f007947 */ /* 0x000fea000b800000 */
[----:B------:R3:W4:Y:S02]  /*84a0*/  SHFL.IDX PT, R2, R6, RZ, 0x181f ;  /* 0x00181fff06027589 */ /* 0x00072400000e0000 */
.L_x_416:
[----:B------:R-:W-:Y:S01]  /*84b0*/  IMAD R0, R146, c[0x0][0x2c4], RZ ;  /* 0x0000b10092007a24 */ /* 0x000fe200078e02ff */
[----:B------:R-:W-:Y:S04]  /*84c0*/  BSSY B0, `(.L_x_277) ;  /* 0x0000009000007945 */ /* 0x000fe80003800000 */
[----:B------:R-:W-:-:S13]  /*84d0*/  ISETP.GE.AND P0, PT, R4, R0, PT ;  /* 0x000000000400720c */ /* 0x000fda0003f06270 */
[----:B------:R-:W-:Y:S05]  /*84e0*/  @P0 BRA `(.L_x_278) ;  /* 0x0000006000000947 */ /* 0x000fea0003800000 */
[----:B----4-:R-:W-:-:S04]  /*84f0*/  LEA R2, P0, R244, R2, 0x1 ;  /* 0x00000002f4027211 */ /* 0x010fc800078008ff */
[----:B--2---:R-:W-:-:S05]  /*8500*/  LEA.HI.X R3, R244, R7, R245, 0x1, P0 ;  /* 0x00000007f4037211 */ /* 0x004fca00000f0cf5 */
[----:B------:R-:W-:Y:S01]  /*8510*/  @!PT LDS RZ, [RZ] ;  /* 0x00000000fffff984 */ /* 0x000fe20000000800 */
[----:B------:R-:W-:Y:S01]  /*8520*/  @!PT LDS RZ, [RZ] ;  /* 0x00000000fffff984 */ /* 0x000fe20000000800 */
[----:B------:R-:W-:Y:S01]  /*8530*/  @!PT LDS RZ, [RZ] ;  /* 0x00000000fffff984 */ /* 0x000fe20000000800 */
[----:B------:R2:W-:Y:S04]  /*8540*/  LDGSTS.E.BYPASS.LTC128B.128 [R213+0x5100], [R2.64], !P2 ;  /* 0x0510000002d57fae */ /* 0x0005e8000d101d48 */
.L_x_278:
[----:B------:R-:W-:Y:S05]  /*8550*/  BSYNC B0 ;  /* 0x0000000000007941 */ /* 0x000fea0003800000 */
.L_x_277:
[----:B------:R-:W-:Y:S05]  /*8560*/  BRA.DIV ~URZ, `(.L_x_279) ;  /* 0x0000f0b27f007947 */ /* 0x000fea000b800000 */
[----:B--2---:R2:W1:Y:S04]  /*8570*/  SHFL.IDX PT, R7, R5, 0x1, 0x181f ;  /* 0x00381f0005077f89 */ /* 0x00446800000e0000 */
[----:B----4-:R2:W4:Y:S02]  /*8580*/  SHFL.IDX PT, R2, R6, 0x1, 0x181f ;  /* 0x00381f0006027f89 */ /* 0x01052400000e0000 */
.L_x_417:
[----:B------:R-:W-:Y:S01]  /*8590*/  IADD3 R3, R4, 0x10, RZ ;  /* 0x0000001004037810 */ /* 0x000fe20007ffe0ff */
[----:B------:R-:W-:Y:S03]  /*85a0*/  BSSY B0, `(.L_x_280) ;  /* 0x0000009000007945 */ /* 0x000fe60003800000 */
[----:B------:R-:W-:-:S13]  /*85b0*/  ISETP.GE.AND P0, PT, R3, R0, PT ;  /* 0x000000000300720c */ /* 0x000fda0003f06270 */
[----:B------:R-:W-:Y:S05]  /*85c0*/  @P0 BRA `(.L_x_281) ;  /* 0x0000006000000947 */ /* 0x000fea0003800000 */
[----:B----4-:R-:W-:-:S04]  /*85d0*/  LEA R2, P0, R244, R2, 0x1 ;  /* 0x00000002f4027211 */ /* 0x010fc800078008ff */
[----:B-1----:R-:W-:-:S05]  /*85e0*/  LEA.HI.X R3, R244, R7, R245, 0x1, P0 ;  /* 0x00000007f4037211 */ /* 0x002fca00000f0cf5 */
[----:B------:R-:W-:Y:S01]  /*85f0*/  @!PT LDS RZ, [RZ] ;  /* 0x00000000fffff984 */ /* 0x000fe20000000800 */
[----:B------:R-:W-:Y:S01]  /*8600*/  @!PT LDS RZ, [RZ] ;  /* 0x00000000fffff984 */ /* 0x000fe20000000800 */
[----:B------:R-:W-:Y:S01]  /*8610*/  @!PT LDS RZ, [RZ] ;  /* 0x00000000fffff984 */ /* 0x000fe20000000800 */
[----:B------:R1:W-:Y:S04]  /*8620*/  LDGSTS.E.BYPASS.LTC128B.128 [R213+0x5900], [R2.64], !P2 ;  /* 0x0590000002d57fae */ /* 0x0003e8000d101d48 */
.L_x_281:
[----:B------:R-:W-:Y:S05]  /*8630*/  BSYNC B0 ;  /* 0x0000000000007941 */ /* 0x000fea0003800000 */
.L_x_280:
[----:B------:R-:W-:Y:S05]  /*8640*/  BRA.DIV ~URZ, `(.L_x_282) ;  /* 0x0000f0a27f007947 */ /* 0x000fea000b800000 */
[----:B-1----:R1:W2:Y:S02]  /*8650*/  SHFL.IDX PT, R7, R5, 0x2, 0x181f ;  /* 0x00581f0005077f89 */ /* 0x0022a400000e0000 */
.L_x_418:
[----:B------:R-:W-:Y:S05]  /*8660*/  BRA.DIV ~URZ, `(.L_x_283) ;  /* 0x0000f0f27f007947 */ /* 0x000fea000b800000 */
[----:B----4-:R4:W1:Y:S02]  /*8670*/  SHFL.IDX PT, R2, R6, 0x2, 0x181f ;  /* 0x00581f0006027f89 */ /* 0x01086400000e0000 */
.L_x_419:
[----:B------:R-:W-:Y:S01]  /*8680*/  IADD3 R3, R4, 0x20, RZ ;  /* 0x0000002004037810 */ /* 0x000fe20007ffe0ff */
[----:B------:R-:W-:Y:S03]  /*8690*/  BSSY B0, `(.L_x_284) ;  /* 0x0000009000007945 */ /* 0x000fe60003800000 */
[----:B------:R-:W-:-:S13]  /*86a0*/  ISETP.GE.AND P0, PT, R3, R0, PT ;  /* 0x000000000300720c */ /* 0x000fda0003f06270 */
[----:B------:R-:W-:Y:S05]  /*86b0*/  @P0 BRA `(.L_x_285) ;  /* 0x0000006000000947 */ /* 0x000fea0003800000 */
[----:B-1----:R-:W-:-:S04]  /*86c0*/  LEA R2, P0, R244, R2, 0x1 ;  /* 0x00000002f4027211 */ /* 0x002fc800078008ff */
[----:B--2---:R-:W-:-:S05]  /*86d0*/  LEA.HI.X R3, R244, R7, R245, 0x1, P0 ;  /* 0x00000007f4037211 */ /* 0x004fca00000f0cf5 */
[----:B------:R-:W-:Y:S01]  /*86e0*/  @!PT LDS RZ, [RZ] ;  /* 0x00000000fffff984 */ /* 0x000fe20000000800 */
[----:B------:R-:W-:Y:S01]  /*86f0*/  @!PT LDS RZ, [RZ] ;  /* 0x00000000fffff984 */ /* 0x000fe20000000800 */
[----:B------:R-:W-:Y:S01]  /*8700*/  @!PT LDS RZ, [RZ] ;  /* 0x00000000fffff984 */ /* 0x000fe20000000800 */
[----:B------:R1:W-:Y:S04]  /*8710*/  LDGSTS.E.BYPASS.LTC128B.128 [R213+0x6100], [R2.64], !P2 ;  /* 0x0610000002d57fae */ /* 0x0003e8000d101d48 */
.L_x_285:
[----:B------:R-:W-:Y:S05]  /*8720*/  BSYNC B0 ;  /* 0x0000000000007941 */ /* 0x000fea0003800000 */
.L_x_284:
[----:B------:R-:W-:Y:S05]  /*8730*/  BRA.DIV ~URZ, `(.L_x_286) ;  /* 0x0000f0927f007947 */ /* 0x000fea000b800000 */
[----:B--2---:R2:W3:Y:S04]  /*8740*/  SHFL.IDX PT, R7, R5, 0x3, 0x181f ;  /* 0x00781f0005077f89 */ /* 0x0044e800000e0000 */
[----:B-1----:R2:W1:Y:S02]  /*8750*/  SHFL.IDX PT, R2, R6, 0x3, 0x181f ;  /* 0x00781f0006027f89 */ /* 0x00246400000e0000 */
.L_x_420:
[----:B------:R-:W-:Y:S01]  /*8760*/  IADD3 R3, R4, 0x30, RZ ;  /* 0x0000003004037810 */ /* 0x000fe20007ffe0ff */
[----:B------:R-:W-:Y:S03]  /*8770*/  BSSY B0, `(.L_x_287) ;  /* 0x0000009000007945 */ /* 0x000fe60003800000 */
[----:B------:R-:W-:-:S13]  /*8780*/  ISETP.GE.AND P0, PT, R3, R0, PT ;  /* 0x000000000300720c */ /* 0x000fda0003f06270 */
[----:B------:R-:W-:Y:S05]  /*8790*/  @P0 BRA `(.L_x_288) ;  /* 0x0000006000000947 */ /* 0x000fea0003800000 */
[----:B-1----:R-:W-:-:S04]  /*87a0*/  LEA R2, P0, R244, R2, 0x1 ;  /* 0x00000002f4027211 */ /* 0x002fc800078008ff */
[----:B---3--:R-:W-:-:S05]  /*87b0*/  LEA.HI.X R3, R244, R7, R245, 0x1, P0 ;  /* 0x00000007f4037211 */ /* 0x008fca00000f0cf5 */
[----:B------:R-:W-:Y:S01]  /*87c0*/  @!PT LDS RZ, [RZ] ;  /* 0x00000000fffff984 */ /* 0x000fe20000000800 */
[----:B------:R-:W-:Y:S01]  /*87d0*/  @!PT LDS RZ, [RZ] ;  /* 0x00000000fffff984 */ /* 0x000fe20000000800 */
[----:B------:R-:W-:Y:S01]  /*87e0*/  @!PT LDS RZ, [RZ] ;  /* 0x00000000fffff984 */ /* 0x000fe20000000800 */
[----:B------:R1:W-:Y:S04]  /*87f0*/  LDGSTS.E.BYPASS.LTC128B.128 [R213+0x6900], [R2.64], !P2 ;  /* 0x0690000002d57fae */ /* 0x0003e8000d101d48 */
.L_x_288:
[----:B------:R-:W-:Y:S05]  /*8800*/  BSYNC B0 ;  /* 0x0000000000007941 */ /* 0x000fea0003800000 */
.L_x_287:
[----:B------:R-:W-:Y:S05]  /*8810*/  BRA.DIV ~URZ, `(.L_x_289) ;  /* 0x0000f0827f007947 */ /* 0x000fea000b800000 */
[----:B---3--:R3:W2:Y:S02]  /*8820*/  SHFL.IDX PT, R7, R5, 0x4, 0x181f ;  /* 0x00981f0005077f89 */ /* 0x0086a400000e0000 */
.L_x_421:
[----:B------:R-:W-:Y:S05]  /*8830*/  BRA.DIV ~URZ, `(.L_x_290) ;  /* 0x0000f0d27f007947 */ /* 0x000fea000b800000 */
[----:B-1----:R1:W3:Y:S02]  /*8840*/  SHFL.IDX PT, R2, R6, 0x4, 0x181f ;  /* 0x00981f0006027f89 */ /* 0x0022e400000e0000 */
.L_x_422:
[----:B------:R-:W-:Y:S01]  /*8850*/  IADD3 R3, R4, 0x40, RZ ;  /* 0x0000004004037810 */ /* 0x000fe20007ffe0ff */
[----:B------:R-:W-:Y:S03]  /*8860*/  BSSY B0, `(.L_x_291) ;  /* 0x0000009000007945 */ /* 0x000fe60003800000 */
[----:B------:R-:W-:-:S13]  /*8870*/  ISETP.GE.AND P0, PT, R3, R0, PT ;  /* 0x000000000300720c */ /* 0x000fda0003f06270 */
[----:B------:R-:W-:Y:S05]  /*8880*/  @P0 BRA `(.L_x_292) ;  /* 0x0000006000000947 */ /* 0x000fea0003800000 */
[----:B---3--:R-:W-:-:S04]  /*8890*/  LEA R2, P0, R244, R2, 0x1 ;  /* 0x00000002f4027211 */ /* 0x008fc800078008ff */
[----:B--2---:R-:W-:-:S05]  /*88a0*/  LEA.HI.X R3, R244, R7, R245, 0x1, P0 ;  /* 0x00000007f4037211 */ /* 0x004fca00000f0cf5 */
[----:B------:R-:W-:Y:S01]  /*88b0*/  @!PT LDS RZ, [RZ] ;  /* 0x00000000fffff984 */ /* 0x000fe20000000800 */
[----:B------:R-:W-:Y:S01]  /*88c0*/  @!PT LDS RZ, [RZ] ;  /* 0x00000000fffff984 */ /* 0x000fe20000000800 */
[----:B------:R-:W-:Y:S01]  /*88d0*/  @!PT LDS RZ, [RZ] ;  /* 0x00000000fffff984 */ /* 0x000fe20000000800 */
[----:B------:R2:W-:Y:S04]  /*88e0*/  LDGSTS.E.BYPASS.LTC128B.128 [R213+0x7100], [R2.64], !P2 ;  /* 0x0710000002d57fae */ /* 0x0005e8000d101d48 */
.L_x_292:
[----:B------:R-:W-:Y:S05]  /*88f0*/  BSYNC B0 ;  /* 0x0000000000007941 */ /* 0x000fea0003800000 */
.L_x_291:
[----:B------:R-:W-:Y:S05]  /*8900*/  BRA.DIV ~URZ, `(.L_x_293) ;  /* 0x0000f0727f007947 */ /* 0x000fea000b800000 */
[----:B--2---:R2:W1:Y:S04]  /*8910*/  SHFL.IDX PT, R7, R5, 0x5, 0x181f ;  /* 0x00b81f0005077f89 */ /* 0x00446800000e0000 */
[----:B---3--:R2:W3:Y:S02]  /*8920*/  SHFL.IDX PT, R2, R6, 0x5, 0x181f ;  /* 0x00b81f0006027f89 */ /* 0x0084e400000e0000 */
.L_x_423:
[----:B------:R-:W-:Y:S01]  /*8930*/  IADD3 R3, R4, 0x50, RZ ;  /* 0x0000005004037810 */ /* 0x000fe20007ffe0ff */
[----:B------:R-:W-:Y:S03]  /*8940*/  BSSY B0, `(.L_x_294) ;  /* 0x0000009000007945 */ /* 0x000fe60003800000 */
[----:B------:R-:W-:-:S13]  /*8950*/  ISETP.GE.AND P0, PT, R3, R0, PT ;  /* 0x000000000300720c */ /* 0x000fda0003f06270 */
[----:B------:R-:W-:Y:S05]  /*8960*/  @P0 BRA `(.L_x_295) ;  /* 0x0000006000000947 */ /* 0x000fea0003800000 */
[----:B---3--:R-:W-:-:S04]  /*8970*/  LEA R2, P0, R244, R2, 0x1 ;  /* 0x00000002f4027211 */ /* 0x008fc800078008ff */
[----:B-1----:R-:W-:-:S05]  /*8980*/  LEA.HI.X R3, R244, R7, R245, 0x1, P0 ;  /* 0x00000007f4037211 */ /* 0x002fca00000f0cf5 */
[----:B------:R-:W-:Y:S01]  /*8990*/  @!PT LDS RZ, [RZ] ;  /* 0x00000000fffff984 */ /* 0x000fe20000000800 */
[----:B------:R-:W-:Y:S01]  /*89a0*/  @!PT LDS RZ, [RZ] ;  /* 0x00000000fffff984 */ /* 0x000fe20000000800 */
[----:B------:R-:W-:Y:S01]  /*89b0*/  @!PT LDS RZ, [RZ] ;  /* 0x00000000fffff984 */ /* 0x000fe20000000800 */
[----:B------:R1:W-:Y:S04]  /*89c0*/  LDGSTS.E.BYPASS.LTC128B.128 [R213+0x7900], [R2.64], !P2 ;  /* 0x0790000002d57fae */ /* 0x0003e8000d101d48 */
.L_x_295:
[----:B------:R-:W-:Y:S05]  /*89d0*/  BSYNC B0 ;  /* 0x0000000000007941 */ /* 0x000fea0003800000 */
.L_x_294:
[----:B------:R-:W-:Y:S05]  /*89e0*/  BRA.DIV ~URZ, `(.L_x_296) ;  /* 0x0000f0627f007947 */ /* 0x000fea000b800000 */
[----:B-1----:R1:W2:Y:S02]  /*89f0*/  SHFL.IDX PT, R7, R5, 0x6, 0x181f ;  /* 0x00d81f0005077f89 */ /* 0x0022a400000e0000 */
.L_x_424:
[----:B------:R-:W-:Y:S05]  /*8a00*/  BRA.DIV ~URZ, `(.L_x_297) ;  /* 0x0000f0b27f007947 */ /* 0x000fea000b800000 */
[----:B---3--:R3:W1:Y:S02]  /*8a10*/  SHFL.IDX PT, R2, R6, 0x6, 0x181f ;  /* 0x00d81f0006027f89 */ /* 0x00866400000e0000 */
.L_x_425:
        /* <DEDUP_REMOVED lines=10> */
.L_x_299:
[----:B------:R-:W-:Y:S05]  /*8ac0*/  BSYNC B0 ;  /* 0x0000000000007941 */ /* 0x000fea0003800000 */
.L_x_298:
[----:B------:R-:W-:Y:S05]  /*8ad0*/  BRA.DIV ~URZ, `(.L_x_300) ;  /* 0x0000f0527f007947 */ /* 0x000fea000b800000 */
[----:B-12---:R-:W1:Y:S04]  /*8ae0*/  SHFL.IDX PT, R5, R5, 0x7, 0x181f ;  /* 0x00f81f0005057f89 */ /* 0x006e6800000e0000 */
[----:B------:R2:W3:Y:S02]  /*8af0*/  SHFL.IDX PT, R3, R6, 0x7, 0x181f ;  /* 0x00f81f0006037f89 */ /* 0x0004e400000e0000 */
.L_x_426:
[----:B------:R-:W-:Y:S01]  /*8b00*/  IADD3 R2, R4, 0x70, RZ ;  /* 0x0000007004027810 */ /* 0x000fe20007ffe0ff */
[----:B-----5:R-:W-:-:S03]  /*8b10*/  IMAD.WIDE.U32 R184, R8, c[0x0][0x2b0], RZ ;  /* 0x0000ac0008b87a25 */ /* 0x020fc600078e00ff */
[----:B------:R-:W-:Y:S02]  /*8b20*/  ISETP.GE.AND P0, PT, R2, R0, PT ;  /* 0x000000000200720c */ /* 0x000fe40003f06270 */
[----:B------:R2:W-:Y:S11]  /*8b30*/  STL.64 [R1+0x20], R184 ;  /* 0x000020b801007387 */ /* 0x0005f60000100a00 */
[----:B---3--:R-:W-:-:S04]  /*8b40*/  @!P0 LEA R2, P1, R244, R3, 0x1 ;  /* 0x00000003f4028211 */ /* 0x008fc800078208ff */
[----:B-1----:R-:W-:-:S05]  /*8b50*/  @!P0 LEA.HI.X R3, R244, R5, R245, 0x1, P1 ;  /* 0x00000005f4038211 */ /* 0x002fca00008f0cf5 */
[----:B------:R-:W-:Y:S01]  /*8b60*/  @!PT LDS RZ, [RZ] ;  /* 0x00000000fffff984 */ /* 0x000fe20000000800 */
[----:B------:R-:W-:Y:S01]  /*8b70*/  @!PT LDS RZ, [RZ] ;  /* 0x00000000fffff984 */ /* 0x000fe20000000800 */
[----:B------:R-:W-:Y:S01]  /*8b80*/  @!PT LDS RZ, [RZ] ;  /* 0x00000000fffff984 */ /* 0x000fe20000000800 */
[----:B------:R1:W-:Y:S04]  /*8b90*/  @!P0 LDGSTS.E.BYPASS.LTC128B.128 [R213+0x8900], [R2.64], !P2 ;  /* 0x0890000002d58fae */ /* 0x0003e8000d101d48 */
[----:B------:R-:W0:Y:S01]  /*8ba0*/  LDGDEPBAR ;  /* 0x00000000000079af */ /* 0x000e220000000000 */
[----:B------:R-:W-:Y:S01]  /*8bb0*/  WARPSYNC 0xffffffff ;  /* 0xffffffff00007948 */ /* 0x000fe20003800000 */
[----:B-1----:R-:W-:-:S05]  /*8bc0*/  SHF.R.S32.HI R2, RZ, 0x1f, R8 ;  /* 0x0000001fff027819 */ /* 0x002fca0000011408 */
[----:B------:R-:W-:-:S04]  /*8bd0*/  IMAD R2, R2, c[0x0][0x2b0], RZ ;  /* 0x0000ac0002027a24 */ /* 0x000fc800078e02ff */
[----:B------:R-:W-:-:S04]  /*8be0*/  IMAD R2, R8, c[0x0][0x2b4], R2 ;  /* 0x0000ad0008027a24 */ /* 0x000fc800078e0202 */
[----:B------:R-:W-:-:S05]  /*8bf0*/  IMAD.IADD R182, R185, 0x1, R2 ;  /* 0x00000001b9b67824 */ /* 0x000fca00078e0202 */
[----:B------:R2:W-:Y:S02]  /*8c00*/  STL [R1+0x28], R182 ;  /* 0x000028b601007387 */ /* 0x0005e40000100800 */
[----:B------:R-:W3:Y:S04]  /*8c10*/  LDL R183, [R1] ;  /* 0x0000000001b77983 */ /* 0x000ee80000100800 */
[----:B------:R-:W5:Y:S01]  /*8c20*/  LDL R186, [R1+0x2c] ;  /* 0x00002c0001ba7983 */ /* 0x000f620000100800 */
[----:B------:R-:W-:Y:S02]  /*8c30*/  IMAD.MOV.U32 R90, RZ, RZ, 0x50 ;  /* 0x00000050ff5a7424 */ /* 0x000fe400078e00ff */
[----:B------:R-:W-:Y:S02]  /*8c40*/  IMAD.MOV.U32 R96, RZ, RZ, c[0x0][0x2b8] ;  /* 0x0000ae00ff607624 */ /* 0x000fe400078e00ff */
[----:B------:R-:W-:Y:S01]  /*8c50*/  IMAD R90, R229, R90, -0x50 ;  /* 0xffffffb0e55a7424 */ /* 0x000fe200078e025a */
[----:B------:R-:W-:Y:S02]  /*8c60*/  BAR.SYNC.DEFER_BLOCKING 0x0 ;  /* 0x0000000000007b1d */ /* 0x000fe40000010000 */
[----:B------:R-:W-:Y:S01]  /*8c70*/  ISETP.NE.AND P1, PT, R96, 0x1, PT ;  /* 0x000000016000780c */ /* 0x000fe20003f25270 */
[----:B------:R-:W-:-:S02]  /*8c80*/  IMAD.MOV.U32 R214, RZ, RZ, RZ ;  /* 0x000000ffffd67224 */ /* 0x000fc400078e00ff */
[----:B---3--:R-:W-:-:S05]  /*8c90*/  IMAD.IADD R3, R183, 0x1, R90 ;  /* 0x00000001b7037824 */ /* 0x008fca00078e025a */
[C---:B------:R-:W-:Y:S01]  /*8ca0*/  ISETP.GE.AND P0, PT, R3.reuse, R131, PT ;  /* 0x000000830300720c */ /* 0x040fe20003f06270 */
[----:B-----5:R-:W-:-:S03]  /*8cb0*/  IMAD.IADD R3, R3, 0x1, R186 ;  /* 0x0000000103037824 */ /* 0x020fc600078e02ba */
[----:B------:R-:W-:Y:S01]  /*8cc0*/  ISETP.GT.OR P0, PT, R183, 0x4f, P0 ;  /* 0x0000004fb700780c */ /* 0x000fe20000704670 */
[----:B------:R-:W-:-:S04]  /*8cd0*/  @P1 IMAD.HI.U32 R4, R3, c[0x0][0x2bc], RZ ;  /* 0x0000af0003041a27 */ /* 0x000fc800078e00ff */
[----:B------:R-:W-:Y:S01]  /*8ce0*/  IMAD.MOV.U32 R2, RZ, RZ, R3 ;  /* 0x000000ffff027224 */ /* 0x000fe200078e0003 */
[----:B------:R-:W-:-:S07]  /*8cf0*/  @P1 SHF.R.U32.HI R2, RZ, c[0x0][0x2c0], R4 ;  /* 0x0000b000ff021a19 */ /* 0x000fce0000011604 */
[----:B------:R-:W-:-:S04]  /*8d00*/  @!P0 IADD3 R5, P1, R2, R184, RZ ;  /* 0x000000b802058210 */ /* 0x000fc80007f3e0ff */
[----:B--2-4-:R-:W-:Y:S02]  /*8d10*/  @!P0 LEA.HI.X.SX32 R6, R2, R182, 0x1, P1 ;  /* 0x000000b602068211 */ /* 0x014fe400008f0eff */
[----:B------:R-:W-:-:S04]  /*8d20*/  @!P0 LEA R4, P1, R5, c[0x0][0x2a0], 0x2 ;  /* 0x0000a80005048a11 */ /* 0x000fc800078210ff */
[----:B------:R-:W-:-:S05]  /*8d30*/  @!P0 LEA.HI.X R5, R5, c[0x0][0x2a4], R6, 0x2, P1 ;  /* 0x0000a90005058a11 */ /* 0x000fca00008f1406 */
[----:B------:R1:W2:Y:S01]  /*8d40*/  @!P0 LDG.E R214, [R4.64] ;  /* 0x0000000804d68981 */ /* 0x0002a2000c1e1900 */
[----:B------:R-:W-:-:S04]  /*8d50*/  IMAD.MOV R2, RZ, RZ, -R2 ;  /* 0x000000ffff027224 */ /* 0x000fc800078e0a02 */
[----:B------:R-:W-:Y:S01]  /*8d60*/  IMAD R223, R2, c[0x0][0x2b8], R3 ;  /* 0x0000ae0002df7a24 */ /* 0x000fe200078e0203 */
[----:B------:R-:W3:Y:S04]  /*8d70*/  S2R R7, SR_TID.X ;  /* 0x0000000000077919 */ /* 0x000ee80000002100 */
[----:B------:R-:W-:Y:S01]  /*8d80*/  SHF.R.S32.HI R88, RZ, 0x1f, R223 ;  /* 0x0000001fff587819 */ /* 0x000fe200000114df */
[----:B------:R-:W-:-:S04]  /*8d90*/  IMAD.WIDE.U32 R2, R223, c[0x0][0x1e0], RZ ;  /* 0x00007800df027a25 */ /* 0x000fc800078e00ff */
[----:B-1----:R-:W-:-:S04]  /*8da0*/  IMAD R4, R88, c[0x0][0x1e0], RZ ;  /* 0x0000780058047a24 */ /* 0x002fc800078e02ff */
[----:B------:R-:W-:-:S04]  /*8db0*/  IMAD R4, R223, c[0x0][0x1e4], R4 ;  /* 0x00007900df047a24 */ /* 0x000fc800078e0204 */
[----:B------:R-:W-:Y:S02]  /*8dc0*/  IMAD.IADD R3, R3, 0x1, R4 ;  /* 0x0000000103037824 */ /* 0x000fe400078e0204 */
[----:B------:R-:W-:-:S04]  /*8dd0*/  IMAD.WIDE.U32 R180, R85, c[0x0][0x1e8], RZ ;  /* 0x00007a0055b47a25 */ /* 0x000fc800078e00ff */
[----:B------:R-:W-:Y:S01]  /*8de0*/  IMAD R97, R85, c[0x0][0x1ec], R181 ;  /* 0x00007b0055617a24 */ /* 0x000fe200078e02b5 */
[----:B---3--:R-:W-:-:S04]  /*8df0*/  SHF.R.S32.HI R9, RZ, 0x1f, R7 ;  /* 0x0000001fff097819 */ /* 0x008fc80000011407 */
[----:B------:R-:W-:Y:S01]  /*8e00*/  LEA.HI R9, R9, R7, RZ, 0x3 ;  /* 0x0000000709097211 */ /* 0x000fe200078f18ff */
[----:B------:R-:W-:-:S03]  /*8e10*/  IMAD R94, R95, -0x50, R131 ;  /* 0xffffffb05f5e7824 */ /* 0x000fc600078e0283 */
[----:B------:R-:W-:-:S05]  /*8e20*/  SHF.R.S32.HI R9, RZ, 0x3, R9 ;  /* 0x00000003ff097819 */ /* 0x000fca0000011409 */
[----:B------:R-:W-:-:S05]  /*8e30*/  IMAD.IADD R84, R94, 0x1, -R9 ;  /* 0x000000015e547824 */ /* 0x000fca00078e0a09 */
[C---:B------:R-:W-:Y:S02]  /*8e40*/  ISETP.GE.AND P1, PT, R84.reuse, 0x1, PT ;  /* 0x000000015400780c */ /* 0x040fe40003f26270 */
[----:B------:R-:W-:-:S11]  /*8e50*/  ISETP.GE.AND P4, PT, R84, 0x21, PT ;  /* 0x000000215400780c */ /* 0x000fd60003f86270 */
[----:B------:R-:W-:Y:S01]  /*8e60*/  @P1 ISETP.GE.AND P5, PT, R244, c[0x0][0x1d4], PT ;  /* 0x00007500f4001a0c */ /* 0x000fe20003fa6270 */
[----:B------:R-:W-:Y:S04]  /*8e70*/  STL.64 [R1+0x18], R180 ;  /* 0x000018b401007387 */ /* 0x000fe80000100a00 */
[----:B------:R-:W-:Y:S01]  /*8e80*/  STL [R1+0x14], R97 ;  /* 0x0000146101007387 */ /* 0x000fe20000100800 */
[----:B------:R-:W-:Y:S01]  /*8e90*/  BSSY B0, `(.L_x_301) ;  /* 0x000002a000007945 */ /* 0x000fe20003800000 */
[----:B--2---:R-:W-:Y:S01]  /*8ea0*/  SHF.R.S32.HI R89, RZ, 0x1f, R214 ;  /* 0x0000001fff597819 */ /* 0x004fe200000114d6 */
[----:B------:R-:W-:-:S04]  /*8eb0*/  IMAD.WIDE.U32 R2, R214, c[0x0][0x1f0], R2 ;  /* 0x00007c00d6027a25 */ /* 0x000fc800078e0002 */
[----:B------:R-:W-:Y:S01]  /*8ec0*/  IMAD R5, R89, c[0x0][0x1f0], RZ ;  /* 0x00007c0059057a24 */ /* 0x000fe200078e02ff */
[----:B------:R-:W-:-:S03]  /*8ed0*/  IADD3 R4, P0, R2, R180, RZ ;  /* 0x000000b402047210 */ /* 0x000fc60007f1e0ff */
[----:B------:R-:W-:-:S05]  /*8ee0*/  IMAD R5, R214, c[0x0][0x1f4], R5 ;  /* 0x00007d00d6057a24 */ /* 0x000fca00078e0205 */
[----:B------:R-:W-:Y:S02]  /*8ef0*/  IADD3.X R3, R97, R3, R5, P0, !PT ;  /* 0x0000000361037210 */ /* 0x000fe400007fe405 */
[----:B------:R-:W-:-:S04]  /*8f00*/  LEA R2, P0, R4, c[0x0][0x1c8], 0x1 ;  /* 0x0000720004027a11 */ /* 0x000fc800078008ff */
[----:B------:R-:W-:Y:S02]  /*8f10*/  LEA.HI.X R8, R4, c[0x0][0x1cc], R3, 0x1, P0 ;  /* 0x0000730004087a11 */ /* 0x000fe400000f0c03 */
[----:B------:R-:W1:Y:S04]  /*8f20*/  SHFL.IDX PT, R3, R2, RZ, 0x181f ;  /* 0x00181fff02037589 */ /* 0x000e6800000e0000 */
[----:B------:R-:W2:Y:S04]  /*8f30*/  SHFL.IDX PT, R4, R2, 0x1, 0x181f ;  /* 0x00381f0002047f89 */ /* 0x000ea800000e0000 */
[----:B------:R-:W3:Y:S04]  /*8f40*/  SHFL.IDX PT, R7, R8, RZ, 0x181f ;  /* 0x00181fff08077589 */ /* 0x000ee800000e0000 */
[----:B------:R-:W4:Y:S01]  /*8f50*/  SHFL.IDX PT, R5, R8, 0x1, 0x181f ;  /* 0x00381f0008057f89 */ /* 0x000f2200000e0000 */
[----:B------:R-:W-:-:S03]  /*8f60*/  ISETP.GE.AND P0, PT, R84, 0x11, PT ;  /* 0x000000115400780c */ /* 0x000fc60003f06270 */
[----:B------:R-:W5:Y:S04]  /*8f70*/  SHFL.IDX PT, R9, R2, 0x2, 0x181f ;  /* 0x00581f0002097f89 */ /* 0x000f6800000e0000 */
[----:B------:R-:W-:Y:S01]  /*8f80*/  SHFL.IDX PT, R10, R2, 0x3, 0x181f ;  /* 0x00781f00020a7f89 */ /* 0x000fe200000e0000 */
[----:B-1----:R-:W-:-:S03]  /*8f90*/  @P1 LEA R6, P2, R244, R3, 0x1 ;  /* 0x00000003f4061211 */ /* 0x002fc600078408ff */
[----:B------:R-:W1:Y:S02]  /*8fa0*/  SHFL.IDX PT, R11, R8, 0x2, 0x181f ;  /* 0x00581f00080b7f89 */ /* 0x000e6400000e0000 */
[C---:B--2---:R-:W-:Y:S02]  /*8fb0*/  @P0 LEA R4, P3, R244.reuse, R4, 0x1 ;  /* 0x00000004f4040211 */ /* 0x044fe400078608ff */
[----:B------:R-:W2:Y:S01]  /*8fc0*/  SHFL.IDX PT, R3, R8, 0x3, 0x181f ;  /* 0x00781f0008037f89 */ /* 0x000ea200000e0000 */
[C-C-:B---3--:R-:W-:Y:S02]  /*8fd0*/  @P1 LEA.HI.X R7, R244.reuse, R7, R245.reuse, 0x1, P2 ;  /* 0x00000007f4071211 */ /* 0x148fe400010f0cf5 */
[C---:B------:R-:W-:Y:S02]  /*8fe0*/  @P0 ISETP.GE.AND P2, PT, R244.reuse, c[0x0][0x1d4], PT ;  /* 0x00007500f4000a0c */ /* 0x040fe40003f46270 */
[----:B----4-:R-:W-:Y:S01]  /*8ff0*/  @P0 LEA.HI.X R5, R244, R5, R245, 0x1, P3 ;  /* 0x00000005f4050211 */ /* 0x010fe200018f0cf5 */
[----:B------:R5:W-:Y:S01]  /*9000*/  @P1 LDGSTS.E.BYPASS.LTC128B.128 [R213+0x2900], [R6.64], !P5 ;  /* 0x0290000006d51fae */ /* 0x000be2000e901d48 */
[----:B------:R-:W-:-:S02]  /*9010*/  ISETP.GE.AND P3, PT, R84, 0x31, PT ;  /* 0x000000315400780c */ /* 0x000fc40003f66270 */
[----:B------:R-:W-:-:S07]  /*9020*/  @P4 ISETP.GE.AND P5, PT, R244, c[0x0][0x1d4], PT ;  /* 0x00007500f4004a0c */ /* 0x000fce0003fa6270 */
[----:B------:R3:W-:Y:S04]  /*9030*/  @P0 LDGSTS.E.BYPASS.LTC128B.128 [R213+0x3100], [R4.64], !P2 ;  /* 0x0310000004d50fae */ /* 0x0007e8000d101d48 */
[C---:B------:R-:W-:Y:S02]  /*9040*/  @P3 ISETP.GE.AND P0, PT, R244.reuse, c[0x0][0x1d4], PT ;  /* 0x00007500f4003a0c */ /* 0x040fe40003f06270 */
[----:B-----5:R-:W-:-:S04]  /*9050*/  @P4 LEA R6, P2, R244, R9, 0x1 ;  /* 0x00000009f4064211 */ /* 0x020fc800078408ff */
[----:B-1----:R-:W-:-:S05]  /*9060*/  @P4 LEA.HI.X R7, R244, R11, R245, 0x1, P2 ;  /* 0x0000000bf4074211 */ /* 0x002fca00010f0cf5 */
[----:B------:R1:W-:Y:S01]  /*9070*/  @P4 LDGSTS.E.BYPASS.LTC128B.128 [R213+0x3900], [R6.64], !P5 ;  /* 0x0390000006d54fae */ /* 0x0003e2000e901d48 */
[----:B---3--:R-:W-:-:S04]  /*9080*/  @P3 LEA R4, P1, R244, R10, 0x1 ;  /* 0x0000000af4043211 */ /* 0x008fc800078208ff */
[----:B--2---:R-:W-:-:S05]  /*9090*/  @P3 LEA.HI.X R5, R244, R3, R245, 0x1, P1 ;  /* 0x00000003f4053211 */ /* 0x004fca00008f0cf5 */
[----:B------:R1:W-:Y:S01]  /*90a0*/  @P3 LDGSTS.E.BYPASS.LTC128B.128 [R213+0x4100], [R4.64], !P0 ;  /* 0x0410000004d53fae */ /* 0x0003e2000c101d48 */
[----:B------:R-:W-:-:S03]  /*90b0*/  ISETP.GE.AND P0, PT, R84, 0x41, PT ;  /* 0x000000415400780c */ /* 0x000fc60003f06270 */
[----:B------:R-:W2:Y:S04]  /*90c0*/  SHFL.IDX PT, R2, R2, 0x4, 0x181f ;  /* 0x00981f0002027f89 */ /* 0x000ea800000e0000 */
[----:B------:R1:W3:Y:S06]  /*90d0*/  SHFL.IDX PT, R3, R8, 0x4, 0x181f ;  /* 0x00981f0008037f89 */ /* 0x0002ec00000e0000 */
[----:B------:R-:W-:Y:S05]  /*90e0*/  @!P0 BRA `(.L_x_302) ;  /* 0x0000004000008947 */ /* 0x000fea0003800000 */
[C---:B------:R-:W-:Y:S02]  /*90f0*/  ISETP.GE.AND P0, PT, R244.reuse, c[0x0][0x1d4], PT ;  /* 0x00007500f4007a0c */ /* 0x040fe40003f06270 */
[----:B--2---:R-:W-:-:S04]  /*9100*/  LEA R2, P1, R244, R2, 0x1 ;  /* 0x00000002f4027211 */ /* 0x004fc800078208ff */
[----:B---3--:R-:W-:-:S07]  /*9110*/  LEA.HI.X R3, R244, R3, R245, 0x1, P1 ;  /* 0x00000003f4037211 */ /* 0x008fce00008f0cf5 */
[----:B------:R2:W-:Y:S02]  /*9120*/  LDGSTS.E.BYPASS.LTC128B.128 [R213+0x4900], [R2.64], !P0 ;  /* 0x0490000002d57fae */ /* 0x0005e4000c101d48 */
.L_x_302:
[----:B------:R-:W-:Y:S05]  /*9130*/  BSYNC B0 ;  /* 0x0000000000007941 */ /* 0x000fea0003800000 */
.L_x_301:
[----:B------:R-:W-:Y:S01]  /*9140*/  ISETP.LT.AND P0, PT, RZ, c[0x0][0x27c], PT ;  /* 0x00009f00ff007a0c */ /* 0x000fe20003f01270 */
[----:B------:R-:W0:-:S12]  /*9150*/  LDGDEPBAR ;  /* 0x00000000000079af */ /* 0x000e180000000000 */
[----:B------:R-:W-:Y:S05]  /*9160*/  @P0 BRA `(.L_x_303) ;  /* 0x0000002000000947 */ /* 0x000fea0003800000 */
[----:B------:R-:W-:-:S04]  /*9170*/  DEPBAR.LE SB0, 0x1 ;  /* 0x000080400000791a */ /* 0x000fc80000000000 */
[----:B------:R-:W-:Y:S05]  /*9180*/  BRA `(.L_x_304) ;  /* 0x0000352000007947 */ /* 0x000fea0003800000 */
.L_x_303:
[----:B------:R-:W4:Y:S01]  /*9190*/  LDL R25, [R1+0x34] ;  /* 0x0000340001197983 */ /* 0x000f220000100800 */
[----:B--2---:R-:W-:Y:S01]  /*91a0*/  SHF.R.S32.HI R2, RZ, 0x1f, R129 ;  /* 0x0000001fff027819 */ /* 0x004fe20000011481 */
[----:B------:R-:W-:Y:S01]  /*91b0*/  ULDC.U8 UR4, c[0x0][0x298] ;  /* 0x0000a60000047ab9 */ /* 0x000fe20000000000 */
[C---:B-1----:R-:W-:Y:S01]  /*91c0*/  IMAD.WIDE.U32 R4, R129.reuse, c[0x0][0x290], RZ ;  /* 0x0000a40081047a25 */ /* 0x042fe200078e00ff */
[----:B------:R-:W-:Y:S01]  /*91d0*/  ISETP.NE.AND P2, PT, RZ, UR4, PT ;  /* 0x00000004ff007c0c */ /* 0x000fe2000bf45270 */
[----:B------:R-:W-:Y:S02]  /*91e0*/  BSSY B2, `(.L_x_304) ;  /* 0x000034c000027945 */ /* 0x000fe40003800000 */
[C---:B------:R-:W-:Y:S02]  /*91f0*/  IMAD R7, R2.reuse, c[0x0][0x280], RZ ;  /* 0x0000a00002077a24 */ /* 0x040fe400078e02ff */
[----:B------:R-:W-:Y:S02]  /*9200*/  IMAD R6, R2, c[0x0][0x290], RZ ;  /* 0x0000a40002067a24 */ /* 0x000fe400078e02ff */
[----:B---3--:R-:W-:-:S04]  /*9210*/  IMAD.WIDE.U32 R2, R129, c[0x0][0x280], RZ ;  /* 0x0000a00081027a25 */ /* 0x008fc800078e00ff */
[C---:B------:R-:W-:Y:S01]  /*9220*/  IMAD R9, R129.reuse, c[0x0][0x284], R7 ;  /* 0x0000a10081097a24 */ /* 0x040fe200078e0207 */
[----:B------:R-:W-:Y:S01]  /*9230*/  LEA R7, P0, R4, c[0x0][0x288], 0x1 ;  /* 0x0000a20004077a11 */ /* 0x000fe200078008ff */
[----:B------:R-:W-:Y:S01]  /*9240*/  IMAD R8, R129, c[0x0][0x294], R6 ;  /* 0x0000a50081087a24 */ /* 0x000fe200078e0206 */
[----:B------:R-:W-:Y:S02]  /*9250*/  LEA R6, P1, R2, c[0x0][0x270], 0x1 ;  /* 0x00009c0002067a11 */ /* 0x000fe400078208ff */
[----:B------:R-:W-:Y:S02]  /*9260*/  IADD3 R3, R9, R3, RZ ;  /* 0x0000000309037210 */ /* 0x000fe40007ffe0ff */
[----:B------:R-:W-:Y:S02]  /*9270*/  IADD3 R5, R8, R5, RZ ;  /* 0x0000000508057210 */ /* 0x000fe40007ffe0ff */
[----:B------:R-:W-:Y:S02]  /*9280*/  LEA.HI.X R2, R2, c[0x0][0x274], R3, 0x1, P1 ;  /* 0x00009d0002027a11 */ /* 0x000fe400008f0c03 */
[----:B------:R-:W-:-:S02]  /*9290*/  LEA.HI.X R3, R4, c[0x0][0x28c], R5, 0x1, P0 ;  /* 0x0000a30004037a11 */ /* 0x000fc400000f0c05 */
[----:B----4-:R-:W-:Y:S01]  /*92a0*/  LEA R4, R25, R98, 0x7 ;  /* 0x0000006219047211 */ /* 0x010fe200078e38ff */
[----:B------:R-:W-:Y:S05]  /*92b0*/  @!P2 BRA `(.L_x_305) ;  /* 0x000019200000a947 */ /* 0x000fea0003800000 */
[----:B------:R-:W-:Y:S01]  /*92c0*/  ISETP.GE.AND P0, PT, R4, R0, PT ;  /* 0x000000000400720c */ /* 0x000fe20003f06270 */
[----:B------:R-:W1:Y:S01]  /*92d0*/  SHFL.IDX PT, R11, R2, RZ, 0x1c1f ;  /* 0x001c1fff020b7589 */ /* 0x000e6200000e0000 */
[----:B------:R-:W-:Y:S01]  /*92e0*/  BSSY B0, `(.L_x_306) ;  /* 0x0000019000007945 */ /* 0x000fe20003800000 */
[----:B------:R-:W-:Y:S01]  /*92f0*/  CS2R R4, SRZ ;  /* 0x0000000000047805 */ /* 0x000fe2000001ff00 */
[----:B------:R-:W-:Y:S01]  /*9300*/  CS2R R8, SRZ ;  /* 0x0000000000087805 */ /* 0x000fe2000001ff00 */
[----:B------:R-:W2:Y:S04]  /*9310*/  SHFL.IDX PT, R10, R6, RZ, 0x1c1f ;  /* 0x001c1fff060a7589 */ /* 0x000ea800000e0000 */
[----:B------:R3:W4:Y:S04]  /*9320*/  SHFL.IDX PT, R13, R3, RZ, 0x1c1f ;  /* 0x001c1fff030d7589 */ /* 0x00072800000e0000 */
[----:B------:R5:W1:Y:S01]  /*9330*/  SHFL.IDX PT, R12, R7, RZ, 0x1c1f ;  /* 0x001c1fff070c7589 */ /* 0x000a6200000e0000 */
[----:B---3--:R-:W-:Y:S01]  /*9340*/  CS2R R2, SRZ ;  /* 0x0000000000027805 */ /* 0x008fe2000001ff00 */
[----:B-----5:R-:W-:Y:S01]  /*9350*/  CS2R R6, SRZ ;  /* 0x0000000000067805 */ /* 0x020fe2000001ff00 */
[----:B------:R-:W-:Y:S05]  /*9360*/  @P0 BRA `(.L_x_307) ;  /* 0x0000010000000947 */ /* 0x000fea0003800000 */
[----:B-12-4-:R-:W2:Y:S04]  /*9370*/  LDL R16, [R1+0xe0] ;  /* 0x0000e00001107983 */ /* 0x016ea80000100800 */
[----:B------:R-:W3:Y:S01]  /*9380*/  LDL R18, [R1+0xdc] ;  /* 0x0000dc0001127983 */ /* 0x000ee20000100800 */
[----:B------:R-:W-:-:S02]  /*9390*/  ISETP.GE.AND P1, PT, R92, c[0x0][0x27c], PT ;  /* 0x00009f005c007a0c */ /* 0x000fc40003f26270 */
[----:B------:R-:W-:Y:S01]  /*93a0*/  ISETP.GE.AND P0, PT, R91, c[0x0][0x27c], PT ;  /* 0x00009f005b007a0c */ /* 0x000fe20003f06270 */
[----:B------:R-:W-:-:S10]  /*93b0*/  CS2R R4, SRZ ;  /* 0x0000000000047805 */ /* 0x000fd4000001ff00 */
[----:B------:R-:W-:-:S05]  /*93c0*/  @!P1 IMAD.WIDE R2, R92, 0x2, R10 ;  /* 0x000000025c029825 */ /* 0x000fca00078e020a */
[----:B------:R1:W5:Y:S02]  /*93d0*/  @!P1 LD.E.64 R8, [R2.64] ;  /* 0x0000000802089980 */ /* 0x000364000c101b00 */
[----:B-1----:R-:W-:Y:S01]  /*93e0*/  CS2R R2, SRZ ;  /* 0x0000000000027805 */ /* 0x002fe2000001ff00 */
[-C--:B--2---:R-:W-:Y:S02]  /*93f0*/  @!P0 IADD3 R14, P3, R10, R16.reuse, RZ ;  /* 0x000000100a0e8210 */ /* 0x084fe40007f7e0ff */
[----:B------:R-:W-:Y:S01]  /*9400*/  @!P0 IADD3 R10, P2, R12, R16, RZ ;  /* 0x000000100c0a8210 */ /* 0x000fe20007f5e0ff */
[----:B------:R-:W-:-:S04]  /*9410*/  @!P1 IMAD.WIDE R16, R92, 0x2, R12 ;  /* 0x000000025c109825 */ /* 0x000fc800078e020c */
[--C-:B---3--:R-:W-:Y:S01]  /*9420*/  @!P0 IMAD.X R15, R11, 0x1, R18.reuse, P3 ;  /* 0x000000010b0f8824 */ /* 0x108fe200018e0612 */
[----:B------:R1:W5:Y:S01]  /*9430*/  @!P1 LD.E.64 R6, [R16.64] ;  /* 0x0000000810069980 */ /* 0x000362000c101b00 */
[----:B------:R-:W-:-:S03]  /*9440*/  @!P0 IMAD.X R11, R13, 0x1, R18, P2 ;  /* 0x000000010d0b8824 */ /* 0x000fc600010e0612 */
[----:B------:R1:W5:Y:S04]  /*9450*/  @!P0 LD.E.64 R4, [R14.64] ;  /* 0x000000080e048980 */ /* 0x000368000c101b00 */
[----:B------:R1:W5:Y:S02]  /*9460*/  @!P0 LD.E.64 R2, [R10.64] ;  /* 0x000000080a028980 */ /* 0x000364000c101b00 */
.L_x_307:
[----:B-12-4-:R-:W-:Y:S05]  /*9470*/  BSYNC B0 ;  /* 0x0000000000007941 */ /* 0x016fea0003800000 */
.L_x_306:
[--C-:B-----5:R-:W-:Y:S01]  /*9480*/  IMAD.MOV.U32 R17, RZ, RZ, R9.reuse ;  /* 0x000000ffff117224 */ /* 0x120fe200078e0009 */
[--C-:B------:R-:W-:Y:S01]  /*9490*/  SHF.R.U32.HI R13, RZ, 0x10, R9.reuse ;  /* 0x00000010ff0d7819 */ /* 0x100fe20000011609 */
[----:B------:R-:W-:Y:S01]  /*94a0*/  IMAD R0, R25, -0x80, R0 ;  /* 0xffffff8019007824 */ /* 0x000fe200078e0200 */
[----:B------:R-:W-:Y:S01]  /*94b0*/  SHF.R.U64 R16, R8, 0x10, R9 ;  /* 0x0000001008107819 */ /* 0x000fe20000001209 */
[----:B------:R-:W-:Y:S01]  /*94c0*/  IMAD.MOV.U32 R18, RZ, RZ, R8 ;  /* 0x000000ffff127224 */ /* 0x000fe200078e0008 */
[----:B------:R-:W-:Y:S01]  /*94d0*/  PRMT R20, R13, 0x5410, R17 ;  /* 0x000054100d147816 */ /* 0x000fe20000000011 */
[--C-:B------:R-:W-:Y:S01]  /*94e0*/  IMAD.MOV.U32 R14, RZ, RZ, R5.reuse ;  /* 0x000000ffff0e7224 */ /* 0x100fe200078e0005 */
[----:B------:R-:W-:Y:S01]  /*94f0*/  IMNMX R17, R0, 0x80, PT ;  /* 0x0000008000117817 */ /* 0x000fe20003800200 */
[----:B------:R-:W-:Y:S01]  /*9500*/  IMAD.MOV.U32 R15, RZ, RZ, R4 ;  /* 0x000000ffff0f7224 */ /* 0x000fe200078e0004 */
[----:B------:R-:W-:Y:S01]  /*9510*/  SHF.R.U64 R12, R4, 0x10, R5 ;  /* 0x00000010040c7819 */ /* 0x000fe20000001205 */
[----:B------:R-:W-:Y:S01]  /*9520*/  IMAD.MOV.U32 R11, RZ, RZ, R6 ;  /* 0x000000ffff0b7224 */ /* 0x000fe200078e0006 */
[----:B------:R-:W-:Y:S01]  /*9530*/  ISETP.GE.AND P0, PT, R98, R17, PT ;  /* 0x000000116200720c */ /* 0x000fe20003f06270 */
[----:B------:R-:W-:Y:S01]  /*9540*/  IMAD.MOV.U32 R10, RZ, RZ, R7 ;  /* 0x000000ffff0a7224 */ /* 0x000fe200078e0007 */
[----:B------:R-:W-:Y:S01]  /*9550*/  SHF.R.U32.HI R9, RZ, 0x10, R5 ;  /* 0x00000010ff097819 */ /* 0x000fe20000011605 */
[----:B------:R-:W-:-:S04]  /*9560*/  DEPBAR.LE SB0, 0x1 ;  /* 0x000080400000791a */ /* 0x000fc80000000000 */
[----:B------:R-:W-:Y:S01]  /*9570*/  SHF.R.U64 R8, R6, 0x10, R7 ;  /* 0x0000001006087819 */ /* 0x000fe20000001207 */
[----:B------:R-:W-:Y:S01]  /*9580*/  IMAD.MOV.U32 R6, RZ, RZ, R3 ;  /* 0x000000ffff067224 */ /* 0x000fe200078e0003 */
[----:B------:R-:W-:Y:S01]  /*9590*/  SHF.R.U32.HI R5, RZ, 0x10, R7 ;  /* 0x00000010ff057819 */ /* 0x000fe20000011607 */
[----:B------:R-:W-:Y:S01]  /*95a0*/  IMAD.MOV.U32 R7, RZ, RZ, R2 ;  /* 0x000000ffff077224 */ /* 0x000fe200078e0002 */
[--C-:B------:R-:W-:Y:S01]  /*95b0*/  SHF.R.U64 R4, R2, 0x10, R3.reuse ;  /* 0x0000001002047819 */ /* 0x100fe20000001203 */
[----:B------:R-:W-:Y:S01]  /*95c0*/  BSSY B1, `(.L_x_308) ;  /* 0x000005d000017945 */ /* 0x000fe20003800000 */
[----:B------:R-:W-:Y:S02]  /*95d0*/  SHF.R.U32.HI R2, RZ, 0x10, R3 ;  /* 0x00000010ff027819 */ /* 0x000fe40000011603 */
[----:B------:R-:W-:Y:S02]  /*95e0*/  PRMT R19, R16, 0x5410, R18 ;  /* 0x0000541010137816 */ /* 0x000fe40000000012 */
[----:B------:R-:W-:-:S02]  /*95f0*/  PRMT R23, R12, 0x5410, R15 ;  /* 0x000054100c177816 */ /* 0x000fc4000000000f */
[----:B------:R-:W-:Y:S02]  /*9600*/  PRMT R24, R9, 0x5410, R14 ;  /* 0x0000541009187816 */ /* 0x000fe4000000000e */
[----:B------:R-:W-:Y:S02]  /*9610*/  PRMT R16, R11, 0x5410, R8 ;  /* 0x000054100b107816 */ /* 0x000fe40000000008 */
[----:B------:R-:W-:Y:S02]  /*9620*/  PRMT R18, R5, 0x5410, R10 ;  /* 0x0000541005127816 */ /* 0x000fe4000000000a */
[----:B------:R-:W-:Y:S02]  /*9630*/  PRMT R21, R7, 0x5410, R4 ;  /* 0x0000541007157816 */ /* 0x000fe40000000004 */
[----:B------:R-:W-:Y:S01]  /*9640*/  PRMT R22, R2, 0x5410, R6 ;  /* 0x0000541002167816 */ /* 0x000fe20000000006 */
[----:B------:R-:W-:Y:S06]  /*9650*/  BAR.SYNC.DEFER_BLOCKING 0x0 ;  /* 0x0000000000007b1d */ /* 0x000fec0000010000 */
[----:B------:R-:W-:Y:S05]  /*9660*/  @P0 BRA `(.L_x_309) ;  /* 0x0000052000000947 */ /* 0x000fea0003800000 */
[----:B------:R-:W-:Y:S01]  /*9670*/  ISETP.GE.AND P0, PT, R92, c[0x0][0x27c], PT ;  /* 0x00009f005c007a0c */ /* 0x000fe20003f06270 */
[----:B------:R-:W-:-:S12]  /*9680*/  BSSY B0, `(.L_x_310) ;  /* 0x0000028000007945 */ /* 0x000fd80003800000 */
[----:B------:R-:W-:Y:S05]  /*9690*/  @P0 BRA `(.L_x_311) ;  /* 0x0000026000000947 */ /* 0x000fea0003800000 */
[----:B------:R-:W1:Y:S01]  /*96a0*/  LDS.128 R4, [R247+0x5000] ;  /* 0x00500000f7047984 */ /* 0x000e620000000c00 */
[--C-:B------:R-:W-:Y:S02]  /*96b0*/  HADD2.F32 R9, -RZ, R16.reuse.H0_H0 ;  /* 0x20000010ff097230 */ /* 0x100fe40000004100 */
[----:B------:R-:W-:Y:S02]  /*96c0*/  HADD2.F32 R0, -RZ, R16.H1_H1 ;  /* 0x30000010ff007230 */ /* 0x000fe40000004100 */
[--C-:B------:R-:W-:Y:S02]  /*96d0*/  HADD2.F32 R3, -RZ, R19.reuse.H1_H1 ;  /* 0x30000013ff037230 */ /* 0x100fe40000004100 */
[----:B------:R-:W-:Y:S02]  /*96e0*/  HADD2.F32 R2, -RZ, R19.H0_H0 ;  /* 0x20000013ff027230 */ /* 0x000fe40000004100 */
[--C-:B-1----:R-:W-:Y:S02]  /*96f0*/  HADD2.F32 R10, -RZ, R4.reuse.H0_H0 ;  /* 0x20000004ff0a7230 */ /* 0x102fe40000004100 */
[----:B------:R-:W-:-:S02]  /*9700*/  HADD2.F32 R8, -RZ, R4.H1_H1 ;  /* 0x30000004ff087230 */ /* 0x000fc40000004100 */
[--C-:B------:R-:W-:Y:S01]  /*9710*/  HADD2.F32 R4, -RZ, R5.reuse.H0_H0 ;  /* 0x20000005ff047230 */ /* 0x100fe20000004100 */
[-C--:B------:R-:W-:Y:S01]  /*9720*/  FMUL.FTZ R13, R10, R9.reuse ;  /* 0x000000090a0d7220 */ /* 0x080fe20000410000 */
[----:B------:R-:W-:Y:S01]  /*9730*/  HADD2.F32 R5, -RZ, R5.H1_H1 ;  /* 0x30000005ff057230 */ /* 0x000fe20000004100 */
[----:B------:R-:W-:Y:S01]  /*9740*/  FMUL.FTZ R14, R8, R9 ;  /* 0x00000009080e7220 */ /* 0x000fe20000410000 */
[--C-:B------:R-:W-:Y:S02]  /*9750*/  HADD2.F32 R12, -RZ, R6.reuse.H0_H0 ;  /* 0x20000006ff0c7230 */ /* 0x100fe40000004100 */
[----:B------:R-:W-:Y:S01]  /*9760*/  HADD2.F32 R11, -RZ, R6.H1_H1 ;  /* 0x30000006ff0b7230 */ /* 0x000fe20000004100 */
[-C--:B------:R-:W-:Y:S01]  /*9770*/  FMUL.FTZ R9, R5, R0.reuse ;  /* 0x0000000005097220 */ /* 0x080fe20000410000 */
[--C-:B------:R-:W-:Y:S01]  /*9780*/  HADD2.F32 R6, -RZ, R7.reuse.H0_H0 ;  /* 0x20000007ff067230 */ /* 0x100fe20000004100 */
[----:B------:R-:W-:Y:S01]  /*9790*/  FMUL.FTZ R0, R4, R0 ;  /* 0x0000000004007220 */ /* 0x000fe20000410000 */
[----:B------:R-:W-:Y:S01]  /*97a0*/  HADD2.F32 R7, -RZ, R7.H1_H1 ;  /* 0x30000007ff077230 */ /* 0x000fe20000004100 */
[----:B------:R-:W-:-:S02]  /*97b0*/  FFMA.FTZ R15, R10, R3, -R14 ;  /* 0x000000030a0f7223 */ /* 0x000fc4000001080e */
[----:B------:R-:W-:Y:S01]  /*97c0*/  FFMA.FTZ R14, R8, R3, R13 ;  /* 0x00000003080e7223 */ /* 0x000fe2000001000d */
[----:B------:R-:W-:Y:S01]  /*97d0*/  HADD2.F32 R3, -RZ, R20.H1_H1 ;  /* 0x30000014ff037230 */ /* 0x000fe20000004100 */
[-C--:B------:R-:W-:Y:S01]  /*97e0*/  FFMA.FTZ R13, R4, R2.reuse, -R9 ;  /* 0x00000002040d7223 */ /* 0x080fe20000010809 */
[--C-:B------:R-:W-:Y:S01]  /*97f0*/  HADD2.F32 R4, -RZ, R18.reuse.H1_H1 ;  /* 0x30000012ff047230 */ /* 0x100fe20000004100 */
[----:B------:R-:W-:Y:S01]  /*9800*/  FFMA.FTZ R10, R5, R2, R0 ;  /* 0x00000002050a7223 */ /* 0x000fe20000010000 */
[----:B------:R-:W-:Y:S02]  /*9810*/  HADD2.F32 R0, -RZ, R18.H0_H0 ;  /* 0x20000012ff007230 */ /* 0x000fe40000004100 */
[----:B------:R-:W-:Y:S01]  /*9820*/  HADD2.F32 R2, -RZ, R20.H0_H0 ;  /* 0x20000014ff027230 */ /* 0x000fe20000004100 */
[----:B------:R-:W-:Y:S02]  /*9830*/  FMUL.FTZ R9, R11, R4 ;  /* 0x000000040b097220 */ /* 0x000fe40000410000 */
[----:B------:R-:W-:-:S02]  /*9840*/  FMUL.FTZ R8, R7, R0 ;  /* 0x0000000007087220 */ /* 0x000fc40000410000 */
[----:B------:R-:W-:Y:S02]  /*9850*/  FMUL.FTZ R4, R12, R4 ;  /* 0x000000040c047220 */ /* 0x000fe40000410000 */
[----:B------:R-:W-:Y:S02]  /*9860*/  FMUL.FTZ R5, R6, R0 ;  /* 0x0000000006057220 */ /* 0x000fe40000410000 */
[-C--:B------:R-:W-:Y:S02]  /*9870*/  FFMA.FTZ R9, R12, R3.reuse, -R9 ;  /* 0x000000030c097223 */ /* 0x080fe40000010809 */
[-C--:B------:R-:W-:Y:S02]  /*9880*/  FFMA.FTZ R0, R6, R2.reuse, -R8 ;  /* 0x0000000206007223 */ /* 0x080fe40000010808 */
[----:B------:R-:W-:Y:S01]  /*9890*/  FFMA.FTZ R3, R11, R3, R4 ;  /* 0x000000030b037223 */ /* 0x000fe20000010004 */
[----:B------:R-:W-:Y:S01]  /*98a0*/  F2FP.PACK_AB R4, R14, R15 ;  /* 0x0000000f0e04723e */ /* 0x000fe200000000ff */
[----:B------:R-:W-:Y:S01]  /*98b0*/  FFMA.FTZ R2, R7, R2, R5 ;  /* 0x0000000207027223 */ /* 0x000fe20000010005 */
[----:B------:R-:W-:-:S02]  /*98c0*/  F2FP.PACK_AB R5, R10, R13 ;  /* 0x0000000d0a05723e */ /* 0x000fc400000000ff */
[----:B------:R-:W-:Y:S02]  /*98d0*/  F2FP.PACK_AB R6, R3, R9 ;  /* 0x000000090306723e */ /* 0x000fe400000000ff */
[----:B------:R-:W-:-:S05]  /*98e0*/  F2FP.PACK_AB R7, R2, R0 ;  /* 0x000000000207723e */ /* 0x000fca00000000ff */
[----:B------:R1:W-:Y:S02]  /*98f0*/  STS.128 [R247+0x5000], R4 ;  /* 0x00500004f7007388 */ /* 0x0003e40000000c00 */
.L_x_311:
[----:B------:R-:W-:Y:S05]  /*9900*/  BSYNC B0 ;  /* 0x0000000000007941 */ /* 0x000fea0003800000 */
.L_x_310:
[----:B------:R-:W-:-:S13]  /*9910*/  ISETP.GE.AND P0, PT, R91, c[0x0][0x27c], PT ;  /* 0x00009f005b007a0c */ /* 0x000fda0003f06270 */
[----:B------:R-:W-:Y:S05]  /*9920*/  @P0 BRA `(.L_x_309) ;  /* 0x0000026000000947 */ /* 0x000fea0003800000 */
[----:B-1----:R-:W1:Y:S01]  /*9930*/  LDS.128 R4, [R248+0x5000] ;  /* 0x00500000f8047984 */ /* 0x002e620000000c00 */
        /* <DEDUP_REMOVED lines=37> */
.L_x_309:
[----:B------:R-:W-:Y:S05]  /*9b90*/  BSYNC B1 ;  /* 0x0000000000017941 */ /* 0x000fea0003800000 */
.L_x_308:
[----:B------:R-:W-:Y:S01]  /*9ba0*/  IADD3 R0, R98, 0x20, RZ ;  /* 0x0000002062007810 */ /* 0x000fe20007ffe0ff */
[----:B------:R-:W-:Y:S03]  /*9bb0*/  BSSY B1, `(.L_x_312) ;  /* 0x0000055000017945 */ /* 0x000fe60003800000 */
[----:B------:R-:W-:-:S13]  /*9bc0*/  ISETP.GE.AND P0, PT, R0, R17, PT ;  /* 0x000000110000720c */ /* 0x000fda0003f06270 */
[----:B------:R-:W-:Y:S05]  /*9bd0*/  @P0 BRA `(.L_x_313) ;  /* 0x0000052000000947 */ /* 0x000fea0003800000 */
[----:B------:R-:W-:Y:S01]  /*9be0*/  ISETP.GE.AND P0, PT, R92, c[0x0][0x27c], PT ;  /* 0x00009f005c007a0c */ /* 0x000fe20003f06270 */
[----:B------:R-:W-:-:S12]  /*9bf0*/  BSSY B0, `(.L_x_314) ;  /* 0x0000028000007945 */ /* 0x000fd80003800000 */
        /* <DEDUP_REMOVED lines=9> */
[C---:B------:R-:W-:Y:S01]  /*9c90*/  FMUL.FTZ R13, R9.reuse, R10 ;  /* 0x0000000a090d7220 */ /* 0x040fe20000410000 */
[----:B------:R-:W-:Y:S01]  /*9ca0*/  HADD2.F32 R5, -RZ, R5.H1_H1 ;  /* 0x30000005ff057230 */ /* 0x000fe20000004100 */
[----:B------:R-:W-:Y:S01]  /*9cb0*/  FMUL.FTZ R14, R9, R8 ;  /* 0x00000008090e7220 */ /* 0x000fe20000410000 */
[--C-:B------:R-:W-:Y:S02]  /*9cc0*/  HADD2.F32 R12, -RZ, R6.reuse.H0_H0 ;  /* 0x20000006ff0c7230 */ /* 0x100fe40000004100 */
[----:B------:R-:W-:Y:S01]  /*9cd0*/  HADD2.F32 R11, -RZ, R6.H1_H1 ;  /* 0x30000006ff0b7230 */ /* 0x000fe20000004100 */
[C---:B------:R-:W-:Y:S01]  /*9ce0*/  FMUL.FTZ R9, R0.reuse, R5 ;  /* 0x0000000500097220 */ /* 0x040fe20000410000 */
[--C-:B------:R-:W-:Y:S01]  /*9cf0*/  HADD2.F32 R6, -RZ, R7.reuse.H0_H0 ;  /* 0x20000007ff067230 */ /* 0x100fe20000004100 */
[----:B------:R-:W-:Y:S01]  /*9d00*/  FMUL.FTZ R0, R0, R4 ;  /* 0x0000000400007220 */ /* 0x000fe20000410000 */
[----:B------:R-:W-:Y:S01]  /*9d10*/  HADD2.F32 R7, -RZ, R7.H1_H1 ;  /* 0x30000007ff077230 */ /* 0x000fe20000004100 */
[----:B------:R-:W-:-:S02]  /*9d20*/  FFMA.FTZ R15, R3, R10, -R14 ;  /* 0x0000000a030f7223 */ /* 0x000fc4000001080e */
[----:B------:R-:W-:Y:S01]  /*9d30*/  FFMA.FTZ R14, R3, R8, R13 ;  /* 0x00000008030e7223 */ /* 0x000fe2000001000d */
[----:B------:R-:W-:Y:S01]  /*9d40*/  HADD2.F32 R3, -RZ, R20.H1_H1 ;  /* 0x30000014ff037230 */ /* 0x000fe20000004100 */
[C---:B------:R-:W-:Y:S01]  /*9d50*/  FFMA.FTZ R13, R2.reuse, R4, -R9 ;  /* 0x00000004020d7223 */ /* 0x040fe20000010809 */
        /* <DEDUP_REMOVED lines=8> */
[C---:B------:R-:W-:Y:S02]  /*9de0*/  FFMA.FTZ R9, R3.reuse, R12, -R9 ;  /* 0x0000000c03097223 */ /* 0x040fe40000010809 */
[----:B------:R-:W-:Y:S02]  /*9df0*/  FFMA.FTZ R0, R2, R6, -R8 ;  /* 0x0000000602007223 */ /* 0x000fe40000010808 */
[----:B------:R-:W-:Y:S01]  /*9e00*/  FFMA.FTZ R3, R3, R11, R4 ;  /* 0x0000000b03037223 */ /* 0x000fe20000010004 */
[----:B------:R-:W-:Y:S01]  /*9e10*/  F2FP.PACK_AB R4, R14, R15 ;  /* 0x0000000f0e04723e */ /* 0x000fe200000000ff */
[----:B------:R-:W-:Y:S01]  /*9e20*/  FFMA.FTZ R2, R2, R7, R5 ;  /* 0x0000000702027223 */ /* 0x000fe20000010005 */
[----:B------:R-:W-:-:S02]  /*9e30*/  F2FP.PACK_AB R5, R10, R13 ;  /* 0x0000000d0a05723e */ /* 0x000fc400000000ff */
[----:B------:R-:W-:Y:S02]  /*9e40*/  F2FP.PACK_AB R6, R3, R9 ;  /* 0x000000090306723e */ /* 0x000fe400000000ff */
[----:B------:R-:W-:-:S05]  /*9e50*/  F2FP.PACK_AB R7, R2, R0 ;  /* 0x000000000207723e */ /* 0x000fca00000000ff */
[----:B------:R1:W-:Y:S02]  /*9e60*/  STS.128 [R247+0x6000], R4 ;  /* 0x00600004f7007388 */ /* 0x0003e40000000c00 */
.L_x_315:
[----:B------:R-:W-:Y:S05]  /*9e70*/  BSYNC B0 ;  /* 0x0000000000007941 */ /* 0x000fea0003800000 */
.L_x_314:
        /* <DEDUP_REMOVED lines=40> */
.L_x_313:
[----:B------:R-:W-:Y:S05]  /*a100*/  BSYNC B1 ;  /* 0x0000000000017941 */ /* 0x000fea0003800000 */
.L_x_312:
        /* <DEDUP_REMOVED lines=45> */
.L_x_319:
[----:B------:R-:W-:Y:S05]  /*a3e0*/  BSYNC B0 ;  /* 0x0000000000007941 */ /* 0x000fea0003800000 */
.L_x_318:
        /* <DEDUP_REMOVED lines=40> */
.L_x_317:
[----:B------:R-:W-:Y:S05]  /*a670*/  BSYNC B1 ;  /* 0x0000000000017941 */ /* 0x000fea0003800000 */
.L_x_316:
[----:B------:R-:W-:-:S04]  /*a680*/  IADD3 R0, R98, 0x60, RZ ;  /* 0x0000006062007810 */ /* 0x000fc80007ffe0ff */
        /* <DEDUP_REMOVED lines=43> */
.L_x_322:
[----:B------:R-:W-:Y:S05]  /*a940*/  BSYNC B0 ;  /* 0x0000000000007941 */ /* 0x000fea0003800000 */
.L_x_321:
        /* <DEDUP_REMOVED lines=39> */
[----:B------:R1:W-:Y:S01]  /*abc0*/  STS.128 [R248+0x8000], R4 ;  /* 0x00800004f8007388 */ /* 0x0003e20000000c00 */
[----:B------:R-:W-:Y:S05]  /*abd0*/  BRA `(.L_x_320) ;  /* 0x00001ac000007947 */ /* 0x000fea0003800000 */
.L_x_305:
[----:B------:R-:W-:Y:S01]  /*abe0*/  ISETP.GE.AND P0, PT, R4, R0, PT ;  /* 0x000000000400720c */ /* 0x000fe20003f06270 */
[----:B------:R-:W1:Y:S01]  /*abf0*/  SHFL.IDX PT, R15, R2, RZ, 0x1c1f ;  /* 0x001c1fff020f7589 */ /* 0x000e6200000e0000 */
[----:B------:R-:W-:Y:S01]  /*ac00*/  BSSY B0, `(.L_x_323) ;  /* 0x0000014000007945 */ /* 0x000fe20003800000 */
[----:B------:R-:W-:Y:S01]  /*ac10*/  CS2R R4, SRZ ;  /* 0x0000000000047805 */ /* 0x000fe2000001ff00 */
[----:B------:R-:W-:Y:S01]  /*ac20*/  CS2R R10, SRZ ;  /* 0x00000000000a7805 */ /* 0x000fe2000001ff00 */
[----:B------:R-:W2:Y:S01]  /*ac30*/  SHFL.IDX PT, R12, R6, RZ, 0x1c1f ;  /* 0x001c1fff060c7589 */ /* 0x000ea200000e0000 */
[----:B------:R-:W-:-:S03]  /*ac40*/  CS2R R8, SRZ ;  /* 0x0000000000087805 */ /* 0x000fc6000001ff00 */
[----:B------:R-:W3:Y:S04]  /*ac50*/  SHFL.IDX PT, R14, R3, RZ, 0x1c1f ;  /* 0x001c1fff030e7589 */ /* 0x000ee800000e0000 */
[----:B------:R4:W1:Y:S02]  /*ac60*/  SHFL.IDX PT, R13, R7, RZ, 0x1c1f ;  /* 0x001c1fff070d7589 */ /* 0x00086400000e0000 */
[----:B----4-:R-:W-:Y:S01]  /*ac70*/  CS2R R6, SRZ ;  /* 0x0000000000067805 */ /* 0x010fe2000001ff00 */
[----:B------:R-:W-:Y:S05]  /*ac80*/  @P0 BRA `(.L_x_324) ;  /* 0x000000b000000947 */ /* 0x000fea0003800000 */
[C---:B-123--:R-:W-:Y:S01]  /*ac90*/  ISETP.GE.AND P0, PT, R86.reuse, c[0x0][0x27c], PT ;  /* 0x00009f0056007a0c */ /* 0x04efe20003f06270 */
[C---:B------:R-:W-:Y:S01]  /*aca0*/  IMAD.SHL.U32 R2, R86.reuse, 0x2, RZ ;  /* 0x0000000256027824 */ /* 0x040fe200078e00ff */
[----:B------:R-:W-:Y:S01]  /*acb0*/  SHF.L.U64.HI R3, R86, 0x1, R87 ;  /* 0x0000000156037819 */ /* 0x000fe20000010257 */
[----:B------:R-:W-:-:S03]  /*acc0*/  CS2R R6, SRZ ;  /* 0x0000000000067805 */ /* 0x000fc6000001ff00 */
[-C--:B------:R-:W-:Y:S02]  /*acd0*/  IADD3 R12, P2, R12, R2.reuse, RZ ;  /* 0x000000020c0c7210 */ /* 0x080fe40007f5e0ff */
[----:B------:R-:W-:-:S03]  /*ace0*/  IADD3 R2, P1, R13, R2, RZ ;  /* 0x000000020d027210 */ /* 0x000fc60007f3e0ff */
[--C-:B------:R-:W-:Y:S02]  /*acf0*/  IMAD.X R13, R15, 0x1, R3.reuse, P2 ;  /* 0x000000010f0d7824 */ /* 0x100fe400010e0603 */
[----:B------:R-:W-:Y:S01]  /*ad00*/  IMAD.X R3, R14, 0x1, R3, P1 ;  /* 0x000000010e037824 */ /* 0x000fe200008e0603 */
[----:B------:R-:W-:Y:S05]  /*ad10*/  @P0 BRA `(.L_x_324) ;  /* 0x0000002000000947 */ /* 0x000fea0003800000 */
[----:B------:R1:W5:Y:S04]  /*ad20*/  LD.E.128 R8, [R12.64] ;  /* 0x000000080c087980 */ /* 0x000368000c101d00 */
[----:B------:R1:W5:Y:S02]  /*ad30*/  LD.E.128 R4, [R2.64] ;  /* 0x0000000802047980 */ /* 0x000364000c101d00 */
.L_x_324:
[----:B-123--:R-:W-:Y:S05]  /*ad40*/  BSYNC B0 ;  /* 0x0000000000007941 */ /* 0x00efea0003800000 */
.L_x_323:
[----:B------:R-:W-:Y:S01]  /*ad50*/  IMAD R0, R25, -0x80, R0 ;  /* 0xffffff8019007824 */ /* 0x000fe200078e0200 */
[----:B------:R-:W-:Y:S01]  /*ad60*/  ISETP.GE.AND P0, PT, R86, c[0x0][0x27c], PT ;  /* 0x00009f0056007a0c */ /* 0x000fe20003f06270 */
[--C-:B-----5:R-:W-:Y:S01]  /*ad70*/  IMAD.MOV.U32 R18, RZ, RZ, R9.reuse ;  /* 0x000000ffff127224 */ /* 0x120fe200078e0009 */
[----:B------:R-:W-:Y:S01]  /*ad80*/  SHF.R.U64 R17, R8, 0x10, R9 ;  /* 0x0000001008117819 */ /* 0x000fe20000001209 */
[----:B------:R-:W-:Y:S01]  /*ad90*/  IMAD.MOV.U32 R16, RZ, RZ, R10 ;  /* 0x000000ffff107224 */ /* 0x000fe200078e000a */
[----:B------:R-:W-:Y:S01]  /*ada0*/  IMNMX R38, R0, 0x80, PT ;  /* 0x0000008000267817 */ /* 0x000fe20003800200 */
[----:B------:R-:W-:Y:S01]  /*adb0*/  IMAD.MOV.U32 R15, RZ, RZ, R11 ;  /* 0x000000ffff0f7224 */ /* 0x000fe200078e000b */
[----:B------:R-:W-:Y:S01]  /*adc0*/  SHF.R.U32.HI R13, RZ, 0x10, R9 ;  /* 0x00000010ff0d7819 */ /* 0x000fe20000011609 */
[----:B------:R-:W-:Y:S01]  /*add0*/  IMAD.MOV.U32 R12, RZ, RZ, R4 ;  /* 0x000000ffff0c7224 */ /* 0x000fe200078e0004 */
[----:B------:R-:W-:Y:S01]  /*ade0*/  ISETP.GE.OR P1, PT, R98, R38, P0 ;  /* 0x000000266200720c */ /* 0x000fe20000726670 */
[----:B------:R-:W-:Y:S01]  /*adf0*/  IMAD.MOV.U32 R19, RZ, RZ, R8 ;  /* 0x000000ffff137224 */ /* 0x000fe200078e0008 */
[--C-:B------:R-:W-:Y:S01]  /*ae00*/  SHF.R.U64 R14, R10, 0x10, R11.reuse ;  /* 0x000000100a0e7819 */ /* 0x100fe2000000120b */
[----:B------:R-:W-:Y:S01]  /*ae10*/  IMAD.MOV.U32 R8, RZ, RZ, R6 ;  /* 0x000000ffff087224 */ /* 0x000fe200078e0006 */
[----:B------:R-:W-:Y:S01]  /*ae20*/  SHF.R.U32.HI R10, RZ, 0x10, R11 ;  /* 0x00000010ff0a7819 */ /* 0x000fe2000001160b */
[--C-:B------:R-:W-:Y:S01]  /*ae30*/  IMAD.MOV.U32 R11, RZ, RZ, R5.reuse ;  /* 0x000000ffff0b7224 */ /* 0x100fe200078e0005 */
[----:B------:R-:W-:Y:S01]  /*ae40*/  SHF.R.U64 R9, R4, 0x10, R5 ;  /* 0x0000001004097819 */ /* 0x000fe20000001205 */
[----:B------:R-:W-:-:S04]  /*ae50*/  DEPBAR.LE SB0, 0x1 ;  /* 0x000080400000791a */ /* 0x000fc80000000000 */
[----:B------:R-:W-:Y:S01]  /*ae60*/  SHF.R.U32.HI R4, RZ, 0x10, R5 ;  /* 0x00000010ff047819 */ /* 0x000fe20000011605 */
[--C-:B------:R-:W-:Y:S01]  /*ae70*/  IMAD.MOV.U32 R5, RZ, RZ, R7.reuse ;  /* 0x000000ffff057224 */ /* 0x100fe200078e0007 */
[--C-:B------:R-:W-:Y:S01]  /*ae80*/  SHF.R.U64 R3, R6, 0x10, R7.reuse ;  /* 0x0000001006037819 */ /* 0x100fe20000001207 */
[----:B------:R-:W-:Y:S01]  /*ae90*/  BSSY B0, `(.L_x_325) ;  /* 0x0000065000007945 */ /* 0x000fe20003800000 */
[----:B------:R-:W-:Y:S02]  /*aea0*/  SHF.R.U32.HI R2, RZ, 0x10, R7 ;  /* 0x00000010ff027819 */ /* 0x000fe40000011607 */
[----:B------:R-:W-:Y:S02]  /*aeb0*/  PRMT R41, R19, 0x5410, R8 ;  /* 0x0000541013297816 */ /* 0x000fe40000000008 */
        /* <DEDUP_REMOVED lines=9> */
[----:B------:R-:W2:Y:S04]  /*af50*/  LDL R22, [R1+0x40] ;  /* 0x0000400001167983 */ /* 0x000ea80000100800 */
[----:B------:R-:W3:Y:S04]  /*af60*/  LDL R21, [R1+0x44] ;  /* 0x0000440001157983 */ /* 0x000ee80000100800 */
[----:B------:R-:W4:Y:S04]  /*af70*/  LDL R47, [R1+0xcc] ;  /* 0x0000cc00012f7983 */ /* 0x000f280000100800 */
[----:B------:R-:W1:Y:S01]  /*af80*/  S2R R23, SR_TID.X ;  /* 0x0000000000177919 */ /* 0x000e620000002100 */
[----:B------:R-:W-:-:S02]  /*af90*/  IADD3 R0, R86, c[0x0][0x27c], RZ ;  /* 0x00009f0056007a10 */ /* 0x000fc40007ffe0ff */
[----:B-1----:R-:W-:-:S04]  /*afa0*/  SHF.R.S32.HI R20, RZ, 0x1f, R23 ;  /* 0x0000001fff147819 */ /* 0x002fc80000011417 */
[----:B------:R-:W-:-:S04]  /*afb0*/  LEA.HI R20, R20, R23, RZ, 0x5 ;  /* 0x0000001714147211 */ /* 0x000fc800078f28ff */
[----:B------:R-:W-:-:S04]  /*afc0*/  SHF.R.S32.HI R20, RZ, 0x5, R20 ;  /* 0x00000005ff147819 */ /* 0x000fc80000011414 */
[----:B------:R-:W-:Y:S01]  /*afd0*/  SHF.L.U32 R20, R20, 0x9, RZ ;  /* 0x0000000914147819 */ /* 0x000fe200000006ff */
[----:B------:R-:W-:Y:S02]  /*afe0*/  HADD2.F32 R2, -RZ, R39.H0_H0 ;  /* 0x20000027ff027230 */ /* 0x000fe40000004100 */
[----:B------:R-:W-:Y:S01]  /*aff0*/  HADD2.F32 R13, -RZ, R41.H0_H0 ;  /* 0x20000029ff0d7230 */ /* 0x000fe20000004100 */
[----:B--2---:R-:W-:-:S04]  /*b000*/  LOP3.LUT R0, R22, 0x38, R0, 0xf8, !PT ;  /* 0x0000003816007812 */ /* 0x004fc800078ef800 */
[----:B---3--:R-:W-:-:S04]  /*b010*/  LOP3.LUT R0, R0, R21, RZ, 0x3c, !PT ;  /* 0x0000001500007212 */ /* 0x008fc800078e3cff */
[----:B------:R-:W-:Y:S01]  /*b020*/  IADD3 R0, R20, R0, RZ ;  /* 0x0000000014007210 */ /* 0x000fe20007ffe0ff */
[----:B----4-:R-:W1:Y:S03]  /*b030*/  LDS.128 R4, [R47] ;  /* 0x000000002f047984 */ /* 0x010e660000000c00 */
[----:B------:R-:W-:-:S05]  /*b040*/  SHF.L.U32 R26, R0, 0x1, RZ ;  /* 0x00000001001a7819 */ /* 0x000fca00000006ff */
[----:B------:R-:W2:Y:S01]  /*b050*/  LDS.128 R8, [R26+0x5100] ;  /* 0x005100001a087984 */ /* 0x000ea20000000c00 */
[----:B------:R-:W-:Y:S02]  /*b060*/  HADD2.F32 R0, -RZ, R39.H1_H1 ;  /* 0x30000027ff007230 */ /* 0x000fe40000004100 */
[--C-:B-1----:R-:W-:Y:S02]  /*b070*/  HADD2.F32 R19, -RZ, R4.reuse.H0_H0 ;  /* 0x20000004ff137230 */ /* 0x102fe40000004100 */
[----:B------:R-:W-:Y:S02]  /*b080*/  HADD2.F32 R16, -RZ, R4.H1_H1 ;  /* 0x30000004ff107230 */ /* 0x000fe40000004100 */
[--C-:B------:R-:W-:Y:S02]  /*b090*/  HADD2.F32 R23, -RZ, R7.reuse.H0_H0 ;  /* 0x20000007ff177230 */ /* 0x100fe40000004100 */
[----:B--2---:R-:W-:Y:S02]  /*b0a0*/  HADD2.F32 R4, -RZ, R8.H0_H0 ;  /* 0x20000008ff047230 */ /* 0x004fe40000004100 */
[----:B------:R-:W-:Y:S01]  /*b0b0*/  HADD2.F32 R22, -RZ, R7.H1_H1 ;  /* 0x30000007ff167230 */ /* 0x000fe20000004100 */
[-C--:B------:R-:W-:Y:S01]  /*b0c0*/  FMUL.FTZ R7, R19, R2.reuse ;  /* 0x0000000213077220 */ /* 0x080fe20000410000 */
[--C-:B------:R-:W-:Y:S01]  /*b0d0*/  HADD2.F32 R15, -RZ, R11.reuse.H0_H0 ;  /* 0x2000000bff0f7230 */ /* 0x100fe20000004100 */
[----:B------:R-:W-:Y:S01]  /*b0e0*/  FMUL.FTZ R34, R4, R2 ;  /* 0x0000000204227220 */ /* 0x000fe20000410000 */
[----:B------:R-:W-:Y:S01]  /*b0f0*/  HADD2.F32 R14, -RZ, R11.H1_H1 ;  /* 0x3000000bff0e7230 */ /* 0x000fe20000004100 */
[----:B------:R-:W-:Y:S01]  /*b100*/  FMUL.FTZ R2, R16, R0 ;  /* 0x0000000010027220 */ /* 0x000fe20000410000 */
[----:B------:R-:W-:-:S02]  /*b110*/  HADD2.F32 R18, -RZ, R5.H0_H0 ;  /* 0x20000005ff127230 */ /* 0x000fc40000004100 */
[----:B------:R-:W-:Y:S02]  /*b120*/  HADD2.F32 R17, -RZ, R5.H1_H1 ;  /* 0x30000005ff117230 */ /* 0x000fe40000004100 */
[----:B------:R-:W-:Y:S02]  /*b130*/  HADD2.F32 R3, -RZ, R8.H1_H1 ;  /* 0x30000008ff037230 */ /* 0x000fe40000004100 */
[----:B------:R-:W-:Y:S02]  /*b140*/  HADD2.F32 R11, -RZ, R42.H1_H1 ;  /* 0x3000002aff0b7230 */ /* 0x000fe40000004100 */
[----:B------:R-:W-:Y:S01]  /*b150*/  HADD2.F32 R5, -RZ, R40.H0_H0 ;  /* 0x20000028ff057230 */ /* 0x000fe20000004100 */
[----:B------:R-:W-:Y:S01]  /*b160*/  FFMA.FTZ R37, R4, R13, R7 ;  /* 0x0000000d04257223 */ /* 0x000fe20000010007 */
[--C-:B------:R-:W-:Y:S01]  /*b170*/  HADD2.F32 R21, -RZ, R6.reuse.H0_H0 ;  /* 0x20000006ff157230 */ /* 0x100fe20000004100 */
[----:B------:R-:W-:Y:S01]  /*b180*/  FFMA.FTZ R36, R3, R11, R2 ;  /* 0x0000000b03247223 */ /* 0x000fe20000010002 */
[----:B------:R-:W-:-:S02]  /*b190*/  HADD2.F32 R20, -RZ, R6.H1_H1 ;  /* 0x30000006ff147230 */ /* 0x000fc40000004100 */
[--C-:B------:R-:W-:Y:S02]  /*b1a0*/  HADD2.F32 R8, -RZ, R10.reuse.H0_H0 ;  /* 0x2000000aff087230 */ /* 0x100fe40000004100 */
[----:B------:R-:W-:Y:S01]  /*b1b0*/  HADD2.F32 R12, -RZ, R10.H1_H1 ;  /* 0x3000000aff0c7230 */ /* 0x000fe20000004100 */
[-C--:B------:R-:W-:Y:S01]  /*b1c0*/  FMUL.FTZ R4, R18, R5.reuse ;  /* 0x0000000512047220 */ /* 0x080fe20000410000 */
[----:B------:R-:W-:Y:S01]  /*b1d0*/  HADD2.F32 R6, -RZ, R9.H0_H0 ;  /* 0x20000009ff067230 */ /* 0x000fe20000004100 */
[----:B------:R-:W-:Y:S01]  /*b1e0*/  FMUL.FTZ R33, R3, R0 ;  /* 0x0000000003217220 */ /* 0x000fe20000410000 */
[----:B------:R-:W-:Y:S02]  /*b1f0*/  HADD2.F32 R10, -RZ, R43.H0_H0 ;  /* 0x2000002bff0a7230 */ /* 0x000fe40000004100 */
[----:B------:R-:W-:Y:S02]  /*b200*/  HADD2.F32 R2, -RZ, R40.H1_H1 ;  /* 0x30000028ff027230 */ /* 0x000fe40000004100 */
[----:B------:R-:W-:Y:S01]  /*b210*/  HADD2.F32 R0, -RZ, R41.H1_H1 ;  /* 0x30000029ff007230 */ /* 0x000fe20000004100 */
[C---:B------:R-:W-:Y:S01]  /*b220*/  FMUL.FTZ R31, R6.reuse, R5 ;  /* 0x00000005061f7220 */ /* 0x040fe20000410000 */
[----:B------:R-:W-:Y:S01]  /*b230*/  HADD2.F32 R9, -RZ, R9.H1_H1 ;  /* 0x30000009ff097230 */ /* 0x000fe20000004100 */
[----:B------:R-:W-:Y:S01]  /*b240*/  FFMA.FTZ R35, R6, R10, R4 ;  /* 0x0000000a06237223 */ /* 0x000fe20000010004 */
[--C-:B------:R-:W-:Y:S01]  /*b250*/  HADD2.F32 R7, -RZ, R45.reuse.H0_H0 ;  /* 0x2000002dff077230 */ /* 0x100fe20000004100 */
[----:B------:R-:W-:Y:S01]  /*b260*/  FMUL.FTZ R5, R17, R2 ;  /* 0x0000000211057220 */ /* 0x000fe20000410000 */
[----:B------:R-:W-:Y:S01]  /*b270*/  HADD2.F32 R6, -RZ, R44.H0_H0 ;  /* 0x2000002cff067230 */ /* 0x000fe20000004100 */
[----:B------:R-:W-:Y:S01]  /*b280*/  FMUL.FTZ R4, R21, R0 ;  /* 0x0000000015047220 */ /* 0x000fe20000410000 */
[----:B------:R-:W-:Y:S01]  /*b290*/  HADD2.F32 R3, -RZ, R42.H0_H0 ;  /* 0x2000002aff037230 */ /* 0x000fe20000004100 */
[----:B------:R-:W-:Y:S01]  /*b2a0*/  FFMA.FTZ R32, R9, R7, R5 ;  /* 0x0000000709207223 */ /* 0x000fe20000010005 */
[----:B------:R-:W-:Y:S01]  /*b2b0*/  HADD2.F32 R5, -RZ, R45.H1_H1 ;  /* 0x3000002dff057230 */ /* 0x000fe20000004100 */
[----:B------:R-:W-:-:S02]  /*b2c0*/  FFMA.FTZ R30, R8, R6, R4 ;  /* 0x00000006081e7223 */ /* 0x000fc40000010004 */
[----:B------:R-:W-:Y:S01]  /*b2d0*/  FMUL.FTZ R29, R9, R2 ;  /* 0x00000002091d7220 */ /* 0x000fe20000410000 */
[----:B------:R-:W-:Y:S01]  /*b2e0*/  HADD2.F32 R2, -RZ, R44.H1_H1 ;  /* 0x3000002cff027230 */ /* 0x000fe20000004100 */
[----:B------:R-:W-:Y:S02]  /*b2f0*/  FMUL.FTZ R4, R20, R3 ;  /* 0x0000000314047220 */ /* 0x000fe40000410000 */
[----:B------:R-:W-:Y:S01]  /*b300*/  FMUL.FTZ R27, R8, R0 ;  /* 0x00000000081b7220 */ /* 0x000fe20000410000 */
[----:B------:R-:W-:Y:S01]  /*b310*/  HADD2.F32 R0, -RZ, R43.H1_H1 ;  /* 0x3000002bff007230 */ /* 0x000fe20000004100 */
[C---:B------:R-:W-:Y:S01]  /*b320*/  FFMA.FTZ R28, R12.reuse, R5, R4 ;  /* 0x000000050c1c7223 */ /* 0x040fe20000010004 */
[--C-:B------:R-:W-:Y:S01]  /*b330*/  HADD2.F32 R4, -RZ, R46.reuse.H1_H1 ;  /* 0x3000002eff047230 */ /* 0x100fe20000004100 */
[----:B------:R-:W-:Y:S01]  /*b340*/  FMUL.FTZ R25, R12, R3 ;  /* 0x000000030c197220 */ /* 0x000fe20000410000 */
[----:B------:R-:W-:Y:S01]  /*b350*/  HADD2.F32 R3, -RZ, R46.H0_H0 ;  /* 0x2000002eff037230 */ /* 0x000fe20000004100 */
[----:B------:R-:W-:-:S02]  /*b360*/  FMUL.FTZ R9, R23, R2 ;  /* 0x0000000217097220 */ /* 0x000fc40000410000 */
[----:B------:R-:W-:Y:S02]  /*b370*/  FMUL.FTZ R8, R22, R0 ;  /* 0x0000000016087220 */ /* 0x000fe40000410000 */
[C---:B------:R-:W-:Y:S02]  /*b380*/  FMUL.FTZ R24, R15.reuse, R2 ;  /* 0x000000020f187220 */ /* 0x040fe40000410000 */
[C---:B------:R-:W-:Y:S02]  /*b390*/  FMUL.FTZ R12, R14.reuse, R0 ;  /* 0x000000000e0c7220 */ /* 0x040fe40000410000 */
[----:B------:R-:W-:Y:S02]  /*b3a0*/  FFMA.FTZ R15, R15, R4, R9 ;  /* 0x000000040f0f7223 */ /* 0x000fe40000010009 */
[----:B------:R-:W-:Y:S02]  /*b3b0*/  FFMA.FTZ R14, R14, R3, R8 ;  /* 0x000000030e0e7223 */ /* 0x000fe40000010008 */
[----:B------:R-:W-:-:S02]  /*b3c0*/  FFMA.FTZ R10, R18, R10, -R31 ;  /* 0x0000000a120a7223 */ /* 0x000fc4000001081f */
[----:B------:R-:W-:Y:S02]  /*b3d0*/  FFMA.FTZ R9, R17, R7, -R29 ;  /* 0x0000000711097223 */ /* 0x000fe4000001081d */
[----:B------:R-:W-:Y:S02]  /*b3e0*/  FFMA.FTZ R13, R19, R13, -R34 ;  /* 0x0000000d130d7223 */ /* 0x000fe40000010822 */
[----:B------:R-:W-:Y:S02]  /*b3f0*/  FFMA.FTZ R8, R16, R11, -R33 ;  /* 0x0000000b10087223 */ /* 0x000fe40000010821 */
[----:B------:R-:W-:Y:S02]  /*b400*/  FFMA.FTZ R7, R21, R6, -R27 ;  /* 0x0000000615077223 */ /* 0x000fe4000001081b */
[----:B------:R-:W-:Y:S02]  /*b410*/  FFMA.FTZ R2, R20, R5, -R25 ;  /* 0x0000000514027223 */ /* 0x000fe40000010819 */
[----:B------:R-:W-:-:S02]  /*b420*/  FFMA.FTZ R0, R23, R4, -R24 ;  /* 0x0000000417007223 */ /* 0x000fc40000010818 */
[----:B------:R-:W-:Y:S01]  /*b430*/  FFMA.FTZ R3, R22, R3, -R12 ;  /* 0x0000000316037223 */ /* 0x000fe2000001080c */
[----:B------:R-:W-:Y:S02]  /*b440*/  F2FP.PACK_AB R9, R9, R10 ;  /* 0x0000000a0909723e */ /* 0x000fe400000000ff */
[----:B------:R-:W-:Y:S02]  /*b450*/  F2FP.PACK_AB R8, R8, R13 ;  /* 0x0000000d0808723e */ /* 0x000fe400000000ff */
[----:B------:R-:W-:Y:S02]  /*b460*/  F2FP.PACK_AB R10, R2, R7 ;  /* 0x00000007020a723e */ /* 0x000fe400000000ff */
[----:B------:R-:W-:Y:S02]  /*b470*/  F2FP.PACK_AB R11, R3, R0 ;  /* 0x00000000030b723e */ /* 0x000fe400000000ff */
[----:B------:R-:W-:Y:S02]  /*b480*/  F2FP.PACK_AB R4, R36, R37 ;  /* 0x000000252404723e */ /* 0x000fe400000000ff */
[----:B------:R-:W-:-:S02]  /*b490*/  F2FP.PACK_AB R5, R32, R35 ;  /* 0x000000232005723e */ /* 0x000fc400000000ff */
[----:B------:R-:W-:Y:S02]  /*b4a0*/  F2FP.PACK_AB R6, R28, R30 ;  /* 0x0000001e1c06723e */ /* 0x000fe400000000ff */
[----:B------:R-:W-:Y:S01]  /*b4b0*/  F2FP.PACK_AB R7, R14, R15 ;  /* 0x0000000f0e07723e */ /* 0x000fe200000000ff */
[----:B------:R1:W-:Y:S04]  /*b4c0*/  STS.128 [R47], R8 ;  /* 0x000000082f007388 */ /* 0x0003e80000000c00 */
[----:B------:R1:W-:Y:S02]  /*b4d0*/  STS.128 [R26+0x5100], R4 ;  /* 0x005100041a007388 */ /* 0x0003e40000000c00 */
.L_x_326:
[----:B------:R-:W-:Y:S05]  /*b4e0*/  BSYNC B0 ;  /* 0x0000000000007941 */ /* 0x000fea0003800000 */
.L_x_325:
[----:B------:R-:W-:Y:S01]  /*b4f0*/  IADD3 R0, R98, 0x20, RZ ;  /* 0x0000002062007810 */ /* 0x000fe20007ffe0ff */
[----:B------:R-:W-:Y:S03]  /*b500*/  BSSY B0, `(.L_x_327) ;  /* 0x000005d000007945 */ /* 0x000fe60003800000 */
[----:B------:R-:W-:-:S13]  /*b510*/  ISETP.GE.OR P1, PT, R0, R38, P0 ;  /* 0x000000260000720c */ /* 0x000fda0000726670 */
[----:B------:R-:W-:Y:S05]  /*b520*/  @P1 BRA `(.L_x_328) ;  /* 0x000005a000001947 */ /* 0x000fea0003800000 */
[----:B------:R-:W2:Y:S01]  /*b530*/  LDL R2, [R1+0x4c] ;  /* 0x00004c0001027983 */ /* 0x000ea20000100800 */
[C---:B------:R-:W-:Y:S02]  /*b540*/  IADD3 R3, R98.reuse, 0x20, RZ ;  /* 0x0000002062037810 */ /* 0x040fe40007ffe0ff */
[----:B-1----:R-:W-:Y:S01]  /*b550*/  IADD3 R4, R98, 0x20, RZ ;  /* 0x0000002062047810 */ /* 0x002fe20007ffe0ff */
[----:B------:R-:W3:Y:S01]  /*b560*/  LDL R47, [R1+0xd8] ;  /* 0x0000d800012f7983 */ /* 0x000ee20000100800 */
[----:B------:R-:W-:Y:S02]  /*b570*/  SHF.L.U32 R3, R3, 0x6, RZ ;  /* 0x0000000603037819 */ /* 0x000fe400000006ff */
[----:B------:R-:W-:Y:S02]  /*b580*/  SHF.L.U32 R4, R4, 0x6, RZ ;  /* 0x0000000604047819 */ /* 0x000fe400000006ff */
[----:B------:R-:W-:Y:S02]  /*b590*/  LOP3.LUT R3, R3, 0x1c0, RZ, 0xc0, !PT ;  /* 0x000001c003037812 */ /* 0x000fe400078ec0ff */
[----:B------:R-:W-:-:S02]  /*b5a0*/  LOP3.LUT R4, R4, 0x1c0, RZ, 0xc0, !PT ;  /* 0x000001c004047812 */ /* 0x000fc400078ec0ff */
[----:B------:R-:W-:Y:S02]  /*b5b0*/  IADD3 R0, R86, c[0x0][0x27c], RZ ;  /* 0x00009f0056007a10 */ /* 0x000fe40007ffe0ff */
[----:B------:R-:W-:Y:S02]  /*b5c0*/  SHF.R.U32.HI R3, RZ, 0x3, R3 ;  /* 0x00000003ff037819 */ /* 0x000fe40000011603 */
[----:B------:R-:W-:-:S04]  /*b5d0*/  LOP3.LUT R0, R4, 0x38, R0, 0xf8, !PT ;  /* 0x0000003804007812 */ /* 0x000fc800078ef800 */
[----:B------:R-:W-:Y:S01]  /*b5e0*/  LOP3.LUT R0, R0, R3, RZ, 0x3c, !PT ;  /* 0x0000000300007212 */ /* 0x000fe200078e3cff */
[----:B------:R-:W-:-:S03]  /*b5f0*/  HADD2.F32 R13, -RZ, R41.H0_H0 ;  /* 0x20000029ff0d7230 */ /* 0x000fc60000004100 */
[----:B--2---:R-:W-:-:S04]  /*b600*/  IADD3 R0, R2, R0, RZ ;  /* 0x0000000002007210 */ /* 0x004fc80007ffe0ff */
[----:B------:R-:W-:Y:S01]  /*b610*/  SHF.L.U32 R26, R0, 0x1, RZ ;  /* 0x00000001001a7819 */ /* 0x000fe200000006ff */
[----:B---3--:R-:W1:Y:S04]  /*b620*/  LDS.128 R4, [R47] ;  /* 0x000000002f047984 */ /* 0x008e680000000c00 */
[----:B------:R-:W2:Y:S01]  /*b630*/  LDS.128 R8, [R26+0x5100] ;  /* 0x005100001a087984 */ /* 0x000ea20000000c00 */
[--C-:B------:R-:W-:Y:S02]  /*b640*/  HADD2.F32 R2, -RZ, R39.reuse.H0_H0 ;  /* 0x20000027ff027230 */ /* 0x100fe40000004100 */
[----:B------:R-:W-:Y:S02]  /*b650*/  HADD2.F32 R0, -RZ, R39.H1_H1 ;  /* 0x30000027ff007230 */ /* 0x000fe40000004100 */
[----:B-1----:R-:W-:-:S02]  /*b660*/  HADD2.F32 R19, -RZ, R4.H0_H0 ;  /* 0x20000004ff137230 */ /* 0x002fc40000004100 */
[----:B------:R-:W-:Y:S02]  /*b670*/  HADD2.F32 R16, -RZ, R4.H1_H1 ;  /* 0x30000004ff107230 */ /* 0x000fe40000004100 */
[----:B--2---:R-:W-:Y:S02]  /*b680*/  HADD2.F32 R4, -RZ, R8.H0_H0 ;  /* 0x20000008ff047230 */ /* 0x004fe40000004100 */
[--C-:B------:R-:W-:Y:S02]  /*b690*/  HADD2.F32 R23, -RZ, R7.reuse.H0_H0 ;  /* 0x20000007ff177230 */ /* 0x100fe40000004100 */
[----:B------:R-:W-:Y:S01]  /*b6a0*/  HADD2.F32 R22, -RZ, R7.H1_H1 ;  /* 0x30000007ff167230 */ /* 0x000fe20000004100 */
[C---:B------:R-:W-:Y:S01]  /*b6b0*/  FMUL.FTZ R7, R2.reuse, R19 ;  /* 0x0000001302077220 */ /* 0x040fe20000410000 */
        /* <DEDUP_REMOVED lines=15> */
[C---:B------:R-:W-:Y:S01]  /*b7b0*/  FMUL.FTZ R4, R5.reuse, R18 ;  /* 0x0000001205047220 */ /* 0x040fe20000410000 */
[----:B------:R-:W-:Y:S01]  /*b7c0*/  HADD2.F32 R6, -RZ, R9.H0_H0 ;  /* 0x20000009ff067230 */ /* 0x000fe20000004100 */
[----:B------:R-:W-:Y:S01]  /*b7d0*/  FMUL.FTZ R33, R0, R3 ;  /* 0x0000000300217220 */ /* 0x000fe20000410000 */
[----:B------:R-:W-:Y:S02]  /*b7e0*/  HADD2.F32 R10, -RZ, R43.H0_H0 ;  /* 0x2000002bff0a7230 */ /* 0x000fe40000004100 */
[----:B------:R-:W-:Y:S02]  /*b7f0*/  HADD2.F32 R2, -RZ, R40.H1_H1 ;  /* 0x30000028ff027230 */ /* 0x000fe40000004100 */
[----:B------:R-:W-:Y:S01]  /*b800*/  HADD2.F32 R0, -RZ, R41.H1_H1 ;  /* 0x30000029ff007230 */ /* 0x000fe20000004100 */
[-C--:B------:R-:W-:Y:S01]  /*b810*/  FMUL.FTZ R31, R5, R6.reuse ;  /* 0x00000006051f7220 */ /* 0x080fe20000410000 */
        /* <DEDUP_REMOVED lines=15> */
[-C--:B------:R-:W-:Y:S01]  /*b910*/  FFMA.FTZ R28, R5, R12.reuse, R4 ;  /* 0x0000000c051c7223 */ /* 0x080fe20000010004 */
[--C-:B------:R-:W-:Y:S01]  /*b920*/  HADD2.F32 R4, -RZ, R46.reuse.H1_H1 ;  /* 0x3000002eff047230 */ /* 0x100fe20000004100 */
[----:B------:R-:W-:Y:S01]  /*b930*/  FMUL.FTZ R25, R3, R12 ;  /* 0x0000000c03197220 */ /* 0x000fe20000410000 */
[----:B------:R-:W-:Y:S01]  /*b940*/  HADD2.F32 R3, -RZ, R46.H0_H0 ;  /* 0x2000002eff037230 */ /* 0x000fe20000004100 */
[----:B------:R-:W-:-:S02]  /*b950*/  FMUL.FTZ R9, R2, R23 ;  /* 0x0000001702097220 */ /* 0x000fc40000410000 */
[----:B------:R-:W-:Y:S02]  /*b960*/  FMUL.FTZ R8, R0, R22 ;  /* 0x0000001600087220 */ /* 0x000fe40000410000 */
[-C--:B------:R-:W-:Y:S02]  /*b970*/  FMUL.FTZ R24, R2, R15.reuse ;  /* 0x0000000f02187220 */ /* 0x080fe40000410000 */
[-C--:B------:R-:W-:Y:S02]  /*b980*/  FMUL.FTZ R12, R0, R14.reuse ;  /* 0x0000000e000c7220 */ /* 0x080fe40000410000 */
        /* <DEDUP_REMOVED lines=20> */
.L_x_328:
[----:B------:R-:W-:Y:S05]  /*bad0*/  BSYNC B0 ;  /* 0x0000000000007941 */ /* 0x000fea0003800000 */
.L_x_327:
        /* <DEDUP_REMOVED lines=94> */
.L_x_330:
[----:B------:R-:W-:Y:S05]  /*c0c0*/  BSYNC B0 ;  /* 0x0000000000007941 */ /* 0x000fea0003800000 */
.L_x_329:
[----:B------:R-:W-:-:S04]  /*c0d0*/  IADD3 R0, R98, 0x60, RZ ;  /* 0x0000006062007810 */ /* 0x000fc80007ffe0ff */
        /* <DEDUP_REMOVED lines=92> */
.L_x_320:
[----:B------:R-:W-:Y:S05]  /*c6a0*/  BSYNC B2 ;  /* 0x0000000000027941 */ /* 0x000fea0003800000 */
.L_x_304:
[----:B------:R-:W-:Y:S01]  /*c6b0*/  IMAD.WIDE.U32 R146, R85, c[0x0][0x210], RZ ;  /* 0x0000840055927a25 */ /* 0x000fe200078e00ff */
[----:B------:R-:W-:-:S04]  /*c6c0*/  DEPBAR.LE SB0, 0x0 ;  /* 0x000080000000791a */ /* 0x000fc80000000000 */
[----:B------:R-:W-:Y:S01]  /*c6d0*/  IMAD R144, R85, c[0x0][0x214], R147 ;  /* 0x0000850055907a24 */ /* 0x000fe200078e0293 */
[----:B------:R-:W-:Y:S01]  /*c6e0*/  STL.64 [R1+0x8], R146 ;  /* 0x0000089201007387 */ /* 0x000fe20000100a00 */
[----:B------:R-:W-:Y:S02]  /*c6f0*/  IMAD R0, R88, c[0x0][0x208], RZ ;  /* 0x0000820058007a24 */ /* 0x000fe400078e02ff */
[C---:B--23--:R-:W-:Y:S01]  /*c700*/  IMAD.WIDE.U32 R2, R223.reuse, c[0x0][0x208], RZ ;  /* 0x00008200df027a25 */ /* 0x04cfe200078e00ff */
[----:B------:R-:W-:Y:S03]  /*c710*/  STL [R1+0x10], R144 ;  /* 0x0000109001007387 */ /* 0x000fe60000100800 */
[----:B------:R-:W-:Y:S01]  /*c720*/  IMAD R0, R223, c[0x0][0x20c], R0 ;  /* 0x00008300df007a24 */ /* 0x000fe200078e0200 */
[----:B------:R-:W2:Y:S03]  /*c730*/  LDL R85, [R1+0x4] ;  /* 0x0000040001557983 */ /* 0x000ea60000100800 */
[----:B------:R-:W-:Y:S01]  /*c740*/  IMAD.IADD R3, R3, 0x1, R0 ;  /* 0x0000000103037824 */ /* 0x000fe200078e0200 */
[----:B------:R-:W-:Y:S01]  /*c750*/  BAR.SYNC.DEFER_BLOCKING 0x0 ;  /* 0x0000000000007b1d */ /* 0x000fe20000010000 */
[----:B------:R-:W-:-:S02]  /*c760*/  IMAD R0, R89, c[0x0][0x218], RZ ;  /* 0x0000860059007a24 */ /* 0x000fc400078e02ff */
[----:B------:R-:W-:-:S04]  /*c770*/  IMAD.WIDE.U32 R2, R214, c[0x0][0x218], R2 ;  /* 0x00008600d6027a25 */ /* 0x000fc800078e0002 */
[----:B------:R-:W-:Y:S01]  /*c780*/  IMAD R0, R214, c[0x0][0x21c], R0 ;  /* 0x00008700d6007a24 */ /* 0x000fe200078e0200 */
[----:B------:R-:W-:-:S04]  /*c790*/  IADD3 R2, P0, R2, R146, RZ ;  /* 0x0000009202027210 */ /* 0x000fc80007f1e0ff */
[----:B------:R-:W-:Y:S01]  /*c7a0*/  IADD3.X R3, R144, R3, R0, P0, !PT ;  /* 0x0000000390037210 */ /* 0x000fe200007fe400 */
[----:B-1----:R-:W-:Y:S04]  /*c7b0*/  LDSM.16.M88.4 R4, [R203+0x2000] ;  /* 0x00200000cb04783b */ /* 0x002fe80000000200 */
[----:B------:R-:W1:Y:S04]  /*c7c0*/  LDSM.16.M88.4 R32, [R196] ;  /* 0x00000000c420783b */ /* 0x000e680000000200 */
[----:B------:R-:W3:Y:S04]  /*c7d0*/  LDSM.16.M88.4 R28, [R196+0x800] ;  /* 0x00080000c41c783b */ /* 0x000ee80000000200 */
[----:B------:R-:W4:Y:S04]  /*c7e0*/  LDSM.16.M88.4 R24, [R196+0x1000] ;  /* 0x00100000c418783b */ /* 0x000f280000000200 */
[----:B------:R-:W5:Y:S04]  /*c7f0*/  LDSM.16.M88.4 R20, [R196+0x1800] ;  /* 0x00180000c414783b */ /* 0x000f680000000200 */
[----:B------:R-:W4:Y:S04]  /*c800*/  LDSM.16.M88.4 R16, [R196+0x2000] ;  /* 0x00200000c410783b */ /* 0x000f280000000200 */
[----:B------:R-:W5:Y:S04]  /*c810*/  LDSM.16.M88.4 R8, [R203] ;  /* 0x00000000cb08783b */ /* 0x000f680000000200 */
[----:B------:R-:W-:Y:S04]  /*c820*/  LDSM.16.M88.4 R12, [R206+0x2000] ;  /* 0x00200000ce0c783b */ /* 0x000fe80000000200 */
[----:B------:R-:W5:Y:S04]  /*c830*/  LDSM.16.M88.4 R104, [R208] ;  /* 0x00000000d068783b */ /* 0x000f680000000200 */
[----:B------:R-:W5:Y:S04]  /*c840*/  LDSM.16.M88.4 R68, [R209] ;  /* 0x00000000d144783b */ /* 0x000f680000000200 */
[----:B------:R-:W5:Y:S04]  /*c850*/  LDSM.16.M88.4 R56, [R207] ;  /* 0x00000000cf38783b */ /* 0x000f680000000200 */
[----:B------:R-:W5:Y:S01]  /*c860*/  LDSM.16.M88.4 R60, [R211] ;  /* 0x00000000d33c783b */ /* 0x000f620000000200 */
[C---:B-1----:R-:W-:Y:S03]  /*c870*/  HMMA.16816.F32 R48, R4.reuse, R32, RZ ;  /* 0x000000200430723c */ /* 0x042fe600000018ff */
[----:B------:R-:W1:Y:S05]  /*c880*/  LDSM.16.M88.4 R64, [R210] ;  /* 0x00000000d240783b */ /* 0x000e6a0000000200 */
[C---:B---3--:R-:W-:Y:S08]  /*c890*/  HMMA.16816.F32 R44, R4.reuse, R28, RZ ;  /* 0x0000001c042c723c */ /* 0x048ff000000018ff */
[C---:B----4-:R-:W-:Y:S08]  /*c8a0*/  HMMA.16816.F32 R40, R4.reuse, R24, RZ ;  /* 0x000000180428723c */ /* 0x050ff000000018ff */
[C---:B-----5:R-:W-:Y:S08]  /*c8b0*/  HMMA.16816.F32 R36, R4.reuse, R20, RZ ;  /* 0x000000140424723c */ /* 0x060ff000000018ff */
[C---:B------:R-:W-:Y:S08]  /*c8c0*/  HMMA.16816.F32 R52, R4.reuse, R16, RZ ;  /* 0x000000100434723c */ /* 0x040ff000000018ff */
[C---:B------:R-:W-:Y:S08]  /*c8d0*/  HMMA.16816.F32 R72, R4.reuse, R34, RZ ;  /* 0x000000220448723c */ /* 0x040ff000000018ff */
[C---:B------:R-:W-:Y:S08]  /*c8e0*/  HMMA.16816.F32 R76, R4.reuse, R30, RZ ;  /* 0x0000001e044c723c */ /* 0x040ff000000018ff */
[C---:B------:R-:W-:Y:S08]  /*c8f0*/  HMMA.16816.F32 R80, R4.reuse, R26, RZ ;  /* 0x0000001a0450723c */ /* 0x040ff000000018ff */
[C---:B------:R-:W-:Y:S08]  /*c900*/  HMMA.16816.F32 R100, R4.reuse, R22, RZ ;  /* 0x000000160464723c */ /* 0x040ff000000018ff */
[----:B------:R-:W-:Y:S01]  /*c910*/  HMMA.16816.F32 R4, R4, R18, RZ ;  /* 0x000000120404723c */ /* 0x000fe200000018ff */
[----:B------:R-:W-:-:S04]  /*c920*/  LEA R0, P0, R2, c[0x0][0x1f8], 0x1 ;  /* 0x00007e0002007a11 */ /* 0x000fc800078008ff */
[----:B------:R-:W-:Y:S02]  /*c930*/  LEA.HI.X R2, R2, c[0x0][0x1fc], R3, 0x1, P0 ;  /* 0x00007f0002027a11 */ /* 0x000fe400000f0c03 */
[----:B------:R-:W3:Y:S01]  /*c940*/  SHFL.IDX PT, R3, R0, RZ, 0x181f ;  /* 0x00181fff00037589 */ /* 0x000ee200000e0000 */
[C---:B------:R-:W-:Y:S08]  /*c950*/  HMMA.16816.F32 R108, R8.reuse, R32, RZ ;  /* 0x00000020086c723c */ /* 0x040ff000000018ff */
[----:B------:R-:W-:Y:S08]  /*c960*/  HMMA.16816.F32 R168, R8, R34, RZ ;  /* 0x0000002208a8723c */ /* 0x000ff000000018ff */
[C---:B------:R-:W-:Y:S01]  /*c970*/  HMMA.16816.F32 R32, R12.reuse, R106, R4 ;  /* 0x0000006a0c20723c */ /* 0x040fe20000001804 */
[----:B------:R-:W4:Y:S04]  /*c980*/  SHFL.IDX PT, R4, R0, 0x1, 0x181f ;  /* 0x00381f0000047f89 */ /* 0x000f2800000e0000 */
[----:B------:R-:W5:Y:S03]  /*c990*/  SHFL.IDX PT, R6, R0, 0x2, 0x181f ;  /* 0x00581f0000067f89 */ /* 0x000f6600000e0000 */
[C---:B------:R-:W-:Y:S01]  /*c9a0*/  HMMA.16816.F32 R136, R12.reuse, R68, R36 ;  /* 0x000000440c88723c */ /* 0x040fe20000001824 */
[----:B------:R-:W-:Y:S07]  /*c9b0*/  SHFL.IDX PT, R7, R2, 0x1, 0x181f ;  /* 0x00381f0002077f89 */ /* 0x000fee00000e0000 */
[C---:B------:R-:W-:Y:S01]  /*c9c0*/  HMMA.16816.F32 R140, R12.reuse, R56, R48 ;  /* 0x000000380c8c723c */ /* 0x040fe20000001830 */
[----:B------:R-:W-:Y:S07]  /*c9d0*/  SHFL.IDX PT, R5, R0, 0x3, 0x181f ;  /* 0x00781f0000057f89 */ /* 0x000fee00000e0000 */
[C---:B------:R-:W-:Y:S08]  /*c9e0*/  HMMA.16816.F32 R132, R12.reuse, R60, R44 ;  /* 0x0000003c0c84723c */ /* 0x040ff0000000182c */
[C---:B-1----:R-:W-:Y:S08]  /*c9f0*/  HMMA.16816.F32 R124, R12.reuse, R64, R40 ;  /* 0x000000400c7c723c */ /* 0x042ff00000001828 */
[C---:B------:R-:W-:Y:S08]  /*ca00*/  HMMA.16816.F32 R128, R12.reuse, R104, R52 ;  /* 0x000000680c80723c */ /* 0x040ff00000001834 */
[C---:B------:R-:W-:Y:S08]  /*ca10*/  HMMA.16816.F32 R72, R12.reuse, R58, R72 ;  /* 0x0000003a0c48723c */ /* 0x040ff00000001848 */
[C---:B------:R-:W-:Y:S08]  /*ca20*/  HMMA.16816.F32 R76, R12.reuse, R62, R76 ;  /* 0x0000003e0c4c723c */ /* 0x040ff0000000184c */
[C---:B------:R-:W-:Y:S08]  /*ca30*/  HMMA.16816.F32 R80, R12.reuse, R66, R80 ;  /* 0x000000420c50723c */ /* 0x040ff00000001850 */
[----:B------:R-:W-:Y:S01]  /*ca40*/  HMMA.16816.F32 R36, R12, R70, R100 ;  /* 0x000000460c24723c */ /* 0x000fe20000001864 */
[----:B------:R-:W1:Y:S07]  /*ca50*/  SHFL.IDX PT, R13, R2, RZ, 0x181f ;  /* 0x00181fff020d7589 */ /* 0x000e6e00000e0000 */
[C---:B------:R-:W-:Y:S08]  /*ca60*/  HMMA.16816.F32 R112, R8.reuse, R24, RZ ;  /* 0x000000180870723c */ /* 0x040ff000000018ff */
[C---:B------:R-:W-:Y:S08]  /*ca70*/  HMMA.16816.F32 R160, R8.reuse, R26, RZ ;  /* 0x0000001a08a0723c */ /* 0x040ff000000018ff */
[C---:B------:R-:W-:Y:S01]  /*ca80*/  HMMA.16816.F32 R24, R8.reuse, R20, RZ ;  /* 0x000000140818723c */ /* 0x040fe200000018ff */
[----:B------:R-:W1:Y:S07]  /*ca90*/  SHFL.IDX PT, R20, R2, 0x2, 0x181f ;  /* 0x00581f0002147f89 */ /* 0x000e6e00000e0000 */
[C---:B------:R-:W-:Y:S01]  /*caa0*/  HMMA.16816.F32 R120, R8.reuse, R16, RZ ;  /* 0x000000100878723c */ /* 0x040fe200000018ff */
[----:B------:R1:W1:Y:S07]  /*cab0*/  SHFL.IDX PT, R17, R0, 0x4, 0x181f ;  /* 0x00981f0000117f89 */ /* 0x00026e00000e0000 */
[----:B------:R-:W-:Y:S01]  /*cac0*/  HMMA.16816.F32 R152, R8, R18, RZ ;  /* 0x000000120898723c */ /* 0x000fe200000018ff */
[----:B------:R-:W2:Y:S01]  /*cad0*/  SHFL.IDX PT, R19, R2, 0x3, 0x181f ;  /* 0x00781f0002137f89 */ /* 0x000ea200000e0000 */
[----:B------:R-:W-:-:S03]  /*cae0*/  IMAD.SHL.U32 R16, R244, 0x2, RZ ;  /* 0x00000002f4107824 */ /* 0x000fc600078e00ff */
[----:B------:R2:W2:Y:S01]  /*caf0*/  SHFL.IDX PT, R18, R2, 0x4, 0x181f ;  /* 0x00981f0002127f89 */ /* 0x0004a200000e0000 */
[----:B------:R-:W-:Y:S02]  /*cb00*/  ISETP.GE.AND P0, PT, R244, c[0x0][0x1d4], PT ;  /* 0x00007500f4007a0c */ /* 0x000fe40003f06270 */
[----:B------:R-:W-:Y:S01]  /*cb10*/  HMMA.16816.F32 R116, R8, R28, RZ ;  /* 0x0000001c0874723c */ /* 0x000fe200000018ff */
[-C--:B---3--:R-:W-:Y:S02]  /*cb20*/  IADD3 R14, P2, R3, R16.reuse, RZ ;  /* 0x00000010030e7210 */ /* 0x088fe40007f5e0ff */
[-C--:B----4-:R-:W-:Y:S02]  /*cb30*/  IADD3 R12, P1, R4, R16.reuse, RZ ;  /* 0x00000010040c7210 */ /* 0x090fe40007f3e0ff */
[----:B-----5:R-:W-:-:S03]  /*cb40*/  IADD3 R6, P3, R6, R16, RZ ;  /* 0x0000001006067210 */ /* 0x020fc60007f7e0ff */
[----:B------:R-:W-:Y:S01]  /*cb50*/  HMMA.16816.F32 R164, R8, R30, RZ ;  /* 0x0000001e08a4723c */ /* 0x000fe200000018ff */
[----:B-1----:R-:W-:-:S07]  /*cb60*/  SHF.L.U64.HI R0, R244, 0x1, R245 ;  /* 0x00000001f4007819 */ /* 0x002fce00000102f5 */
[----:B------:R-:W-:Y:S01]  /*cb70*/  HMMA.16816.F32 R156, R8, R22, RZ ;  /* 0x00000016089c723c */ /* 0x000fe200000018ff */
[----:B------:R-:W1:Y:S01]  /*cb80*/  LDSM.16.M88.4 R8, [R206] ;  /* 0x00000000ce08783b */ /* 0x000e620000000200 */
[C---:B------:R-:W-:Y:S01]  /*cb90*/  ISETP.LT.OR P6, PT, R84.reuse, 0x1, P0 ;  /* 0x000000015400780c */ /* 0x040fe200007c1670 */
[--C-:B------:R-:W-:Y:S01]  /*cba0*/  IMAD.X R15, R13, 0x1, R0.reuse, P2 ;  /* 0x000000010d0f7824 */ /* 0x100fe200010e0600 */
[C---:B------:R-:W-:Y:S01]  /*cbb0*/  ISETP.LT.OR P5, PT, R84.reuse, 0x11, P0 ;  /* 0x000000115400780c */ /* 0x040fe200007a1670 */
[--C-:B------:R-:W-:Y:S01]  /*cbc0*/  IMAD.X R13, R7, 0x1, R0.reuse, P1 ;  /* 0x00000001070d7824 */ /* 0x100fe200008e0600 */
[----:B------:R-:W-:Y:S01]  /*cbd0*/  ISETP.LT.OR P4, PT, R84, 0x21, P0 ;  /* 0x000000215400780c */ /* 0x000fe20000781670 */
[----:B------:R-:W-:Y:S01]  /*cbe0*/  IMAD.X R7, R20, 0x1, R0, P3 ;  /* 0x0000000114077824 */ /* 0x000fe200018e0600 */
[C---:B------:R-:W-:Y:S02]  /*cbf0*/  ISETP.LT.OR P3, PT, R84.reuse, 0x31, P0 ;  /* 0x000000315400780c */ /* 0x040fe40000761670 */
[----:B------:R-:W-:-:S02]  /*cc00*/  ISETP.LT.OR P2, PT, R84, 0x41, P0 ;  /* 0x000000415400780c */ /* 0x000fc40000741670 */
[-C--:B------:R-:W-:Y:S02]  /*cc10*/  IADD3 R4, P1, R5, R16.reuse, RZ ;  /* 0x0000001005047210 */ /* 0x080fe40007f3e0ff */
[----:B--2---:R-:W-:Y:S01]  /*cc20*/  IADD3 R2, P0, R17, R16, RZ ;  /* 0x0000001011027210 */ /* 0x004fe20007f1e0ff */
[----:B------:R-:W-:Y:S01]  /*cc30*/  @!PT LDS RZ, [RZ] ;  /* 0x00000000fffff984 */ /* 0x000fe20000000800 */
[----:B------:R-:W-:Y:S01]  /*cc40*/  @!PT LDS RZ, [RZ] ;  /* 0x00000000fffff984 */ /* 0x000fe20000000800 */
[----:B------:R-:W-:Y:S01]  /*cc50*/  @!PT LDS RZ, [RZ] ;  /* 0x00000000fffff984 */ /* 0x000fe20000000800 */
[----:B------:R2:W-:Y:S02]  /*cc60*/  LDGSTS.E.BYPASS.LTC128B.128 [R213+0x100], [R14.64], !P6 ;  /* 0x001000000ed57fae */ /* 0x0005e4000f101d48 */
[--C-:B------:R-:W-:Y:S02]  /*cc70*/  IMAD.X R5, R19, 0x1, R0.reuse, P1 ;  /* 0x0000000113057824 */ /* 0x100fe400008e0600 */
[----:B------:R-:W-:Y:S01]  /*cc80*/  IMAD.X R3, R18, 0x1, R0, P0 ;  /* 0x0000000112037824 */ /* 0x000fe200000e0600 */
[----:B------:R2:W-:Y:S04]  /*cc90*/  LDGSTS.E.BYPASS.LTC128B.128 [R213+0x900], [R12.64], !P5 ;  /* 0x009000000cd57fae */ /* 0x0005e8000e901d48 */
[----:B------:R3:W-:Y:S04]  /*cca0*/  LDGSTS.E.BYPASS.LTC128B.128 [R213+0x1100], [R6.64], !P4 ;  /* 0x0110000006d57fae */ /* 0x0007e8000e101d48 */
[----:B------:R3:W-:Y:S04]  /*ccb0*/  LDGSTS.E.BYPASS.LTC128B.128 [R213+0x1900], [R4.64], !P3 ;  /* 0x0190000004d57fae */ /* 0x0007e8000d901d48 */
[----:B------:R4:W-:Y:S04]  /*ccc0*/  LDGSTS.E.BYPASS.LTC128B.128 [R213+0x2100], [R2.64], !P2 ;  /* 0x0210000002d57fae */ /* 0x0009e8000d101d48 */
[----:B------:R-:W-:Y:S04]  /*ccd0*/  LDSM.16.M88.4 R48, [R202+0x1800] ;  /* 0x00180000ca30783b */ /* 0x000fe80000000200 */
[----:B------:R-:W-:Y:S04]  /*cce0*/  LDSM.16.M88.4 R44, [R202+0x2000] ;  /* 0x00200000ca2c783b */ /* 0x000fe80000000200 */
[----:B------:R-:W-:Y:S04]  /*ccf0*/  LDSM.16.M88.4 R20, [R202] ;  /* 0x00000000ca14783b */ /* 0x000fe80000000200 */
[----:B------:R-:W-:Y:S04]  /*cd00*/  LDSM.16.M88.4 R40, [R202+0x800] ;  /* 0x00080000ca28783b */ /* 0x000fe80000000200 */
[----:B------:R-:W-:Y:S04]  /*cd10*/  LDSM.16.M88.4 R52, [R202+0x1000] ;  /* 0x00100000ca34783b */ /* 0x000fe80000000200 */
[----:B---3--:R-:W3:Y:S04]  /*cd20*/  LDSM.16.M88.4 R4, [R204+0x2000] ;  /* 0x00200000cc04783b */ /* 0x008ee80000000200 */
[----:B--2---:R-:W2:Y:S01]  /*cd30*/  LDSM.16.M88.4 R12, [R204] ;  /* 0x00000000cc0c783b */ /* 0x004ea20000000200 */
        /* <DEDUP_REMOVED lines=11> */
[----:B------:R-:W-:Y:S07]  /*cdf0*/  LDSM.16.M88.4 R8, [R205] ;  /* 0x00000000cd08783b */ /* 0x000fee0000000200 */
[C---:B---3--:R-:W-:Y:S08]  /*ce00*/  HMMA.16816.F32 R116, R4.reuse, R48, R136 ;  /* 0x000000300474723c */ /* 0x048ff00000001888 */
        /* <DEDUP_REMOVED lines=9> */
[----:B------:R-:W-:Y:S01]  /*cea0*/  HMMA.16816.F32 R80, R4, R46, R32 ;  /* 0x0000002e0450723c */ /* 0x000fe20000001820 */
[----:B------:R-:W-:Y:S04]  /*ceb0*/  LDSM.16.M88.4 R4, [R205+0x2000] ;  /* 0x00200000cd04783b */ /* 0x000fe80000000200 */
[----:B------:R-:W-:Y:S03]  /*cec0*/  LDSM.16.M88.4 R32, [R199+0x800] ;  /* 0x00080000c720783b */ /* 0x000fe60000000200 */
[C---:B--2---:R-:W-:Y:S01]  /*ced0*/  HMMA.16816.F32 R76, R12.reuse, R20, R28 ;  /* 0x000000140c4c723c */ /* 0x044fe2000000181c */
[----:B------:R-:W-:Y:S07]  /*cee0*/  LDSM.16.M88.4 R28, [R199+0x1000] ;  /* 0x00100000c71c783b */ /* 0x000fee0000000200 */
[----:B------:R-:W-:Y:S01]  /*cef0*/  HMMA.16816.F32 R72, R12, R22, R24 ;  /* 0x000000160c48723c */ /* 0x000fe20000001818 */
[----:B------:R-:W1:Y:S04]  /*cf00*/  LDSM.16.M88.4 R20, [R199+0x2000] ;  /* 0x00200000c714783b */ /* 0x000e680000000200 */
[----:B------:R-:W2:Y:S01]  /*cf10*/  LDSM.16.M88.4 R24, [R199+0x1800] ;  /* 0x00180000c718783b */ /* 0x000ea20000000200 */
[----:B------:R-:W-:Y:S01]  /*cf20*/  ISETP.GT.AND P0, PT, R95, R85, PT ;  /* 0x000000555f00720c */ /* 0x000fe20003f04270 */
[----:B------:R-:W-:-:S04]  /*cf30*/  DEPBAR.LE SB0, 0x0 ;  /* 0x000080000000791a */ /* 0x000fc80000000000 */
        /* <DEDUP_REMOVED lines=8> */
[----:B------:R-:W-:Y:S07]  /*cfc0*/  BSSY B0, `(.L_x_331) ;  /* 0x0000057000007945 */ /* 0x000fee0003800000 */
[C---:B-1----:R-:W-:Y:S08]  /*cfd0*/  HMMA.16816.F32 R148, R4.reuse, R22, R80 ;  /* 0x000000160494723c */ /* 0x042ff00000001850 */
[----:B------:R-:W-:Y:S08]  /*cfe0*/  HMMA.16816.F32 R152, R4, R20, R108 ;  /* 0x000000140498723c */ /* 0x000ff0000000186c */
        /* <DEDUP_REMOVED lines=8> */
[C---:B--2---:R-:W-:Y:S08]  /*d070*/  HMMA.16816.F32 R100, R4.reuse, R24, R116 ;  /* 0x000000180464723c */ /* 0x044ff00000001874 */
        /* <DEDUP_REMOVED lines=12> */
[----:B----4-:R-:W-:Y:S01]  /*d140*/  ISETP.NE.AND P1, PT, R96, 0x1, PT ;  /* 0x000000016000780c */ /* 0x010fe20003f25270 */
[----:B------:R-:W-:Y:S01]  /*d150*/  IMAD.MOV.U32 R214, RZ, RZ, RZ ;  /* 0x000000ffffd67224 */ /* 0x000fe200078e00ff */
[----:B------:R-:W-:-:S02]  /*d160*/  IADD3 R3, R183, R90, R186 ;  /* 0x0000005ab7037210 */ /* 0x000fc40007ffe0ba */
[----:B------:R-:W-:Y:S02]  /*d170*/  ISETP.GT.AND P0, PT, R183, 0x4f, PT ;  /* 0x0000004fb700780c */ /* 0x000fe40003f04270 */
[----:B------:R-:W-:-:S05]  /*d180*/  IADD3 R3, R3, -0x50, RZ ;  /* 0xffffffb003037810 */ /* 0x000fca0007ffe0ff */
[----:B------:R-:W-:Y:S02]  /*d190*/  IMAD.MOV.U32 R2, RZ, RZ, R3 ;  /* 0x000000ffff027224 */ /* 0x000fe400078e0003 */
[----:B------:R-:W-:-:S05]  /*d1a0*/  @P1 IMAD.HI.U32 R4, R3, c[0x0][0x2bc], RZ ;  /* 0x0000af0003041a27 */ /* 0x000fca00078e00ff */
[----:B------:R-:W-:-:S04]  /*d1b0*/  @P1 SHF.R.U32.HI R2, RZ, c[0x0][0x2c0], R4 ;  /* 0x0000b000ff021a19 */ /* 0x000fc80000011604 */
[----:B------:R-:W-:-:S04]  /*d1c0*/  @!P0 IADD3 R5, P1, R2, R184, RZ ;  /* 0x000000b802058210 */ /* 0x000fc80007f3e0ff */
[----:B------:R-:W-:Y:S02]  /*d1d0*/  @!P0 LEA.HI.X.SX32 R6, R2, R182, 0x1, P1 ;  /* 0x000000b602068211 */ /* 0x000fe400008f0eff */
[----:B------:R-:W-:-:S04]  /*d1e0*/  @!P0 LEA R4, P1, R5, c[0x0][0x2a0], 0x2 ;  /* 0x0000a80005048a11 */ /* 0x000fc800078210ff */
[----:B------:R-:W-:-:S05]  /*d1f0*/  @!P0 LEA.HI.X R5, R5, c[0x0][0x2a4], R6, 0x2, P1 ;  /* 0x0000a90005058a11 */ /* 0x000fca00008f1406 */
[----:B------:R1:W2:Y:S01]  /*d200*/  @!P0 LDG.E R214, [R4.64] ;  /* 0x0000000804d68981 */ /* 0x0002a2000c1e1900 */
[----:B------:R-:W-:-:S04]  /*d210*/  IMAD.MOV R2, RZ, RZ, -R2 ;  /* 0x000000ffff027224 */ /* 0x000fc800078e0a02 */
[----:B------:R-:W-:-:S05]  /*d220*/  IMAD R223, R2, c[0x0][0x2b8], R3 ;  /* 0x0000ae0002df7a24 */ /* 0x000fca00078e0203 */
[----:B------:R-:W-:-:S05]  /*d230*/  SHF.R.S32.HI R2, RZ, 0x1f, R223 ;  /* 0x0000001fff027819 */ /* 0x000fca00000114df */
[----:B-1----:R-:W-:Y:S02]  /*d240*/  IMAD R4, R2, c[0x0][0x1e0], RZ ;  /* 0x0000780002047a24 */ /* 0x002fe400078e02ff */
[----:B------:R-:W-:-:S04]  /*d250*/  IMAD.WIDE.U32 R2, R223, c[0x0][0x1e0], RZ ;  /* 0x00007800df027a25 */ /* 0x000fc800078e00ff */
        /* <DEDUP_REMOVED lines=12> */
.L_x_427:
        /* <DEDUP_REMOVED lines=17> */
[--C-:B------:R-:W-:Y:S02]  /*d430*/  IMAD.X R9, R9, 0x1, R0.reuse, P3 ;  /* 0x0000000109097824 */ /* 0x100fe400018e0600 */
[----:B------:R-:W-:-:S03]  /*d440*/  IMAD.X R7, R13, 0x1, R0, P2 ;  /* 0x000000010d077824 */ /* 0x000fc600010e0600 */
[----:B------:R2:W-:Y:S01]  /*d450*/  LDGSTS.E.BYPASS.LTC128B.128 [R213+0x3100], [R8.64], !P0 ;  /* 0x0310000008d57fae */ /* 0x0005e2000c101d48 */
[----:B------:R-:W-:-:S03]  /*d460*/  IMAD.X R3, R12, 0x1, R0, P1 ;  /* 0x000000010c037824 */ /* 0x000fc600008e0600 */
[----:B------:R4:W-:Y:S04]  /*d470*/  LDGSTS.E.BYPASS.LTC128B.128 [R213+0x3900], [R6.64], !P0 ;  /* 0x0390000006d57fae */ /* 0x0009e8000c101d48 */
[----:B------:R2:W-:Y:S01]  /*d480*/  LDGSTS.E.BYPASS.LTC128B.128 [R213+0x4100], [R2.64], !P0 ;  /* 0x0410000002d57fae */ /* 0x0005e2000c101d48 */
[----:B----4-:R-:W-:-:S04]  /*d490*/  SEL R6, RZ, 0x10, P0 ;  /* 0x00000010ff067807 */ /* 0x010fc80000000000 */
.L_x_428:
[C---:B-123--:R-:W-:Y:S02]  /*d4a0*/  IADD3 R2, -R6.reuse, 0x10, RZ ;  /* 0x0000001006027810 */ /* 0x04efe40007ffe1ff */
[----:B------:R-:W-:Y:S02]  /*d4b0*/  ISETP.NE.U32.AND P2, PT, R6, RZ, PT ;  /* 0x000000ff0600720c */ /* 0x000fe40003f45070 */
[----:B------:R-:W-:-:S04]  /*d4c0*/  LOP3.LUT R2, R2, 0xf, RZ, 0xc0, !PT ;  /* 0x0000000f02027812 */ /* 0x000fc800078ec0ff */
[----:B------:R-:W-:-:S04]  /*d4d0*/  IADD3 R2, P1, P0, R2, R4, R16 ;  /* 0x0000000402027210 */ /* 0x000fc8000783e010 */
[----:B------:R-:W-:-:S05]  /*d4e0*/  IADD3.X R3, RZ, R5, R0, P1, P0 ;  /* 0x00000005ff037210 */ /* 0x000fca0000fe0400 */
[----:B------:R-:W-:Y:S01]  /*d4f0*/  @!PT LDS RZ, [RZ] ;  /* 0x00000000fffff984 */ /* 0x000fe20000000800 */
[----:B------:R-:W-:Y:S01]  /*d500*/  @!PT LDS RZ, [RZ] ;  /* 0x00000000fffff984 */ /* 0x000fe20000000800 */
[----:B------:R-:W-:Y:S01]  /*d510*/  @!PT LDS RZ, [RZ] ;  /* 0x00000000fffff984 */ /* 0x000fe20000000800 */
[----:B------:R1:W-:Y:S04]  /*d520*/  LDGSTS.E.BYPASS.LTC128B.128.ZFILL [R213+0x4900], [R2.64], P2 ;  /* 0x0490000002d57fae */ /* 0x0003e80009141d48 */
.L_x_332:
[----:B----4-:R-:W-:Y:S05]  /*d530*/  BSYNC B0 ;  /* 0x0000000000007941 */ /* 0x010fea0003800000 */
.L_x_331:
[----:B------:R-:W2:Y:S04]  /*d540*/  LDL R0, [R1+0x7c] ;  /* 0x00007c0001007983 */ /* 0x000ea80000100800 */
[----:B------:R-:W0:Y:S01]  /*d550*/  LDGDEPBAR ;  /* 0x00000000000079af */ /* 0x000e220000000000 */
[----:B--2---:R-:W-:-:S05]  /*d560*/  IMAD.IADD R0, R94, 0x1, -R0 ;  /* 0x000000015e007824 */ /* 0x004fca00078e0a00 */
[C---:B------:R-:W-:Y:S02]  /*d570*/  ISETP.GT.AND P0, PT, R0.reuse, 0x1, PT ;  /* 0x000000010000780c */ /* 0x040fe40003f04270 */
[----:B------:R-:W-:Y:S02]  /*d580*/  ISETP.GT.AND P1, PT, R0, RZ, PT ;  /* 0x000000ff0000720c */ /* 0x000fe40003f24270 */
[----:B------:R-:W-:Y:S02]  /*d590*/  FSEL R38, R143, -INF , P0 ;  /* 0xff8000008f267808 */ /* 0x000fe40000000000 */
[----:B------:R-:W-:Y:S02]  /*d5a0*/  FSEL R29, R141, -INF , P0 ;  /* 0xff8000008d1d7808 */ /* 0x000fe40000000000 */
[----:B------:R-:W-:Y:S02]  /*d5b0*/  FSEL R17, R79, -INF , P0 ;  /* 0xff8000004f117808 */ /* 0x000fe40000000000 */
[----:B------:R-:W-:-:S02]  /*d5c0*/  FSEL R10, R77, -INF , P0 ;  /* 0xff8000004d0a7808 */ /* 0x000fc40000000000 */
[----:B------:R-:W-:Y:S02]  /*d5d0*/  ISETP.GT.AND P0, PT, R0, 0x11, PT ;  /* 0x000000110000780c */ /* 0x000fe40003f04270 */
[----:B------:R-:W-:Y:S02]  /*d5e0*/  FSEL R37, R142, -INF , P1 ;  /* 0xff8000008e257808 */ /* 0x000fe40000800000 */
[----:B------:R-:W-:Y:S02]  /*d5f0*/  FSEL R27, R140, -INF , P1 ;  /* 0xff8000008c1b7808 */ /* 0x000fe40000800000 */
[----:B------:R-:W-:Y:S02]  /*d600*/  ISETP.GT.AND P3, PT, R0, 0x8, PT ;  /* 0x000000080000780c */ /* 0x000fe40003f64270 */
        /* <DEDUP_REMOVED lines=8> */
[----:B------:R-:W-:Y:S02]  /*d690*/  ISETP.GT.AND P0, PT, R0, 0x29, PT ;  /* 0x000000290000780c */ /* 0x000fe40003f04270 */
        /* <DEDUP_REMOVED lines=10> */
[----:B------:R-:W-:-:S02]  /*d740*/  ISETP.GT.AND P5, PT, R0, 0x18, PT ;  /* 0x000000180000780c */ /* 0x000fc40003fa4270 */
[----:B------:R-:W-:Y:S02]  /*d750*/  FSEL R25, R70, -INF , P1 ;  /* 0xff80000046197808 */ /* 0x000fe40000800000 */
[----:B------:R-:W-:Y:S02]  /*d760*/  FSEL R13, R68, -INF , P1 ;  /* 0xff800000440d7808 */ /* 0x000fe40000800000 */
[----:B------:R-:W-:Y:S02]  /*d770*/  FSEL R117, R123, -INF , P0 ;  /* 0xff8000007b757808 */ /* 0x000fe40000000000 */
[----:B------:R-:W-:Y:S02]  /*d780*/  FSEL R109, R121, -INF , P0 ;  /* 0xff800000796d7808 */ /* 0x000fe40000000000 */
[----:B------:R-:W-:Y:S02]  /*d790*/  FSEL R74, R59, -INF , P0 ;  /* 0xff8000003b4a7808 */ /* 0x000fe40000000000 */
[----:B------:R-:W-:-:S02]  /*d7a0*/  FSEL R71, R57, -INF , P0 ;  /* 0xff80000039477808 */ /* 0x000fc40000000000 */
[C---:B------:R-:W-:Y:S02]  /*d7b0*/  ISETP.GT.AND P4, PT, R0.reuse, 0x19, PT ;  /* 0x000000190000780c */ /* 0x040fe40003f84270 */
[C---:B------:R-:W-:Y:S02]  /*d7c0*/  ISETP.GT.AND P3, PT, R0.reuse, 0x20, PT ;  /* 0x000000200000780c */ /* 0x040fe40003f64270 */
[C---:B------:R-:W-:Y:S02]  /*d7d0*/  ISETP.GT.AND P2, PT, R0.reuse, 0x21, PT ;  /* 0x000000210000780c */ /* 0x040fe40003f44270 */
[C---:B------:R-:W-:Y:S02]  /*d7e0*/  ISETP.GT.AND P1, PT, R0.reuse, 0x28, PT ;  /* 0x000000280000780c */ /* 0x040fe40003f24270 */
[----:B------:R-:W-:Y:S02]  /*d7f0*/  ISETP.GT.AND P0, PT, R0, 0x30, PT ;  /* 0x000000300000780c */ /* 0x000fe40003f04270 */
        /* <DEDUP_REMOVED lines=25> */
[C---:B------:R-:W-:Y:S02]  /*d990*/  ISETP.GT.AND P5, PT, R0.reuse, 0x38, PT ;  /* 0x000000380000780c */ /* 0x040fe40003fa4270 */
[C---:B------:R-:W-:Y:S02]  /*d9a0*/  ISETP.GT.AND P4, PT, R0.reuse, 0x39, PT ;  /* 0x000000390000780c */ /* 0x040fe40003f84270 */
[C---:B------:R-:W-:Y:S02]  /*d9b0*/  ISETP.GT.AND P3, PT, R0.reuse, 0x40, PT ;  /* 0x000000400000780c */ /* 0x040fe40003f64270 */
[C---:B------:R-:W-:Y:S02]  /*d9c0*/  ISETP.GT.AND P2, PT, R0.reuse, 0x41, PT ;  /* 0x000000410000780c */ /* 0x040fe40003f44270 */
[C---:B------:R-:W-:Y:S02]  /*d9d0*/  ISETP.GT.AND P1, PT, R0.reuse, 0x48, PT ;  /* 0x000000480000780c */ /* 0x040fe40003f24270 */
[----:B------:R-:W-:-:S02]  /*d9e0*/  ISETP.GT.AND P0, PT, R0, 0x49, PT ;  /* 0x000000490000780c */ /* 0x000fc40003f04270 */
[----:B------:R-:W-:Y:S02]  /*d9f0*/  FMNMX.FTZ R0, R9, R10, !PT ;  /* 0x0000000a09007209 */ /* 0x000fe40007810000 */
[----:B-1----:R-:W-:Y:S02]  /*da00*/  FMNMX.FTZ R2, R15, R17, !PT ;  /* 0x000000110f027209 */ /* 0x002fe40007810000 */
        /* <DEDUP_REMOVED lines=103> */
[----:B------:R-:W1:Y:S04]  /*e080*/  SHFL.BFLY PT, R0, R4, 0x2, 0x1f ;  /* 0x0c401f0004007f89 */ /* 0x000e6800000e0000 */
        /* <DEDUP_REMOVED lines=9> */
[----:B------:R-:W3:Y:S04]  /*e120*/  SHFL.BFLY PT, R6, R3, 0x1, 0x1f ;  /* 0x0c201f0003067f89 */ /* 0x000ee800000e0000 */
[----:B------:R4:W4:Y:S01]  /*e130*/  SHFL.BFLY PT, R8, R7, 0x1, 0x1f ;  /* 0x0c201f0007087f89 */ /* 0x00092200000e0000 */
[----:B-1----:R-:W-:Y:S02]  /*e140*/  FMNMX.FTZ R90, R0, R4, !PT ;  /* 0x00000004005a7209 */ /* 0x002fe40007810000 */
[----:B--2---:R-:W-:Y:S02]  /*e150*/  FMNMX.FTZ R89, R2, R5, !PT ;  /* 0x0000000502597209 */ /* 0x004fe40007810000 */
[----:B---3--:R-:W-:Y:S02]  /*e160*/  FMNMX.FTZ R88, R3, R6, !PT ;  /* 0x0000000603587209 */ /* 0x008fe40007810000 */
.L_x_429:
[C---:B------:R-:W-:Y:S01]  /*e170*/  FMUL.FTZ R0, R90.reuse, c[0x0][0x2d0] ;  /* 0x0000b4005a007a20 */ /* 0x040fe20000410000 */
[----:B------:R-:W-:Y:S01]  /*e180*/  FSETP.NEU.FTZ.AND P0, PT, R90, -INF , PT ;  /* 0xff8000005a00780b */ /* 0x000fe20003f1d000 */
[----:B------:R-:W2:Y:S01]  /*e190*/  LDL R230, [R1+0x4] ;  /* 0x0000040001e67983 */ /* 0x000ea20000100800 */
[C---:B------:R-:W-:Y:S01]  /*e1a0*/  FMUL.FTZ R3, R89.reuse, c[0x0][0x2d0] ;  /* 0x0000b40059037a20 */ /* 0x040fe20000410000 */
[----:B----4-:R-:W-:Y:S01]  /*e1b0*/  FMNMX.FTZ R85, R8, R7, !PT ;  /* 0x0000000708557209 */ /* 0x010fe20007810000 */
[----:B------:R-:W-:Y:S01]  /*e1c0*/  WARPSYNC 0xffffffff ;  /* 0xffffffff00007948 */ /* 0x000fe20003800000 */
[----:B------:R-:W-:Y:S01]  /*e1d0*/  FSEL R4, R0, RZ, P0 ;  /* 0x000000ff00047208 */ /* 0x000fe20000000000 */
[----:B------:R-:W1:Y:S01]  /*e1e0*/  LDSM.16.MT88.4 R48, [R197] ;  /* 0x00000000c530783b */ /* 0x000e620000004200 */
[----:B------:R-:W-:-:S03]  /*e1f0*/  FSETP.NEU.FTZ.AND P0, PT, R89, -INF , PT ;  /* 0xff8000005900780b */ /* 0x000fc60003f1d000 */
[--C-:B------:R-:W-:Y:S01]  /*e200*/  FFMA.FTZ R0, R9, c[0x0][0x2d0], -R4.reuse ;  /* 0x0000b40009007a23 */ /* 0x100fe20000010804 */
[----:B------:R-:W-:Y:S01]  /*e210*/  FSEL R3, R3, RZ, P0 ;  /* 0x000000ff03037208 */ /* 0x000fe20000000000 */
[--C-:B------:R-:W-:Y:S01]  /*e220*/  FFMA.FTZ R2, R16, c[0x0][0x2d0], -R4.reuse ;  /* 0x0000b40010027a23 */ /* 0x100fe20000010804 */
[----:B------:R-:W-:Y:S01]  /*e230*/  FSETP.NEU.FTZ.AND P0, PT, R88, -INF , PT ;  /* 0xff8000005800780b */ /* 0x000fe20003f1d000 */
[----:B------:R3:W-:Y:S01]  /*e240*/  MUFU.EX2 R166, R0 ;  /* 0x0000000000a67308 */ /* 0x0007e20000000800 */
[----:B------:R-:W4:Y:S01]  /*e250*/  LDSM.16.MT88.4 R40, [R197+0x800] ;  /* 0x00080000c528783b */ /* 0x000f220000004200 */
[----:B------:R-:W-:Y:S02]  /*e260*/  FFMA.FTZ R5, R28, c[0x0][0x2d0], -R3 ;  /* 0x0000b4001c057a23 */ /* 0x000fe40000010803 */
[--C-:B------:R-:W-:Y:S01]  /*e270*/  FFMA.FTZ R101, R76, c[0x0][0x2d0], -R4.reuse ;  /* 0x0000b4004c657a23 */ /* 0x100fe20000010804 */
[----:B------:R-:W5:Y:S01]  /*e280*/  LDSM.16.MT88.4 R44, [R201] ;  /* 0x00000000c92c783b */ /* 0x000f620000004200 */
[----:B------:R-:W-:-:S02]  /*e290*/  FFMA.FTZ R96, R75, c[0x0][0x2d0], -R4 ;  /* 0x0000b4004b607a23 */ /* 0x000fc40000010804 */
[----:B------:R1:W-:Y:S01]  /*e2a0*/  MUFU.EX2 R225, R2 ;  /* 0x0000000200e17308 */ /* 0x0003e20000000800 */
[--C-:B------:R-:W-:Y:S02]  /*e2b0*/  FFMA.FTZ R84, R72, c[0x0][0x2d0], -R4.reuse ;  /* 0x0000b40048547a23 */ /* 0x100fe40000010804 */
[--C-:B------:R-:W-:Y:S02]  /*e2c0*/  FFMA.FTZ R83, R71, c[0x0][0x2d0], -R4.reuse ;  /* 0x0000b40047537a23 */ /* 0x100fe40000010804 */
[--C-:B------:R-:W-:Y:S02]  /*e2d0*/  FFMA.FTZ R150, R69, c[0x0][0x2d0], -R4.reuse ;  /* 0x0000b40045967a23 */ /* 0x100fe40000010804 */
[--C-:B------:R-:W-:Y:S01]  /*e2e0*/  FFMA.FTZ R149, R67, c[0x0][0x2d0], -R4.reuse ;  /* 0x0000b40043957a23 */ /* 0x100fe20000010804 */
[----:B------:R1:W-:Y:S01]  /*e2f0*/  MUFU.EX2 R221, R5 ;  /* 0x0000000500dd7308 */ /* 0x0003e20000000800 */
[--C-:B---3--:R-:W-:Y:S02]  /*e300*/  FFMA.FTZ R0, R10, c[0x0][0x2d0], -R4.reuse ;  /* 0x0000b4000a007a23 */ /* 0x108fe40000010804 */
[----:B------:R-:W-:-:S02]  /*e310*/  FFMA.FTZ R148, R65, c[0x0][0x2d0], -R4 ;  /* 0x0000b40041947a23 */ /* 0x000fc40000010804 */
[--C-:B------:R-:W-:Y:S02]  /*e320*/  FFMA.FTZ R147, R63, c[0x0][0x2d0], -R4.reuse ;  /* 0x0000b4003f937a23 */ /* 0x100fe40000010804 */
[--C-:B------:R-:W-:Y:S01]  /*e330*/  FFMA.FTZ R171, R61, c[0x0][0x2d0], -R4.reuse ;  /* 0x0000b4003dab7a23 */ /* 0x100fe20000010804 */
[----:B------:R-:W3:Y:S01]  /*e340*/  MUFU.EX2 R165, R0 ;  /* 0x0000000000a57308 */ /* 0x000ee20000000800 */
[----:B-1----:R-:W-:Y:S02]  /*e350*/  FMUL.FTZ R2, R88, c[0x0][0x2d0] ;  /* 0x0000b40058027a20 */ /* 0x002fe40000410000 */
[--C-:B------:R-:W-:Y:S02]  /*e360*/  FFMA.FTZ R175, R58, c[0x0][0x2d0], -R4.reuse ;  /* 0x0000b4003aaf7a23 */ /* 0x100fe40000010804 */
[--C-:B------:R-:W-:Y:S01]  /*e370*/  FFMA.FTZ R174, R57, c[0x0][0x2d0], -R4.reuse ;  /* 0x0000b40039ae7a23 */ /* 0x100fe20000010804 */
[----:B------:R-:W-:Y:S01]  /*e380*/  FSEL R2, R2, RZ, P0 ;  /* 0x000000ff02027208 */ /* 0x000fe20000000000 */
[----:B------:R-:W-:Y:S01]  /*e390*/  FFMA.FTZ R173, R56, c[0x0][0x2d0], -R4 ;  /* 0x0000b40038ad7a23 */ /* 0x000fe20000010804 */
[----:B------:R-:W-:Y:S01]  /*e3a0*/  FSETP.NEU.FTZ.AND P0, PT, R85, -INF , PT ;  /* 0xff8000005500780b */ /* 0x000fe20003f1d000 */
[----:B------:R-:W-:Y:S01]  /*e3b0*/  FFMA.FTZ R169, R64, c[0x0][0x2d0], -R3 ;  /* 0x0000b40040a97a23 */ /* 0x000fe20000010803 */
[----:B------:R-:W-:Y:S01]  /*e3c0*/  MUFU.EX2 R194, R83 ;  /* 0x0000005300c27308 */ /* 0x000fe20000000800 */
[----:B------:R-:W-:-:S02]  /*e3d0*/  FFMA.FTZ R5, R35, c[0x0][0x2d0], -R2 ;  /* 0x0000b40023057a23 */ /* 0x000fc40000010802 */
[--C-:B------:R-:W-:Y:S02]  /*e3e0*/  FFMA.FTZ R156, R97, c[0x0][0x2d0], -R2.reuse ;  /* 0x0000b400619c7a23 */ /* 0x100fe40000010802 */
[----:B------:R-:W-:Y:S01]  /*e3f0*/  FFMA.FTZ R185, R95, c[0x0][0x2d0], -R2 ;  /* 0x0000b4005fb97a23 */ /* 0x000fe20000010802 */
[----:B---3--:R-:W-:Y:S01]  /*e400*/  F2FP.PACK_AB R20, R165, R166 ;  /* 0x000000a6a514723e */ /* 0x008fe200000000ff */
[----:B------:R-:W-:Y:S01]  /*e410*/  FFMA.FTZ R0, R11, c[0x0][0x2d0], -R4 ;  /* 0x0000b4000b007a23 */ /* 0x000fe20000010804 */
[----:B------:R1:W-:Y:S01]  /*e420*/  MUFU.EX2 R219, R5 ;  /* 0x0000000500db7308 */ /* 0x0003e20000000800 */
[--C-:B------:R-:W-:Y:S02]  /*e430*/  FFMA.FTZ R184, R94, c[0x0][0x2d0], -R2.reuse ;  /* 0x0000b4005eb87a23 */ /* 0x100fe40000010802 */
[----:B------:R-:W-:Y:S02]  /*e440*/  FFMA.FTZ R177, R59, c[0x0][0x2d0], -R3 ;  /* 0x0000b4003bb17a23 */ /* 0x000fe40000010803 */
[----:B------:R-:W-:-:S02]  /*e450*/  FFMA.FTZ R65, R110, c[0x0][0x2d0], -R2 ;  /* 0x0000b4006e417a23 */ /* 0x000fc40000010802 */
[--C-:B------:R-:W-:Y:S01]  /*e460*/  FFMA.FTZ R64, R111, c[0x0][0x2d0], -R2.reuse ;  /* 0x0000b4006f407a23 */ /* 0x100fe20000010802 */
[----:B------:R3:W-:Y:S01]  /*e470*/  MUFU.EX2 R168, R0 ;  /* 0x0000000000a87308 */ /* 0x0007e20000000800 */
[--C-:B------:R-:W-:Y:S02]  /*e480*/  FFMA.FTZ R172, R62, c[0x0][0x2d0], -R3.reuse ;  /* 0x0000b4003eac7a23 */ /* 0x100fe40000010803 */
[--C-:B------:R-:W-:Y:S02]  /*e490*/  FFMA.FTZ R76, R77, c[0x0][0x2d0], -R3.reuse ;  /* 0x0000b4004d4c7a23 */ /* 0x100fe40000010803 */
[--C-:B------:R-:W-:Y:S02]  /*e4a0*/  FFMA.FTZ R79, R79, c[0x0][0x2d0], -R3.reuse ;  /* 0x0000b4004f4f7a23 */ /* 0x100fe40000010803 */
[----:B------:R-:W-:Y:S02]  /*e4b0*/  FFMA.FTZ R78, R78, c[0x0][0x2d0], -R3 ;  /* 0x0000b4004e4e7a23 */ /* 0x000fe40000010803 */
[----:B-1----:R-:W-:-:S02]  /*e4c0*/  FFMA.FTZ R5, R36, c[0x0][0x2d0], -R2 ;  /* 0x0000b40024057a23 */ /* 0x002fc40000010802 */
[--C-:B------:R-:W-:Y:S02]  /*e4d0*/  FFMA.FTZ R77, R74, c[0x0][0x2d0], -R3.reuse ;  /* 0x0000b4004a4d7a23 */ /* 0x100fe40000010803 */
[----:B------:R-:W-:Y:S01]  /*e4e0*/  MUFU.EX2 R228, R5 ;  /* 0x0000000500e47308 */ /* 0x000fe20000000800 */
[--C-:B------:R-:W-:Y:S02]  /*e4f0*/  FFMA.FTZ R144, R82, c[0x0][0x2d0], -R3.reuse ;  /* 0x0000b40052907a23 */ /* 0x100fe40000010803 */
[----:B---3--:R-:W-:Y:S02]  /*e500*/  FFMA.FTZ R0, R12, c[0x0][0x2d0], -R4 ;  /* 0x0000b4000c007a23 */ /* 0x008fe40000010804 */
[--C-:B------:R-:W-:Y:S02]  /*e510*/  FFMA.FTZ R145, R73, c[0x0][0x2d0], -R3.reuse ;  /* 0x0000b40049917a23 */ /* 0x100fe40000010803 */
[--C-:B------:R-:W-:Y:S01]  /*e520*/  FFMA.FTZ R146, R70, c[0x0][0x2d0], -R3.reuse ;  /* 0x0000b40046927a23 */ /* 0x100fe20000010803 */
[----:B------:R1:W3:Y:S01]  /*e530*/  MUFU.EX2 R176, R0 ;  /* 0x0000000000b07308 */ /* 0x0002e20000000800 */
[----:B------:R-:W-:-:S02]  /*e540*/  FFMA.FTZ R152, R68, c[0x0][0x2d0], -R3 ;  /* 0x0000b40044987a23 */ /* 0x000fc40000010803 */
[----:B------:R-:W-:Y:S02]  /*e550*/  FFMA.FTZ R170, R66, c[0x0][0x2d0], -R3 ;  /* 0x0000b40042aa7a23 */ /* 0x000fe40000010803 */
[--C-:B------:R-:W-:Y:S02]  /*e560*/  FFMA.FTZ R159, R105, c[0x0][0x2d0], -R2.reuse ;  /* 0x0000b400699f7a23 */ /* 0x100fe40000010802 */
[--C-:B------:R-:W-:Y:S01]  /*e570*/  FFMA.FTZ R158, R102, c[0x0][0x2d0], -R2.reuse ;  /* 0x0000b400669e7a23 */ /* 0x100fe20000010802 */
[----:B------:R-:W-:Y:S01]  /*e580*/  MUFU.EX2 R193, R77 ;  /* 0x0000004d00c17308 */ /* 0x000fe20000000800 */
[--C-:B------:R-:W-:Y:S02]  /*e590*/  FFMA.FTZ R157, R100, c[0x0][0x2d0], -R2.reuse ;  /* 0x0000b400649d7a23 */ /* 0x100fe40000010802 */
[--C-:B------:R-:W-:Y:S02]  /*e5a0*/  FFMA.FTZ R183, R81, c[0x0][0x2d0], -R2.reuse ;  /* 0x0000b40051b77a23 */ /* 0x100fe40000010802 */
[----:B------:R-:W-:-:S02]  /*e5b0*/  FFMA.FTZ R182, R80, c[0x0][0x2d0], -R2 ;  /* 0x0000b40050b67a23 */ /* 0x000fc40000010802 */
[----:B-1----:R-:W-:Y:S01]  /*e5c0*/  FFMA.FTZ R0, R13, c[0x0][0x2d0], -R4 ;  /* 0x0000b4000d007a23 */ /* 0x002fe20000010804 */
[----:B---3--:R-:W-:-:S03]  /*e5d0*/  F2FP.PACK_AB R22, R176, R168 ;  /* 0x000000a8b016723e */ /* 0x008fc600000000ff */
[----:B------:R1:W-:Y:S02]  /*e5e0*/  MUFU.EX2 R189, R0 ;  /* 0x0000000000bd7308 */ /* 0x0003e40000000800 */
[----:B-1----:R-:W-:-:S06]  /*e5f0*/  FFMA.FTZ R0, R14, c[0x0][0x2d0], -R4 ;  /* 0x0000b4000e007a23 */ /* 0x002fcc0000010804 */
[----:B------:R1:W3:Y:S02]  /*e600*/  MUFU.EX2 R222, R0 ;  /* 0x0000000000de7308 */ /* 0x0002e40000000800 */
[----:B-1----:R-:W-:Y:S01]  /*e610*/  FFMA.FTZ R0, R18, c[0x0][0x2d0], -R4 ;  /* 0x0000b40012007a23 */ /* 0x002fe20000010804 */
[----:B---3--:R-:W-:-:S05]  /*e620*/  F2FP.PACK_AB R12, R222, R189 ;  /* 0x000000bdde0c723e */ /* 0x008fca00000000ff */
        /* <DEDUP_REMOVED lines=14> */
[----:B------:R-:W-:Y:S01]  /*e710*/  HMMA.16816.F32 R8, R20, R48, RZ ;  /* 0x000000301408723c */ /* 0x000fe200000018ff */
[----:B-1----:R-:W-:-:S05]  /*e720*/  FFMA.FTZ R0, R26, c[0x0][0x2d0], -R3 ;  /* 0x0000b4001a007a23 */ /* 0x002fca0000010803 */
[----:B------:R1:W3:Y:S02]  /*e730*/  MUFU.EX2 R220, R0 ;  /* 0x0000000000dc7308 */ /* 0x0002e40000000800 */
[----:B-1----:R-:W-:Y:S01]  /*e740*/  FFMA.FTZ R0, R30, c[0x0][0x2d0], -R3 ;  /* 0x0000b4001e007a23 */ /* 0x002fe20000010803 */
[----:B---3--:R-:W-:Y:S01]  /*e750*/  F2FP.PACK_AB R13, R220, R188 ;  /* 0x000000bcdc0d723e */ /* 0x008fe200000000ff */
[----:B------:R-:W-:-:S04]  /*e760*/  FADD.FTZ R3, R166, R165 ;  /* 0x000000a5a6037221 */ /* 0x000fc80000010000 */
[----:B------:R1:W3:Y:S01]  /*e770*/  MUFU.EX2 R224, R0 ;  /* 0x0000000000e07308 */ /* 0x0002e20000000800 */
[----:B------:R-:W-:-:S04]  /*e780*/  FADD.FTZ R3, R168, R3 ;  /* 0x00000003a8037221 */ /* 0x000fc80000010000 */
[----:B------:R-:W-:-:S03]  /*e790*/  FADD.FTZ R67, R176, R3 ;  /* 0x00000003b0437221 */ /* 0x000fc60000010000 */
[----:B------:R-:W-:Y:S01]  /*e7a0*/  MUFU.EX2 R168, R145 ;  /* 0x0000009100a87308 */ /* 0x000fe20000000800 */
[----:B-1----:R-:W-:Y:S01]  /*e7b0*/  FFMA.FTZ R0, R27, c[0x0][0x2d0], -R2 ;  /* 0x0000b4001b007a23 */ /* 0x002fe20000010802 */
[----:B---3--:R-:W-:-:S06]  /*e7c0*/  F2FP.PACK_AB R15, R224, R221 ;  /* 0x000000dde00f723e */ /* 0x008fcc00000000ff */
[----:B------:R-:W-:Y:S01]  /*e7d0*/  MUFU.EX2 R176, R152 ;  /* 0x0000009800b07308 */ /* 0x000fe20000000800 */
[----:B----4-:R-:W-:Y:S07]  /*e7e0*/  HMMA.16816.F32 R128, R12, R40, R8 ;  /* 0x000000280c80723c */ /* 0x010fee0000001808 */
[----:B------:R1:W-:Y:S01]  /*e7f0*/  MUFU.EX2 R155, R0 ;  /* 0x00000000009b7308 */ /* 0x0003e20000000800 */
[----:B------:R-:W-:-:S07]  /*e800*/  F2FP.PACK_AB R10, R228, R219 ;  /* 0x000000dbe40a723e */ /* 0x000fce00000000ff */
[----:B------:R-:W-:Y:S01]  /*e810*/  MUFU.EX2 R165, R157 ;  /* 0x0000009d00a57308 */ /* 0x000fe20000000800 */
[----:B-1----:R-:W-:-:S07]  /*e820*/  FFMA.FTZ R0, R29, c[0x0][0x2d0], -R2 ;  /* 0x0000b4001d007a23 */ /* 0x002fce0000010802 */
[----:B------:R-:W-:Y:S08]  /*e830*/  MUFU.EX2 R166, R156 ;  /* 0x0000009c00a67308 */ /* 0x000ff00000000800 */
[----:B------:R1:W3:Y:S02]  /*e840*/  MUFU.EX2 R154, R0 ;  /* 0x00000000009a7308 */ /* 0x0002e40000000800 */
[--C-:B-1----:R-:W-:Y:S01]  /*e850*/  FFMA.FTZ R0, R31, c[0x0][0x2d0], -R2.reuse ;  /* 0x0000b4001f007a23 */ /* 0x102fe20000010802 */
[----:B---3--:R-:W-:Y:S01]  /*e860*/  F2FP.PACK_AB R16, R154, R155 ;  /* 0x0000009b9a10723e */ /* 0x008fe200000000ff */
[----:B------:R-:W1:Y:S04]  /*e870*/  LDSM.16.MT88.4 R28, [R201+0x800] ;  /* 0x00080000c91c783b */ /* 0x000e680000004200 */
[----:B------:R3:W-:Y:S02]  /*e880*/  MUFU.EX2 R160, R0 ;  /* 0x0000000000a07308 */ /* 0x0007e40000000800 */
[----:B---3--:R-:W-:-:S06]  /*e890*/  FFMA.FTZ R0, R32, c[0x0][0x2d0], -R2 ;  /* 0x0000b40020007a23 */ /* 0x008fcc0000010802 */
[----:B------:R3:W4:Y:S02]  /*e8a0*/  MUFU.EX2 R163, R0 ;  /* 0x0000000000a37308 */ /* 0x0007240000000800 */
[----:B---3--:R-:W-:Y:S01]  /*e8b0*/  FFMA.FTZ R0, R33, c[0x0][0x2d0], -R2 ;  /* 0x0000b40021007a23 */ /* 0x008fe20000010802 */
[----:B----4-:R-:W-:-:S05]  /*e8c0*/  F2FP.PACK_AB R18, R163, R160 ;  /* 0x000000a0a312723e */ /* 0x010fca00000000ff */
[----:B------:R3:W-:Y:S02]  /*e8d0*/  MUFU.EX2 R187, R0 ;  /* 0x0000000000bb7308 */ /* 0x0007e40000000800 */
[----:B---3--:R-:W-:-:S06]  /*e8e0*/  FFMA.FTZ R0, R34, c[0x0][0x2d0], -R2 ;  /* 0x0000b40022007a23 */ /* 0x008fcc0000010802 */
[----:B------:R3:W4:Y:S02]  /*e8f0*/  MUFU.EX2 R217, R0 ;  /* 0x0000000000d97308 */ /* 0x0007240000000800 */
[----:B---3--:R-:W-:Y:S01]  /*e900*/  FMUL.FTZ R0, R85, c[0x0][0x2d0] ;  /* 0x0000b40055007a20 */ /* 0x008fe20000410000 */
[----:B----4-:R-:W-:-:S04]  /*e910*/  F2FP.PACK_AB R8, R217, R187 ;  /* 0x000000bbd908723e */ /* 0x010fc800000000ff */
[----:B------:R-:W-:-:S05]  /*e920*/  FSEL R0, R0, RZ, P0 ;  /* 0x000000ff00007208 */ /* 0x000fca0000000000 */
[--C-:B------:R-:W-:Y:S02]  /*e930*/  FFMA.FTZ R5, R37, c[0x0][0x2d0], -R0.reuse ;  /* 0x0000b40025057a23 */ /* 0x100fe40000010800 */
[--C-:B------:R-:W-:Y:S02]  /*e940*/  FFMA.FTZ R6, R53, c[0x0][0x2d0], -R0.reuse ;  /* 0x0000b40035067a23 */ /* 0x100fe40000010800 */
[----:B------:R3:W-:Y:S01]  /*e950*/  MUFU.EX2 R153, R5 ;  /* 0x0000000500997308 */ /* 0x0007e20000000800 */
[--C-:B------:R-:W-:Y:S02]  /*e960*/  FFMA.FTZ R97, R114, c[0x0][0x2d0], -R0.reuse ;  /* 0x0000b40072617a23 */ /* 0x100fe40000010800 */
[--C-:B------:R-:W-:Y:S02]  /*e970*/  FFMA.FTZ R95, R113, c[0x0][0x2d0], -R0.reuse ;  /* 0x0000b400715f7a23 */ /* 0x100fe40000010800 */
[--C-:B------:R-:W-:Y:S02]  /*e980*/  FFMA.FTZ R94, R112, c[0x0][0x2d0], -R0.reuse ;  /* 0x0000b400705e7a23 */ /* 0x100fe40000010800 */
[--C-:B------:R-:W-:Y:S01]  /*e990*/  FFMA.FTZ R181, R107, c[0x0][0x2d0], -R0.reuse ;  /* 0x0000b4006bb57a23 */ /* 0x100fe20000010800 */
[----:B------:R-:W-:Y:S01]  /*e9a0*/  MUFU.EX2 R215, R6 ;  /* 0x0000000600d77308 */ /* 0x000fe20000000800 */
[----:B------:R-:W-:-:S02]  /*e9b0*/  FFMA.FTZ R180, R106, c[0x0][0x2d0], -R0 ;  /* 0x0000b4006ab47a23 */ /* 0x000fc40000010800 */
[--C-:B------:R-:W-:Y:S02]  /*e9c0*/  FFMA.FTZ R179, R104, c[0x0][0x2d0], -R0.reuse ;  /* 0x0000b40068b37a23 */ /* 0x100fe40000010800 */
[--C-:B------:R-:W-:Y:S02]  /*e9d0*/  FFMA.FTZ R178, R103, c[0x0][0x2d0], -R0.reuse ;  /* 0x0000b40067b27a23 */ /* 0x100fe40000010800 */
[--C-:B---3--:R-:W-:Y:S01]  /*e9e0*/  FFMA.FTZ R5, R38, c[0x0][0x2d0], -R0.reuse ;  /* 0x0000b40026057a23 */ /* 0x108fe20000010800 */
[----:B------:R-:W-:Y:S08]  /*e9f0*/  MUFU.EX2 R97, R97 ;  /* 0x0000006100617308 */ /* 0x000ff00000000800 */
[----:B------:R3:W4:Y:S08]  /*ea00*/  MUFU.EX2 R151, R5 ;  /* 0x0000000500977308 */ /* 0x0007300000000800 */
[----:B------:R-:W-:Y:S01]  /*ea10*/  MUFU.EX2 R95, R95 ;  /* 0x0000005f005f7308 */ /* 0x000fe20000000800 */
[----:B---3--:R-:W-:Y:S01]  /*ea20*/  FFMA.FTZ R5, R39, c[0x0][0x2d0], -R0 ;  /* 0x0000b40027057a23 */ /* 0x008fe20000010800 */
[----:B----4-:R-:W-:Y:S01]  /*ea30*/  F2FP.PACK_AB R17, R151, R153 ;  /* 0x000000999711723e */ /* 0x010fe200000000ff */
[----:B-----5:R-:W-:Y:S01]  /*ea40*/  HMMA.16816.F32 R36, R20, R44, RZ ;  /* 0x0000002c1424723c */ /* 0x020fe200000018ff */
[----:B------:R-:W-:-:S04]  /*ea50*/  FADD.FTZ R80, R153, R151 ;  /* 0x0000009799507221 */ /* 0x000fc80000010000 */
[----:B------:R3:W-:Y:S08]  /*ea60*/  MUFU.EX2 R186, R5 ;  /* 0x0000000500ba7308 */ /* 0x0007f00000000800 */
[----:B------:R-:W-:Y:S01]  /*ea70*/  MUFU.EX2 R153, R65 ;  /* 0x0000004100997308 */ /* 0x000fe20000000800 */
[----:B---3--:R-:W-:-:S07]  /*ea80*/  FFMA.FTZ R5, R52, c[0x0][0x2d0], -R0 ;  /* 0x0000b40034057a23 */ /* 0x008fce0000010800 */
[----:B------:R-:W-:Y:S03]  /*ea90*/  MUFU.EX2 R94, R94 ;  /* 0x0000005e005e7308 */ /* 0x000fe60000000800 */
[----:B-1----:R-:W-:Y:S01]  /*eaa0*/  HMMA.16816.F32 R140, R12, R28, R36 ;  /* 0x0000001c0c8c723c */ /* 0x002fe20000001824 */
[----:B------:R-:W-:Y:S04]  /*eab0*/  LDSM.16.MT88.4 R36, [R198+0x800] ;  /* 0x00080000c624783b */ /* 0x000fe80000004200 */
[----:B------:R1:W3:Y:S02]  /*eac0*/  MUFU.EX2 R195, R5 ;  /* 0x0000000500c37308 */ /* 0x0002e40000000800 */
[----:B-1----:R-:W-:Y:S01]  /*ead0*/  FFMA.FTZ R5, R54, c[0x0][0x2d0], -R0 ;  /* 0x0000b40036057a23 */ /* 0x002fe20000010800 */
[----:B---3--:R-:W-:-:S05]  /*eae0*/  F2FP.PACK_AB R19, R195, R186 ;  /* 0x000000bac313723e */ /* 0x008fca00000000ff */
[----:B------:R1:W3:Y:S02]  /*eaf0*/  MUFU.EX2 R216, R5 ;  /* 0x0000000500d87308 */ /* 0x0002e40000000800 */
[C---:B------:R-:W-:Y:S08]  /*eb00*/  HMMA.16816.F32 R32, R16.reuse, R48, RZ ;  /* 0x000000301020723c */ /* 0x040ff000000018ff */
[----:B------:R-:W-:Y:S01]  /*eb10*/  HMMA.16816.F32 R24, R16, R44, RZ ;  /* 0x0000002c1018723c */ /* 0x000fe200000018ff */
[----:B-1----:R-:W-:Y:S01]  /*eb20*/  FFMA.FTZ R5, R55, c[0x0][0x2d0], -R0 ;  /* 0x0000b40037057a23 */ /* 0x002fe20000010800 */
[----:B---3--:R-:W-:-:S03]  /*eb30*/  F2FP.PACK_AB R9, R216, R215 ;  /* 0x000000d7d809723e */ /* 0x008fc600000000ff */
[----:B------:R1:W-:Y:S02]  /*eb40*/  MUFU.EX2 R218, R5 ;  /* 0x0000000500da7308 */ /* 0x0003e40000000800 */
[----:B-1----:R-:W-:-:S06]  /*eb50*/  FFMA.FTZ R5, R60, c[0x0][0x2d0], -R0 ;  /* 0x0000b4003c057a23 */ /* 0x002fcc0000010800 */
[----:B------:R-:W1:Y:S02]  /*eb60*/  MUFU.EX2 R226, R5 ;  /* 0x0000000500e27308 */ /* 0x000e640000000800 */
[----:B-1----:R-:W-:-:S07]  /*eb70*/  F2FP.PACK_AB R11, R226, R218 ;  /* 0x000000dae20b723e */ /* 0x002fce00000000ff */
[C---:B------:R-:W-:Y:S01]  /*eb80*/  HMMA.16816.F32 R132, R8.reuse, R40, R32 ;  /* 0x000000280884723c */ /* 0x040fe20000001820 */
[----:B------:R-:W1:Y:S06]  /*eb90*/  LDSM.16.MT88.4 R32, [R198] ;  /* 0x00000000c620783b */ /* 0x000e6c0000004200 */
[--C-:B------:R-:W-:Y:S01]  /*eba0*/  FFMA.FTZ R41, R108, c[0x0][0x2d0], -R2.reuse ;  /* 0x0000b4006c297a23 */ /* 0x100fe20000010802 */
[----:B------:R-:W-:Y:S01]  /*ebb0*/  HMMA.16816.F32 R136, R8, R28, R24 ;  /* 0x0000001c0888723c */ /* 0x000fe20000001818 */
[----:B------:R-:W-:Y:S02]  /*ebc0*/  FFMA.FTZ R40, R109, c[0x0][0x2d0], -R2 ;  /* 0x0000b4006d287a23 */ /* 0x000fe40000010802 */
[----:B------:R-:W-:Y:S01]  /*ebd0*/  FADD.FTZ R2, R162, R161 ;  /* 0x000000a1a2027221 */ /* 0x000fe20000010000 */
[----:B------:R-:W-:Y:S03]  /*ebe0*/  MUFU.EX2 R190, R41 ;  /* 0x0000002900be7308 */ /* 0x000fe60000000800 */
[----:B------:R-:W-:-:S02]  /*ebf0*/  FFMA.FTZ R29, R116, c[0x0][0x2d0], -R0 ;  /* 0x0000b400741d7a23 */ /* 0x000fc40000010800 */
[--C-:B------:R-:W-:Y:S02]  /*ec00*/  FFMA.FTZ R28, R117, c[0x0][0x2d0], -R0.reuse ;  /* 0x0000b400751c7a23 */ /* 0x100fe40000010800 */
[----:B------:R-:W-:Y:S01]  /*ec10*/  FFMA.FTZ R116, R115, c[0x0][0x2d0], -R0 ;  /* 0x0000b40073747a23 */ /* 0x000fe20000010800 */
[----:B------:R-:W-:Y:S01]  /*ec20*/  MUFU.EX2 R162, R96 ;  /* 0x0000006000a27308 */ /* 0x000fe20000000800 */
[----:B------:R-:W-:-:S04]  /*ec30*/  FADD.FTZ R2, R164, R2 ;  /* 0x00000002a4027221 */ /* 0x000fc80000010000 */
[----:B------:R-:W-:Y:S02]  /*ec40*/  FADD.FTZ R66, R167, R2 ;  /* 0x00000002a7427221 */ /* 0x000fe40000010000 */
[----:B------:R-:W-:Y:S01]  /*ec50*/  FADD.FTZ R2, R189, R67 ;  /* 0x00000043bd027221 */ /* 0x000fe20000010000 */
[----:B------:R-:W-:Y:S03]  /*ec60*/  MUFU.EX2 R161, R78 ;  /* 0x0000004e00a17308 */ /* 0x000fe60000000800 */
[----:B------:R-:W-:-:S04]  /*ec70*/  FADD.FTZ R2, R222, R2 ;  /* 0x00000002de027221 */ /* 0x000fc80000010000 */
[----:B------:R-:W-:Y:S01]  /*ec80*/  FADD.FTZ R2, R225, R2 ;  /* 0x00000002e1027221 */ /* 0x000fe20000010000 */
[----:B------:R-:W-:Y:S03]  /*ec90*/  MUFU.EX2 R192, R40 ;  /* 0x0000002800c07308 */ /* 0x000fe60000000800 */
[----:B------:R-:W-:Y:S01]  /*eca0*/  FADD.FTZ R2, R227, R2 ;  /* 0x00000002e3027221 */ /* 0x000fe20000010000 */
[-C--:B-1----:R-:W-:Y:S04]  /*ecb0*/  HMMA.16816.F32 R24, R20, R32.reuse, RZ ;  /* 0x000000201418723c */ /* 0x082fe800000018ff */
[----:B------:R-:W-:Y:S04]  /*ecc0*/  MUFU.EX2 R189, R29 ;  /* 0x0000001d00bd7308 */ /* 0x000fe80000000800 */
[----:B------:R-:W-:Y:S04]  /*ecd0*/  HMMA.16816.F32 R4, R16, R32, RZ ;  /* 0x000000201004723c */ /* 0x000fe800000018ff */
[----:B------:R-:W-:Y:S08]  /*ece0*/  MUFU.EX2 R191, R28 ;  /* 0x0000001c00bf7308 */ /* 0x000ff00000000800 */
[----:B------:R-:W-:Y:S04]  /*ecf0*/  MUFU.EX2 R167, R146 ;  /* 0x0000009200a77308 */ /* 0x000fe80000000800 */
[-C--:B------:R-:W-:Y:S01]  /*ed00*/  HMMA.16816.F32 R124, R12, R36.reuse, R24 ;  /* 0x000000240c7c723c */ /* 0x080fe20000001818 */
[----:B------:R-:W1:Y:S03]  /*ed10*/  LDSM.16.MT88.4 R24, [R200] ;  /* 0x00000000c818783b */ /* 0x000e660000004200 */
[----:B------:R-:W-:Y:S04]  /*ed20*/  MUFU.EX2 R96, R159 ;  /* 0x0000009f00607308 */ /* 0x000fe80000000800 */
[----:B------:R-:W-:Y:S04]  /*ed30*/  HMMA.16816.F32 R120, R8, R36, R4 ;  /* 0x000000240878723c */ /* 0x000fe80000001804 */
[----:B------:R-:W-:Y:S03]  /*ed40*/  MUFU.EX2 R164, R158 ;  /* 0x0000009e00a47308 */ /* 0x000fe60000000800 */
[----:B------:R-:W-:-:S02]  /*ed50*/  FADD.FTZ R4, R155, R154 ;  /* 0x0000009a9b047221 */ /* 0x000fc40000010000 */
[--C-:B------:R-:W-:Y:S02]  /*ed60*/  FFMA.FTZ R37, R118, c[0x0][0x2d0], -R0.reuse ;  /* 0x0000b40076257a23 */ /* 0x100fe40000010800 */
[----:B------:R-:W-:Y:S01]  /*ed70*/  FFMA.FTZ R36, R119, c[0x0][0x2d0], -R0 ;  /* 0x0000b40077247a23 */ /* 0x000fe20000010800 */
[----:B------:R-:W-:Y:S01]  /*ed80*/  MUFU.EX2 R155, R64 ;  /* 0x00000040009b7308 */ /* 0x000fe20000000800 */
[----:B------:R-:W-:Y:S02]  /*ed90*/  FADD.FTZ R0, R160, R4 ;  /* 0x00000004a0007221 */ /* 0x000fe40000010000 */
[----:B------:R-:W3:Y:S02]  /*eda0*/  LDSM.16.MT88.4 R4, [R200+0x800] ;  /* 0x00080000c804783b */ /* 0x000ee40000004200 */
        /* <DEDUP_REMOVED lines=10> */
[----:B------:R-:W1:Y:S08]  /*ee50*/  MUFU.EX2 R25, R76 ;  /* 0x0000004c00197308 */ /* 0x000e700000000800 */
[----:B------:R-:W4:Y:S04]  /*ee60*/  MUFU.EX2 R154, R36 ;  /* 0x00000024009a7308 */ /* 0x000f280000000800 */
[----:B---3--:R-:W-:Y:S04]  /*ee70*/  HMMA.16816.F32 R108, R8, R4, R52 ;  /* 0x00000004086c723c */ /* 0x008fe80000001834 */
[----:B------:R-:W-:Y:S01]  /*ee80*/  MUFU.EX2 R188, R147 ;  /* 0x0000009300bc7308 */ /* 0x000fe20000000800 */
[----:B-1----:R-:W-:-:S03]  /*ee90*/  FADD.FTZ R0, R25, R0 ;  /* 0x0000000019007221 */ /* 0x002fc60000010000 */
[----:B------:R-:W-:Y:S01]  /*eea0*/  HMMA.16816.F32 R52, R16, R50, RZ ;  /* 0x000000321034723c */ /* 0x000fe200000018ff */
[----:B------:R-:W-:-:S03]  /*eeb0*/  FADD.FTZ R0, R160, R0 ;  /* 0x00000000a0007221 */ /* 0x000fc60000010000 */
[----:B------:R1:W-:Y:S01]  /*eec0*/  MUFU.EX2 R84, R116 ;  /* 0x0000007400547308 */ /* 0x0003e20000000800 */
[----:B------:R-:W-:-:S03]  /*eed0*/  FADD.FTZ R0, R161, R0 ;  /* 0x00000000a1007221 */ /* 0x000fc60000010000 */
[----:B------:R-:W-:Y:S01]  /*eee0*/  HMMA.16816.F32 R112, R12, R4, R56 ;  /* 0x000000040c70723c */ /* 0x000fe20000001838 */
[----:B------:R-:W-:-:S06]  /*eef0*/  FADD.FTZ R0, R193, R0 ;  /* 0x00000000c1007221 */ /* 0x000fcc0000010000 */
[----:B------:R-:W-:Y:S01]  /*ef00*/  F2FP.PACK_AB R4, R155, R153 ;  /* 0x000000999b04723e */ /* 0x000fe200000000ff */
[----:B------:R-:W-:Y:S01]  /*ef10*/  HMMA.16816.F32 R48, R20, R50, RZ ;  /* 0x000000321430723c */ /* 0x000fe200000018ff */
[----:B----4-:R-:W-:Y:S01]  /*ef20*/  F2FP.PACK_AB R5, R154, R151 ;  /* 0x000000979a05723e */ /* 0x010fe200000000ff */
[----:B-1----:R-:W-:Y:S06]  /*ef30*/  LDSM.16.MT88.4 R116, [R201+0x2000] ;  /* 0x00200000c974783b */ /* 0x002fec0000004200 */
[----:B------:R-:W-:Y:S08]  /*ef40*/  HMMA.16816.F32 R56, R8, R42, R52 ;  /* 0x0000002a0838723c */ /* 0x000ff00000001834 */
[-C--:B------:R-:W-:Y:S08]  /*ef50*/  HMMA.16816.F32 R52, R16, R46.reuse, RZ ;  /* 0x0000002e1034723c */ /* 0x080ff000000018ff */
[----:B------:R-:W-:Y:S08]  /*ef60*/  HMMA.16816.F32 R44, R20, R46, RZ ;  /* 0x0000002e142c723c */ /* 0x000ff000000018ff */
[----:B------:R-:W-:Y:S08]  /*ef70*/  HMMA.16816.F32 R48, R12, R42, R48 ;  /* 0x0000002a0c30723c */ /* 0x000ff00000001830 */
[----:B------:R-:W-:Y:S08]  /*ef80*/  HMMA.16816.F32 R60, R8, R30, R52 ;  /* 0x0000001e083c723c */ /* 0x000ff00000001834 */
[-C--:B------:R-:W-:Y:S08]  /*ef90*/  HMMA.16816.F32 R52, R16, R34.reuse, RZ ;  /* 0x000000221034723c */ /* 0x080ff000000018ff */
[C---:B------:R-:W-:Y:S08]  /*efa0*/  HMMA.16816.F32 R32, R20.reuse, R34, RZ ;  /* 0x000000221420723c */ /* 0x040ff000000018ff */
[----:B------:R-:W-:Y:S08]  /*efb0*/  HMMA.16816.F32 R20, R20, R26, RZ ;  /* 0x0000001a1414723c */ /* 0x000ff000000018ff */
[C---:B------:R-:W-:Y:S08]  /*efc0*/  HMMA.16816.F32 R44, R12.reuse, R30, R44 ;  /* 0x0000001e0c2c723c */ /* 0x040ff0000000182c */
[C---:B------:R-:W-:Y:S08]  /*efd0*/  HMMA.16816.F32 R32, R12.reuse, R38, R32 ;  /* 0x000000260c20723c */ /* 0x040ff00000001820 */
[----:B------:R-:W-:Y:S01]  /*efe0*/  HMMA.16816.F32 R20, R12, R6, R20 ;  /* 0x000000060c14723c */ /* 0x000fe20000001814 */
[----:B------:R-:W1:Y:S07]  /*eff0*/  LDSM.16.MT88.4 R12, [R197+0x1000] ;  /* 0x00100000c50c783b */ /* 0x000e6e0000004200 */
[----:B------:R-:W-:Y:S01]  /*f000*/  HMMA.16816.F32 R16, R16, R26, RZ ;  /* 0x0000001a1010723c */ /* 0x000fe200000018ff */
[----:B------:R-:W3:Y:S07]  /*f010*/  MUFU.EX2 R26, R101 ;  /* 0x00000065001a7308 */ /* 0x000eee0000000800 */
[----:B------:R-:W-:Y:S01]  /*f020*/  HMMA.16816.F32 R68, R8, R38, R52 ;  /* 0x000000260844723c */ /* 0x000fe20000001834 */
[----:B------:R-:W-:Y:S01]  /*f030*/  MUFU.EX2 R27, R177 ;  /* 0x000000b1001b7308 */ /* 0x000fe20000000800 */
[----:B---3--:R-:W-:-:S04]  /*f040*/  FADD.FTZ R2, R26, R2 ;  /* 0x000000021a027221 */ /* 0x008fc80000010000 */
[----:B------:R-:W-:-:S10]  /*f050*/  FADD.FTZ R2, R162, R2 ;  /* 0x00000002a2027221 */ /* 0x000fd40000010000 */
[----:B------:R-:W-:Y:S01]  /*f060*/  HMMA.16816.F32 R72, R8, R6, R16 ;  /* 0x000000060848723c */ /* 0x000fe20000001810 */
[----:B------:R-:W-:-:S04]  /*f070*/  FADD.FTZ R2, R163, R2 ;  /* 0x00000002a3027221 */ /* 0x000fc80000010000 */
[----:B------:R-:W-:Y:S02]  /*f080*/  FADD.FTZ R2, R194, R2 ;  /* 0x00000002c2027221 */ /* 0x000fe40000010000 */
[----:B------:R-:W-:Y:S01]  /*f090*/  F2FP.PACK_AB R8, R162, R26 ;  /* 0x0000001aa208723e */ /* 0x000fe200000000ff */
[----:B------:R-:W-:Y:S01]  /*f0a0*/  FADD.FTZ R17, R186, R80 ;  /* 0x00000050ba117221 */ /* 0x000fe20000010000 */
[----:B------:R-:W-:Y:S01]  /*f0b0*/  F2FP.PACK_AB R9, R160, R25 ;  /* 0x00000019a009723e */ /* 0x000fe200000000ff */
[----:B------:R-:W-:Y:S01]  /*f0c0*/  FADD.FTZ R16, R187, R3 ;  /* 0x00000003bb107221 */ /* 0x000fe20000010000 */
[----:B------:R-:W-:Y:S01]  /*f0d0*/  F2FP.PACK_AB R10, R194, R163 ;  /* 0x000000a3c20a723e */ /* 0x000fe200000000ff */
[----:B------:R-:W-:Y:S01]  /*f0e0*/  FADD.FTZ R3, R195, R17 ;  /* 0x00000011c3037221 */ /* 0x000fe20000010000 */
[----:B------:R-:W-:Y:S01]  /*f0f0*/  F2FP.PACK_AB R11, R193, R161 ;  /* 0x000000a1c10b723e */ /* 0x000fe200000000ff */
[----:B------:R-:W-:Y:S01]  /*f100*/  MUFU.EX2 R186, R149 ;  /* 0x0000009500ba7308 */ /* 0x000fe20000000800 */
[----:B------:R-:W-:Y:S01]  /*f110*/  F2FP.PACK_AB R6, R192, R190 ;  /* 0x000000bec006723e */ /* 0x000fe200000000ff */
[----:B------:R-:W-:Y:S01]  /*f120*/  FADD.FTZ R3, R215, R3 ;  /* 0x00000003d7037221 */ /* 0x000fe20000010000 */
[----:B------:R-:W-:-:S03]  /*f130*/  F2FP.PACK_AB R7, R191, R189 ;  /* 0x000000bdbf07723e */ /* 0x000fc600000000ff */
[----:B-1----:R-:W-:Y:S01]  /*f140*/  HMMA.16816.F32 R64, R8, R12, R128 ;  /* 0x0000000c0840723c */ /* 0x002fe20000001880 */
[----:B------:R-:W-:Y:S01]  /*f150*/  FADD.FTZ R3, R216, R3 ;  /* 0x00000003d8037221 */ /* 0x000fe20000010000 */
[----:B------:R-:W1:Y:S03]  /*f160*/  MUFU.EX2 R187, R148 ;  /* 0x0000009400bb7308 */ /* 0x000e660000000800 */
[----:B------:R-:W-:-:S03]  /*f170*/  FADD.FTZ R3, R218, R3 ;  /* 0x00000003da037221 */ /* 0x000fc60000010000 */
[----:B------:R-:W-:Y:S01]  /*f180*/  HMMA.16816.F32 R104, R4, R14, R56 ;  /* 0x0000000e0468723c */ /* 0x000fe20000001838 */
[----:B------:R-:W-:Y:S01]  /*f190*/  FADD.FTZ R3, R226, R3 ;  /* 0x00000003e2037221 */ /* 0x000fe20000010000 */
[----:B------:R-:W-:Y:S03]  /*f1a0*/  MUFU.EX2 R25, R170 ;  /* 0x000000aa00197308 */ /* 0x000fe60000000800 */
[----:B------:R-:W-:-:S03]  /*f1b0*/  FADD.FTZ R3, R151, R3 ;  /* 0x0000000397037221 */ /* 0x000fc60000010000 */
[----:B------:R-:W-:Y:S01]  /*f1c0*/  HMMA.16816.F32 R128, R4, R12, R132 ;  /* 0x0000000c0480723c */ /* 0x000fe20000001884 */
[----:B------:R-:W-:Y:S01]  /*f1d0*/  FADD.FTZ R3, R154, R3 ;  /* 0x000000039a037221 */ /* 0x000fe20000010000 */
[----:B------:R-:W-:Y:S03]  /*f1e0*/  MUFU.EX2 R26, R175 ;  /* 0x000000af001a7308 */ /* 0x000fe60000000800 */
[----:B------:R-:W-:-:S03]  /*f1f0*/  FADD.FTZ R3, R189, R3 ;  /* 0x00000003bd037221 */ /* 0x000fc60000010000 */
[C---:B------:R-:W-:Y:S01]  /*f200*/  HMMA.16816.F32 R56, R8.reuse, R14, R48 ;  /* 0x0000000e0838723c */ /* 0x040fe20000001830 */
[----:B------:R-:W3:Y:S07]  /*f210*/  LDSM.16.MT88.4 R12, [R201+0x1000] ;  /* 0x00100000c90c783b */ /* 0x000eee0000004200 */
[-C--:B---3--:R-:W-:Y:S08]  /*f220*/  HMMA.16816.F32 R52, R8, R12.reuse, R140 ;  /* 0x0000000c0834723c */ /* 0x088ff0000000188c */
[C---:B------:R-:W-:Y:S08]  /*f230*/  HMMA.16816.F32 R100, R4.reuse, R12, R136 ;  /* 0x0000000c0464723c */ /* 0x040ff00000001888 */
[-C--:B------:R-:W-:Y:S08]  /*f240*/  HMMA.16816.F32 R80, R4, R14.reuse, R60 ;  /* 0x0000000e0450723c */ /* 0x080ff0000000183c */
[C---:B------:R-:W-:Y:S01]  /*f250*/  HMMA.16816.F32 R48, R8.reuse, R14, R44 ;  /* 0x0000000e0830723c */ /* 0x040fe2000000182c */
[----:B------:R-:W3:Y:S07]  /*f260*/  LDSM.16.MT88.4 R12, [R198+0x1000] ;  /* 0x00100000c60c783b */ /* 0x000eee0000004200 */
[-C--:B---3--:R-:W-:Y:S01]  /*f270*/  HMMA.16816.F32 R44, R8, R12.reuse, R124 ;  /* 0x0000000c082c723c */ /* 0x088fe2000000187c */
[----:B------:R-:W-:Y:S07]  /*f280*/  LDSM.16.MT88.4 R124, [R197+0x2000] ;  /* 0x00200000c57c783b */ /* 0x000fee0000004200 */
[C---:B------:R-:W-:Y:S08]  /*f290*/  HMMA.16816.F32 R76, R4.reuse, R12, R120 ;  /* 0x0000000c044c723c */ /* 0x040ff00000001878 */
[-C--:B------:R-:W-:Y:S08]  /*f2a0*/  HMMA.16816.F32 R68, R4, R14.reuse, R68 ;  /* 0x0000000e0444723c */ /* 0x080ff00000001844 */
[----:B------:R-:W-:Y:S01]  /*f2b0*/  HMMA.16816.F32 R32, R8, R14, R32 ;  /* 0x0000000e0820723c */ /* 0x000fe20000001820 */
[----:B------:R-:W3:Y:S07]  /*f2c0*/  LDSM.16.MT88.4 R12, [R200+0x1000] ;  /* 0x00100000c80c783b */ /* 0x000eee0000004200 */
[C---:B---3--:R-:W-:Y:S01]  /*f2d0*/  HMMA.16816.F32 R60, R4.reuse, R12, R108 ;  /* 0x0000000c043c723c */ /* 0x048fe2000000186c */
[----:B------:R-:W-:Y:S07]  /*f2e0*/  LDSM.16.MT88.4 R108, [R198+0x2000] ;  /* 0x00200000c66c783b */ /* 0x000fee0000004200 */
[----:B------:R-:W-:Y:S01]  /*f2f0*/  HMMA.16816.F32 R40, R4, R14, R72 ;  /* 0x0000000e0428723c */ /* 0x000fe20000001848 */
[----:B------:R-:W3:Y:S06]  /*f300*/  MUFU.EX2 R72, R169 ;  /* 0x000000a900487308 */ /* 0x000eec0000000800 */
[----:B------:R-:W-:Y:S01]  /*f310*/  FADD.FTZ R4, R217, R16 ;  /* 0x00000010d9047221 */ /* 0x000fe20000010000 */
[----:B------:R-:W-:Y:S01]  /*f320*/  HMMA.16816.F32 R36, R8, R12, R112 ;  /* 0x0000000c0824723c */ /* 0x000fe20000001870 */
[----:B------:R-:W4:Y:S01]  /*f330*/  LDSM.16.MT88.4 R16, [R201+0x1800] ;  /* 0x00180000c910783b */ /* 0x000f220000004200 */
[----:B------:R-:W5:Y:S01]  /*f340*/  MUFU.EX2 R113, R150 ;  /* 0x0000009600717308 */ /* 0x000f620000000800 */
[----:B------:R-:W-:Y:S01]  /*f350*/  FADD.FTZ R24, R219, R4 ;  /* 0x00000004db187221 */ /* 0x000fe20000010000 */
[----:B-1----:R-:W-:-:S02]  /*f360*/  F2FP.PACK_AB R6, R188, R187 ;  /* 0x000000bbbc06723e */ /* 0x002fc400000000ff */
[----:B------:R-:W-:Y:S01]  /*f370*/  F2FP.PACK_AB R7, R176, R167 ;  /* 0x000000a7b007723e */ /* 0x000fe200000000ff */
[----:B------:R-:W-:Y:S01]  /*f380*/  FADD.FTZ R24, R228, R24 ;  /* 0x00000018e4187221 */ /* 0x000fe20000010000 */
[----:B------:R-:W-:Y:S01]  /*f390*/  HMMA.16816.F32 R28, R8, R14, R20 ;  /* 0x0000000e081c723c */ /* 0x000fe20000001814 */
[----:B------:R-:W1:Y:S01]  /*f3a0*/  LDSM.16.MT88.4 R20, [R197+0x1800] ;  /* 0x00180000c514783b */ /* 0x000e620000004200 */
[----:B------:R-:W2:Y:S01]  /*f3b0*/  MUFU.EX2 R112, R144 ;  /* 0x0000009000707308 */ /* 0x000ea20000000800 */
[----:B---3--:R-:W-:Y:S02]  /*f3c0*/  F2FP.PACK_AB R161, R72, R25 ;  /* 0x0000001948a1723e */ /* 0x008fe400000000ff */
[----:B------:R-:W3:Y:S04]  /*f3d0*/  LDSM.16.MT88.4 R12, [R198+0x1800] ;  /* 0x00180000c60c783b */ /* 0x000ee80000004200 */
[----:B------:R-:W3:Y:S01]  /*f3e0*/  LDSM.16.MT88.4 R8, [R200+0x1800] ;  /* 0x00180000c808783b */ /* 0x000ee20000004200 */
[----:B-----5:R-:W-:Y:S01]  /*f3f0*/  F2FP.PACK_AB R4, R186, R113 ;  /* 0x00000071ba04723e */ /* 0x020fe200000000ff */
[----:B------:R-:W5:Y:S01]  /*f400*/  MUFU.EX2 R73, R171 ;  /* 0x000000ab00497308 */ /* 0x000f620000000800 */
[----:B--2---:R-:W-:-:S07]  /*f410*/  F2FP.PACK_AB R5, R168, R112 ;  /* 0x00000070a805723e */ /* 0x004fce00000000ff */
[----:B------:R-:W-:Y:S08]  /*f420*/  MUFU.EX2 R74, R174 ;  /* 0x000000ae004a7308 */ /* 0x000ff00000000800 */
[----:B------:R-:W2:Y:S01]  /*f430*/  MUFU.EX2 R75, R173 ;  /* 0x000000ad004b7308 */ /* 0x000ea20000000800 */
[----:B-----5:R-:W-:Y:S01]  /*f440*/  F2FP.PACK_AB R160, R26, R73 ;  /* 0x000000491aa0723e */ /* 0x020fe200000000ff */
[C---:B----4-:R-:W-:Y:S08]  /*f450*/  HMMA.16816.F32 R52, R4.reuse, R16, R52 ;  /* 0x000000100434723c */ /* 0x050ff00000001834 */
[----:B-1----:R-:W-:Y:S01]  /*f460*/  HMMA.16816.F32 R64, R4, R20, R64 ;  /* 0x000000140440723c */ /* 0x002fe20000001840 */
[----:B--2---:R-:W-:-:S07]  /*f470*/  F2FP.PACK_AB R162, R75, R74 ;  /* 0x0000004a4ba2723e */ /* 0x004fce00000000ff */
[C---:B------:R-:W-:Y:S08]  /*f480*/  HMMA.16816.F32 R56, R4.reuse, R22, R56 ;  /* 0x000000160438723c */ /* 0x040ff00000001838 */
[C---:B------:R-:W-:Y:S08]  /*f490*/  HMMA.16816.F32 R48, R4.reuse, R18, R48 ;  /* 0x000000120430723c */ /* 0x040ff00000001830 */
[C---:B---3--:R-:W-:Y:S08]  /*f4a0*/  HMMA.16816.F32 R44, R4.reuse, R12, R44 ;  /* 0x0000000c042c723c */ /* 0x048ff0000000182c */
[C---:B------:R-:W-:Y:S08]  /*f4b0*/  HMMA.16816.F32 R32, R4.reuse, R14, R32 ;  /* 0x0000000e0420723c */ /* 0x040ff00000001820 */
[C---:B------:R-:W-:Y:S08]  /*f4c0*/  HMMA.16816.F32 R36, R4.reuse, R8, R36 ;  /* 0x000000080424723c */ /* 0x040ff00000001824 */
[----:B------:R-:W-:Y:S07]  /*f4d0*/  HMMA.16816.F32 R28, R4, R10, R28 ;  /* 0x0000000a041c723c */ /* 0x000fee000000181c */
[----:B------:R-:W-:-:S02]  /*f4e0*/  F2FP.PACK_AB R4, R164, R96 ;  /* 0x00000060a404723e */ /* 0x000fc400000000ff */
[----:B------:R-:W-:Y:S02]  /*f4f0*/  F2FP.PACK_AB R6, R166, R165 ;  /* 0x000000a5a606723e */ /* 0x000fe400000000ff */
[----:B------:R-:W-:Y:S02]  /*f500*/  F2FP.PACK_AB R5, R97, R84 ;  /* 0x000000546105723e */ /* 0x000fe400000000ff */
[----:B------:R-:W-:-:S07]  /*f510*/  F2FP.PACK_AB R7, R94, R95 ;  /* 0x0000005f5e07723e */ /* 0x000fce00000000ff */
[C---:B------:R-:W-:Y:S08]  /*f520*/  HMMA.16816.F32 R128, R4.reuse, R20, R128 ;  /* 0x000000140480723c */ /* 0x040ff00000001880 */
[C---:B------:R-:W-:Y:S08]  /*f530*/  HMMA.16816.F32 R20, R4.reuse, R22, R104 ;  /* 0x000000160414723c */ /* 0x040ff00000001868 */
[C---:B------:R-:W-:Y:S01]  /*f540*/  HMMA.16816.F32 R120, R4.reuse, R16, R100 ;  /* 0x000000100478723c */ /* 0x040fe20000001864 */
[----:B------:R-:W-:Y:S07]  /*f550*/  MUFU.EX2 R17, R182 ;  /* 0x000000b600117308 */ /* 0x000fee0000000800 */
[C---:B------:R-:W-:Y:S01]  /*f560*/  HMMA.16816.F32 R80, R4.reuse, R18, R80 ;  /* 0x000000120450723c */ /* 0x040fe20000001850 */
[----:B------:R-:W1:Y:S07]  /*f570*/  MUFU.EX2 R19, R172 ;  /* 0x000000ac00137308 */ /* 0x000e6e0000000800 */
[C---:B------:R-:W-:Y:S01]  /*f580*/  HMMA.16816.F32 R76, R4.reuse, R12, R76 ;  /* 0x0000000c044c723c */ /* 0x040fe2000000184c */
[----:B------:R-:W-:Y:S07]  /*f590*/  MUFU.EX2 R13, R184 ;  /* 0x000000b8000d7308 */ /* 0x000fee0000000800 */
[----:B------:R-:W-:Y:S01]  /*f5a0*/  HMMA.16816.F32 R68, R4, R14, R68 ;  /* 0x0000000e0444723c */ /* 0x000fe20000001844 */
[----:B------:R-:W2:Y:S01]  /*f5b0*/  MUFU.EX2 R15, R183 ;  /* 0x000000b7000f7308 */ /* 0x000ea20000000800 */
[----:B-1----:R-:W-:-:S06]  /*f5c0*/  F2FP.PACK_AB R163, R27, R19 ;  /* 0x000000131ba3723e */ /* 0x002fcc00000000ff */
[C---:B------:R-:W-:Y:S01]  /*f5d0*/  HMMA.16816.F32 R60, R4.reuse, R8, R60 ;  /* 0x00000008043c723c */ /* 0x040fe2000000183c */
[----:B------:R-:W-:Y:S07]  /*f5e0*/  MUFU.EX2 R12, R181 ;  /* 0x000000b5000c7308 */ /* 0x000fee0000000800 */
[----:B------:R-:W-:Y:S01]  /*f5f0*/  HMMA.16816.F32 R40, R4, R10, R40 ;  /* 0x0000000a0428723c */ /* 0x000fe20000001828 */
[----:B------:R-:W1:Y:S01]  /*f600*/  LDSM.16.MT88.4 R8, [R200+0x2000] ;  /* 0x00200000c808783b */ /* 0x000e620000004200 */
[----:B------:R-:W3:Y:S01]  /*f610*/  MUFU.EX2 R7, R185 ;  /* 0x000000b900077308 */ /* 0x000ee20000000800 */
[----:B--2---:R-:W-:-:S04]  /*f620*/  F2FP.PACK_AB R102, R17, R15 ;  /* 0x0000000f1166723e */ /* 0x004fc800000000ff */
[----:B------:R-:W-:Y:S01]  /*f630*/  FADD.FTZ R4, R153, R24 ;  /* 0x0000001899047221 */ /* 0x000fe20000010000 */
[C---:B------:R-:W-:Y:S01]  /*f640*/  HMMA.16816.F32 R132, R160.reuse, R124, R64 ;  /* 0x0000007ca084723c */ /* 0x040fe20000001840 */
[----:B------:R-:W-:Y:S01]  /*f650*/  FADD.FTZ R5, R191, R3 ;  /* 0x00000003bf057221 */ /* 0x000fe20000010000 */
[----:B------:R-:W2:Y:S01]  /*f660*/  MUFU.EX2 R14, R180 ;  /* 0x000000b4000e7308 */ /* 0x000ea20000000800 */
[----:B------:R-:W-:Y:S02]  /*f670*/  FADD.FTZ R4, R155, R4 ;  /* 0x000000049b047221 */ /* 0x000fe40000010000 */
[----:B------:R-:W-:Y:S02]  /*f680*/  FADD.FTZ R5, R84, R5 ;  /* 0x0000000554057221 */ /* 0x000fe40000010000 */
[----:B------:R-:W-:Y:S01]  /*f690*/  FADD.FTZ R4, R190, R4 ;  /* 0x00000004be047221 */ /* 0x000fe20000010000 */
[----:B------:R-:W-:Y:S01]  /*f6a0*/  HMMA.16816.F32 R136, R160, R126, R56 ;  /* 0x0000007ea088723c */ /* 0x000fe20000001838 */
[----:B------:R-:W-:Y:S01]  /*f6b0*/  FADD.FTZ R5, R97, R5 ;  /* 0x0000000561057221 */ /* 0x000fe20000010000 */
[----:B------:R-:W-:Y:S01]  /*f6c0*/  MUFU.EX2 R16, R179 ;  /* 0x000000b300107308 */ /* 0x000fe20000000800 */
[----:B------:R-:W-:Y:S01]  /*f6d0*/  FADD.FTZ R6, R192, R4 ;  /* 0x00000004c0067221 */ /* 0x000fe20000010000 */
[----:B---3--:R-:W-:Y:S01]  /*f6e0*/  F2FP.PACK_AB R100, R13, R7 ;  /* 0x000000070d64723e */ /* 0x008fe200000000ff */
[----:B------:R-:W-:-:S02]  /*f6f0*/  FADD.FTZ R4, R113, R2 ;  /* 0x0000000271047221 */ /* 0x000fc40000010000 */
[----:B------:R-:W-:Y:S01]  /*f700*/  FADD.FTZ R2, R112, R0 ;  /* 0x0000000070027221 */ /* 0x000fe20000010000 */
[C---:B------:R-:W-:Y:S01]  /*f710*/  HMMA.16816.F32 R140, R160.reuse, R116, R52 ;  /* 0x00000074a08c723c */ /* 0x040fe20000001834 */
[----:B------:R-:W-:Y:S01]  /*f720*/  FADD.FTZ R0, R96, R6 ;  /* 0x0000000660007221 */ /* 0x000fe20000010000 */
[----:B------:R-:W3:Y:S01]  /*f730*/  MUFU.EX2 R18, R178 ;  /* 0x000000b200127308 */ /* 0x000ee20000000800 */
[----:B------:R-:W-:Y:S01]  /*f740*/  FADD.FTZ R3, R186, R4 ;  /* 0x00000004ba037221 */ /* 0x000fe20000010000 */
[----:B--2---:R-:W-:Y:S01]  /*f750*/  F2FP.PACK_AB R101, R14, R12 ;  /* 0x0000000c0e65723e */ /* 0x004fe200000000ff */
        /* <DEDUP_REMOVED lines=8> */
[----:B------:R-:W-:Y:S01]  /*f7e0*/  FADD.FTZ R0, R176, R4 ;  /* 0x00000004b0007221 */ /* 0x000fe20000010000 */
[----:B---3--:R-:W-:Y:S01]  /*f7f0*/  F2FP.PACK_AB R103, R18, R16 ;  /* 0x000000101267723e */ /* 0x008fe200000000ff */
[----:B------:R-:W-:Y:S02]  /*f800*/  FADD.FTZ R5, R95, R5 ;  /* 0x000000055f057221 */ /* 0x000fe40000010000 */
[----:B------:R-:W-:-:S02]  /*f810*/  FADD.FTZ R0, R25, R0 ;  /* 0x0000000019007221 */ /* 0x000fc40000010000 */
[----:B------:R-:W-:Y:S01]  /*f820*/  FADD.FTZ R4, R73, R2 ;  /* 0x0000000249047221 */ /* 0x000fe20000010000 */
[----:B------:R-:W-:Y:S01]  /*f830*/  HMMA.16816.F32 R152, R160, R110, R32 ;  /* 0x0000006ea098723c */ /* 0x000fe20000001820 */
[----:B------:R-:W-:Y:S01]  /*f840*/  FADD.FTZ R6, R72, R0 ;  /* 0x0000000048067221 */ /* 0x000fe20000010000 */
[----:B------:R-:W-:Y:S01]  /*f850*/  IADD3 R0, R229, -0x2, RZ ;  /* 0xfffffffee5007810 */ /* 0x000fe20007ffe0ff */
[----:B------:R-:W-:Y:S02]  /*f860*/  FADD.FTZ R3, R166, R3 ;  /* 0x00000003a6037221 */ /* 0x000fe40000010000 */
[----:B------:R-:W-:Y:S01]  /*f870*/  FADD.FTZ R2, R94, R5 ;  /* 0x000000055e027221 */ /* 0x000fe20000010000 */
[----:B------:R-:W-:Y:S01]  /*f880*/  ISETP.GE.AND P0, PT, R0, R230, PT ;  /* 0x000000e60000720c */ /* 0x000fe20003f06270 */
        /* <DEDUP_REMOVED lines=16> */
[----:B-1----:R-:W-:Y:S08]  /*f990*/  HMMA.16816.F32 R156, R160, R8, R36 ;  /* 0x00000008a09c723c */ /* 0x002ff00000001824 */
[C---:B------:R-:W-:Y:S08]  /*f9a0*/  HMMA.16816.F32 R124, R100.reuse, R126, R20 ;  /* 0x0000007e647c723c */ /* 0x040ff00000001814 */
[C---:B------:R-:W-:Y:S08]  /*f9b0*/  HMMA.16816.F32 R116, R100.reuse, R118, R80 ;  /* 0x000000766474723c */ /* 0x040ff00000001850 */
[C---:B------:R-:W-:Y:S08]  /*f9c0*/  HMMA.16816.F32 R108, R100.reuse, R110, R68 ;  /* 0x0000006e646c723c */ /* 0x040ff00000001844 */
[----:B------:R-:W-:Y:S08]  /*f9d0*/  HMMA.16816.F32 R104, R100, R8, R60 ;  /* 0x000000086468723c */ /* 0x000ff0000000183c */
[-C--:B------:R-:W-:Y:S08]  /*f9e0*/  HMMA.16816.F32 R160, R160, R10.reuse, R28 ;  /* 0x0000000aa0a0723c */ /* 0x080ff0000000181c */
[----:B------:R-:W-:Y:S01]  /*f9f0*/  HMMA.16816.F32 R100, R100, R10, R40 ;  /* 0x0000000a6464723c */ /* 0x000fe20000001828 */
[----:B------:R-:W-:Y:S07]  /*fa00*/  @!UPT UIADD3 URZ, URZ, URZ, URZ ;  /* 0x0000003f3f3ff290 */ /* 0x000fee000fffe03f */
[----:B------:R-:W-:Y:S11]  /*fa10*/  @!P0 BRA `(.L_x_336) ;  /* 0x000032f000008947 */ /* 0x000ff60003800000 */
[----:B------:R-:W-:Y:S01]  /*fa20*/  MOV R226, R0 ;  /* 0x0000000000e27202 */ /* 0x000fe20000000f00 */
[----:B------:R-:W-:Y:S01]  /*fa30*/  IMAD.MOV.U32 R94, RZ, RZ, R90 ;  /* 0x000000ffff5e7224 */ /* 0x000fe200078e005a */
[----:B------:R-:W-:Y:S01]  /*fa40*/  MOV R95, R89 ;  /* 0x00000059005f7202 */ /* 0x000fe20000000f00 */
[----:B------:R-:W-:Y:S01]  /*fa50*/  IMAD.MOV.U32 R96, RZ, RZ, R88 ;  /* 0x000000ffff607224 */ /* 0x000fe200078e0058 */
[----:B------:R-:W-:-:S02]  /*fa60*/  MOV R97, R85 ;  /* 0x0000005500617202 */ /* 0x000fc40000000f00 */
.L_x_343:
[----:B------:R-:W2:Y:S01]  /*fa70*/  LDL.64 R6, [R1+0x8] ;  /* 0x0000080001067983 */ /* 0x000ea20000100a00 */
[----:B------:R-:W-:Y:S04]  /*fa80*/  DEPBAR.LE SB0, 0x0 ;  /* 0x000080000000791a */ /* 0x000fe80000000000 */
[----:B------:R-:W3:Y:S01]  /*fa90*/  LDL R4, [R1+0x10] ;  /* 0x0000100001047983 */ /* 0x000ee20000100800 */
[----:B------:R-:W-:Y:S01]  /*faa0*/  WARPSYNC 0xffffffff ;  /* 0xffffffff00007948 */ /* 0x000fe20003800000 */
[----:B------:R-:W-:Y:S01]  /*fab0*/  SHF.R.S32.HI R0, RZ, 0x1f, R223 ;  /* 0x0000001fff007819 */ /* 0x000fe200000114df */
[C---:B------:R-:W-:Y:S01]  /*fac0*/  IMAD.WIDE.U32 R2, R223.reuse, c[0x0][0x208], RZ ;  /* 0x00008200df027a25 */ /* 0x040fe200078e00ff */
[----:B------:R-:W-:Y:S01]  /*fad0*/  BAR.SYNC.DEFER_BLOCKING 0x0 ;  /* 0x0000000000007b1d */ /* 0x000fe20000010000 */
[----:B------:R-:W-:Y:S02]  /*fae0*/  SHF.L.U64.HI R68, R244, 0x1, R245 ;  /* 0x00000001f4447819 */ /* 0x000fe400000102f5 */
[----:B------:R-:W-:Y:S01]  /*faf0*/  IMAD R0, R0, c[0x0][0x208], RZ ;  /* 0x0000820000007a24 */ /* 0x000fe200078e02ff */
[----:B------:R-:W-:Y:S03]  /*fb00*/  SHF.L.U32 R52, R244, 0x1, RZ ;  /* 0x00000001f4347819 */ /* 0x000fe600000006ff */
[----:B------:R-:W-:Y:S04]  /*fb10*/  IMAD R0, R223, c[0x0][0x20c], R0 ;  /* 0x00008300df007a24 */ /* 0x000fe800078e0200 */
[----:B------:R-:W-:Y:S01]  /*fb20*/  IMAD.IADD R3, R3, 0x1, R0 ;  /* 0x0000000103037824 */ /* 0x000fe200078e0200 */
[----:B------:R-:W-:Y:S03]  /*fb30*/  SHF.R.S32.HI R0, RZ, 0x1f, R214 ;  /* 0x0000001fff007819 */ /* 0x000fe600000114d6 */
[----:B------:R-:W-:Y:S04]  /*fb40*/  IMAD.WIDE.U32 R2, R214, c[0x0][0x218], R2 ;  /* 0x00008600d6027a25 */ /* 0x000fe800078e0002 */
[----:B------:R-:W-:Y:S04]  /*fb50*/  IMAD R0, R0, c[0x0][0x218], RZ ;  /* 0x0000860000007a24 */ /* 0x000fe800078e02ff */
[----:B------:R-:W-:Y:S01]  /*fb60*/  IMAD R0, R214, c[0x0][0x21c], R0 ;  /* 0x00008700d6007a24 */ /* 0x000fe200078e0200 */
[----:B------:R1:W4:Y:S04]  /*fb70*/  LDSM.16.M88.4 R80, [R203] ;  /* 0x00000000cb50783b */ /* 0x0003280000000200 */
[----:B------:R1:W1:Y:S04]  /*fb80*/  LDSM.16.M88.4 R76, [R203+0x2000] ;  /* 0x00200000cb4c783b */ /* 0x0002680000000200 */
[----:B------:R1:W1:Y:S04]  /*fb90*/  LDSM.16.M88.4 R16, [R196] ;  /* 0x00000000c410783b */ /* 0x0002680000000200 */
[----:B------:R1:W1:Y:S04]  /*fba0*/  LDSM.16.M88.4 R32, [R196+0x800] ;  /* 0x00080000c420783b */ /* 0x0002680000000200 */
[----:B------:R1:W1:Y:S04]  /*fbb0*/  LDSM.16.M88.4 R48, [R196+0x1000] ;  /* 0x00100000c430783b */ /* 0x0002680000000200 */
[----:B------:R1:W1:Y:S04]  /*fbc0*/  LDSM.16.M88.4 R64, [R196+0x1800] ;  /* 0x00180000c440783b */ /* 0x0002680000000200 */
[----:B------:R1:W1:Y:S04]  /*fbd0*/  LDSM.16.M88.4 R164, [R196+0x2000] ;  /* 0x00200000c4a4783b */ /* 0x0002680000000200 */
[----:B------:R1:W1:Y:S04]  /*fbe0*/  LDSM.16.M88.4 R168, [R206] ;  /* 0x00000000cea8783b */ /* 0x0002680000000200 */
[----:B------:R1:W1:Y:S04]  /*fbf0*/  LDSM.16.M88.4 R176, [R206+0x2000] ;  /* 0x00200000ceb0783b */ /* 0x0002680000000200 */
[----:B------:R1:W1:Y:S04]  /*fc00*/  LDSM.16.M88.4 R172, [R207] ;  /* 0x00000000cfac783b */ /* 0x0002680000000200 */
[----:B------:R1:W1:Y:S04]  /*fc10*/  LDSM.16.M88.4 R180, [R211] ;  /* 0x00000000d3b4783b */ /* 0x0002680000000200 */
[----:B------:R1:W1:Y:S04]  /*fc20*/  LDSM.16.M88.4 R184, [R210] ;  /* 0x00000000d2b8783b */ /* 0x0002680000000200 */
[----:B------:R1:W1:Y:S04]  /*fc30*/  LDSM.16.M88.4 R188, [R209] ;  /* 0x00000000d1bc783b */ /* 0x0002680000000200 */
[----:B------:R1:W1:Y:S01]  /*fc40*/  LDSM.16.M88.4 R192, [R208] ;  /* 0x00000000d0c0783b */ /* 0x0002620000000200 */
[----:B--2---:R-:W-:Y:S04]  /*fc50*/  IADD3 R2, P0, R6, R2, RZ ;  /* 0x0000000206027210 */ /* 0x004fe80007f1e0ff */
[----:B---3--:R-:W-:Y:S02]  /*fc60*/  IADD3.X R3, R4, R3, R0, P0, !PT ;  /* 0x0000000304037210 */ /* 0x008fe400007fe400 */
[C---:B------:R-:W-:Y:S04]  /*fc70*/  LEA R0, P0, R2.reuse, c[0x0][0x1f8], 0x1 ;  /* 0x00007e0002007a11 */ /* 0x040fe800078008ff */
[----:B------:R-:W-:Y:S01]  /*fc80*/  LEA.HI.X R56, R2, c[0x0][0x1fc], R3, 0x1, P0 ;  /* 0x00007f0002387a11 */ /* 0x000fe200000f0c03 */
[----:B------:R-:W-:-:S06]  /*fc90*/  BRA.DIV ~URZ, `(.L_x_337) ;  /* 0x000087c27f007947 */ /* 0x000fcc000b800000 */
[----:B-1--4-:R1:W2:Y:S02]  /*fca0*/  SHFL.IDX PT, R58, R56, RZ, 0x181f ;  /* 0x00181fff383a7589 */ /* 0x0122a400000e0000 */
.L_x_430:
[-C--:B------:R-:W-:Y:S01]  /*fcb0*/  HMMA.16816.F32 R4, R80, R16.reuse, RZ ;  /* 0x000000105004723c */ /* 0x080fe200000018ff */
[----:B------:R-:W3:Y:S01]  /*fcc0*/  LDL R84, [R1+0x4] ;  /* 0x0000040001547983 */ /* 0x000ee20000100800 */
[----:B------:R-:W-:Y:S01]  /*fcd0*/  BSSY B0, `(.L_x_338) ;  /* 0x00000ca000007945 */ /* 0x000fe20003800000 */
[----:B------:R-:W-:Y:S02]  /*fce0*/  ISETP.GE.AND P0, PT, R244, c[0x0][0x1d4], PT ;  /* 0x00007500f4007a0c */ /* 0x000fe40003f06270 */
[----:B------:R-:W4:Y:S02]  /*fcf0*/  SHFL.IDX PT, R2, R0, RZ, 0x181f ;  /* 0x00181fff00027589 */ /* 0x000f2400000e0000 */
[----:B------:R-:W-:Y:S01]  /*fd00*/  SEL R89, RZ, 0x10, P0 ;  /* 0x00000010ff597807 */ /* 0x000fe20000000000 */
[C---:B------:R-:W-:Y:S05]  /*fd10*/  HMMA.16816.F32 R8, R76.reuse, R16, RZ ;  /* 0x000000104c08723c */ /* 0x040fea00000018ff */
[----:B------:R-:W5:Y:S03]  /*fd20*/  SHFL.IDX PT, R3, R0, 0x1, 0x181f ;  /* 0x00381f0000037f89 */ /* 0x000f6600000e0000 */
[-C--:B------:R-:W-:Y:S05]  /*fd30*/  HMMA.16816.F32 R12, R76, R18.reuse, RZ ;  /* 0x000000124c0c723c */ /* 0x080fea00000018ff */
[----:B------:R-:W1:Y:S03]  /*fd40*/  SHFL.IDX PT, R53, R0, 0x2, 0x181f ;  /* 0x00581f0000357f89 */ /* 0x000e6600000e0000 */
[C---:B------:R-:W-:Y:S05]  /*fd50*/  HMMA.16816.F32 R16, R80.reuse, R18, RZ ;  /* 0x000000125010723c */ /* 0x040fea00000018ff */
[----:B------:R-:W-:Y:S03]  /*fd60*/  SHFL.IDX PT, R54, R0, 0x3, 0x181f ;  /* 0x00781f0000367f89 */ /* 0x000fe600000e0000 */
[-C--:B------:R-:W-:Y:S05]  /*fd70*/  HMMA.16816.F32 R20, R80, R32.reuse, RZ ;  /* 0x000000205014723c */ /* 0x080fea00000018ff */
[----:B------:R2:W-:Y:S03]  /*fd80*/  SHFL.IDX PT, R55, R0, 0x4, 0x181f ;  /* 0x00981f0000377f89 */ /* 0x0005e600000e0000 */
[C---:B------:R-:W-:Y:S05]  /*fd90*/  HMMA.16816.F32 R24, R76.reuse, R32, RZ ;  /* 0x000000204c18723c */ /* 0x040fea00000018ff */
[----:B------:R-:W1:Y:S03]  /*fda0*/  SHFL.IDX PT, R57, R56, 0x1, 0x181f ;  /* 0x00381f0038397f89 */ /* 0x000e6600000e0000 */
[-C--:B------:R-:W-:Y:S05]  /*fdb0*/  HMMA.16816.F32 R28, R76, R34.reuse, RZ ;  /* 0x000000224c1c723c */ /* 0x080fea00000018ff */
[----:B------:R-:W1:Y:S03]  /*fdc0*/  SHFL.IDX PT, R61, R56, 0x2, 0x181f ;  /* 0x00581f00383d7f89 */ /* 0x000e6600000e0000 */
[C---:B------:R-:W-:Y:S04]  /*fdd0*/  HMMA.16816.F32 R32, R80.reuse, R34, RZ ;  /* 0x000000225020723c */ /* 0x040fe800000018ff */
[----:B--2---:R-:W-:Y:S01]  /*fde0*/  IADD3 R0, -R89, 0x10, RZ ;  /* 0x0000001059007810 */ /* 0x004fe20007ffe1ff */
[----:B------:R-:W2:Y:S03]  /*fdf0*/  SHFL.IDX PT, R69, R56, 0x3, 0x181f ;  /* 0x00781f0038457f89 */ /* 0x000ea600000e0000 */
[-C--:B------:R-:W-:Y:S01]  /*fe00*/  HMMA.16816.F32 R36, R80, R48.reuse, RZ ;  /* 0x000000305024723c */ /* 0x080fe200000018ff */
[----:B------:R-:W-:Y:S07]  /*fe10*/  LOP3.LUT R0, R0, 0xf, RZ, 0xc0, !PT ;  /* 0x0000000f00007812 */ /* 0x000fee00078ec0ff */
[C---:B------:R-:W-:Y:S08]  /*fe20*/  HMMA.16816.F32 R40, R76.reuse, R48, RZ ;  /* 0x000000304c28723c */ /* 0x040ff000000018ff */
[-C--:B------:R-:W-:Y:S08]  /*fe30*/  HMMA.16816.F32 R44, R76, R50.reuse, RZ ;  /* 0x000000324c2c723c */ /* 0x080ff000000018ff */
[C---:B------:R-:W-:Y:S04]  /*fe40*/  HMMA.16816.F32 R48, R80.reuse, R50, RZ ;  /* 0x000000325030723c */ /* 0x040fe800000018ff */
[-C--:B----4-:R-:W-:Y:S02]  /*fe50*/  IADD3 R2, P4, R2, R52.reuse, RZ ;  /* 0x0000003402027210 */ /* 0x090fe40007f9e0ff */
[-C--:B-----5:R-:W-:Y:S02]  /*fe60*/  IADD3 R62, P3, R3, R52.reuse, RZ ;  /* 0x00000034033e7210 */ /* 0x0a0fe40007f7e0ff */
[-C--:B-1----:R-:W-:Y:S01]  /*fe70*/  IADD3 R60, P2, R53, R52.reuse, RZ ;  /* 0x00000034353c7210 */ /* 0x082fe20007f5e0ff */
[--C-:B------:R-:W-:Y:S03]  /*fe80*/  IMAD.X R3, R58, 0x1, R68.reuse, P4 ;  /* 0x000000013a037824 */ /* 0x100fe600020e0644 */
[----:B------:R-:W-:Y:S01]  /*fe90*/  IMAD.X R63, R57, 0x1, R68, P3 ;  /* 0x00000001393f7824 */ /* 0x000fe200018e0644 */
[----:B------:R-:W-:Y:S01]  /*fea0*/  IADD3 R72, P6, P5, R0, R55, R52 ;  /* 0x0000003700487210 */ /* 0x000fe20007dde034 */
[----:B------:R1:W-:Y:S01]  /*feb0*/  LDGSTS.E.BYPASS.LTC128B.128 [R213+0x100], [R2.64], !P0 ;  /* 0x0010000002d57fae */ /* 0x0003e2000c101d48 */
[--C-:B------:R-:W-:Y:S01]  /*fec0*/  IMAD.X R61, R61, 0x1, R68.reuse, P2 ;  /* 0x000000013d3d7824 */ /* 0x100fe200010e0644 */
[----:B------:R-:W-:Y:S02]  /*fed0*/  IADD3 R70, P1, R54, R52, RZ ;  /* 0x0000003436467210 */ /* 0x000fe40007f3e0ff */
[-C--:B------:R-:W-:Y:S03]  /*fee0*/  HMMA.16816.F32 R52, R80, R64.reuse, RZ ;  /* 0x000000405034723c */ /* 0x080fe600000018ff */
[--C-:B--2---:R-:W-:Y:S01]  /*fef0*/  IMAD.X R71, R69, 0x1, R68.reuse, P1 ;  /* 0x0000000145477824 */ /* 0x104fe200008e0644 */
[----:B------:R2:W-:Y:S01]  /*ff00*/  LDGSTS.E.BYPASS.LTC128B.128 [R213+0x900], [R62.64], !P0 ;  /* 0x009000003ed57fae */ /* 0x0005e2000c101d48 */
[----:B------:R-:W-:Y:S07]  /*ff10*/  ISETP.NE.U32.AND P1, PT, R89, RZ, PT ;  /* 0x000000ff5900720c */ /* 0x000fee0003f25070 */
[----:B------:R4:W5:Y:S08]  /*ff20*/  SHFL.IDX PT, R0, R56, 0x4, 0x181f ;  /* 0x00981f0038007f89 */ /* 0x00097000000e0000 */
[----:B------:R2:W-:Y:S08]  /*ff30*/  LDGSTS.E.BYPASS.LTC128B.128 [R213+0x1100], [R60.64], !P0 ;  /* 0x011000003cd57fae */ /* 0x0005f0000c101d48 */
[----:B------:R1:W-:Y:S01]  /*ff40*/  LDGSTS.E.BYPASS.LTC128B.128 [R213+0x1900], [R70.64], !P0 ;  /* 0x0190000046d57fae */ /* 0x0003e2000c101d48 */
[C---:B----4-:R-:W-:Y:S02]  /*ff50*/  HMMA.16816.F32 R56, R76.reuse, R64, RZ ;  /* 0x000000404c38723c */ /* 0x050fe400000018ff */
[----:B-----5:R-:W-:Y:S05]  /*ff60*/  IADD3.X R73, RZ, R0, R68, P6, P5 ;  /* 0x00000000ff497210 */ /* 0x020fea00037ea444 */
[----:B------:R4:W-:Y:S01]  /*ff70*/  LDGSTS.E.BYPASS.LTC128B.128.ZFILL [R213+0x2100], [R72.64], P1 ;  /* 0x0210000048d57fae */ /* 0x0009e20008941d48 */
[-C--:B--2---:R-:W-:Y:S07]  /*ff80*/  HMMA.16816.F32 R60, R76, R66.reuse, RZ ;  /* 0x000000424c3c723c */ /* 0x084fee00000018ff */
[----:B------:R-:W0:Y:S01]  /*ff90*/  LDGDEPBAR ;  /* 0x00000000000079af */ /* 0x000e220000000000 */
[C---:B------:R-:W-:Y:S08]  /*ffa0*/  HMMA.16816.F32 R64, R80.reuse, R66, RZ ;  /* 0x000000425040723c */ /* 0x040ff000000018ff */
[-C--:B-1----:R-:W-:Y:S08]  /*ffb0*/  HMMA.16816.F32 R68, R80, R164.reuse, RZ ;  /* 0x000000a45044723c */ /* 0x082ff000000018ff */
        /* <DEDUP_REMOVED lines=8> */
[----:B------:R-:W1:Y:S07]  /*10040*/  LDSM.16.M88.4 R172, [R202] ;  /* 0x00000000caac783b */ /* 0x000e6e0000000200 */
[-C--:B------:R-:W-:Y:S08]  /*10050*/  HMMA.16816.F32 R20, R168, R180.reuse, R20 ;  /* 0x000000b4a814723c */ /* 0x080ff00000001814 */
        /* <DEDUP_REMOVED lines=8> */
[----:B------:R-:W4:Y:S07]  /*100e0*/  LDSM.16.M88.4 R184, [R202+0x800] ;  /* 0x00080000cab8783b */ /* 0x000f2e0000000200 */
[-C--:B------:R-:W-:Y:S03]  /*100f0*/  HMMA.16816.F32 R52, R168, R188.reuse, R52 ;  /* 0x000000bca834723c */ /* 0x080fe60000001834 */
[----:B---3--:R-:W-:Y:S05]  /*10100*/  ISETP.GT.AND P0, PT, R226, R84, PT ;  /* 0x00000054e200720c */ /* 0x008fea0003f04270 */
[C---:B------:R-:W-:Y:S08]  /*10110*/  HMMA.16816.F32 R56, R176.reuse, R188, R56 ;  /* 0x000000bcb038723c */ /* 0x040ff00000001838 */
[-C--:B------:R-:W-:Y:S08]  /*10120*/  HMMA.16816.F32 R60, R176, R190.reuse, R60 ;  /* 0x000000beb03c723c */ /* 0x080ff0000000183c */
[C---:B------:R-:W-:Y:S01]  /*10130*/  HMMA.16816.F32 R64, R168.reuse, R190, R64 ;  /* 0x000000bea840723c */ /* 0x040fe20000001840 */
[----:B------:R-:W-:Y:S07]  /*10140*/  LDSM.16.M88.4 R188, [R205+0x2000] ;  /* 0x00200000cdbc783b */ /* 0x000fee0000000200 */
[-C--:B------:R-:W-:Y:S08]  /*10150*/  HMMA.16816.F32 R68, R168, R192.reuse, R68 ;  /* 0x000000c0a844723c */ /* 0x080ff00000001844 */
[C---:B------:R-:W-:Y:S08]  /*10160*/  HMMA.16816.F32 R72, R176.reuse, R192, R72 ;  /* 0x000000c0b048723c */ /* 0x040ff00000001848 */
[-C--:B------:R-:W-:Y:S01]  /*10170*/  HMMA.16816.F32 R76, R176, R194.reuse, R76 ;  /* 0x000000c2b04c723c */ /* 0x080fe2000000184c */
[----:B------:R-:W3:Y:S07]  /*10180*/  LDSM.16.M88.4 R176, [R202+0x1000] ;  /* 0x00100000cab0783b */ /* 0x000eee0000000200 */
[----:B------:R-:W-:Y:S01]  /*10190*/  HMMA.16816.F32 R80, R168, R194, R80 ;  /* 0x000000c2a850723c */ /* 0x000fe20000001850 */
[----:B------:R-:W5:Y:S07]  /*101a0*/  LDSM.16.M88.4 R168, [R202+0x1800] ;  /* 0x00180000caa8783b */ /* 0x000f6e0000000200 */
[-C--:B-1----:R-:W-:Y:S08]  /*101b0*/  HMMA.16816.F32 R4, R164, R172.reuse, R4 ;  /* 0x000000aca404723c */ /* 0x082ff00000001804 */
[C---:B--2---:R-:W-:Y:S08]  /*101c0*/  HMMA.16816.F32 R8, R180.reuse, R172, R8 ;  /* 0x000000acb408723c */ /* 0x044ff00000001808 */
[-C--:B------:R-:W-:Y:S08]  /*101d0*/  HMMA.16816.F32 R12, R180, R174.reuse, R12 ;  /* 0x000000aeb40c723c */ /* 0x080ff0000000180c */
[C---:B------:R-:W-:Y:S01]  /*101e0*/  HMMA.16816.F32 R16, R164.reuse, R174, R16 ;  /* 0x000000aea410723c */ /* 0x040fe20000001810 */
[----:B------:R-:W1:Y:S07]  /*101f0*/  LDSM.16.M88.4 R172, [R202+0x2000] ;  /* 0x00200000caac783b */ /* 0x000e6e0000000200 */
[-C--:B----4-:R-:W-:Y:S08]  /*10200*/  HMMA.16816.F32 R20, R164, R184.reuse, R20 ;  /* 0x000000b8a414723c */ /* 0x090ff00000001814 */
[C---:B------:R-:W-:Y:S08]  /*10210*/  HMMA.16816.F32 R24, R180.reuse, R184, R24 ;  /* 0x000000b8b418723c */ /* 0x040ff00000001818 */
[-C--:B------:R-:W-:Y:S08]  /*10220*/  HMMA.16816.F32 R28, R180, R186.reuse, R28 ;  /* 0x000000bab41c723c */ /* 0x080ff0000000181c */
[C---:B------:R-:W-:Y:S01]  /*10230*/  HMMA.16816.F32 R32, R164.reuse, R186, R32 ;  /* 0x000000baa420723c */ /* 0x040fe20000001820 */
[----:B------:R-:W-:Y:S07]  /*10240*/  LDSM.16.M88.4 R184, [R199] ;  /* 0x00000000c7b8783b */ /* 0x000fee0000000200 */
[-C--:B---3--:R-:W-:Y:S08]  /*10250*/  HMMA.16816.F32 R36, R164, R176.reuse, R36 ;  /* 0x000000b0a424723c */ /* 0x088ff00000001824 */
        /* <DEDUP_REMOVED lines=11> */
[-C--:B------:R-:W-:Y:S01]  /*10310*/  HMMA.16816.F32 R76, R180, R174.reuse, R76 ;  /* 0x000000aeb44c723c */ /* 0x080fe2000000184c */
[----:B------:R-:W-:Y:S07]  /*10320*/  LDSM.16.M88.4 R180, [R199+0x2000] ;  /* 0x00200000c7b4783b */ /* 0x000fee0000000200 */
[----:B------:R-:W-:Y:S01]  /*10330*/  HMMA.16816.F32 R80, R164, R174, R80 ;  /* 0x000000aea450723c */ /* 0x000fe20000001850 */
[----:B------:R-:W1:Y:S07]  /*10340*/  LDSM.16.M88.4 R164, [R199+0x1000] ;  /* 0x00100000c7a4783b */ /* 0x000e6e0000000200 */
[-C--:B--2---:R-:W-:Y:S01]  /*10350*/  HMMA.16816.F32 R4, R176, R184.reuse, R4 ;  /* 0x000000b8b004723c */ /* 0x084fe20000001804 */
[----:B------:R-:W2:Y:S01]  /*10360*/  LDSM.16.M88.4 R172, [R199+0x1800] ;  /* 0x00180000c7ac783b */ /* 0x000ea20000000200 */
[----:B------:R-:W-:Y:S06]  /*10370*/  DEPBAR.LE SB0, 0x0 ;  /* 0x000080000000791a */ /* 0x000fec0000000000 */
[C---:B------:R-:W-:Y:S01]  /*10380*/  HMMA.16816.F32 R8, R188.reuse, R184, R8 ;  /* 0x000000b8bc08723c */ /* 0x040fe20000001808 */
[----:B------:R-:W-:Y:S07]  /*10390*/  BAR.SYNC.DEFER_BLOCKING 0x0 ;  /* 0x0000000000007b1d */ /* 0x000fee0000010000 */
[-C--:B------:R-:W-:Y:S08]  /*103a0*/  HMMA.16816.F32 R12, R188, R186.reuse, R12 ;  /* 0x000000babc0c723c */ /* 0x080ff0000000180c */
[C---:B------:R-:W-:Y:S08]  /*103b0*/  HMMA.16816.F32 R16, R176.reuse, R186, R16 ;  /* 0x000000bab010723c */ /* 0x040ff00000001810 */
[-C--:B---3--:R-:W-:Y:S08]  /*103c0*/  HMMA.16816.F32 R20, R176, R168.reuse, R20 ;  /* 0x000000a8b014723c */ /* 0x088ff00000001814 */
[C---:B------:R-:W-:Y:S08]  /*103d0*/  HMMA.16816.F32 R24, R188.reuse, R168, R24 ;  /* 0x000000a8bc18723c */ /* 0x040ff00000001818 */
[-C--:B------:R-:W-:Y:S08]  /*103e0*/  HMMA.16816.F32 R28, R188, R170.reuse, R28 ;  /* 0x000000aabc1c723c */ /* 0x080ff0000000181c */
[C---:B------:R-:W-:Y:S08]  /*103f0*/  HMMA.16816.F32 R32, R176.reuse, R170, R32 ;  /* 0x000000aab020723c */ /* 0x040ff00000001820 */
[-C--:B-1----:R-:W-:Y:S08]  /*10400*/  HMMA.16816.F32 R36, R176, R164.reuse, R36 ;  /* 0x000000a4b024723c */ /* 0x082ff00000001824 */
[C---:B------:R-:W-:Y:S08]  /*10410*/  HMMA.16816.F32 R40, R188.reuse, R164, R40 ;  /* 0x000000a4bc28723c */ /* 0x040ff00000001828 */
[-C--:B------:R-:W-:Y:S08]  /*10420*/  HMMA.16816.F32 R44, R188, R166.reuse, R44 ;  /* 0x000000a6bc2c723c */ /* 0x080ff0000000182c */
[C---:B------:R-:W-:Y:S08]  /*10430*/  HMMA.16816.F32 R48, R176.reuse, R166, R48 ;  /* 0x000000a6b030723c */ /* 0x040ff00000001830 */
[-C--:B--2---:R-:W-:Y:S08]  /*10440*/  HMMA.16816.F32 R52, R176, R172.reuse, R52 ;  /* 0x000000acb034723c */ /* 0x084ff00000001834 */
[C---:B------:R-:W-:Y:S08]  /*10450*/  HMMA.16816.F32 R56, R188.reuse, R172, R56 ;  /* 0x000000acbc38723c */ /* 0x040ff00000001838 */
[-C--:B------:R-:W-:Y:S08]  /*10460*/  HMMA.16816.F32 R60, R188, R174.reuse, R60 ;  /* 0x000000aebc3c723c */ /* 0x080ff0000000183c */
[C---:B------:R-:W-:Y:S08]  /*10470*/  HMMA.16816.F32 R64, R176.reuse, R174, R64 ;  /* 0x000000aeb040723c */ /* 0x040ff00000001840 */
[-C--:B------:R-:W-:Y:S08]  /*10480*/  HMMA.16816.F32 R68, R176, R180.reuse, R68 ;  /* 0x000000b4b044723c */ /* 0x080ff00000001844 */
[C---:B------:R-:W-:Y:S08]  /*10490*/  HMMA.16816.F32 R72, R188.reuse, R180, R72 ;  /* 0x000000b4bc48723c */ /* 0x040ff00000001848 */
[-C--:B------:R-:W-:Y:S08]  /*104a0*/  HMMA.16816.F32 R76, R188, R182.reuse, R76 ;  /* 0x000000b6bc4c723c */ /* 0x080ff0000000184c */
[----:B------:R-:W-:Y:S01]  /*104b0*/  HMMA.16816.F32 R80, R176, R182, R80 ;  /* 0x000000b6b050723c */ /* 0x000fe20000001850 */
[----:B------:R-:W-:Y:S07]  /*104c0*/  @!UPT UIADD3 URZ, URZ, URZ, URZ ;  /* 0x0000003f3f3ff290 */ /* 0x000fee000fffe03f */
[----:B------:R-:W-:-:S11]  /*104d0*/  @!P0 BRA `(.L_x_339) ;  /* 0x0000049000008947 */ /* 0x000fd60003800000 */
[----:B------:R-:W-:Y:S01]  /*104e0*/  IMAD.MOV.U32 R0, RZ, RZ, 0x1 ;  /* 0x00000001ff007424 */ /* 0x000fe200078e00ff */
[----:B------:R-:W2:Y:S01]  /*104f0*/  LDL R90, [R1+0x2c] ;  /* 0x00002c00015a7983 */ /* 0x000ea20000100800 */
[----:B------:R-:W-:Y:S03]  /*10500*/  IMAD.MOV.U32 R214, RZ, RZ, RZ ;  /* 0x000000ffffd67224 */ /* 0x000fe600078e00ff */
[----:B------:R-:W3:Y:S01]  /*10510*/  LDL R84, [R1] ;  /* 0x0000000001547983 */ /* 0x000ee20000100800 */
[----:B------:R-:W-:Y:S03]  /*10520*/  ISETP.NE.AND P1, PT, R0, c[0x0][0x2b8], PT ;  /* 0x0000ae0000007a0c */ /* 0x000fe60003f25270 */
[----:B------:R-:W4:Y:S04]  /*10530*/  LDL.64 R218, [R1+0x20] ;  /* 0x0000200001da7983 */ /* 0x000f280000100a00 */
[----:B------:R-:W5:Y:S04]  /*10540*/  LDL R88, [R1+0x28] ;  /* 0x0000280001587983 */ /* 0x000f680000100800 */
[----:B------:R-:W4:Y:S04]  /*10550*/  LDL.64 R216, [R1+0x18] ;  /* 0x0000180001d87983 */ /* 0x000f280000100a00 */
[----:B------:R-:W4:Y:S01]  /*10560*/  LDL R85, [R1+0x14] ;  /* 0x0000140001557983 */ /* 0x000f220000100800 */
[----:B--2---:R-:W-:Y:S01]  /*10570*/  IMAD R2, R226, 0x50, R90 ;  /* 0x00000050e2027824 */ /* 0x004fe200078e025a */
[----:B---3--:R-:W-:Y:S04]  /*10580*/  ISETP.GT.AND P0, PT, R84, 0x4f, PT ;  /* 0x0000004f5400780c */ /* 0x008fe80003f04270 */
[----:B------:R-:W-:Y:S05]  /*10590*/  IADD3 R2, R2, -0x50, R84 ;  /* 0xffffffb002027810 */ /* 0x000fea0007ffe054 */
[----:B------:R-:W-:Y:S04]  /*105a0*/  @P1 IMAD.HI.U32 R3, R2, c[0x0][0x2bc], RZ ;  /* 0x0000af0002031a27 */ /* 0x000fe800078e00ff */
[----:B------:R-:W-:Y:S01]  /*105b0*/  IMAD.MOV.U32 R0, RZ, RZ, R2 ;  /* 0x000000ffff007224 */ /* 0x000fe200078e0002 */
[----:B------:R-:W-:Y:S04]  /*105c0*/  @P1 SHF.R.U32.HI R0, RZ, c[0x0][0x2c0], R3 ;  /* 0x0000b000ff001a19 */ /* 0x000fe80000011603 */
[C---:B----4-:R-:W-:Y:S01]  /*105d0*/  @!P0 IADD3 R3, P1, R0.reuse, R218, RZ ;  /* 0x000000da00038210 */ /* 0x050fe20007f3e0ff */
[----:B------:R-:W-:Y:S03]  /*105e0*/  IMAD.MOV R84, RZ, RZ, -R0 ;  /* 0x000000ffff547224 */ /* 0x000fe600078e0a00 */
[----:B-----5:R-:W-:Y:S01]  /*105f0*/  @!P0 LEA.HI.X.SX32 R0, R0, R88, 0x1, P1 ;  /* 0x0000005800008211 */ /* 0x020fe200008f0eff */
[----:B------:R-:W-:Y:S01]  /*10600*/  IMAD R223, R84, c[0x0][0x2b8], R2 ;  /* 0x0000ae0054df7a24 */ /* 0x000fe200078e0202 */
[C---:B------:R-:W-:Y:S02]  /*10610*/  @!P0 LEA R2, P1, R3.reuse, c[0x0][0x2a0], 0x2 ;  /* 0x0000a80003028a11 */ /* 0x040fe400078210ff */
[----:B------:R-:W-:Y:S02]  /*10620*/  SHF.L.U64.HI R88, R244, 0x1, R245 ;  /* 0x00000001f4587819 */ /* 0x000fe400000102f5 */
[----:B------:R-:W-:Y:S02]  /*10630*/  @!P0 LEA.HI.X R3, R3, c[0x0][0x2a4], R0, 0x2, P1 ;  /* 0x0000a90003038a11 */ /* 0x000fe400008f1400 */
[----:B------:R-:W-:Y:S03]  /*10640*/  SHF.R.S32.HI R0, RZ, 0x1f, R223 ;  /* 0x0000001fff007819 */ /* 0x000fe600000114df */
[----:B------:R1:W2:Y:S02]  /*10650*/  @!P0 LDG.E R214, [R2.64] ;  /* 0x0000000802d68981 */ /* 0x0002a4000c1e1900 */
[----:B------:R-:W-:Y:S04]  /*10660*/  IMAD R0, R0, c[0x0][0x1e0], RZ ;  /* 0x0000780000007a24 */ /* 0x000fe800078e02ff */
[C---:B------:R-:W-:Y:S02]  /*10670*/  IMAD R0, R223.reuse, c[0x0][0x1e4], R0 ;  /* 0x00007900df007a24 */ /* 0x040fe400078e0200 */
[----:B-1----:R-:W-:Y:S04]  /*10680*/  IMAD.WIDE.U32 R2, R223, c[0x0][0x1e0], RZ ;  /* 0x00007800df027a25 */ /* 0x002fe800078e00ff */
[----:B------:R-:W-:Y:S01]  /*10690*/  IMAD.IADD R3, R3, 0x1, R0 ;  /* 0x0000000103037824 */ /* 0x000fe200078e0200 */
[----:B--2---:R-:W-:Y:S03]  /*106a0*/  SHF.R.S32.HI R0, RZ, 0x1f, R214 ;  /* 0x0000001fff007819 */ /* 0x004fe600000114d6 */
[----:B------:R-:W-:Y:S04]  /*106b0*/  IMAD.WIDE.U32 R2, R214, c[0x0][0x1f0], R2 ;  /* 0x00007c00d6027a25 */ /* 0x000fe800078e0002 */
[----:B------:R-:W-:Y:S01]  /*106c0*/  IMAD R0, R0, c[0x0][0x1f0], RZ ;  /* 0x00007c0000007a24 */ /* 0x000fe200078e02ff */
[----:B------:R-:W-:Y:S03]  /*106d0*/  IADD3 R2, P0, R216, R2, RZ ;  /* 0x00000002d8027210 */ /* 0x000fe60007f1e0ff */
[----:B------:R-:W-:Y:S05]  /*106e0*/  IMAD R0, R214, c[0x0][0x1f4], R0 ;  /* 0x00007d00d6007a24 */ /* 0x000fea00078e0200 */
[----:B------:R-:W-:Y:S01]  /*106f0*/  IADD3.X R3, R85, R3, R0, P0, !PT ;  /* 0x0000000355037210 */ /* 0x000fe200007fe400 */
[----:B------:R-:W-:Y:S01]  /*10700*/  IMAD.SHL.U32 R85, R244, 0x2, RZ ;  /* 0x00000002f4557824 */ /* 0x000fe200078e00ff */
[C---:B------:R-:W-:Y:S04]  /*10710*/  LEA R0, P0, R2.reuse, c[0x0][0x1c8], 0x1 ;  /* 0x0000720002007a11 */ /* 0x040fe800078008ff */
[----:B------:R-:W-:Y:S01]  /*10720*/  LEA.HI.X R84, R2, c[0x0][0x1cc], R3, 0x1, P0 ;  /* 0x0000730002547a11 */ /* 0x000fe200000f0c03 */
[----:B------:R-:W-:-:S06]  /*10730*/  BRA.DIV ~URZ, `(.L_x_340) ;  /* 0x00007d927f007947 */ /* 0x000fcc000b800000 */
[----:B------:R1:W2:Y:S02]  /*10740*/  SHFL.IDX PT, R90, R84, RZ, 0x181f ;  /* 0x00181fff545a7589 */ /* 0x0002a400000e0000 */
.L_x_431:
[----:B------:R-:W-:-:S05]  /*10750*/  BRA.DIV ~URZ, `(.L_x_341) ;  /* 0x00007de27f007947 */ /* 0x000fca000b800000 */
[----:B------:R-:W3:Y:S01]  /*10760*/  SHFL.IDX PT, R3, R0, RZ, 0x181f ;  /* 0x00181fff00037589 */ /* 0x000ee200000e0000 */
[C---:B------:R-:W-:Y:S02]  /*10770*/  IADD3 R2, -R89.reuse, 0x10, RZ ;  /* 0x0000001059027810 */ /* 0x040fe40007ffe1ff */
[----:B------:R-:W-:Y:S02]  /*10780*/  ISETP.NE.U32.AND P2, PT, R89, RZ, PT ;  /* 0x000000ff5900720c */ /* 0x000fe40003f45070 */
[----:B------:R-:W-:Y:S04]  /*10790*/  LOP3.LUT R2, R2, 0xf, RZ, 0xc0, !PT ;  /* 0x0000000f02027812 */ /* 0x000fe800078ec0ff */
[C-C-:B---3--:R-:W-:Y:S02]  /*107a0*/  IADD3 R164, P1, P0, R2.reuse, R3, R85.reuse ;  /* 0x0000000302a47210 */ /* 0x148fe4000783e055 */
[----:B------:R-:W3:Y:S02]  /*107b0*/  SHFL.IDX PT, R3, R0, 0x1, 0x181f ;  /* 0x00381f0000037f89 */ /* 0x000ee400000e0000 */
[--C-:B--2---:R-:W-:Y:S02]  /*107c0*/  IADD3.X R165, RZ, R90, R88.reuse, P1, P0 ;  /* 0x0000005affa57210 */ /* 0x104fe40000fe0458 */
[----:B------:R-:W2:Y:S04]  /*107d0*/  SHFL.IDX PT, R90, R84, 0x1, 0x181f ;  /* 0x00381f00545a7f89 */ /* 0x000ea800000e0000 */
[----:B------:R3:W-:Y:S02]  /*107e0*/  LDGSTS.E.BYPASS.LTC128B.128.ZFILL [R213+0x2900], [R164.64], P2 ;  /* 0x02900000a4d57fae */ /* 0x0007e40009141d48 */
        /* <DEDUP_REMOVED lines=9> */
[----:B------:R4:W-:Y:S04]  /*10880*/  LDGSTS.E.BYPASS.LTC128B.128.ZFILL [R213+0x3900], [R164.64], P2 ;  /* 0x03900000a4d57fae */ /* 0x0009e80009141d48 */
[----:B-1----:R-:W1:Y:S01]  /*10890*/  SHFL.IDX PT, R84, R84, 0x4, 0x181f ;  /* 0x00981f0054547f89 */ /* 0x002e6200000e0000 */
[----:B---3--:R-:W-:Y:S04]  /*108a0*/  IADD3 R2, P1, P0, R2, R3, R85 ;  /* 0x0000000302027210 */ /* 0x008fe8000783e055 */
[----:B--2---:R-:W-:Y:S05]  /*108b0*/  IADD3.X R3, RZ, R90, R88, P1, P0 ;  /* 0x0000005aff037210 */ /* 0x004fea0000fe0458 */
[----:B------:R2:W-:Y:S04]  /*108c0*/  LDGSTS.E.BYPASS.LTC128B.128.ZFILL [R213+0x4100], [R2.64], P2 ;  /* 0x0410000002d57fae */ /* 0x0005e80009141d48 */
[----:B--2---:R4:W2:Y:S02]  /*108d0*/  SHFL.IDX PT, R2, R0, 0x4, 0x181f ;  /* 0x00981f0000027f89 */ /* 0x0048a400000e0000 */
.L_x_432:
[C---:B-1--4-:R-:W-:Y:S02]  /*108e0*/  IADD3 R0, -R89.reuse, 0x10, RZ ;  /* 0x0000001059007810 */ /* 0x052fe40007ffe1ff */
[----:B------:R-:W-:Y:S02]  /*108f0*/  ISETP.NE.U32.AND P0, PT, R89, RZ, PT ;  /* 0x000000ff5900720c */ /* 0x000fe40003f05070 */
[----:B------:R-:W-:Y:S04]  /*10900*/  LOP3.LUT R0, R0, 0xf, RZ, 0xc0, !PT ;  /* 0x0000000f00007812 */ /* 0x000fe800078ec0ff */
[----:B--2---:R-:W-:Y:S04]  /*10910*/  IADD3 R2, P2, P1, R0, R2, R85 ;  /* 0x0000000200027210 */ /* 0x004fe8000795e055 */
[----:B------:R-:W-:Y:S05]  /*10920*/  IADD3.X R3, RZ, R84, R88, P2, P1 ;  /* 0x00000054ff037210 */ /* 0x000fea00017e2458 */
[----:B------:R-:W-:Y:S01]  /*10930*/  @!PT LDS RZ, [RZ] ;  /* 0x00000000fffff984 */ /* 0x000fe20000000800 */
[----:B------:R-:W-:Y:S01]  /*10940*/  @!PT LDS RZ, [RZ] ;  /* 0x00000000fffff984 */ /* 0x000fe20000000800 */
[----:B------:R-:W-:Y:S01]  /*10950*/  @!PT LDS RZ, [RZ] ;  /* 0x00000000fffff984 */ /* 0x000fe20000000800 */
[----:B------:R1:W-:Y:S04]  /*10960*/  LDGSTS.E.BYPASS.LTC128B.128.ZFILL [R213+0x4900], [R2.64], P0 ;  /* 0x0490000002d57fae */ /* 0x0003e80008141d48 */
.L_x_339:
[----:B------:R-:W-:Y:S05]  /*10970*/  BSYNC B0 ;  /* 0x0000000000007941 */ /* 0x000fea0003800000 */
.L_x_338:
        /* <DEDUP_REMOVED lines=82> */
[----:B------:R-:W1:Y:S02]  /*10ea0*/  SHFL.BFLY PT, R0, R84, 0x2, 0x1f ;  /* 0x0c401f0054007f89 */ /* 0x000e6400000e0000 */
[----:B-1----:R-:W-:Y:S05]  /*10eb0*/  FMNMX.FTZ R0, R84, R0, !PT ;  /* 0x0000000054007209 */ /* 0x002fea0007810000 */
[----:B------:R-:W1:Y:S02]  /*10ec0*/  SHFL.BFLY PT, R2, R0, 0x1, 0x1f ;  /* 0x0c201f0000027f89 */ /* 0x000e6400000e0000 */
[----:B-1----:R-:W-:Y:S02]  /*10ed0*/  FMNMX.FTZ R90, R0, R2, !PT ;  /* 0x00000002005a7209 */ /* 0x002fe40007810000 */
        /* <DEDUP_REMOVED lines=10> */
[----:B------:R1:W2:Y:S02]  /*10f80*/  SHFL.BFLY PT, R0, R84, 0x1, 0x1f ;  /* 0x0c201f0054007f89 */ /* 0x0002a400000e0000 */
.L_x_433:
[----:B------:R-:W-:Y:S01]  /*10f90*/  FMUL.FTZ R2, R90, c[0x0][0x2d0] ;  /* 0x0000b4005a027a20 */ /* 0x000fe20000410000 */
[----:B--2---:R-:W-:Y:S01]  /*10fa0*/  FMNMX.FTZ R85, R0, R84, !PT ;  /* 0x0000005400557209 */ /* 0x004fe20007810000 */
[----:B------:R-:W-:Y:S01]  /*10fb0*/  FADD.FTZ R0, -R90, R94 ;  /* 0x0000005e5a007221 */ /* 0x000fe20000010100 */
[----:B------:R-:W-:Y:S01]  /*10fc0*/  WARPSYNC 0xffffffff ;  /* 0xffffffff00007948 */ /* 0x000fe20003800000 */
[--C-:B------:R-:W-:Y:S02]  /*10fd0*/  FFMA.FTZ R4, R4, c[0x0][0x2d0], -R2.reuse ;  /* 0x0000b40004047a23 */ /* 0x100fe40000010802 */
[----:B------:R-:W-:Y:S02]  /*10fe0*/  FMUL.FTZ R0, R0, c[0x0][0x2d0] ;  /* 0x0000b40000007a20 */ /* 0x000fe40000410000 */
[--C-:B------:R-:W-:Y:S02]  /*10ff0*/  FFMA.FTZ R3, R5, c[0x0][0x2d0], -R2.reuse ;  /* 0x0000b40005037a23 */ /* 0x100fe40000010802 */
[----:B-1----:R-:W-:Y:S01]  /*11000*/  MUFU.EX2 R84, R0 ;  /* 0x0000000000547308 */ /* 0x002fe20000000800 */
        /* <DEDUP_REMOVED lines=16> */
[--C-:B------:R-:W-:Y:S02]  /*11110*/  FFMA.FTZ R182, R32, c[0x0][0x2d0], -R2.reuse ;  /* 0x0000b40020b67a23 */ /* 0x100fe40000010802 */
[--C-:B------:R-:W-:Y:S02]  /*11120*/  FFMA.FTZ R181, R33, c[0x0][0x2d0], -R2.reuse ;  /* 0x0000b40021b57a23 */ /* 0x100fe40000010802 */
[--C-:B------:R-:W-:Y:S02]  /*11130*/  FFMA.FTZ R217, R68, c[0x0][0x2d0], -R2.reuse ;  /* 0x0000b40044d97a23 */ /* 0x100fe40000010802 */
[----:B------:R-:W-:Y:S02]  /*11140*/  FFMA.FTZ R222, R69, c[0x0][0x2d0], -R2 ;  /* 0x0000b40045de7a23 */ /* 0x000fe40000010802 */
[----:B------:R-:W1:Y:S02]  /*11150*/  MUFU.EX2 R2, R4 ;  /* 0x0000000400027308 */ /* 0x000e640000000800 */
[----:B-1----:R-:W-:Y:S01]  /*11160*/  FFMA.FTZ R0, R84, R225, R2 ;  /* 0x000000e154007223 */ /* 0x002fe20000010002 */
[----:B------:R-:W-:Y:S01]  /*11170*/  F2FP.PACK_AB R68, R3, R2 ;  /* 0x000000020344723e */ /* 0x000fe200000000ff */
[----:B------:R-:W-:Y:S02]  /*11180*/  FMUL.FTZ R2, R89, c[0x0][0x2d0] ;  /* 0x0000b40059027a20 */ /* 0x000fe40000410000 */
[----:B------:R-:W-:Y:S02]  /*11190*/  FADD.FTZ R33, R3, R0 ;  /* 0x0000000003217221 */ /* 0x000fe40000010000 */
[----:B------:R-:W-:Y:S02]  /*111a0*/  FADD.FTZ R0, -R89, R95 ;  /* 0x0000005f59007221 */ /* 0x000fe40000010100 */
[--C-:B------:R-:W-:Y:S02]  /*111b0*/  FFMA.FTZ R6, R6, c[0x0][0x2d0], -R2.reuse ;  /* 0x0000b40006067a23 */ /* 0x100fe40000010802 */
[----:B------:R-:W-:Y:S02]  /*111c0*/  FMUL.FTZ R0, R0, c[0x0][0x2d0] ;  /* 0x0000b40000007a20 */ /* 0x000fe40000410000 */
[--C-:B------:R-:W-:Y:S02]  /*111d0*/  FFMA.FTZ R20, R18, c[0x0][0x2d0], -R2.reuse ;  /* 0x0000b40012147a23 */ /* 0x100fe40000010802 */
[----:B------:R-:W1:Y:S01]  /*111e0*/  MUFU.EX2 R3, R0 ;  /* 0x0000000000037308 */ /* 0x000e620000000800 */
[--C-:B------:R-:W-:Y:S02]  /*111f0*/  FFMA.FTZ R167, R38, c[0x0][0x2d0], -R2.reuse ;  /* 0x0000b40026a77a23 */ /* 0x100fe40000010802 */
[--C-:B------:R-:W-:Y:S02]  /*11200*/  FFMA.FTZ R172, R39, c[0x0][0x2d0], -R2.reuse ;  /* 0x0000b40027ac7a23 */ /* 0x100fe40000010802 */
[----:B------:R-:W-:Y:S01]  /*11210*/  LDSM.16.MT88.4 R36, [R201] ;  /* 0x00000000c924783b */ /* 0x000fe20000004200 */
[--C-:B------:R-:W-:Y:S02]  /*11220*/  FFMA.FTZ R216, R54, c[0x0][0x2d0], -R2.reuse ;  /* 0x0000b40036d87a23 */ /* 0x100fe40000010802 */
[--C-:B------:R-:W-:Y:S02]  /*11230*/  FFMA.FTZ R215, R55, c[0x0][0x2d0], -R2.reuse ;  /* 0x0000b40037d77a23 */ /* 0x100fe40000010802 */
[----:B------:R-:W2:Y:S01]  /*11240*/  MUFU.EX2 R6, R6 ;  /* 0x0000000600067308 */ /* 0x000ea20000000800 */
[--C-:B------:R-:W-:Y:S02]  /*11250*/  FFMA.FTZ R7, R7, c[0x0][0x2d0], -R2.reuse ;  /* 0x0000b40007077a23 */ /* 0x100fe40000010802 */
[--C-:B------:R-:W-:Y:S01]  /*11260*/  FFMA.FTZ R32, R19, c[0x0][0x2d0], -R2.reuse ;  /* 0x0000b40013207a23 */ /* 0x100fe20000010802 */
[----:B------:R-:W-:Y:S01]  /*11270*/  LDSM.16.MT88.4 R52, [R198] ;  /* 0x00000000c634783b */ /* 0x000fe20000004200 */
        /* <DEDUP_REMOVED lines=13> */
[----:B------:R-:W-:Y:S02]  /*11350*/  FFMA.FTZ R169, R34, c[0x0][0x2d0], -R2 ;  /* 0x0000b40022a97a23 */ /* 0x000fe40000010802 */
[C---:B-1----:R-:W-:Y:S01]  /*11360*/  FMUL.FTZ R35, R3.reuse, R147 ;  /* 0x0000009303237220 */ /* 0x042fe20000410000 */
[----:B------:R-:W1:Y:S01]  /*11370*/  MUFU.EX2 R2, R7 ;  /* 0x0000000700027308 */ /* 0x000e620000000800 */
[----:B--2---:R-:W-:Y:S02]  /*11380*/  FFMA.FTZ R0, R3, R224, R6 ;  /* 0x000000e003007223 */ /* 0x004fe40000010006 */
[----:B------:R-:W-:Y:S02]  /*11390*/  FMUL.FTZ R4, R88, c[0x0][0x2d0] ;  /* 0x0000b40058047a20 */ /* 0x000fe40000410000 */
[----:B------:R-:W-:Y:S02]  /*113a0*/  FMUL.FTZ R48, R84, R152 ;  /* 0x0000009854307220 */ /* 0x000fe40000410000 */
[--C-:B------:R-:W-:Y:S02]  /*113b0*/  FFMA.FTZ R5, R8, c[0x0][0x2d0], -R4.reuse ;  /* 0x0000b40008057a23 */ /* 0x100fe40000010804 */
[--C-:B------:R-:W-:Y:S01]  /*113c0*/  FFMA.FTZ R83, R24, c[0x0][0x2d0], -R4.reuse ;  /* 0x0000b40018537a23 */ /* 0x100fe20000010804 */
[----:B------:R-:W2:Y:S01]  /*113d0*/  MUFU.EX2 R8, R17 ;  /* 0x0000001100087308 */ /* 0x000ea20000000800 */
[--C-:B------:R-:W-:Y:S02]  /*113e0*/  FFMA.FTZ R82, R25, c[0x0][0x2d0], -R4.reuse ;  /* 0x0000b40019527a23 */ /* 0x100fe40000010804 */
[--C-:B------:R-:W-:Y:S02]  /*113f0*/  FFMA.FTZ R81, R28, c[0x0][0x2d0], -R4.reuse ;  /* 0x0000b4001c517a23 */ /* 0x100fe40000010804 */
[--C-:B------:R-:W-:Y:S02]  /*11400*/  FFMA.FTZ R80, R29, c[0x0][0x2d0], -R4.reuse ;  /* 0x0000b4001d507a23 */ /* 0x100fe40000010804 */
[--C-:B------:R-:W-:Y:S02]  /*11410*/  FFMA.FTZ R187, R45, c[0x0][0x2d0], -R4.reuse ;  /* 0x0000b4002dbb7a23 */ /* 0x100fe40000010804 */
[--C-:B------:R-:W-:Y:S01]  /*11420*/  FFMA.FTZ R234, R72, c[0x0][0x2d0], -R4.reuse ;  /* 0x0000b40048ea7a23 */ /* 0x100fe20000010804 */
[----:B------:R-:W-:Y:S01]  /*11430*/  MUFU.EX2 R23, R5 ;  /* 0x0000000500177308 */ /* 0x000fe20000000800 */
[--C-:B------:R-:W-:Y:S02]  /*11440*/  FFMA.FTZ R236, R73, c[0x0][0x2d0], -R4.reuse ;  /* 0x0000b40049ec7a23 */ /* 0x100fe40000010804 */
[----:B------:R-:W-:Y:S01]  /*11450*/  FFMA.FTZ R19, R12, c[0x0][0x2d0], -R4 ;  /* 0x0000b4000c137a23 */ /* 0x000fe20000010804 */
[C---:B-1----:R-:W-:Y:S01]  /*11460*/  F2FP.PACK_AB R69, R2.reuse, R6 ;  /* 0x000000060245723e */ /* 0x042fe200000000ff */
[----:B------:R-:W-:Y:S02]  /*11470*/  FADD.FTZ R34, R2, R0 ;  /* 0x0000000002227221 */ /* 0x000fe40000010000 */
[----:B------:R-:W-:Y:S02]  /*11480*/  FADD.FTZ R0, -R88, R96 ;  /* 0x0000006058007221 */ /* 0x000fe40000010100 */
[--C-:B------:R-:W-:Y:S01]  /*11490*/  FFMA.FTZ R6, R9, c[0x0][0x2d0], -R4.reuse ;  /* 0x0000b40009067a23 */ /* 0x100fe20000010804 */
[----:B------:R-:W-:Y:S01]  /*114a0*/  MUFU.EX2 R251, R80 ;  /* 0x0000005000fb7308 */ /* 0x000fe20000000800 */
[----:B------:R-:W-:Y:S02]  /*114b0*/  FMUL.FTZ R0, R0, c[0x0][0x2d0] ;  /* 0x0000b40000007a20 */ /* 0x000fe40000410000 */
[----:B------:R-:W-:Y:S01]  /*114c0*/  FMUL.FTZ R49, R84, R153 ;  /* 0x0000009954317220 */ /* 0x000fe20000410000 */
[----:B--2---:R-:W-:Y:S01]  /*114d0*/  F2FP.PACK_AB R70, R8, R21 ;  /* 0x000000150846723e */ /* 0x004fe200000000ff */
[C---:B------:R-:W-:Y:S02]  /*114e0*/  FMUL.FTZ R50, R3.reuse, R154 ;  /* 0x0000009a03327220 */ /* 0x040fe40000410000 */
[----:B------:R-:W-:Y:S02]  /*114f0*/  FMUL.FTZ R51, R3, R155 ;  /* 0x0000009b03337220 */ /* 0x000fe40000410000 */
[----:B------:R-:W-:Y:S01]  /*11500*/  LDSM.16.MT88.4 R152, [R198+0x2000] ;  /* 0x00200000c698783b */ /* 0x000fe20000004200 */
[----:B------:R1:W-:Y:S01]  /*11510*/  MUFU.EX2 R2, R0 ;  /* 0x0000000000027308 */ /* 0x0003e20000000800 */
[--C-:B------:R-:W-:Y:S02]  /*11520*/  FFMA.FTZ R18, R13, c[0x0][0x2d0], -R4.reuse ;  /* 0x0000b4000d127a23 */ /* 0x100fe40000010804 */
[--C-:B------:R-:W-:Y:S02]  /*11530*/  FFMA.FTZ R177, R44, c[0x0][0x2d0], -R4.reuse ;  /* 0x0000b4002cb17a23 */ /* 0x100fe40000010804 */
[--C-:B------:R-:W-:Y:S02]  /*11540*/  FFMA.FTZ R189, R57, c[0x0][0x2d0], -R4.reuse ;  /* 0x0000b40039bd7a23 */ /* 0x100fe40000010804 */
[--C-:B------:R-:W-:Y:S02]  /*11550*/  FFMA.FTZ R166, R40, c[0x0][0x2d0], -R4.reuse ;  /* 0x0000b40028a67a23 */ /* 0x100fe40000010804 */
[--C-:B------:R-:W-:Y:S01]  /*11560*/  FFMA.FTZ R173, R41, c[0x0][0x2d0], -R4.reuse ;  /* 0x0000b40029ad7a23 */ /* 0x100fe20000010804 */
[----:B------:R-:W2:Y:S01]  /*11570*/  MUFU.EX2 R22, R6 ;  /* 0x0000000600167308 */ /* 0x000ea20000000800 */
[--C-:B------:R-:W-:Y:S02]  /*11580*/  FFMA.FTZ R190, R56, c[0x0][0x2d0], -R4.reuse ;  /* 0x0000b40038be7a23 */ /* 0x100fe40000010804 */
[--C-:B------:R-:W-:Y:S02]  /*11590*/  FFMA.FTZ R186, R60, c[0x0][0x2d0], -R4.reuse ;  /* 0x0000b4003cba7a23 */ /* 0x100fe40000010804 */
[--C-:B------:R-:W-:Y:S02]  /*115a0*/  FFMA.FTZ R185, R61, c[0x0][0x2d0], -R4.reuse ;  /* 0x0000b4003db97a23 */ /* 0x100fe40000010804 */
[--C-:B------:R-:W-:Y:S02]  /*115b0*/  FFMA.FTZ R238, R76, c[0x0][0x2d0], -R4.reuse ;  /* 0x0000b4004cee7a23 */ /* 0x100fe40000010804 */
[----:B------:R-:W-:Y:S01]  /*115c0*/  FFMA.FTZ R240, R77, c[0x0][0x2d0], -R4 ;  /* 0x0000b4004df07a23 */ /* 0x000fe20000010804 */
[----:B------:R-:W-:Y:S01]  /*115d0*/  MUFU.EX2 R76, R184 ;  /* 0x000000b8004c7308 */ /* 0x000fe20000000800 */
[C---:B------:R-:W-:Y:S02]  /*115e0*/  FMUL.FTZ R4, R85.reuse, c[0x0][0x2d0] ;  /* 0x0000b40055047a20 */ /* 0x040fe40000410000 */
[----:B-1----:R-:W-:Y:S02]  /*115f0*/  FADD.FTZ R0, -R85, R97 ;  /* 0x0000006155007221 */ /* 0x002fe40000010100 */
[--C-:B------:R-:W-:Y:S02]  /*11600*/  FFMA.FTZ R5, R10, c[0x0][0x2d0], -R4.reuse ;  /* 0x0000b4000a057a23 */ /* 0x100fe40000010804 */
[----:B------:R-:W-:Y:S03]  /*11610*/  FMUL.FTZ R0, R0, c[0x0][0x2d0] ;  /* 0x0000b40000007a20 */ /* 0x000fe60000410000 */
[----:B------:R-:W-:Y:S01]  /*11620*/  MUFU.EX2 R77, R182 ;  /* 0x000000b6004d7308 */ /* 0x000fe20000000800 */
[--C-:B------:R-:W-:Y:S02]  /*11630*/  FFMA.FTZ R237, R74, c[0x0][0x2d0], -R4.reuse ;  /* 0x0000b4004aed7a23 */ /* 0x100fe40000010804 */
[--C-:B------:R-:W-:Y:S01]  /*11640*/  FFMA.FTZ R239, R75, c[0x0][0x2d0], -R4.reuse ;  /* 0x0000b4004bef7a23 */ /* 0x100fe20000010804 */
[----:B--2---:R-:W-:Y:S01]  /*11650*/  F2FP.PACK_AB R64, R22, R23 ;  /* 0x000000171640723e */ /* 0x004fe200000000ff */
[----:B------:R-:W-:Y:S01]  /*11660*/  FADD.FTZ R6, R21, R33 ;  /* 0x0000002115067221 */ /* 0x000fe20000010000 */
[----:B------:R-:W-:Y:S01]  /*11670*/  LDSM.16.MT88.4 R72, [R200] ;  /* 0x00000000c848783b */ /* 0x000fe20000004200 */
[----:B------:R-:W-:Y:S02]  /*11680*/  FMUL.FTZ R57, R2, R105 ;  /* 0x0000006902397220 */ /* 0x000fe40000410000 */
[--C-:B------:R-:W-:Y:S01]  /*11690*/  FFMA.FTZ R17, R11, c[0x0][0x2d0], -R4.reuse ;  /* 0x0000b4000b117a23 */ /* 0x100fe20000010804 */
[----:B------:R-:W1:Y:S01]  /*116a0*/  MUFU.EX2 R0, R0 ;  /* 0x0000000000007308 */ /* 0x000e620000000800 */
        /* <DEDUP_REMOVED lines=14> */
[C---:B-1----:R-:W-:Y:S02]  /*11790*/  FMUL.FTZ R58, R0.reuse, R106 ;  /* 0x0000006a003a7220 */ /* 0x042fe40000410000 */
[----:B------:R-:W-:Y:S02]  /*117a0*/  FMUL.FTZ R59, R0, R107 ;  /* 0x0000006b003b7220 */ /* 0x000fe40000410000 */
[--C-:B------:R-:W-:Y:S01]  /*117b0*/  FFMA.FTZ R227, R62, c[0x0][0x2d0], -R4.reuse ;  /* 0x0000b4003ee37a23 */ /* 0x100fe20000010804 */
[----:B------:R-:W-:Y:S01]  /*117c0*/  MUFU.EX2 R182, R173 ;  /* 0x000000ad00b67308 */ /* 0x000fe20000000800 */
[--C-:B------:R-:W-:Y:S02]  /*117d0*/  FFMA.FTZ R230, R63, c[0x0][0x2d0], -R4.reuse ;  /* 0x0000b4003fe67a23 */ /* 0x100fe40000010804 */
[--C-:B------:R-:W-:Y:S02]  /*117e0*/  FFMA.FTZ R242, R79, c[0x0][0x2d0], -R4.reuse ;  /* 0x0000b4004ff27a23 */ /* 0x100fe40000010804 */
[C---:B------:R-:W-:Y:S02]  /*117f0*/  FMUL.FTZ R10, R0.reuse, R130 ;  /* 0x00000082000a7220 */ /* 0x040fe40000410000 */
[C---:B------:R-:W-:Y:S02]  /*11800*/  FMUL.FTZ R11, R0.reuse, R131 ;  /* 0x00000083000b7220 */ /* 0x040fe40000410000 */
[C---:B------:R-:W-:Y:S01]  /*11810*/  FMUL.FTZ R14, R0.reuse, R126 ;  /* 0x0000007e000e7220 */ /* 0x040fe20000410000 */
[----:B------:R-:W-:Y:S01]  /*11820*/  MUFU.EX2 R174, R216 ;  /* 0x000000d800ae7308 */ /* 0x000fe20000000800 */
[C---:B------:R-:W-:Y:S02]  /*11830*/  FMUL.FTZ R15, R0.reuse, R127 ;  /* 0x0000007f000f7220 */ /* 0x040fe40000410000 */
[C---:B------:R-:W-:Y:S02]  /*11840*/  FMUL.FTZ R26, R0.reuse, R122 ;  /* 0x0000007a001a7220 */ /* 0x040fe40000410000 */
        /* <DEDUP_REMOVED lines=9> */
[----:B------:R1:W-:Y:S01]  /*118e0*/  MUFU.EX2 R119, R7 ;  /* 0x0000000700777308 */ /* 0x0003e20000000800 */
[C---:B------:R-:W-:Y:S02]  /*118f0*/  FMUL.FTZ R63, R0.reuse, R103 ;  /* 0x00000067003f7220 */ /* 0x040fe40000410000 */
[----:B--2---:R-:W-:Y:S02]  /*11900*/  FFMA.FTZ R79, R0, R246, R33 ;  /* 0x000000f6004f7223 */ /* 0x004fe40000010021 */
[----:B------:R-:W-:Y:S02]  /*11910*/  FFMA.FTZ R241, R78, c[0x0][0x2d0], -R4 ;  /* 0x0000b4004ef17a23 */ /* 0x000fe40000010804 */
[C---:B------:R-:W-:Y:S02]  /*11920*/  FFMA.FTZ R4, R2.reuse, R243, R23 ;  /* 0x000000f302047223 */ /* 0x040fe40000010017 */
[----:B------:R-:W-:Y:S01]  /*11930*/  FMUL.FTZ R60, R2, R100 ;  /* 0x00000064023c7220 */ /* 0x000fe20000410000 */
[----:B------:R2:W3:Y:S01]  /*11940*/  MUFU.EX2 R0, R20 ;  /* 0x0000001400007308 */ /* 0x0004e20000000800 */
[----:B------:R-:W-:Y:S02]  /*11950*/  FADD.FTZ R100, R22, R4 ;  /* 0x0000000416647221 */ /* 0x000fe40000010000 */
[C---:B------:R-:W-:Y:S02]  /*11960*/  FMUL.FTZ R56, R2.reuse, R104 ;  /* 0x0000006802387220 */ /* 0x040fe40000410000 */
[C---:B------:R-:W-:Y:S02]  /*11970*/  FMUL.FTZ R61, R2.reuse, R101 ;  /* 0x00000065023d7220 */ /* 0x040fe40000410000 */
[----:B------:R-:W-:Y:S02]  /*11980*/  FMUL.FTZ R24, R2, R120 ;  /* 0x0000007802187220 */ /* 0x000fe40000410000 */
[C---:B------:R-:W-:Y:S01]  /*11990*/  FMUL.FTZ R4, R84.reuse, R132 ;  /* 0x0000008454047220 */ /* 0x040fe20000410000 */
[----:B------:R-:W4:Y:S01]  /*119a0*/  MUFU.EX2 R104, R32 ;  /* 0x0000002000687308 */ /* 0x000f220000000800 */
[----:B------:R-:W-:Y:S02]  /*119b0*/  FMUL.FTZ R5, R84, R133 ;  /* 0x0000008554057220 */ /* 0x000fe40000410000 */
[----:B------:R-:W-:Y:S02]  /*119c0*/  FADD.FTZ R97, R8, R6 ;  /* 0x0000000608617221 */ /* 0x000fe40000010000 */
[C---:B------:R-:W-:Y:S02]  /*119d0*/  FMUL.FTZ R6, R3.reuse, R134 ;  /* 0x0000008603067220 */ /* 0x040fe40000410000 */
[C---:B-1----:R-:W-:Y:S02]  /*119e0*/  FMUL.FTZ R7, R3.reuse, R135 ;  /* 0x0000008703077220 */ /* 0x042fe40000410000 */
[C---:B------:R-:W-:Y:S01]  /*119f0*/  FMUL.FTZ R8, R2.reuse, R128 ;  /* 0x0000008002087220 */ /* 0x040fe20000410000 */
[----:B------:R1:W5:Y:S01]  /*11a00*/  MUFU.EX2 R103, R19 ;  /* 0x0000001300677308 */ /* 0x0003620000000800 */
[C---:B------:R-:W-:Y:S02]  /*11a10*/  FMUL.FTZ R9, R2.reuse, R129 ;  /* 0x0000008102097220 */ /* 0x040fe40000410000 */
[C---:B------:R-:W-:Y:S01]  /*11a20*/  FMUL.FTZ R12, R2.reuse, R124 ;  /* 0x0000007c020c7220 */ /* 0x040fe20000410000 */
[----:B--2---:R-:W2:Y:S01]  /*11a30*/  LDSM.16.MT88.4 R20, [R197] ;  /* 0x00000000c514783b */ /* 0x004ea20000004200 */
[----:B------:R-:W-:Y:S02]  /*11a40*/  FMUL.FTZ R13, R2, R125 ;  /* 0x0000007d020d7220 */ /* 0x000fe40000410000 */
[----:B---3--:R-:W-:Y:S02]  /*11a50*/  FADD.FTZ R95, R0, R34 ;  /* 0x00000022005f7221 */ /* 0x008fe40000010000 */
[C---:B------:R-:W-:Y:S01]  /*11a60*/  FMUL.FTZ R34, R3.reuse, R146 ;  /* 0x0000009203227220 */ /* 0x040fe20000410000 */
[----:B------:R-:W3:Y:S01]  /*11a70*/  MUFU.EX2 R101, R17 ;  /* 0x0000001100657308 */ /* 0x000ee20000000800 */
[C---:B------:R-:W-:Y:S02]  /*11a80*/  FMUL.FTZ R41, R2.reuse, R113 ;  /* 0x0000007102297220 */ /* 0x040fe40000410000 */
[----:B------:R-:W-:Y:S01]  /*11a90*/  FMUL.FTZ R44, R2, R108 ;  /* 0x0000006c022c7220 */ /* 0x000fe20000410000 */
[----:B----4-:R-:W-:Y:S01]  /*11aa0*/  F2FP.PACK_AB R71, R104, R0 ;  /* 0x000000006847723e */ /* 0x010fe200000000ff */
[----:B------:R-:W-:Y:S02]  /*11ab0*/  FMUL.FTZ R32, R84, R144 ;  /* 0x0000009054207220 */ /* 0x000fe40000410000 */
[C---:B------:R-:W-:Y:S02]  /*11ac0*/  FMUL.FTZ R45, R2.reuse, R109 ;  /* 0x0000006d022d7220 */ /* 0x040fe40000410000 */
[C---:B------:R-:W-:Y:S01]  /*11ad0*/  FMUL.FTZ R25, R2.reuse, R121 ;  /* 0x0000007902197220 */ /* 0x040fe20000410000 */
[----:B------:R-:W4:Y:S01]  /*11ae0*/  MUFU.EX2 R102, R16 ;  /* 0x0000001000667308 */ /* 0x000f220000000800 */
[C---:B------:R-:W-:Y:S02]  /*11af0*/  FMUL.FTZ R28, R2.reuse, R116 ;  /* 0x00000074021c7220 */ /* 0x040fe40000410000 */
[C---:B------:R-:W-:Y:S02]  /*11b00*/  FMUL.FTZ R29, R2.reuse, R117 ;  /* 0x00000075021d7220 */ /* 0x040fe40000410000 */
[----:B-1----:R-:W-:Y:S02]  /*11b10*/  FMUL.FTZ R19, R3, R139 ;  /* 0x0000008b03137220 */ /* 0x002fe40000410000 */
[----:B-----5:R-:W-:Y:S02]  /*11b20*/  FADD.FTZ R94, R103, R100 ;  /* 0x00000064675e7221 */ /* 0x020fe40000010000 */
[----:B------:R-:W-:Y:S01]  /*11b30*/  FMUL.FTZ R40, R2, R112 ;  /* 0x0000007002287220 */ /* 0x000fe20000410000 */
[----:B------:R-:W1:Y:S01]  /*11b40*/  MUFU.EX2 R120, R18 ;  /* 0x0000001200787308 */ /* 0x000e620000000800 */
[----:B------:R-:W-:Y:S01]  /*11b50*/  FADD.FTZ R0, R76, R97 ;  /* 0x000000614c007221 */ /* 0x000fe20000010000 */
[----:B---3--:R-:W-:Y:S01]  /*11b60*/  F2FP.PACK_AB R65, R101, R33 ;  /* 0x000000216541723e */ /* 0x008fe200000000ff */
[C---:B------:R-:W-:Y:S02]  /*11b70*/  FMUL.FTZ R17, R84.reuse, R137 ;  /* 0x0000008954117220 */ /* 0x040fe40000410000 */
[C---:B------:R-:W-:Y:S02]  /*11b80*/  FMUL.FTZ R33, R84.reuse, R145 ;  /* 0x0000009154217220 */ /* 0x040fe40000410000 */
[----:B------:R-:W-:Y:S03]  /*11b90*/  LDSM.16.MT88.4 R144, [R201+0x2000] ;  /* 0x00200000c990783b */ /* 0x000fe60000004200 */
[----:B------:R-:W-:Y:S01]  /*11ba0*/  MUFU.EX2 R113, R83 ;  /* 0x0000005300717308 */ /* 0x000fe20000000800 */
[-C--:B--2---:R-:W-:Y:S05]  /*11bb0*/  HMMA.16816.F32 R4, R68, R20.reuse, R4 ;  /* 0x000000144404723c */ /* 0x084fea0000001804 */
[----:B----4-:R-:W-:Y:S01]  /*11bc0*/  F2FP.PACK_AB R67, R119, R102 ;  /* 0x000000667743723e */ /* 0x010fe200000000ff */
[----:B------:R-:W-:Y:S03]  /*11bd0*/  FMUL.FTZ R16, R84, R136 ;  /* 0x0000008854107220 */ /* 0x000fe60000410000 */
[----:B------:R2:W-:Y:S03]  /*11be0*/  MUFU.EX2 R126, R81 ;  /* 0x00000051007e7308 */ /* 0x0005e60000000800 */
[----:B-1----:R-:W-:Y:S01]  /*11bf0*/  F2FP.PACK_AB R66, R120, R103 ;  /* 0x000000677842723e */ /* 0x002fe200000000ff */
[C---:B------:R-:W-:Y:S02]  /*11c00*/  FMUL.FTZ R18, R3.reuse, R138 ;  /* 0x0000008a03127220 */ /* 0x040fe40000410000 */
[----:B------:R-:W-:Y:S04]  /*11c10*/  LDSM.16.MT88.4 R136, [R197+0x2000] ;  /* 0x00200000c588783b */ /* 0x000fe80000004200 */
[----:B------:R-:W-:Y:S01]  /*11c20*/  MUFU.EX2 R111, R180 ;  /* 0x000000b4006f7308 */ /* 0x000fe20000000800 */
[C---:B------:R-:W-:Y:S07]  /*11c30*/  HMMA.16816.F32 R8, R64.reuse, R20, R8 ;  /* 0x000000144008723c */ /* 0x040fee0000001808 */
[C---:B------:R-:W-:Y:S01]  /*11c40*/  FMUL.FTZ R20, R84.reuse, R140 ;  /* 0x0000008c54147220 */ /* 0x040fe20000410000 */
[-C--:B------:R-:W-:Y:S01]  /*11c50*/  HMMA.16816.F32 R12, R64, R22.reuse, R12 ;  /* 0x00000016400c723c */ /* 0x080fe2000000180c */
[----:B------:R-:W-:Y:S01]  /*11c60*/  MUFU.EX2 R109, R179 ;  /* 0x000000b3006d7308 */ /* 0x000fe20000000800 */
[----:B--2---:R-:W1:Y:S02]  /*11c70*/  LDSM.16.MT88.4 R80, [R197+0x800] ;  /* 0x00080000c550783b */ /* 0x004e640000004200 */
[C---:B------:R-:W-:Y:S04]  /*11c80*/  FMUL.FTZ R21, R84.reuse, R141 ;  /* 0x0000008d54157220 */ /* 0x040fe80000410000 */
[C---:B------:R-:W-:Y:S03]  /*11c90*/  HMMA.16816.F32 R16, R68.reuse, R22, R16 ;  /* 0x000000164410723c */ /* 0x040fe60000001810 */
[----:B------:R-:W-:Y:S04]  /*11ca0*/  MUFU.EX2 R110, R178 ;  /* 0x000000b2006e7308 */ /* 0x000fe80000000800 */
[C---:B------:R-:W-:Y:S02]  /*11cb0*/  FMUL.FTZ R22, R3.reuse, R142 ;  /* 0x0000008e03167220 */ /* 0x040fe40000410000 */
[C---:B------:R-:W-:Y:S04]  /*11cc0*/  FMUL.FTZ R23, R3.reuse, R143 ;  /* 0x0000008f03177220 */ /* 0x040fe80000410000 */
[----:B------:R-:W-:Y:S03]  /*11cd0*/  MUFU.EX2 R108, R176 ;  /* 0x000000b0006c7308 */ /* 0x000fe60000000800 */
[-C--:B------:R-:W-:Y:S07]  /*11ce0*/  HMMA.16816.F32 R20, R68, R36.reuse, R20 ;  /* 0x000000244414723c */ /* 0x080fee0000001814 */
[----:B------:R-:W2:Y:S01]  /*11cf0*/  MUFU.EX2 R2, R183 ;  /* 0x000000b700027308 */ /* 0x000ea20000000800 */
[C---:B------:R-:W-:Y:S07]  /*11d00*/  HMMA.16816.F32 R24, R64.reuse, R36, R24 ;  /* 0x000000244018723c */ /* 0x040fee0000001818 */
[C---:B------:R-:W-:Y:S01]  /*11d10*/  FMUL.FTZ R36, R84.reuse, R148 ;  /* 0x0000009454247220 */ /* 0x040fe20000410000 */
[-C--:B------:R-:W-:Y:S01]  /*11d20*/  HMMA.16816.F32 R28, R64, R38.reuse, R28 ;  /* 0x00000026401c723c */ /* 0x080fe2000000181c */
[----:B------:R-:W-:Y:S03]  /*11d30*/  MUFU.EX2 R183, R166 ;  /* 0x000000a600b77308 */ /* 0x000fe60000000800 */
[----:B------:R-:W-:Y:S04]  /*11d40*/  FMUL.FTZ R37, R84, R149 ;  /* 0x0000009554257220 */ /* 0x000fe80000410000 */
[C---:B------:R-:W-:Y:S03]  /*11d50*/  HMMA.16816.F32 R32, R68.reuse, R38, R32 ;  /* 0x000000264420723c */ /* 0x040fe60000001820 */
[----:B------:R-:W-:Y:S04]  /*11d60*/  MUFU.EX2 R173, R190 ;  /* 0x000000be00ad7308 */ /* 0x000fe80000000800 */
[C---:B------:R-:W-:Y:S01]  /*11d70*/  FMUL.FTZ R38, R3.reuse, R150 ;  /* 0x0000009603267220 */ /* 0x040fe20000410000 */
[C---:B--2---:R-:W-:Y:S01]  /*11d80*/  F2FP.PACK_AB R76, R2.reuse, R76 ;  /* 0x0000004c024c723e */ /* 0x044fe200000000ff */
[----:B------:R-:W-:Y:S03]  /*11d90*/  FMUL.FTZ R39, R3, R151 ;  /* 0x0000009703277220 */ /* 0x000fe60000410000 */
[----:B------:R-:W-:Y:S01]  /*11da0*/  FADD.FTZ R0, R2, R0 ;  /* 0x0000000002007221 */ /* 0x000fe20000010000 */
[----:B------:R-:W-:Y:S01]  /*11db0*/  MUFU.EX2 R176, R189 ;  /* 0x000000bd00b07308 */ /* 0x000fe20000000800 */
[----:B------:R-:W-:Y:S02]  /*11dc0*/  FADD.FTZ R2, R101, R79 ;  /* 0x0000004f65027221 */ /* 0x000fe40000010000 */
[-C--:B------:R-:W-:Y:S03]  /*11dd0*/  HMMA.16816.F32 R36, R68, R52.reuse, R36 ;  /* 0x000000344424723c */ /* 0x080fe60000001824 */
[----:B------:R-:W-:Y:S04]  /*11de0*/  FADD.FTZ R0, R77, R0 ;  /* 0x000000004d007221 */ /* 0x000fe80000010000 */
[----:B------:R-:W-:Y:S01]  /*11df0*/  MUFU.EX2 R178, R186 ;  /* 0x000000ba00b27308 */ /* 0x000fe20000000800 */
[C---:B------:R-:W-:Y:S07]  /*11e00*/  HMMA.16816.F32 R40, R64.reuse, R52, R40 ;  /* 0x000000344028723c */ /* 0x040fee0000001828 */
[C---:B------:R-:W-:Y:S01]  /*11e10*/  FMUL.FTZ R52, R84.reuse, R156 ;  /* 0x0000009c54347220 */ /* 0x040fe20000410000 */
[-C--:B------:R-:W-:Y:S01]  /*11e20*/  HMMA.16816.F32 R44, R64, R54.reuse, R44 ;  /* 0x00000036402c723c */ /* 0x080fe2000000182c */
[----:B------:R-:W-:Y:S03]  /*11e30*/  MUFU.EX2 R156, R192 ;  /* 0x000000c0009c7308 */ /* 0x000fe60000000800 */
[----:B------:R-:W-:Y:S04]  /*11e40*/  FMUL.FTZ R53, R84, R157 ;  /* 0x0000009d54357220 */ /* 0x000fe80000410000 */
[C---:B------:R-:W-:Y:S03]  /*11e50*/  HMMA.16816.F32 R48, R68.reuse, R54, R48 ;  /* 0x000000364430723c */ /* 0x040fe60000001830 */
[----:B------:R-:W2:Y:S04]  /*11e60*/  MUFU.EX2 R78, R181 ;  /* 0x000000b5004e7308 */ /* 0x000ea80000000800 */
[C---:B------:R-:W-:Y:S02]  /*11e70*/  FMUL.FTZ R54, R3.reuse, R158 ;  /* 0x0000009e03367220 */ /* 0x040fe40000410000 */
[----:B------:R-:W-:Y:S04]  /*11e80*/  FMUL.FTZ R55, R3, R159 ;  /* 0x0000009f03377220 */ /* 0x000fe80000410000 */
[----:B------:R-:W-:Y:S03]  /*11e90*/  MUFU.EX2 R159, R177 ;  /* 0x000000b1009f7308 */ /* 0x000fe60000000800 */
[-C--:B------:R-:W-:Y:S07]  /*11ea0*/  HMMA.16816.F32 R52, R68, R72.reuse, R52 ;  /* 0x000000484434723c */ /* 0x080fee0000001834 */
[----:B------:R-:W-:Y:S01]  /*11eb0*/  MUFU.EX2 R114, R171 ;  /* 0x000000ab00727308 */ /* 0x000fe20000000800 */
[C---:B------:R-:W-:Y:S04]  /*11ec0*/  HMMA.16816.F32 R56, R64.reuse, R72, R56 ;  /* 0x000000484038723c */ /* 0x040fe80000001838 */
[C---:B--2---:R-:W-:Y:S01]  /*11ed0*/  FADD.FTZ R0, R78.reuse, R0 ;  /* 0x000000004e007221 */ /* 0x044fe20000010000 */
[----:B------:R-:W-:Y:S03]  /*11ee0*/  F2FP.PACK_AB R78, R78, R77 ;  /* 0x0000004d4e4e723e */ /* 0x000fe600000000ff */
[-C--:B------:R-:W-:Y:S01]  /*11ef0*/  HMMA.16816.F32 R60, R64, R74.reuse, R60 ;  /* 0x0000004a403c723c */ /* 0x080fe2000000183c */
[----:B------:R-:W2:Y:S03]  /*11f00*/  MUFU.EX2 R122, R170 ;  /* 0x000000aa007a7308 */ /* 0x000ea60000000800 */
[----:B------:R-:W-:Y:S03]  /*11f10*/  FADD.FTZ R0, R111, R0 ;  /* 0x000000006f007221 */ /* 0x000fe60000010000 */
[C---:B------:R-:W-:Y:S02]  /*11f20*/  FMUL.FTZ R64, R84.reuse, R160 ;  /* 0x000000a054407220 */ /* 0x040fe40000410000 */
[----:B------:R-:W-:Y:S02]  /*11f30*/  FMUL.FTZ R65, R84, R161 ;  /* 0x000000a154417220 */ /* 0x000fe40000410000 */
[----:B------:R-:W-:Y:S01]  /*11f40*/  MUFU.EX2 R125, R169 ;  /* 0x000000a9007d7308 */ /* 0x000fe20000000800 */
[C---:B------:R-:W-:Y:S02]  /*11f50*/  FMUL.FTZ R66, R3.reuse, R162 ;  /* 0x000000a203427220 */ /* 0x040fe40000410000 */
[----:B------:R-:W-:Y:S02]  /*11f60*/  FMUL.FTZ R67, R3, R163 ;  /* 0x000000a303437220 */ /* 0x000fe40000410000 */
[----:B------:R-:W-:Y:S02]  /*11f70*/  FADD.FTZ R84, R102, R2 ;  /* 0x0000000266547221 */ /* 0x000fe40000010000 */
[----:B------:R-:W-:Y:S01]  /*11f80*/  LDSM.16.MT88.4 R100, [R198+0x800] ;  /* 0x00080000c664783b */ /* 0x000fe20000004200 */
[----:B------:R-:W-:Y:S02]  /*11f90*/  FADD.FTZ R3, R104, R95 ;  /* 0x0000005f68037221 */ /* 0x000fe40000010000 */
[----:B------:R-:W-:Y:S01]  /*11fa0*/  HMMA.16816.F32 R64, R68, R74, R64 ;  /* 0x0000004a4440723c */ /* 0x000fe20000001840 */
[----:B------:R-:W3:Y:S03]  /*11fb0*/  MUFU.EX2 R127, R168 ;  /* 0x000000a8007f7308 */ /* 0x000ee60000000800 */
[----:B--2---:R-:W-:Y:S01]  /*11fc0*/  F2FP.PACK_AB R77, R122, R114 ;  /* 0x000000727a4d723e */ /* 0x004fe200000000ff */
[----:B------:R-:W2:Y:S01]  /*11fd0*/  LDSM.16.MT88.4 R72, [R201+0x800] ;  /* 0x00080000c948783b */ /* 0x000ea20000004200 */
[----:B------:R-:W-:Y:S01]  /*11fe0*/  FADD.FTZ R0, R109, R0 ;  /* 0x000000006d007221 */ /* 0x000fe20000010000 */
[----:B------:R-:W-:Y:S01]  /*11ff0*/  F2FP.PACK_AB R68, R123, R113 ;  /* 0x000000717b44723e */ /* 0x000fe200000000ff */
[----:B------:R-:W-:Y:S01]  /*12000*/  FADD.FTZ R3, R114, R3 ;  /* 0x0000000372037221 */ /* 0x000fe20000010000 */
[----:B------:R-:W-:Y:S02]  /*12010*/  F2FP.PACK_AB R70, R251, R126 ;  /* 0x0000007efb46723e */ /* 0x000fe400000000ff */
[----:B------:R-:W-:Y:S01]  /*12020*/  MUFU.EX2 R116, R165 ;  /* 0x000000a500747308 */ /* 0x000fe20000000800 */
[----:B------:R-:W-:Y:S01]  /*12030*/  FADD.FTZ R0, R110, R0 ;  /* 0x000000006e007221 */ /* 0x000fe20000010000 */
[----:B------:R-:W-:Y:S01]  /*12040*/  LDSM.16.MT88.4 R104, [R198+0x1000] ;  /* 0x00100000c668783b */ /* 0x000fe20000004200 */
[----:B------:R-:W-:Y:S02]  /*12050*/  FADD.FTZ R3, R122, R3 ;  /* 0x000000037a037221 */ /* 0x000fe40000010000 */
[----:B------:R-:W-:Y:S02]  /*12060*/  FADD.FTZ R2, R108, R0 ;  /* 0x000000006c027221 */ /* 0x000fe40000010000 */
[----:B------:R-:W-:Y:S02]  /*12070*/  FADD.FTZ R0, R120, R94 ;  /* 0x0000005e78007221 */ /* 0x000fe40000010000 */
[----:B------:R-:W-:Y:S01]  /*12080*/  FADD.FTZ R94, R119, R84 ;  /* 0x00000054775e7221 */ /* 0x000fe20000010000 */
[----:B------:R-:W4:Y:S01]  /*12090*/  MUFU.EX2 R117, R164 ;  /* 0x000000a400757308 */ /* 0x000f220000000800 */
[----:B------:R-:W-:Y:S01]  /*120a0*/  FADD.FTZ R84, R113, R0 ;  /* 0x0000000071547221 */ /* 0x000fe20000010000 */
[----:B---3--:R-:W-:Y:S08]  /*120b0*/  F2FP.PACK_AB R79, R127, R125 ;  /* 0x0000007d7f4f723e */ /* 0x008ff000000000ff */
[----:B------:R-:W3:Y:S01]  /*120c0*/  MUFU.EX2 R124, R96 ;  /* 0x00000060007c7308 */ /* 0x000ee20000000800 */
[-C--:B-1----:R-:W-:Y:S09]  /*120d0*/  HMMA.16816.F32 R4, R76, R80.reuse, R4 ;  /* 0x000000504c04723c */ /* 0x082ff20000001804 */
[----:B------:R1:W-:Y:S03]  /*120e0*/  MUFU.EX2 R177, R187 ;  /* 0x000000bb00b17308 */ /* 0x0003e60000000800 */
[----:B----4-:R-:W-:Y:S07]  /*120f0*/  F2FP.PACK_AB R69, R117, R116 ;  /* 0x000000747545723e */ /* 0x010fee00000000ff */
[----:B------:R-:W-:Y:S01]  /*12100*/  MUFU.EX2 R158, R188 ;  /* 0x000000bc009e7308 */ /* 0x000fe20000000800 */
[----:B---3--:R-:W-:Y:S09]  /*12110*/  F2FP.PACK_AB R71, R184, R124 ;  /* 0x0000007cb847723e */ /* 0x008ff200000000ff */
[----:B------:R-:W-:Y:S01]  /*12120*/  MUFU.EX2 R157, R191 ;  /* 0x000000bf009d7308 */ /* 0x000fe20000000800 */
[C---:B------:R-:W-:Y:S01]  /*12130*/  HMMA.16816.F32 R8, R68.reuse, R80, R8 ;  /* 0x000000504408723c */ /* 0x040fe20000001808 */
[----:B-1----:R-:W3:Y:S07]  /*12140*/  LDL R187, [R1+0x4] ;  /* 0x0000040001bb7983 */ /* 0x002eee0000100800 */
[-C--:B------:R-:W-:Y:S01]  /*12150*/  HMMA.16816.F32 R12, R68, R82.reuse, R12 ;  /* 0x00000052440c723c */ /* 0x080fe2000000180c */
[----:B------:R-:W-:Y:S07]  /*12160*/  MUFU.EX2 R181, R185 ;  /* 0x000000b900b57308 */ /* 0x000fee0000000800 */
[C---:B------:R-:W-:Y:S01]  /*12170*/  HMMA.16816.F32 R16, R76.reuse, R82, R16 ;  /* 0x000000524c10723c */ /* 0x040fe20000001810 */
[----:B------:R-:W1:Y:S02]  /*12180*/  LDSM.16.MT88.4 R80, [R200+0x800] ;  /* 0x00080000c850783b */ /* 0x000e640000004200 */
[----:B------:R-:W-:Y:S05]  /*12190*/  MUFU.EX2 R168, R224 ;  /* 0x000000e000a87308 */ /* 0x000fea0000000800 */
[-C--:B--2---:R-:W-:Y:S05]  /*121a0*/  HMMA.16816.F32 R20, R76, R72.reuse, R20 ;  /* 0x000000484c14723c */ /* 0x084fea0000001814 */
[----:B------:R-:W-:Y:S03]  /*121b0*/  MUFU.EX2 R167, R225 ;  /* 0x000000e100a77308 */ /* 0x000fe60000000800 */
[C---:B------:R-:W-:Y:S07]  /*121c0*/  HMMA.16816.F32 R24, R68.reuse, R72, R24 ;  /* 0x000000484418723c */ /* 0x040fee0000001818 */
[----:B------:R-:W-:Y:S01]  /*121d0*/  MUFU.EX2 R166, R227 ;  /* 0x000000e300a67308 */ /* 0x000fe20000000800 */
[-C--:B------:R-:W-:Y:S08]  /*121e0*/  HMMA.16816.F32 R28, R68, R74.reuse, R28 ;  /* 0x0000004a441c723c */ /* 0x080ff0000000181c */
[C---:B------:R-:W-:Y:S01]  /*121f0*/  HMMA.16816.F32 R32, R76.reuse, R74, R32 ;  /* 0x0000004a4c20723c */ /* 0x040fe20000001820 */
[----:B------:R-:W2:Y:S01]  /*12200*/  LDSM.16.MT88.4 R72, [R197+0x1000] ;  /* 0x00100000c548783b */ /* 0x000ea20000004200 */
[----:B------:R-:W-:Y:S06]  /*12210*/  MUFU.EX2 R164, R230 ;  /* 0x000000e600a47308 */ /* 0x000fec0000000800 */
[-C--:B------:R-:W-:Y:S04]  /*12220*/  HMMA.16816.F32 R36, R76, R100.reuse, R36 ;  /* 0x000000644c24723c */ /* 0x080fe80000001824 */
[----:B------:R-:W-:Y:S04]  /*12230*/  MUFU.EX2 R243, R172 ;  /* 0x000000ac00f37308 */ /* 0x000fe80000000800 */
[C---:B------:R-:W-:Y:S06]  /*12240*/  HMMA.16816.F32 R40, R68.reuse, R100, R40 ;  /* 0x000000644428723c */ /* 0x040fec0000001828 */
[----:B------:R-:W-:Y:S02]  /*12250*/  MUFU.EX2 R172, R193 ;  /* 0x000000c100ac7308 */ /* 0x000fe40000000800 */
[-C--:B------:R-:W-:Y:S08]  /*12260*/  HMMA.16816.F32 R44, R68, R102.reuse, R44 ;  /* 0x00000066442c723c */ /* 0x080ff0000000182c */
[C---:B------:R-:W-:Y:S01]  /*12270*/  HMMA.16816.F32 R48, R76.reuse, R102, R48 ;  /* 0x000000664c30723c */ /* 0x040fe20000001830 */
[----:B------:R-:W4:Y:S01]  /*12280*/  LDSM.16.MT88.4 R100, [R201+0x1000] ;  /* 0x00100000c964783b */ /* 0x000f220000004200 */
[----:B------:R-:W-:Y:S06]  /*12290*/  MUFU.EX2 R246, R175 ;  /* 0x000000af00f67308 */ /* 0x000fec0000000800 */
[-C--:B-1----:R-:W-:Y:S04]  /*122a0*/  HMMA.16816.F32 R52, R76, R80.reuse, R52 ;  /* 0x000000504c34723c */ /* 0x082fe80000001834 */
[----:B------:R-:W1:Y:S04]  /*122b0*/  MUFU.EX2 R96, R221 ;  /* 0x000000dd00607308 */ /* 0x000e680000000800 */
[C---:B------:R-:W-:Y:S06]  /*122c0*/  HMMA.16816.F32 R56, R68.reuse, R80, R56 ;  /* 0x000000504438723c */ /* 0x040fec0000001838 */
[----:B------:R-:W5:Y:S02]  /*122d0*/  MUFU.EX2 R95, R220 ;  /* 0x000000dc005f7308 */ /* 0x000f640000000800 */
[-C--:B------:R-:W-:Y:S07]  /*122e0*/  HMMA.16816.F32 R60, R68, R82.reuse, R60 ;  /* 0x00000052443c723c */ /* 0x080fee000000183c */
[----:B------:R-:W-:Y:S01]  /*122f0*/  F2FP.PACK_AB R68, R109, R111 ;  /* 0x0000006f6d44723e */ /* 0x000fe200000000ff */
[----:B------:R-:W-:Y:S01]  /*12300*/  HMMA.16816.F32 R64, R76, R82, R64 ;  /* 0x000000524c40723c */ /* 0x000fe20000001840 */
[----:B------:R-:W4:Y:S01]  /*12310*/  LDSM.16.MT88.4 R80, [R200+0x1000] ;  /* 0x00100000c850783b */ /* 0x000f220000004200 */
[----:B------:R-:W5:Y:S02]  /*12320*/  MUFU.EX2 R112, R219 ;  /* 0x000000db00707308 */ /* 0x000f640000000800 */
[----:B------:R-:W-:Y:S01]  /*12330*/  F2FP.PACK_AB R70, R108, R110 ;  /* 0x0000006e6c46723e */ /* 0x000fe200000000ff */
[----:B-1----:R-:W-:Y:S01]  /*12340*/  FADD.FTZ R0, R96, R2 ;  /* 0x0000000260007221 */ /* 0x002fe20000010000 */
[----:B------:R-:W-:Y:S02]  /*12350*/  F2FP.PACK_AB R69, R243, R250 ;  /* 0x000000faf345723e */ /* 0x000fe400000000ff */
[----:B------:R-:W-:Y:S01]  /*12360*/  F2FP.PACK_AB R71, R249, R246 ;  /* 0x000000f6f947723e */ /* 0x000fe200000000ff */
[----:B------:R-:W-:Y:S03]  /*12370*/  LDSM.16.MT88.4 R108, [R198+0x1800] ;  /* 0x00180000c66c783b */ /* 0x000fe60000004200 */
[----:B------:R-:W-:Y:S01]  /*12380*/  F2FP.PACK_AB R76, R182, R183 ;  /* 0x000000b7b64c723e */ /* 0x000fe200000000ff */
[----:B------:R-:W1:Y:S01]  /*12390*/  MUFU.EX2 R97, R218 ;  /* 0x000000da00617308 */ /* 0x000e620000000800 */
[----:B------:R-:W-:Y:S01]  /*123a0*/  F2FP.PACK_AB R78, R177, R159 ;  /* 0x0000009fb14e723e */ /* 0x000fe200000000ff */
[-C--:B--2---:R-:W-:Y:S05]  /*123b0*/  HMMA.16816.F32 R4, R68, R72.reuse, R4 ;  /* 0x000000484404723c */ /* 0x084fea0000001804 */
[----:B------:R-:W-:Y:S01]  /*123c0*/  F2FP.PACK_AB R77, R157, R158 ;  /* 0x0000009e9d4d723e */ /* 0x000fe200000000ff */
[C---:B-----5:R-:W-:Y:S01]  /*123d0*/  FADD.FTZ R0, R95.reuse, R0 ;  /* 0x000000005f007221 */ /* 0x060fe20000010000 */
[----:B------:R-:W-:Y:S01]  /*123e0*/  F2FP.PACK_AB R79, R172, R156 ;  /* 0x0000009cac4f723e */ /* 0x000fe200000000ff */
[----:B------:R-:W2:Y:S04]  /*123f0*/  MUFU.EX2 R175, R215 ;  /* 0x000000d700af7308 */ /* 0x000ea80000000800 */
[----:B------:R-:W-:Y:S02]  /*12400*/  FADD.FTZ R0, R112, R0 ;  /* 0x0000000070007221 */ /* 0x000fe40000010000 */
[C---:B------:R-:W-:Y:S04]  /*12410*/  HMMA.16816.F32 R8, R76.reuse, R72, R8 ;  /* 0x000000484c08723c */ /* 0x040fe80000001808 */
[----:B------:R-:W-:Y:S03]  /*12420*/  MUFU.EX2 R179, R195 ;  /* 0x000000c300b37308 */ /* 0x000fe60000000800 */
[----:B------:R-:W-:Y:S01]  /*12430*/  F2FP.PACK_AB R72, R95, R96 ;  /* 0x000000605f48723e */ /* 0x000fe200000000ff */
[-C--:B------:R-:W-:Y:S04]  /*12440*/  HMMA.16816.F32 R12, R76, R74.reuse, R12 ;  /* 0x0000004a4c0c723c */ /* 0x080fe8000000180c */
[----:B-1----:R-:W-:Y:S02]  /*12450*/  FADD.FTZ R2, R97, R0 ;  /* 0x0000000061027221 */ /* 0x002fe40000010000 */
[----:B------:R-:W1:Y:S01]  /*12460*/  MUFU.EX2 R180, R194 ;  /* 0x000000c200b47308 */ /* 0x000e620000000800 */
[----:B------:R-:W-:Y:S01]  /*12470*/  FADD.FTZ R0, R116, R94 ;  /* 0x0000005e74007221 */ /* 0x000fe20000010000 */
[C---:B------:R-:W-:Y:S04]  /*12480*/  HMMA.16816.F32 R16, R68.reuse, R74, R16 ;  /* 0x0000004a4410723c */ /* 0x040fe80000001810 */
[----:B--2---:R-:W-:Y:S03]  /*12490*/  F2FP.PACK_AB R73, R175, R174 ;  /* 0x000000aeaf49723e */ /* 0x004fe600000000ff */
[----:B------:R-:W-:Y:S01]  /*124a0*/  F2FP.PACK_AB R74, R97, R112 ;  /* 0x00000070614a723e */ /* 0x000fe200000000ff */
[-C--:B----4-:R-:W-:Y:S01]  /*124b0*/  HMMA.16816.F32 R20, R68, R100.reuse, R20 ;  /* 0x000000644414723c */ /* 0x090fe20000001814 */
[----:B------:R-:W-:Y:S07]  /*124c0*/  MUFU.EX2 R121, R217 ;  /* 0x000000d900797308 */ /* 0x000fee0000000800 */
[C---:B------:R-:W-:Y:S03]  /*124d0*/  HMMA.16816.F32 R24, R76.reuse, R100, R24 ;  /* 0x000000644c18723c */ /* 0x040fe60000001818 */
[----:B------:R-:W2:Y:S01]  /*124e0*/  MUFU.EX2 R118, R222 ;  /* 0x000000de00767308 */ /* 0x000ea20000000800 */
[----:B-1----:R-:W-:Y:S04]  /*124f0*/  F2FP.PACK_AB R75, R180, R179 ;  /* 0x000000b3b44b723e */ /* 0x002fe800000000ff */
[-C--:B------:R-:W-:Y:S05]  /*12500*/  HMMA.16816.F32 R28, R76, R102.reuse, R28 ;  /* 0x000000664c1c723c */ /* 0x080fea000000181c */
[----:B------:R-:W-:Y:S03]  /*12510*/  MUFU.EX2 R115, R228 ;  /* 0x000000e400737308 */ /* 0x000fe60000000800 */
[C---:B------:R-:W-:Y:S01]  /*12520*/  HMMA.16816.F32 R32, R68.reuse, R102, R32 ;  /* 0x000000664420723c */ /* 0x040fe20000001820 */
[----:B------:R-:W1:Y:S06]  /*12530*/  LDSM.16.MT88.4 R100, [R197+0x1800] ;  /* 0x00180000c564783b */ /* 0x000e6c0000004200 */
[----:B------:R-:W4:Y:S01]  /*12540*/  MUFU.EX2 R113, R232 ;  /* 0x000000e800717308 */ /* 0x000f220000000800 */
[-C--:B------:R-:W-:Y:S04]  /*12550*/  HMMA.16816.F32 R36, R68, R104.reuse, R36 ;  /* 0x000000684424723c */ /* 0x080fe80000001824 */
[----:B--2---:R-:W-:Y:S04]  /*12560*/  F2FP.PACK_AB R160, R118, R121 ;  /* 0x0000007976a0723e */ /* 0x004fe800000000ff */
[C---:B------:R-:W-:Y:S01]  /*12570*/  HMMA.16816.F32 R40, R76.reuse, R104, R40 ;  /* 0x000000684c28723c */ /* 0x040fe20000001828 */
[----:B------:R-:W-:Y:S07]  /*12580*/  MUFU.EX2 R171, R229 ;  /* 0x000000e500ab7308 */ /* 0x000fee0000000800 */
[-C--:B------:R-:W-:Y:S03]  /*12590*/  HMMA.16816.F32 R44, R76, R106.reuse, R44 ;  /* 0x0000006a4c2c723c */ /* 0x080fe6000000182c */
[----:B------:R-:W2:Y:S01]  /*125a0*/  MUFU.EX2 R170, R231 ;  /* 0x000000e700aa7308 */ /* 0x000ea20000000800 */
[----:B----4-:R-:W-:Y:S04]  /*125b0*/  F2FP.PACK_AB R162, R113, R115 ;  /* 0x0000007371a2723e */ /* 0x010fe800000000ff */
[C---:B------:R-:W-:Y:S01]  /*125c0*/  HMMA.16816.F32 R48, R68.reuse, R106, R48 ;  /* 0x0000006a4430723c */ /* 0x040fe20000001830 */
[----:B------:R-:W4:Y:S04]  /*125d0*/  LDSM.16.MT88.4 R104, [R201+0x1800] ;  /* 0x00180000c968783b */ /* 0x000f280000004200 */
[----:B------:R-:W-:Y:S03]  /*125e0*/  MUFU.EX2 R169, R233 ;  /* 0x000000e900a97308 */ /* 0x000fe60000000800 */
[-C--:B------:R-:W-:Y:S07]  /*125f0*/  HMMA.16816.F32 R52, R68, R80.reuse, R52 ;  /* 0x000000504434723c */ /* 0x080fee0000001834 */
[----:B------:R-:W5:Y:S01]  /*12600*/  MUFU.EX2 R165, R235 ;  /* 0x000000eb00a57308 */ /* 0x000f620000000800 */
[C---:B------:R-:W-:Y:S04]  /*12610*/  HMMA.16816.F32 R56, R76.reuse, R80, R56 ;  /* 0x000000504c38723c */ /* 0x040fe80000001838 */
[----:B--2---:R-:W-:Y:S03]  /*12620*/  F2FP.PACK_AB R161, R170, R171 ;  /* 0x000000abaaa1723e */ /* 0x004fe600000000ff */
[----:B------:R-:W-:Y:S01]  /*12630*/  FADD.FTZ R81, R123, R84 ;  /* 0x000000547b517221 */ /* 0x000fe20000010000 */
[-C--:B------:R-:W-:Y:S01]  /*12640*/  HMMA.16816.F32 R60, R76, R82.reuse, R60 ;  /* 0x000000524c3c723c */ /* 0x080fe2000000183c */
[----:B------:R-:W2:Y:S01]  /*12650*/  LDSM.16.MT88.4 R76, [R200+0x1800] ;  /* 0x00180000c84c783b */ /* 0x000ea20000004200 */
[----:B------:R-:W-:Y:S02]  /*12660*/  MUFU.EX2 R97, R234 ;  /* 0x000000ea00617308 */ /* 0x000fe40000000800 */
[----:B------:R-:W-:Y:S02]  /*12670*/  FADD.FTZ R80, R117, R0 ;  /* 0x0000000075507221 */ /* 0x000fe40000010000 */
[----:B------:R-:W-:Y:S02]  /*12680*/  FADD.FTZ R0, R121, R2 ;  /* 0x0000000279007221 */ /* 0x000fe40000010000 */
[----:B------:R-:W-:Y:S04]  /*12690*/  HMMA.16816.F32 R64, R68, R82, R64 ;  /* 0x000000524440723c */ /* 0x000fe80000001840 */
[----:B------:R-:W4:Y:S01]  /*126a0*/  MUFU.EX2 R96, R236 ;  /* 0x000000ec00607308 */ /* 0x000f220000000800 */
[----:B------:R-:W-:Y:S02]  /*126b0*/  FADD.FTZ R0, R118, R0 ;  /* 0x0000000076007221 */ /* 0x000fe40000010000 */
[----:B------:R-:W-:Y:S01]  /*126c0*/  F2FP.PACK_AB R68, R176, R173 ;  /* 0x000000adb044723e */ /* 0x000fe200000000ff */
[-C--:B-1----:R-:W-:Y:S05]  /*126d0*/  HMMA.16816.F32 R4, R72, R100.reuse, R4 ;  /* 0x000000644804723c */ /* 0x082fea0000001804 */
[----:B------:R-:W-:Y:S01]  /*126e0*/  F2FP.PACK_AB R70, R181, R178 ;  /* 0x000000b2b546723e */ /* 0x000fe200000000ff */
[----:B------:R-:W-:Y:S01]  /*126f0*/  MUFU.EX2 R95, R238 ;  /* 0x000000ee005f7308 */ /* 0x000fe20000000800 */
[----:B------:R-:W-:Y:S01]  /*12700*/  F2FP.PACK_AB R69, R167, R168 ;  /* 0x000000a8a745723e */ /* 0x000fe200000000ff */
[----:B------:R-:W-:Y:S01]  /*12710*/  FADD.FTZ R0, R115, R0 ;  /* 0x0000000073007221 */ /* 0x000fe20000010000 */
[----:B------:R-:W-:Y:S03]  /*12720*/  F2FP.PACK_AB R71, R164, R166 ;  /* 0x000000a6a447723e */ /* 0x000fe600000000ff */
[----:B-----5:R-:W-:Y:S01]  /*12730*/  F2FP.PACK_AB R163, R165, R169 ;  /* 0x000000a9a5a3723e */ /* 0x020fe200000000ff */
[----:B------:R-:W-:Y:S02]  /*12740*/  FADD.FTZ R225, R113, R0 ;  /* 0x0000000071e17221 */ /* 0x000fe40000010000 */
[----:B------:R-:W-:Y:S01]  /*12750*/  FADD.FTZ R0, R125, R3 ;  /* 0x000000037d007221 */ /* 0x000fe20000010000 */
[C---:B------:R-:W-:Y:S01]  /*12760*/  HMMA.16816.F32 R8, R68.reuse, R100, R8 ;  /* 0x000000644408723c */ /* 0x040fe20000001808 */
[----:B------:R-:W1:Y:S03]  /*12770*/  MUFU.EX2 R94, R240 ;  /* 0x000000f0005e7308 */ /* 0x000e660000000800 */
[----:B------:R-:W-:Y:S02]  /*12780*/  FADD.FTZ R3, R126, R81 ;  /* 0x000000517e037221 */ /* 0x000fe40000010000 */
[----:B------:R-:W-:Y:S01]  /*12790*/  FADD.FTZ R2, R124, R80 ;  /* 0x000000507c027221 */ /* 0x000fe20000010000 */
[----:B----4-:R-:W-:Y:S01]  /*127a0*/  F2FP.PACK_AB R100, R96, R97 ;  /* 0x000000616064723e */ /* 0x010fe200000000ff */
[-C--:B------:R-:W-:Y:S03]  /*127b0*/  HMMA.16816.F32 R12, R68, R102.reuse, R12 ;  /* 0x00000066440c723c */ /* 0x080fe6000000180c */
[----:B------:R-:W-:Y:S01]  /*127c0*/  MUFU.EX2 R83, R237 ;  /* 0x000000ed00537308 */ /* 0x000fe20000000800 */
[----:B------:R-:W-:Y:S02]  /*127d0*/  FADD.FTZ R0, R127, R0 ;  /* 0x000000007f007221 */ /* 0x000fe40000010000 */
[----:B------:R-:W-:Y:S02]  /*127e0*/  FADD.FTZ R3, R251, R3 ;  /* 0x00000003fb037221 */ /* 0x000fe40000010000 */
[C---:B------:R-:W-:Y:S04]  /*127f0*/  HMMA.16816.F32 R16, R72.reuse, R102, R16 ;  /* 0x000000664810723c */ /* 0x040fe80000001810 */
[----:B------:R-:W-:Y:S01]  /*12800*/  FADD.FTZ R2, R184, R2 ;  /* 0x00000002b8027221 */ /* 0x000fe20000010000 */
[----:B------:R-:W4:Y:S01]  /*12810*/  MUFU.EX2 R84, R239 ;  /* 0x000000ef00547308 */ /* 0x000f220000000800 */
[----:B------:R-:W-:Y:S02]  /*12820*/  FADD.FTZ R3, R183, R3 ;  /* 0x00000003b7037221 */ /* 0x000fe40000010000 */
[-C--:B------:R-:W-:Y:S03]  /*12830*/  HMMA.16816.F32 R20, R72, R104.reuse, R20 ;  /* 0x000000684814723c */ /* 0x080fe60000001814 */
[----:B---3--:R-:W-:Y:S01]  /*12840*/  ISETP.GT.AND P0, PT, R226, R187, PT ;  /* 0x000000bbe200720c */ /* 0x008fe20003f04270 */
[----:B------:R-:W-:Y:S01]  /*12850*/  FADD.FTZ R2, R158, R2 ;  /* 0x000000029e027221 */ /* 0x000fe20000010000 */
[----:B-1----:R-:W-:Y:S01]  /*12860*/  F2FP.PACK_AB R102, R94, R95 ;  /* 0x0000005f5e66723e */ /* 0x002fe200000000ff */
[----:B------:R-:W-:Y:S01]  /*12870*/  FADD.FTZ R3, R182, R3 ;  /* 0x00000003b6037221 */ /* 0x000fe20000010000 */
[----:B------:R-:W-:Y:S01]  /*12880*/  MUFU.EX2 R82, R241 ;  /* 0x000000f100527308 */ /* 0x000fe20000000800 */
[C---:B------:R-:W-:Y:S04]  /*12890*/  HMMA.16816.F32 R24, R68.reuse, R104, R24 ;  /* 0x000000684418723c */ /* 0x040fe80000001818 */
[----:B------:R-:W-:Y:S02]  /*128a0*/  FADD.FTZ R2, R157, R2 ;  /* 0x000000029d027221 */ /* 0x000fe40000010000 */
[----:B------:R-:W-:Y:S02]  /*128b0*/  FADD.FTZ R0, R250, R0 ;  /* 0x00000000fa007221 */ /* 0x000fe40000010000 */
[-C--:B------:R-:W-:Y:S04]  /*128c0*/  HMMA.16816.F32 R28, R68, R106.reuse, R28 ;  /* 0x0000006a441c723c */ /* 0x080fe8000000181c */
[----:B------:R-:W-:Y:S01]  /*128d0*/  FADD.FTZ R3, R159, R3 ;  /* 0x000000039f037221 */ /* 0x000fe20000010000 */
[----:B----4-:R-:W-:Y:S01]  /*128e0*/  F2FP.PACK_AB R101, R84, R83 ;  /* 0x000000535465723e */ /* 0x010fe200000000ff */
[----:B------:R-:W-:Y:S02]  /*128f0*/  FADD.FTZ R2, R156, R2 ;  /* 0x000000029c027221 */ /* 0x000fe40000010000 */
[C---:B------:R-:W-:Y:S04]  /*12900*/  HMMA.16816.F32 R32, R72.reuse, R106, R32 ;  /* 0x0000006a4820723c */ /* 0x040fe80000001820 */
[----:B------:R-:W-:Y:S02]  /*12910*/  FADD.FTZ R0, R243, R0 ;  /* 0x00000000f3007221 */ /* 0x000fe40000010000 */
[----:B------:R-:W-:Y:S02]  /*12920*/  FADD.FTZ R3, R177, R3 ;  /* 0x00000003b1037221 */ /* 0x000fe40000010000 */
[-C--:B------:R-:W-:Y:S04]  /*12930*/  HMMA.16816.F32 R36, R72, R108.reuse, R36 ;  /* 0x0000006c4824723c */ /* 0x080fe80000001824 */
[----:B------:R-:W-:Y:S02]  /*12940*/  FADD.FTZ R0, R246, R0 ;  /* 0x00000000f6007221 */ /* 0x000fe40000010000 */
        /* <DEDUP_REMOVED lines=10> */
[-C--:B--2---:R-:W-:Y:S04]  /*129f0*/  HMMA.16816.F32 R52, R72, R76.reuse, R52 ;  /* 0x0000004c4834723c */ /* 0x084fe80000001834 */
[----:B------:R-:W-:Y:S02]  /*12a00*/  FADD.FTZ R2, R167, R2 ;  /* 0x00000002a7027221 */ /* 0x000fe40000010000 */
[----:B------:R-:W-:Y:S02]  /*12a10*/  FADD.FTZ R0, R179, R0 ;  /* 0x00000000b3007221 */ /* 0x000fe40000010000 */
[C---:B------:R-:W-:Y:S01]  /*12a20*/  HMMA.16816.F32 R56, R68.reuse, R76, R56 ;  /* 0x0000004c4438723c */ /* 0x040fe20000001838 */
[----:B------:R-:W1:Y:S03]  /*12a30*/  MUFU.EX2 R76, R242 ;  /* 0x000000f2004c7308 */ /* 0x000e660000000800 */
[----:B------:R-:W-:Y:S02]  /*12a40*/  FADD.FTZ R3, R178, R3 ;  /* 0x00000003b2037221 */ /* 0x000fe40000010000 */
[----:B------:R-:W-:Y:S02]  /*12a50*/  FADD.FTZ R2, R166, R2 ;  /* 0x00000002a6027221 */ /* 0x000fe40000010000 */
[-C--:B------:R-:W-:Y:S01]  /*12a60*/  HMMA.16816.F32 R60, R68, R78.reuse, R60 ;  /* 0x0000004e443c723c */ /* 0x080fe2000000183c */
[----:B------:R-:W2:Y:S03]  /*12a70*/  LDSM.16.MT88.4 R68, [R200+0x2000] ;  /* 0x00200000c844783b */ /* 0x000ea60000004200 */
[----:B------:R-:W-:Y:S02]  /*12a80*/  FADD.FTZ R0, R180, R0 ;  /* 0x00000000b4007221 */ /* 0x000fe40000010000 */
[----:B------:R-:W-:Y:S02]  /*12a90*/  FADD.FTZ R3, R181, R3 ;  /* 0x00000003b5037221 */ /* 0x000fe40000010000 */
[----:B------:R-:W-:Y:S04]  /*12aa0*/  HMMA.16816.F32 R64, R72, R78, R64 ;  /* 0x0000004e4840723c */ /* 0x000fe80000001840 */
[----:B------:R-:W-:Y:S02]  /*12ab0*/  FADD.FTZ R2, R164, R2 ;  /* 0x00000002a4027221 */ /* 0x000fe40000010000 */
[----:B------:R-:W-:Y:S02]  /*12ac0*/  FADD.FTZ R0, R171, R0 ;  /* 0x00000000ab007221 */ /* 0x000fe40000010000 */
[-C--:B------:R-:W-:Y:S05]  /*12ad0*/  HMMA.16816.F32 R132, R160, R136.reuse, R4 ;  /* 0x00000088a084723c */ /* 0x080fea0000001804 */
[----:B-1----:R-:W-:Y:S02]  /*12ae0*/  F2FP.PACK_AB R103, R76, R82 ;  /* 0x000000524c67723e */ /* 0x002fe400000000ff */
[----:B------:R-:W-:Y:S01]  /*12af0*/  FADD.FTZ R5, R97, R3 ;  /* 0x0000000361057221 */ /* 0x000fe20000010000 */
[----:B------:R-:W-:Y:S01]  /*12b00*/  MOV R97, R85 ;  /* 0x0000005500617202 */ /* 0x000fe20000000f00 */
[----:B------:R-:W-:Y:S03]  /*12b10*/  FADD.FTZ R4, R83, R2 ;  /* 0x0000000253047221 */ /* 0x000fe60000010000 */
[C---:B------:R-:W-:Y:S04]  /*12b20*/  HMMA.16816.F32 R128, R100.reuse, R136, R8 ;  /* 0x000000886480723c */ /* 0x040fe80000001808 */
[----:B------:R-:W-:Y:S02]  /*12b30*/  FADD.FTZ R3, R170, R0 ;  /* 0x00000000aa037221 */ /* 0x000fe40000010000 */
[----:B------:R-:W-:Y:S01]  /*12b40*/  FADD.FTZ R2, R96, R5 ;  /* 0x0000000560027221 */ /* 0x000fe20000010000 */
[----:B------:R-:W-:Y:S01]  /*12b50*/  MOV R96, R88 ;  /* 0x0000005800607202 */ /* 0x000fe20000000f00 */
[-C--:B------:R-:W-:Y:S04]  /*12b60*/  HMMA.16816.F32 R124, R100, R138.reuse, R12 ;  /* 0x0000008a647c723c */ /* 0x080fe8000000180c */
[----:B------:R-:W-:Y:S02]  /*12b70*/  FADD.FTZ R0, R84, R4 ;  /* 0x0000000454007221 */ /* 0x000fe40000010000 */
[----:B------:R-:W-:Y:S02]  /*12b80*/  FADD.FTZ R4, R169, R3 ;  /* 0x00000003a9047221 */ /* 0x000fe40000010000 */
[C---:B------:R-:W-:Y:S04]  /*12b90*/  HMMA.16816.F32 R136, R160.reuse, R138, R16 ;  /* 0x0000008aa088723c */ /* 0x040fe80000001810 */
[----:B------:R-:W-:Y:S01]  /*12ba0*/  FADD.FTZ R3, R95, R2 ;  /* 0x000000025f037221 */ /* 0x000fe20000010000 */
[----:B------:R-:W-:Y:S01]  /*12bb0*/  MOV R95, R89 ;  /* 0x00000059005f7202 */ /* 0x000fe20000000f00 */
[----:B------:R-:W-:Y:S01]  /*12bc0*/  FADD.FTZ R2, R82, R0 ;  /* 0x0000000052027221 */ /* 0x000fe20000010000 */
[----:B------:R-:W-:Y:S01]  /*12bd0*/  IADD3 R0, R226, -0x1, RZ ;  /* 0xffffffffe2007810 */ /* 0x000fe20007ffe0ff */
[-C--:B------:R-:W-:Y:S04]  /*12be0*/  HMMA.16816.F32 R140, R160, R144.reuse, R20 ;  /* 0x00000090a08c723c */ /* 0x080fe80000001814 */
[----:B------:R-:W-:Y:S01]  /*12bf0*/  FADD.FTZ R224, R165, R4 ;  /* 0x00000004a5e07221 */ /* 0x000fe20000010000 */
[----:B------:R-:W-:Y:S01]  /*12c00*/  MOV R226, R0 ;  /* 0x0000000000e27202 */ /* 0x000fe20000000f00 */
[----:B------:R-:W-:Y:S01]  /*12c10*/  FADD.FTZ R243, R94, R3 ;  /* 0x000000035ef37221 */ /* 0x000fe20000010000 */
[----:B------:R-:W-:Y:S01]  /*12c20*/  MOV R94, R90 ;  /* 0x0000005a005e7202 */ /* 0x000fe20000000f00 */
[C---:B------:R-:W-:Y:S04]  /*12c30*/  HMMA.16816.F32 R120, R100.reuse, R144, R24 ;  /* 0x000000906478723c */ /* 0x040fe80000001818 */
[----:B------:R-:W-:Y:S04]  /*12c40*/  FADD.FTZ R246, R76, R2 ;  /* 0x000000024cf67221 */ /* 0x000fe80000010000 */
[-C--:B------:R-:W-:Y:S08]  /*12c50*/  HMMA.16816.F32 R116, R100, R146.reuse, R28 ;  /* 0x000000926474723c */ /* 0x080ff0000000181c */
[C---:B------:R-:W-:Y:S08]  /*12c60*/  HMMA.16816.F32 R144, R160.reuse, R146, R32 ;  /* 0x00000092a090723c */ /* 0x040ff00000001820 */
[-C--:B------:R-:W-:Y:S08]  /*12c70*/  HMMA.16816.F32 R148, R160, R152.reuse, R36 ;  /* 0x00000098a094723c */ /* 0x080ff00000001824 */
[C---:B------:R-:W-:Y:S08]  /*12c80*/  HMMA.16816.F32 R112, R100.reuse, R152, R40 ;  /* 0x000000986470723c */ /* 0x040ff00000001828 */
[-C--:B------:R-:W-:Y:S08]  /*12c90*/  HMMA.16816.F32 R108, R100, R154.reuse, R44 ;  /* 0x0000009a646c723c */ /* 0x080ff0000000182c */
[C---:B------:R-:W-:Y:S08]  /*12ca0*/  HMMA.16816.F32 R152, R160.reuse, R154, R48 ;  /* 0x0000009aa098723c */ /* 0x040ff00000001830 */
[-C--:B--2---:R-:W-:Y:S08]  /*12cb0*/  HMMA.16816.F32 R156, R160, R68.reuse, R52 ;  /* 0x00000044a09c723c */ /* 0x084ff00000001834 */
[C---:B------:R-:W-:Y:S08]  /*12cc0*/  HMMA.16816.F32 R104, R100.reuse, R68, R56 ;  /* 0x000000446468723c */ /* 0x040ff00000001838 */
[-C--:B------:R-:W-:Y:S08]  /*12cd0*/  HMMA.16816.F32 R100, R100, R70.reuse, R60 ;  /* 0x000000466464723c */ /* 0x080ff0000000183c */
[----:B------:R-:W-:Y:S01]  /*12ce0*/  HMMA.16816.F32 R160, R160, R70, R64 ;  /* 0x00000046a0a0723c */ /* 0x000fe20000001840 */
[----:B------:R-:W-:Y:S07]  /*12cf0*/  @!UPT UIADD3 URZ, URZ, URZ, URZ ;  /* 0x0000003f3f3ff290 */ /* 0x000fee000fffe03f */
[----:B------:R-:W-:-:S11]  /*12d00*/  @P0 BRA `(.L_x_343) ;  /* 0xffffcd6000000947 */ /* 0x000fd6000383ffff */
.L_x_336:
[----:B------:R-:W-:Y:S05]  /*12d10*/  BRA.DIV ~URZ, `(.L_x_344) ;  /* 0x00005fc27f007947 */ /* 0x000fea000b800000 */
[----:B------:R1:W2:Y:S02]  /*12d20*/  SHFL.BFLY PT, R0, R225, 0x2, 0x1f ;  /* 0x0c401f00e1007f89 */ /* 0x0002a400000e0000 */
.L_x_434:
[----:B--2---:R-:W-:Y:S01]  /*12d30*/  FADD.FTZ R4, R0, R225 ;  /* 0x000000e100047221 */ /* 0x004fe20000010000 */
[----:B------:R-:W-:Y:S05]  /*12d40*/  BRA.DIV ~URZ, `(.L_x_345) ;  /* 0x00005fe27f007947 */ /* 0x000fea000b800000 */
[----:B------:R-:W2:Y:S04]  /*12d50*/  SHFL.BFLY PT, R2, R224, 0x2, 0x1f ;  /* 0x0c401f00e0027f89 */ /* 0x000ea800000e0000 */
[----:B------:R-:W3:Y:S04]  /*12d60*/  SHFL.BFLY PT, R0, R243, 0x2, 0x1f ;  /* 0x0c401f00f3007f89 */ /* 0x000ee800000e0000 */
[----:B------:R-:W4:Y:S04]  /*12d70*/  SHFL.BFLY PT, R7, R246, 0x2, 0x1f ;  /* 0x0c401f00f6077f89 */ /* 0x000f2800000e0000 */
[----:B------:R-:W5:Y:S01]  /*12d80*/  SHFL.BFLY PT, R3, R4, 0x1, 0x1f ;  /* 0x0c201f0004037f89 */ /* 0x000f6200000e0000 */
[----:B--2---:R-:W-:-:S02]  /*12d90*/  FADD.FTZ R2, R2, R224 ;  /* 0x000000e002027221 */ /* 0x004fc40000010000 */
[----:B---3--:R-:W-:-:S03]  /*12da0*/  FADD.FTZ R0, R0, R243 ;  /* 0x000000f300007221 */ /* 0x008fc60000010000 */
[----:B------:R-:W2:Y:S01]  /*12db0*/  SHFL.BFLY PT, R6, R2, 0x1, 0x1f ;  /* 0x0c201f0002067f89 */ /* 0x000ea200000e0000 */
[----:B----4-:R-:W-:-:S03]  /*12dc0*/  FADD.FTZ R7, R7, R246 ;  /* 0x000000f607077221 */ /* 0x010fc60000010000 */
[----:B------:R-:W3:Y:S01]  /*12dd0*/  SHFL.BFLY PT, R5, R0, 0x1, 0x1f ;  /* 0x0c201f0000057f89 */ /* 0x000ee200000e0000 */
[----:B-----5:R-:W-:-:S03]  /*12de0*/  FADD.FTZ R4, R4, R3 ;  /* 0x0000000304047221 */ /* 0x020fc60000010000 */
[----:B------:R4:W1:Y:S01]  /*12df0*/  SHFL.BFLY PT, R8, R7, 0x1, 0x1f ;  /* 0x0c201f0007087f89 */ /* 0x00086200000e0000 */
[----:B--2---:R-:W-:Y:S02]  /*12e00*/  FADD.FTZ R6, R2, R6 ;  /* 0x0000000602067221 */ /* 0x004fe40000010000 */
[----:B---3--:R-:W-:Y:S02]  /*12e10*/  FADD.FTZ R5, R0, R5 ;  /* 0x0000000500057221 */ /* 0x008fe40000010000 */
.L_x_435:
[----:B------:R-:W-:Y:S01]  /*12e20*/  FSETP.NE.FTZ.AND P3, PT, R4, RZ, PT ;  /* 0x000000ff0400720b */ /* 0x000fe20003f75000 */
[----:B------:R-:W-:Y:S01]  /*12e30*/  CS2R R2, SRZ ;  /* 0x0000000000027805 */ /* 0x000fe2000001ff00 */
[----:B------:R-:W-:Y:S02]  /*12e40*/  MOV R0, RZ ;  /* 0x000000ff00007202 */ /* 0x000fe40000000f00 */
[----:B------:R-:W-:Y:S02]  /*12e50*/  FSETP.NE.FTZ.AND P2, PT, R6, RZ, PT ;  /* 0x000000ff0600720b */ /* 0x000fe40003f55000 */
[----:B------:R-:W-:Y:S02]  /*12e60*/  FSETP.NE.FTZ.AND P1, PT, R5, RZ, PT ;  /* 0x000000ff0500720b */ /* 0x000fe40003f35000 */
[----:B------:R-:W-:-:S02]  /*12e70*/  MOV R25, 0xff800000 ;  /* 0xff80000000197802 */ /* 0x000fc40000000f00 */
[----:B------:R-:W-:Y:S02]  /*12e80*/  MOV R23, 0xff800000 ;  /* 0xff80000000177802 */ /* 0x000fe40000000f00 */
[----:B------:R-:W-:Y:S01]  /*12e90*/  MOV R24, 0xff800000 ;  /* 0xff80000000187802 */ /* 0x000fe20000000f00 */
[----:B------:R-:W2:Y:S01]  /*12ea0*/  @P3 MUFU.RCP R0, R4 ;  /* 0x0000000400003308 */ /* 0x000ea20000001000 */
[----:B------:R-:W-:-:S05]  /*12eb0*/  MOV R22, 0xff800000 ;  /* 0xff80000000167802 */ /* 0x000fca0000000f00 */
[----:B------:R-:W-:Y:S02]  /*12ec0*/  @P1 MOV R10, 0x3f317218 ;  /* 0x3f317218000a1802 */ /* 0x000fe40000000f00 */
[----:B------:R3:W-:Y:S01]  /*12ed0*/  @P3 MUFU.LG2 R9, R4 ;  /* 0x0000000400093308 */ /* 0x0007e20000000c00 */
[----:B--2---:R-:W-:-:S07]  /*12ee0*/  FMUL.FTZ R64, R0, R132 ;  /* 0x0000008400407220 */ /* 0x004fce0000410000 */
[----:B------:R-:W-:Y:S01]  /*12ef0*/  @P2 MUFU.RCP R3, R6 ;  /* 0x0000000600032308 */ /* 0x000fe20000001000 */
[C---:B------:R-:W-:Y:S02]  /*12f00*/  FMUL.FTZ R65, R0.reuse, R133 ;  /* 0x0000008500417220 */ /* 0x040fe40000410000 */
[C---:B------:R-:W-:Y:S02]  /*12f10*/  FMUL.FTZ R66, R0.reuse, R136 ;  /* 0x0000008800427220 */ /* 0x040fe40000410000 */
[----:B------:R-:W-:Y:S02]  /*12f20*/  FMUL.FTZ R67, R0, R137 ;  /* 0x0000008900437220 */ /* 0x000fe40000410000 */
[----:B-1-3--:R-:W-:Y:S01]  /*12f30*/  FADD.FTZ R4, R8, R7 ;  /* 0x0000000708047221 */ /* 0x00afe20000010000 */
[----:B------:R-:W-:Y:S01]  /*12f40*/  @P1 MUFU.RCP R2, R5 ;  /* 0x0000000500021308 */ /* 0x000fe20000001000 */
[C---:B------:R-:W-:Y:S02]  /*12f50*/  FMUL.FTZ R68, R0.reuse, R140 ;  /* 0x0000008c00447220 */ /* 0x040fe40000410000 */
[----:B------:R-:W-:Y:S01]  /*12f60*/  FMUL.FTZ R69, R0, R141 ;  /* 0x0000008d00457220 */ /* 0x000fe20000410000 */
[----:B------:R-:W-:Y:S01]  /*12f70*/  FSETP.NE.FTZ.AND P0, PT, R4, RZ, PT ;  /* 0x000000ff0400720b */ /* 0x000fe20003f15000 */
[----:B------:R-:W-:-:S02]  /*12f80*/  FMUL.FTZ R70, R0, R144 ;  /* 0x0000009000467220 */ /* 0x000fc40000410000 */
[C---:B------:R-:W-:Y:S01]  /*12f90*/  FMUL.FTZ R71, R0.reuse, R145 ;  /* 0x0000009100477220 */ /* 0x040fe20000410000 */
[----:B----4-:R-:W1:Y:S01]  /*12fa0*/  @P2 MUFU.LG2 R7, R6 ;  /* 0x0000000600072308 */ /* 0x010e620000000c00 */
[C---:B------:R-:W-:Y:S02]  /*12fb0*/  FMUL.FTZ R60, R0.reuse, R148 ;  /* 0x00000094003c7220 */ /* 0x040fe40000410000 */
[C---:B------:R-:W-:Y:S02]  /*12fc0*/  FMUL.FTZ R61, R0.reuse, R149 ;  /* 0x00000095003d7220 */ /* 0x040fe40000410000 */
[C---:B------:R-:W-:Y:S02]  /*12fd0*/  FMUL.FTZ R74, R0.reuse, R152 ;  /* 0x00000098004a7220 */ /* 0x040fe40000410000 */
[C---:B------:R-:W-:Y:S02]  /*12fe0*/  FMUL.FTZ R75, R0.reuse, R153 ;  /* 0x00000099004b7220 */ /* 0x040fe40000410000 */
[----:B------:R-:W-:-:S02]  /*12ff0*/  FMUL.FTZ R72, R0, R156 ;  /* 0x0000009c00487220 */ /* 0x000fc40000410000 */
[C---:B------:R-:W-:Y:S02]  /*13000*/  FMUL.FTZ R73, R0.reuse, R157 ;  /* 0x0000009d00497220 */ /* 0x040fe40000410000 */
[C---:B------:R-:W-:Y:S02]  /*13010*/  FMUL.FTZ R58, R0.reuse, R160 ;  /* 0x000000a0003a7220 */ /* 0x040fe40000410000 */
[----:B------:R-:W-:Y:S02]  /*13020*/  FMUL.FTZ R59, R0, R161 ;  /* 0x000000a1003b7220 */ /* 0x000fe40000410000 */
[----:B------:R2:W3:Y:S01]  /*13030*/  @P1 MUFU.LG2 R0, R5 ;  /* 0x0000000500001308 */ /* 0x0004e20000000c00 */
[----:B-1----:R-:W-:Y:S02]  /*13040*/  @P2 FMUL.FTZ R8, R7, 0.69314718246459960938 ;  /* 0x3f31721807082820 */ /* 0x002fe40000410000 */
[C---:B------:R-:W-:Y:S02]  /*13050*/  FMUL.FTZ R78, R3.reuse, R134 ;  /* 0x00000086034e7220 */ /* 0x040fe40000410000 */
[----:B------:R-:W-:-:S02]  /*13060*/  FMUL.FTZ R79, R3, R135 ;  /* 0x00000087034f7220 */ /* 0x000fc40000410000 */
[C---:B------:R-:W-:Y:S02]  /*13070*/  FMUL.FTZ R80, R3.reuse, R138 ;  /* 0x0000008a03507220 */ /* 0x040fe40000410000 */
[C---:B------:R-:W-:Y:S02]  /*13080*/  FMUL.FTZ R81, R3.reuse, R139 ;  /* 0x0000008b03517220 */ /* 0x040fe40000410000 */
[C---:B------:R-:W-:Y:S02]  /*13090*/  FMUL.FTZ R82, R3.reuse, R142 ;  /* 0x0000008e03527220 */ /* 0x040fe40000410000 */
[C---:B------:R-:W-:Y:S02]  /*130a0*/  FMUL.FTZ R83, R3.reuse, R143 ;  /* 0x0000008f03537220 */ /* 0x040fe40000410000 */
[C---:B------:R-:W-:Y:S01]  /*130b0*/  FMUL.FTZ R94, R3.reuse, R146 ;  /* 0x00000092035e7220 */ /* 0x040fe20000410000 */
[----:B--2---:R-:W-:Y:S01]  /*130c0*/  @P2 MOV R5, 0x3f317218 ;  /* 0x3f31721800052802 */ /* 0x004fe20000000f00 */
[----:B---3--:R-:W-:Y:S01]  /*130d0*/  @P1 FMUL.FTZ R7, R0, 0.69314718246459960938 ;  /* 0x3f31721800071820 */ /* 0x008fe20000410000 */
        /* <DEDUP_REMOVED lines=58> */
.L_x_274:
[----:B-1----:R1:W5:Y:S04]  /*13480*/  LDL R6, [R1+0x30] ;  /* 0x0000300001067983 */ /* 0x0023680000100800 */
[----:B------:R-:W3:Y:S01]  /*13490*/  S2R R2, SR_TID.X ;  /* 0x0000000000027919 */ /* 0x000ee20000002100 */
[----:B------:R-:W-:Y:S01]  /*134a0*/  BSSY B0, `(.L_x_346) ;  /* 0x0000011000007945 */ /* 0x000fe20003800000 */
[----:B---3--:R-:W-:-:S13]  /*134b0*/  LOP3.LUT P0, RZ, R2, 0x7f, RZ, 0xc0, !PT ;  /* 0x0000007f02ff7812 */ /* 0x008fda000780c0ff */
[----:B------:R-:W-:Y:S05]  /*134c0*/  @P0 BRA `(.L_x_347) ;  /* 0x000000e000000947 */ /* 0x000fea0003800000 */
[----:B-1----:R-:W1:Y:S01]  /*134d0*/  S2R R4, SR_LANEID ;  /* 0x0000000000047919 */ /* 0x002e620000000000 */
[----:B------:R-:W-:Y:S01]  /*134e0*/  VOTEU.ANY UR4, UPT, PT ;  /* 0x0000000000047886 */ /* 0x000fe200038e0100 */
[----:B------:R-:W-:Y:S01]  /*134f0*/  IMAD.MOV.U32 R5, RZ, RZ, c[0x0][0x564] ;  /* 0x00015900ff057624 */ /* 0x000fe200078e00ff */
[----:B--2---:R-:W1:Y:S08]  /*13500*/  FLO.U32 R3, UR4 ;  /* 0x0000000400037d00 */ /* 0x004e7000080e0000 */
        /* <DEDUP_REMOVED lines=9> */
[----:B------:R1:W-:Y:S02]  /*135a0*/  STL [R1+0x30], R6 ;  /* 0x0000300601007387 */ /* 0x0003e40000100800 */
.L_x_347:
[----:B-1----:R-:W-:Y:S05]  /*135b0*/  BSYNC B0 ;  /* 0x0000000000007941 */ /* 0x002fea0003800000 */
.L_x_346:
[----:B------:R-:W-:Y:S01]  /*135c0*/  PRMT R0, R0, 0x9910, RZ ;  /* 0x0000991000007816 */ /* 0x000fe200000000ff */
[----:B------:R-:W-:Y:S01]  /*135d0*/  BSSY B1, `(.L_x_348) ;  /* 0x00002f4000017945 */ /* 0x000fe20003800000 */
[----:B-----5:R-:W-:Y:S02]  /*135e0*/  IMAD.MOV.U32 R84, RZ, RZ, R6 ;  /* 0x000000ffff547224 */ /* 0x020fe400078e0006 */
[----:B------:R-:W-:-:S13]  /*135f0*/  ISETP.NE.AND P0, PT, R0, RZ, PT ;  /* 0x000000ff0000720c */ /* 0x000fda0003f05270 */
[----:B------:R-:W-:Y:S05]  /*13600*/  @!P0 BRA `(.L_x_349) ;  /* 0x0000230000008947 */ /* 0x000fea0003800000 */
[----:B------:R-:W3:Y:S04]  /*13610*/  LDL R6, [R1+0x8c] ;  /* 0x00008c0001067983 */ /* 0x000ee80000100800 */
[----:B------:R-:W4:Y:S04]  /*13620*/  LDL R5, [R1+0x9c] ;  /* 0x00009c0001057983 */ /* 0x000f280000100800 */
[----:B--2---:R-:W2:Y:S04]  /*13630*/  LDL R9, [R1+0xa4] ;  /* 0x0000a40001097983 */ /* 0x004ea80000100800 */
[----:B------:R-:W2:Y:S01]  /*13640*/  LDL R8, [R1+0xa0] ;  /* 0x0000a00001087983 */ /* 0x000ea20000100800 */
[----:B------:R-:W-:Y:S01]  /*13650*/  WARPSYNC 0xffffffff ;  /* 0xffffffff00007948 */ /* 0x000fe20003800000 */
[----:B------:R-:W-:-:S02]  /*13660*/  F2FP.PACK_AB R0, R65, R64 ;  /* 0x000000404100723e */ /* 0x000fc400000000ff */
[----:B------:R-:W-:Y:S01]  /*13670*/  BAR.SYNC.DEFER_BLOCKING 0x1, 0x80 ;  /* 0x0042000000007b1d */ /* 0x000fe20000010000 */
[----:B------:R-:W-:Y:S02]  /*13680*/  F2FP.PACK_AB R3, R79, R78 ;  /* 0x0000004e4f03723e */ /* 0x000fe400000000ff */
[----:B------:R-:W-:-:S03]  /*13690*/  F2FP.PACK_AB R2, R67, R66 ;  /* 0x000000424302723e */ /* 0x000fc600000000ff */
[----:B------:R-:W2:Y:S01]  /*136a0*/  LDL R7, [R1+0x90] ;  /* 0x0000900001077983 */ /* 0x000ea20000100800 */
[----:B------:R-:W-:-:S03]  /*136b0*/  F2FP.PACK_AB R4, R45, R44 ;  /* 0x0000002c2d04723e */ /* 0x000fc600000000ff */
[----:B------:R-:W2:Y:S04]  /*136c0*/  LDL R13, [R1+0x94] ;  /* 0x00009400010d7983 */ /* 0x000ea80000100800 */
[----:B------:R-:W2:Y:S04]  /*136d0*/  LDL R12, [R1+0xc4] ;  /* 0x0000c400010c7983 */ /* 0x000ea80000100800 */
[----:B------:R-:W2:Y:S04]  /*136e0*/  LDL R10, [R1+0xc8] ;  /* 0x0000c800010a7983 */ /* 0x000ea80000100800 */
[----:B---3--:R1:W-:Y:S04]  /*136f0*/  STS [R6], R0 ;  /* 0x0000000006007388 */ /* 0x0083e80000000800 */
[----:B------:R3:W-:Y:S04]  /*13700*/  STS [R6+0x400], R3 ;  /* 0x0004000306007388 */ /* 0x0007e80000000800 */
[----:B----4-:R4:W-:Y:S01]  /*13710*/  STS [R5], R2 ;  /* 0x0000000205007388 */ /* 0x0109e20000000800 */
[----:B-1----:R-:W-:-:S02]  /*13720*/  F2FP.PACK_AB R0, R81, R80 ;  /* 0x000000505100723e */ /* 0x002fc400000000ff */
[----:B---3--:R-:W-:-:S03]  /*13730*/  F2FP.PACK_AB R3, R43, R42 ;  /* 0x0000002a2b03723e */ /* 0x008fc600000000ff */
[----:B------:R1:W-:Y:S01]  /*13740*/  STS [R5+0x400], R0 ;  /* 0x0004000005007388 */ /* 0x0003e20000000800 */
[----:B----4-:R-:W-:-:S03]  /*13750*/  F2FP.PACK_AB R2, R31, R30 ;  /* 0x0000001e1f02723e */ /* 0x010fc600000000ff */
[----:B------:R-:W-:Y:S04]  /*13760*/  STS [R6+0x2000], R3 ;  /* 0x0020000306007388 */ /* 0x000fe80000000800 */
[----:B------:R3:W-:Y:S01]  /*13770*/  STS [R6+0x2400], R2 ;  /* 0x0024000206007388 */ /* 0x0007e20000000800 */
[----:B-1----:R-:W-:-:S03]  /*13780*/  F2FP.PACK_AB R0, R33, R32 ;  /* 0x000000202100723e */ /* 0x002fc600000000ff */
[----:B---3--:R-:W3:Y:S01]  /*13790*/  LDL R6, [R1+0x98] ;  /* 0x0000980001067983 */ /* 0x008ee20000100800 */
[----:B------:R-:W-:Y:S02]  /*137a0*/  F2FP.PACK_AB R3, R69, R68 ;  /* 0x000000444503723e */ /* 0x000fe400000000ff */
[----:B------:R-:W-:Y:S01]  /*137b0*/  F2FP.PACK_AB R2, R83, R82 ;  /* 0x000000525302723e */ /* 0x000fe200000000ff */
[----:B------:R1:W-:Y:S04]  /*137c0*/  STS [R5+0x2000], R0 ;  /* 0x0020000005007388 */ /* 0x0003e80000000800 */
[----:B------:R4:W-:Y:S04]  /*137d0*/  STS [R5+0x2400], R4 ;  /* 0x0024000405007388 */ /* 0x0009e80000000800 */
[----:B--2---:R2:W-:Y:S04]  /*137e0*/  STS [R9], R3 ;  /* 0x0000000309007388 */ /* 0x0045e80000000800 */
[----:B------:R2:W-:Y:S04]  /*137f0*/  STS [R9+0x400], R2 ;  /* 0x0004000209007388 */ /* 0x0005e80000000800 */
[----:B------:R-:W3:Y:S01]  /*13800*/  LDL.LU R11, [R1+0x50] ;  /* 0x00005000010b7983 */ /* 0x000ee20000300800 */
[----:B-1----:R-:W-:-:S02]  /*13810*/  F2FP.PACK_AB R0, R71, R70 ;  /* 0x000000464700723e */ /* 0x002fc400000000ff */
[----:B----4-:R-:W-:-:S03]  /*13820*/  F2FP.PACK_AB R4, R35, R34 ;  /* 0x000000222304723e */ /* 0x010fc600000000ff */
[----:B------:R1:W-:Y:S01]  /*13830*/  STS [R8], R0 ;  /* 0x0000000008007388 */ /* 0x0003e20000000800 */
[----:B------:R-:W-:Y:S02]  /*13840*/  F2FP.PACK_AB R5, R57, R56 ;  /* 0x000000383905723e */ /* 0x000fe400000000ff */
[----:B--2---:R-:W-:Y:S02]  /*13850*/  F2FP.PACK_AB R3, R95, R94 ;  /* 0x0000005e5f03723e */ /* 0x004fe400000000ff */
[----:B------:R-:W-:-:S03]  /*13860*/  F2FP.PACK_AB R2, R47, R46 ;  /* 0x0000002e2f02723e */ /* 0x000fc600000000ff */
[----:B------:R-:W-:Y:S04]  /*13870*/  STS [R8+0x400], R3 ;  /* 0x0004000308007388 */ /* 0x000fe80000000800 */
[----:B------:R-:W-:Y:S04]  /*13880*/  STS [R9+0x2000], R4 ;  /* 0x0020000409007388 */ /* 0x000fe80000000800 */
[----:B------:R2:W-:Y:S01]  /*13890*/  STS [R9+0x2400], R2 ;  /* 0x0024000209007388 */ /* 0x0005e20000000800 */
[----:B-1----:R-:W-:-:S03]  /*138a0*/  F2FP.PACK_AB R0, R37, R36 ;  /* 0x000000242500723e */ /* 0x002fc600000000ff */
[----:B--2---:R-:W2:Y:S01]  /*138b0*/  LDL.LU R9, [R1+0x54] ;  /* 0x0000540001097983 */ /* 0x004ea20000300800 */
        /* <DEDUP_REMOVED lines=15> */
[----:B---3--:R1:W-:Y:S04]  /*139b0*/  STS [R6], R2 ;  /* 0x0000000206007388 */ /* 0x0083e80000000800 */
[----:B------:R3:W-:Y:S04]  /*139c0*/  STS [R6+0x400], R0 ;  /* 0x0004000006007388 */ /* 0x0007e80000000800 */
[----:B------:R3:W-:Y:S04]  /*139d0*/  STS [R7+0x2000], R4 ;  /* 0x0020000407007388 */ /* 0x0007e80000000800 */
[----:B------:R3:W-:Y:S01]  /*139e0*/  STS [R7+0x2400], R3 ;  /* 0x0024000307007388 */ /* 0x0007e20000000800 */
[----:B-1----:R-:W-:-:S02]  /*139f0*/  F2FP.PACK_AB R2, R49, R48 ;  /* 0x000000303102723e */ /* 0x002fc400000000ff */
[----:B---3--:R-:W-:-:S03]  /*13a00*/  F2FP.PACK_AB R0, R51, R50 ;  /* 0x000000323300723e */ /* 0x008fc600000000ff */
        /* <DEDUP_REMOVED lines=12> */
[----:B---3--:R-:W-:Y:S02]  /*13ad0*/  F2FP.PACK_AB R3, R29, R28 ;  /* 0x0000001c1d03723e */ /* 0x008fe400000000ff */
[----:B--2---:R-:W-:-:S05]  /*13ae0*/  F2FP.PACK_AB R2, R41, R40 ;  /* 0x000000282902723e */ /* 0x004fca00000000ff */
[----:B------:R-:W-:Y:S01]  /*13af0*/  STS [R13+0x2400], R2 ;  /* 0x002400020d007388 */ /* 0x000fe20000000800 */
[----:B-1----:R-:W-:-:S05]  /*13b00*/  F2FP.PACK_AB R0, R27, R26 ;  /* 0x0000001a1b00723e */ /* 0x002fca00000000ff */
[----:B------:R-:W-:Y:S04]  /*13b10*/  STS [R12+0x2000], R0 ;  /* 0x002000000c007388 */ /* 0x000fe80000000800 */
[----:B------:R1:W-:Y:S04]  /*13b20*/  STS [R10+0x2400], R3 ;  /* 0x002400030a007388 */ /* 0x0003e80000000800 */
[----:B------:R-:W-:Y:S01]  /*13b30*/  BAR.SYNC.DEFER_BLOCKING 0x1, 0x80 ;  /* 0x0042000000007b1d */ /* 0x000fe20000010000 */
[C---:B------:R-:W-:Y:S02]  /*13b40*/  @P2 IADD3 R6, P0, R11.reuse, c[0x0][0x508], RZ ;  /* 0x000142000b062a10 */ /* 0x040fe40007f1e0ff */
[----:B------:R-:W-:Y:S01]  /*13b50*/  IADD3 R4, P1, R11, c[0x0][0x500], RZ ;  /* 0x000140000b047a10 */ /* 0x000fe20007f3e0ff */
[----:B------:R-:W-:Y:S01]  /*13b60*/  IMAD.MOV.U32 R11, RZ, RZ, c[0x0][0x388] ;  /* 0x0000e200ff0b7624 */ /* 0x000fe200078e00ff */
[----:B------:R-:W-:-:S02]  /*13b70*/  @P2 IADD3.X R7, R9, c[0x0][0x50c], RZ, P0, !PT ;  /* 0x0001430009072a10 */ /* 0x000fc400007fe4ff */
[----:B------:R-:W-:Y:S01]  /*13b80*/  IADD3.X R5, R9, c[0x0][0x504], RZ, P1, !PT ;  /* 0x0001410009057a10 */ /* 0x000fe20000ffe4ff */
[----:B-1----:R-:W-:Y:S02]  /*13b90*/  IMAD.MOV.U32 R3, RZ, RZ, RZ ;  /* 0x000000ffff037224 */ /* 0x002fe400078e00ff */
[----:B------:R1:W5:Y:S04]  /*13ba0*/  @P2 LDG.E R11, [R6.64] ;  /* 0x00000008060b2981 */ /* 0x000368000c1e1900 */
[----:B------:R1:W5:Y:S01]  /*13bb0*/  @P3 LDG.E R3, [R4.64] ;  /* 0x0000000804033981 */ /* 0x000362000c1e1900 */
[----:B----4-:R-:W-:-:S04]  /*13bc0*/  ISETP.NE.AND P0, PT, R8, RZ, PT ;  /* 0x000000ff0800720c */ /* 0x010fc80003f05270 */
[----:B------:R-:W-:Y:S01]  /*13bd0*/  SEL R0, R8, c[0x0][0x3d4], P0 ;  /* 0x0000f50008007a07 */ /* 0x000fe20000000000 */
[----:B------:R-:W-:Y:S05]  /*13be0*/  @P2 BRA `(.L_x_350) ;  /* 0x0000004000002947 */ /* 0x000fea0003800000 */
[----:B------:R-:W-:Y:S05]  /*13bf0*/  @!P3 BRA `(.L_x_350) ;  /* 0x000000300000b947 */ /* 0x000fea0003800000 */
[----:B-----5:R2:W3:Y:S04]  /*13c00*/  LDG.E R11, [R4.64] ;  /* 0x00000008040b7981 */ /* 0x0204e8000c1e1900 */
[----:B-12---:R-:W3:Y:S02]  /*13c10*/  LDG.E R4, [R4.64+0x4] ;  /* 0x0000040804047981 */ /* 0x006ee4000c1e1900 */
[----:B---3--:R-:W-:Y:S02]  /*13c20*/  IADD3 R11, -R11, R4, RZ ;  /* 0x000000040b0b7210 */ /* 0x008fe40007ffe1ff */
.L_x_350:
[----:B------:R-:W2:Y:S04]  /*13c30*/  LDL.LU R2, [R1+0x58] ;  /* 0x0000580001027983 */ /* 0x000ea80000300800 */
[----:B-1----:R-:W3:Y:S04]  /*13c40*/  LDL R4, [R1+0xf0] ;  /* 0x0000f00001047983 */ /* 0x002ee80000100800 */
[----:B------:R-:W4:Y:S04]  /*13c50*/  LDL.LU R6, [R1+0x80] ;  /* 0x0000800001067983 */ /* 0x000f280000300800 */
[----:B------:R-:W3:Y:S04]  /*13c60*/  LDL.LU R5, [R1+0x38] ;  /* 0x0000380001057983 */ /* 0x000ee80000300800 */
[----:B------:R-:W3:Y:S04]  /*13c70*/  LDL R85, [R1+0x34] ;  /* 0x0000340001557983 */ /* 0x000ee80000100800 */
[----:B------:R-:W3:Y:S04]  /*13c80*/  LDL R16, [R1+0x88] ;  /* 0x0000880001107983 */ /* 0x000ee80000100800 */
[----:B------:R-:W3:Y:S04]  /*13c90*/  LDL R89, [R1+0xec] ;  /* 0x0000ec0001597983 */ /* 0x000ee80000100800 */
[----:B------:R-:W3:Y:S01]  /*13ca0*/  LDL.LU R88, [R1+0x78] ;  /* 0x0000780001587983 */ /* 0x000ee20000300800 */
[----:B------:R-:W-:Y:S01]  /*13cb0*/  IMAD.MOV.U32 R12, RZ, RZ, 0x368 ;  /* 0x00000368ff0c7424 */ /* 0x000fe200078e00ff */
[----:B------:R-:W-:-:S04]  /*13cc0*/  ISETP.GT.AND P2, PT, R0, 0x1, PT ;  /* 0x000000010000780c */ /* 0x000fc80003f44270 */
[----:B------:R-:W-:-:S04]  /*13cd0*/  SEL R12, R12, 0x328, P2 ;  /* 0x000003280c0c7807 */ /* 0x000fc80001000000 */
[----:B------:R-:W1:Y:S08]  /*13ce0*/  LDC.64 R8, c[0x0][R12+0x170] ;  /* 0x00005c000c087b82 */ /* 0x000e700000000a00 */
[----:B------:R-:W1:Y:S08]  /*13cf0*/  LDC.64 R14, c[0x0][R12+0x168] ;  /* 0x00005a000c0e7b82 */ /* 0x000e700000000a00 */
[----:B------:R1:W1:Y:S08]  /*13d00*/  LDC.64 R20, c[0x0][R12+0x178] ;  /* 0x00005e000c147b82 */ /* 0x0002700000000a00 */
[----:B------:R1:W1:Y:S01]  /*13d10*/  LDC.64 R18, c[0x0][R12+0x160] ;  /* 0x000058000c127b82 */ /* 0x0002620000000a00 */
[----:B------:R-:W-:Y:S01]  /*13d20*/  IMAD.MOV.U32 R0, RZ, RZ, c[0x0][0x4e8] ;  /* 0x00013a00ff007624 */ /* 0x000fe200078e00ff */
[----:B------:R-:W-:-:S04]  /*13d30*/  ISETP.NE.U32.AND P0, PT, RZ, c[0x0][0x500], PT ;  /* 0x00014000ff007a0c */ /* 0x000fc80003f05070 */
[----:B------:R-:W-:Y:S02]  /*13d40*/  ISETP.NE.AND P5, PT, R0, 0x1, PT ;  /* 0x000000010000780c */ /* 0x000fe40003fa5270 */
[----:B------:R-:W-:Y:S01]  /*13d50*/  ISETP.NE.AND.EX P0, PT, RZ, c[0x0][0x504], PT, P0 ;  /* 0x00014100ff007a0c */ /* 0x000fe20003f05300 */
[----:B------:R-:W1:Y:S02]  /*13d60*/  S2R R90, SR_TID.X ;  /* 0x00000000005a7919 */ /* 0x000e640000002100 */
[----:B-1----:R-:W-:-:S04]  /*13d70*/  SHF.R.S32.HI R17, RZ, 0x1f, R90 ;  /* 0x0000001fff117819 */ /* 0x002fc8000001145a */
[----:B------:R-:W-:-:S04]  /*13d80*/  LEA.HI R17, R17, R90, RZ, 0x5 ;  /* 0x0000005a11117211 */ /* 0x000fc800078f28ff */
[----:B------:R-:W-:-:S05]  /*13d90*/  LOP3.LUT R17, R17, 0xffffffe0, RZ, 0xc0, !PT ;  /* 0xffffffe011117812 */ /* 0x000fca00078ec0ff */
[----:B------:R-:W-:Y:S01]  /*13da0*/  IMAD.IADD R17, R90, 0x1, -R17 ;  /* 0x000000015a117824 */ /* 0x000fe200078e0a11 */
[----:B--2---:R-:W-:-:S05]  /*13db0*/  SEL R2, R2, RZ, !P0 ;  /* 0x000000ff02027207 */ /* 0x004fca0004000000 */
[----:B------:R-:W-:Y:S01]  /*13dc0*/  IMAD R0, R9, R2, RZ ;  /* 0x0000000209007224 */ /* 0x000fe200078e02ff */
[----:B----4-:R-:W-:Y:S02]  /*13dd0*/  SEL R6, R6, RZ, !P0 ;  /* 0x000000ff06067207 */ /* 0x010fe40004000000 */
[----:B---3--:R-:W-:Y:S01]  /*13de0*/  LOP3.LUT R5, R5, 0xffff, RZ, 0xc0, !PT ;  /* 0x0000ffff05057812 */ /* 0x008fe200078ec0ff */
        /* <DEDUP_REMOVED lines=13> */
[----:B------:R-:W-:Y:S02]  /*13ec0*/  IMAD R12, R21, R10, RZ ;  /* 0x0000000a150c7224 */ /* 0x000fe400078e02ff */
[----:B------:R-:W-:-:S02]  /*13ed0*/  IMAD.MOV R7, RZ, RZ, -R0 ;  /* 0x000000ffff077224 */ /* 0x000fc400078e0a00 */
        /* <DEDUP_REMOVED lines=13> */
[----:B------:R-:W-:Y:S02]  /*13fb0*/  IMAD.MOV.U32 R9, RZ, RZ, c[0x0][0x4ac] ;  /* 0x00012b00ff097624 */ /* 0x000fe400078e00ff */
[----:B------:R-:W-:Y:S01]  /*13fc0*/  IMAD.IADD R0, R7, 0x1, R0 ;  /* 0x0000000107007824 */ /* 0x000fe200078e0200 */
[----:B------:R-:W-:Y:S02]  /*13fd0*/  LEA R7, P0, R6, R8, 0x2 ;  /* 0x0000000806077211 */ /* 0x000fe400078010ff */
[----:B------:R-:W-:-:S04]  /*13fe0*/  SEL R9, R9, c[0x0][0x454], P2 ;  /* 0x0001150009097a07 */ /* 0x000fc80001000000 */
[----:B------:R-:W-:Y:S01]  /*13ff0*/  LEA.HI.X R6, R6, R9, R0, 0x2, P0 ;  /* 0x0000000906067211 */ /* 0x000fe200000f1400 */
[----:B------:R-:W-:Y:S01]  /*14000*/  SHFL.IDX PT, R14, R7, RZ, 0x1c1f ;  /* 0x001c1fff070e7589 */ /* 0x000fe200000e0000 */
[----:B------:R-:W-:-:S03]  /*14010*/  IMAD R0, R11, c[0x0][0x4e8], RZ ;  /* 0x00013a000b007a24 */ /* 0x000fc600078e02ff */
[----:B------:R-:W1:Y:S04]  /*14020*/  SHFL.IDX PT, R15, R6, RZ, 0x1c1f ;  /* 0x001c1fff060f7589 */ /* 0x000e6800000e0000 */
[----:B------:R-:W-:Y:S04]  /*14030*/  SHFL.IDX PT, R12, R7, 0x1, 0x1c1f ;  /* 0x003c1f00070c7f89 */ /* 0x000fe800000e0000 */
[----:B------:R-:W2:Y:S04]  /*14040*/  SHFL.IDX PT, R13, R6, 0x1, 0x1c1f ;  /* 0x003c1f00060d7f89 */ /* 0x000ea800000e0000 */
[----:B------:R-:W-:Y:S04]  /*14050*/  SHFL.IDX PT, R11, R6, 0x2, 0x1c1f ;  /* 0x005c1f00060b7f89 */ /* 0x000fe800000e0000 */
[----:B------:R3:W-:Y:S01]  /*14060*/  SHFL.IDX PT, R9, R6, 0x3, 0x1c1f ;  /* 0x007c1f0006097f89 */ /* 0x0007e200000e0000 */
[----:B------:R-:W-:-:S03]  /*14070*/  LOP3.LUT P0, RZ, R17, 0x3, RZ, 0xc0, !PT ;  /* 0x0000000311ff7812 */ /* 0x000fc6000780c0ff */
[----:B------:R-:W4:Y:S01]  /*14080*/  SHFL.IDX PT, R10, R7, 0x2, 0x1c1f ;  /* 0x005c1f00070a7f89 */ /* 0x000f2200000e0000 */
[----:B---3--:R-:W-:-:S05]  /*14090*/  IMAD R6, R85, 0x80, R89 ;  /* 0x0000008055067824 */ /* 0x008fca00078e0259 */
[C---:B------:R-:W-:Y:S02]  /*140a0*/  IADD3 R18, R6.reuse, 0x8, RZ ;  /* 0x0000000806127810 */ /* 0x040fe40007ffe0ff */
[CC--:B------:R-:W-:Y:S02]  /*140b0*/  ISETP.GE.OR P4, PT, R6.reuse, R0.reuse, P0 ;  /* 0x000000000600720c */ /* 0x0c0fe40000786670 */
[----:B------:R-:W-:Y:S02]  /*140c0*/  IADD3 R17, R6, 0x40, RZ ;  /* 0x0000004006117810 */ /* 0x000fe40007ffe0ff */
[-C--:B------:R-:W-:Y:S02]  /*140d0*/  ISETP.GE.OR P3, PT, R18, R0.reuse, P0 ;  /* 0x000000001200720c */ /* 0x080fe40000766670 */
[CC--:B------:R-:W-:Y:S01]  /*140e0*/  ISETP.GE.OR P1, PT, R17.reuse, R0.reuse, P0 ;  /* 0x000000001100720c */ /* 0x0c0fe20000726670 */
[----:B------:R3:W3:Y:S06]  /*140f0*/  SHFL.IDX PT, R8, R7, 0x3, 0x1c1f ;  /* 0x007c1f0007087f89 */ /* 0x0006ec00000e0000 */
[----:B-1----:R1:W-:Y:S04]  /*14100*/  @!P4 ST.E [R14.64], R23 ;  /* 0x000000170e00c985 */ /* 0x0023e8000c101908 */
[----:B--2---:R1:W-:Y:S01]  /*14110*/  @!P3 ST.E [R12.64], R24 ;  /* 0x000000180c00b985 */ /* 0x0043e2000c101908 */
[----:B------:R-:W-:-:S03]  /*14120*/  ISETP.GE.AND P3, PT, R17, R0, PT ;  /* 0x000000001100720c */ /* 0x000fc60003f66270 */
[----:B----4-:R1:W-:Y:S01]  /*14130*/  @!P1 ST.E [R10.64], R25 ;  /* 0x000000190a009985 */ /* 0x0103e2000c101908 */
[----:B------:R-:W-:Y:S02]  /*14140*/  LOP3.LUT R88, R88, 0xfffffffd, RZ, 0xc0, !PT ;  /* 0xfffffffd58587812 */ /* 0x000fe400078ec0ff */
[----:B---3--:R-:W-:-:S04]  /*14150*/  IADD3 R7, R6, 0x48, RZ ;  /* 0x0000004806077810 */ /* 0x008fc80007ffe0ff */
[----:B------:R-:W-:Y:S02]  /*14160*/  ISETP.GE.AND P1, PT, R7, R0, PT ;  /* 0x000000000700720c */ /* 0x000fe40003f26270 */
[----:B------:R-:W-:-:S04]  /*14170*/  LOP3.LUT R88, R88, 0xfffffffe, RZ, 0xc0, !PT ;  /* 0xfffffffe58587812 */ /* 0x000fc800078ec0ff */
[----:B------:R-:W-:-:S07]  /*14180*/  @P3 LOP3.LUT R88, R88, 0x1, RZ, 0xfc, !PT ;  /* 0x0000000158583812 */ /* 0x000fce00078efcff */
[----:B------:R-:W-:-:S05]  /*14190*/  @P1 LOP3.LUT R88, R88, 0x2, RZ, 0xfc, !PT ;  /* 0x0000000258581812 */ /* 0x000fca00078efcff */
[----:B------:R1:W-:Y:S01]  /*141a0*/  STL [R1+0x78], R88 ;  /* 0x0000785801007387 */ /* 0x0003e20000100800 */
[-C--:B------:R-:W-:Y:S02]  /*141b0*/  ISETP.GE.OR P0, PT, R7, R0.reuse, P0 ;  /* 0x000000000700720c */ /* 0x080fe40000706670 */
[----:B------:R-:W-:-:S11]  /*141c0*/  ISETP.GE.AND P6, PT, R18, R0, PT ;  /* 0x000000001200720c */ /* 0x000fd60003fc6270 */
[----:B------:R1:W-:Y:S01]  /*141d0*/  @!P0 ST.E [R8.64], R22 ;  /* 0x0000001608008985 */ /* 0x0003e2000c101908 */
[----:B------:R-:W-:Y:S01]  /*141e0*/  ISETP.GE.AND P0, PT, R6, R0, PT ;  /* 0x000000000600720c */ /* 0x000fe20003f06270 */
[----:B------:R-:W-:Y:S05]  /*141f0*/  @P2 BRA `(.L_x_351) ;  /* 0x0000072000002947 */ /* 0x000fea0003800000 */
[----:B-1----:R-:W2:Y:S01]  /*14200*/  LDL R88, [R1] ;  /* 0x0000000001587983 */ /* 0x002ea20000100800 */
[----:B------:R-:W-:Y:S01]  /*14210*/  IMAD R16, R16, c[0x0][0x3a0], RZ ;  /* 0x0000e80010107a24 */ /* 0x000fe200078e02ff */
[----:B------:R-:W-:Y:S01]  /*14220*/  SHF.R.S32.HI R4, RZ, 0x1f, R2 ;  /* 0x0000001fff047819 */ /* 0x000fe20000011402 */
[C---:B------:R-:W-:Y:S01]  /*14230*/  IMAD.WIDE.U32 R6, R3.reuse, c[0x0][0x3a0], RZ ;  /* 0x0000e80003067a25 */ /* 0x040fe200078e00ff */
[----:B------:R1:W3:Y:S01]  /*14240*/  LDS.128 R12, [R213+0x80] ;  /* 0x00008000d50c7984 */ /* 0x0002e20000000c00 */
[----:B------:R-:W-:Y:S02]  /*14250*/  ISETP.GE.AND P2, PT, R244, c[0x0][0x3c8], PT ;  /* 0x0000f200f4007a0c */ /* 0x000fe40003f46270 */
[----:B------:R-:W-:Y:S01]  /*14260*/  IMAD R3, R3, c[0x0][0x3a4], R16 ;  /* 0x0000e90003037a24 */ /* 0x000fe200078e0210 */
[----:B------:R1:W4:Y:S01]  /*14270*/  LDS.128 R20, [R213+0x1080] ;  /* 0x00108000d5147984 */ /* 0x0003220000000c00 */
[----:B------:R-:W-:-:S03]  /*14280*/  IMAD R4, R4, c[0x0][0x3f0], RZ ;  /* 0x0000fc0004047a24 */ /* 0x000fc600078e02ff */
[----:B------:R-:W-:Y:S01]  /*14290*/  IADD3 R7, R7, R3, RZ ;  /* 0x0000000307077210 */ /* 0x000fe20007ffe0ff */
[----:B------:R1:W1:Y:S04]  /*142a0*/  LDS.128 R16, [R213+0x880] ;  /* 0x00088000d5107984 */ /* 0x0002680000000c00 */
[C---:B------:R-:W-:Y:S01]  /*142b0*/  IMAD.WIDE.U32 R6, R5.reuse, c[0x0][0x3e8], R6 ;  /* 0x0000fa0005067a25 */ /* 0x040fe200078e0006 */
[----:B------:R1:W1:Y:S03]  /*142c0*/  LDS.128 R24, [R213+0x1880] ;  /* 0x00188000d5187984 */ /* 0x0002660000000c00 */
[----:B------:R-:W-:Y:S01]  /*142d0*/  IMAD R5, R5, c[0x0][0x3ec], R7 ;  /* 0x0000fb0005057a24 */ /* 0x000fe200078e0207 */
[----:B------:R1:W1:Y:S01]  /*142e0*/  LDS.128 R28, [R213+0x2080] ;  /* 0x00208000d51c7984 */ /* 0x0002620000000c00 */
[----:B------:R-:W-:Y:S01]  /*142f0*/  IMAD R7, R2, c[0x0][0x3f4], R4 ;  /* 0x0000fd0002077a24 */ /* 0x000fe200078e0204 */
[----:B------:R-:W-:-:S02]  /*14300*/  MOV R4, R6 ;  /* 0x0000000600047202 */ /* 0x000fc40000000f00 */
[----:B------:R1:W1:Y:S03]  /*14310*/  LDS.128 R32, [R213+0x2880] ;  /* 0x00288000d5207984 */ /* 0x0002660000000c00 */
[----:B------:R-:W-:Y:S01]  /*14320*/  IMAD.WIDE.U32 R4, R2, c[0x0][0x3f0], R4 ;  /* 0x0000fc0002047a25 */ /* 0x000fe200078e0004 */
[----:B------:R1:W1:Y:S04]  /*14330*/  LDS.128 R36, [R213+0x3080] ;  /* 0x00308000d5247984 */ /* 0x0002680000000c00 */
[----:B------:R1:W1:Y:S01]  /*14340*/  LDS.128 R40, [R213+0x3880] ;  /* 0x00388000d5287984 */ /* 0x0002620000000c00 */
[----:B------:R-:W-:-:S03]  /*14350*/  IADD3 R5, R5, R7, RZ ;  /* 0x0000000705057210 */ /* 0x000fc60007ffe0ff */
[----:B------:R-:W5:Y:S02]  /*14360*/  S2R R11, SR_TID.X ;  /* 0x00000000000b7919 */ /* 0x000f640000002100 */
[----:B-----5:R-:W-:-:S04]  /*14370*/  SHF.R.S32.HI R10, RZ, 0x1f, R11 ;  /* 0x0000001fff0a7819 */ /* 0x020fc8000001140b */
[----:B------:R-:W-:-:S04]  /*14380*/  LEA.HI R10, R10, R11, RZ, 0x3 ;  /* 0x0000000b0a0a7211 */ /* 0x000fc800078f18ff */
[----:B------:R-:W-:Y:S02]  /*14390*/  SHF.R.S32.HI R10, RZ, 0x3, R10 ;  /* 0x00000003ff0a7819 */ /* 0x000fe4000001140a */
[----:B--2---:R-:W-:-:S04]  /*143a0*/  LEA R8, R85, R88, 0x7 ;  /* 0x0000005855087211 */ /* 0x004fc800078e38ff */
[----:B------:R-:W-:Y:S01]  /*143b0*/  MOV R3, R8 ;  /* 0x0000000800037202 */ /* 0x000fe20000000f00 */
[----:B------:R-:W-:-:S05]  /*143c0*/  @P5 IMAD.HI.U32 R9, R8, c[0x0][0x4ec], RZ ;  /* 0x00013b0008095a27 */ /* 0x000fca00078e00ff */
[----:B------:R-:W-:-:S04]  /*143d0*/  @P5 SHF.R.U32.HI R3, RZ, c[0x0][0x4f0], R9 ;  /* 0x00013c00ff035a19 */ /* 0x000fc80000011609 */
[----:B------:R-:W-:Y:S02]  /*143e0*/  SHF.R.S32.HI R6, RZ, 0x1f, R3 ;  /* 0x0000001fff067819 */ /* 0x000fe40000011403 */
[----:B------:R-:W-:-:S03]  /*143f0*/  IADD3 R2, -R3, RZ, RZ ;  /* 0x000000ff03027210 */ /* 0x000fc60007ffe1ff */
        /* <DEDUP_REMOVED lines=10> */
[----:B------:R-:W-:Y:S02]  /*144a0*/  IADD3 R3, R3, R4, RZ ;  /* 0x0000000403037210 */ /* 0x000fe40007ffe0ff */
[----:B------:R-:W-:Y:S02]  /*144b0*/  LEA R4, R85, R10, 0x7 ;  /* 0x0000000a55047211 */ /* 0x000fe400078e38ff */
[----:B------:R-:W-:Y:S01]  /*144c0*/  LEA.HI.X R5, R2, c[0x0][0x384], R3, 0x1, P0 ;  /* 0x0000e10002057a11 */ /* 0x000fe200000f0c03 */
[----:B------:R-:W-:Y:S05]  /*144d0*/  BRA.DIV ~URZ, `(.L_x_352) ;  /* 0x00004a927f007947 */ /* 0x000fea000b800000 */
[----:B-1-34-:R1:W2:Y:S02]  /*144e0*/  SHFL.IDX PT, R7, R5, RZ, 0x181f ;  /* 0x00181fff05077589 */ /* 0x01a2a400000e0000 */
.L_x_436:
[----:B------:R-:W-:Y:S05]  /*144f0*/  BRA.DIV ~URZ, `(.L_x_353) ;  /* 0x00004ae27f007947 */ /* 0x000fea000b800000 */
[----:B------:R3:W4:Y:S02]  /*14500*/  SHFL.IDX PT, R2, R6, RZ, 0x181f ;  /* 0x00181fff06027589 */ /* 0x00072400000e0000 */
.L_x_437:
[----:B------:R-:W-:-:S13]  /*14510*/  ISETP.GE.OR P0, PT, R4, R0, P2 ;  /* 0x000000000400720c */ /* 0x000fda0001706670 */
[----:B----4-:R-:W-:-:S04]  /*14520*/  @!P0 LEA R2, P1, R244, R2, 0x1 ;  /* 0x00000002f4028211 */ /* 0x010fc800078208ff */
[----:B--2---:R-:W-:-:S05]  /*14530*/  @!P0 LEA.HI.X R3, R244, R7, R245, 0x1, P1 ;  /* 0x00000007f4038211 */ /* 0x004fca00008f0cf5 */
[----:B------:R2:W-:Y:S01]  /*14540*/  @!P0 ST.E.128 [R2.64], R12 ;  /* 0x0000000c02008985 */ /* 0x0005e2000c101d08 */
[----:B------:R-:W-:Y:S05]  /*14550*/  BRA.DIV ~URZ, `(.L_x_354) ;  /* 0x00004af27f007947 */ /* 0x000fea000b800000 */
[----:B------:R4:W1:Y:S04]  /*14560*/  SHFL.IDX PT, R7, R5, 0x1, 0x181f ;  /* 0x00381f0005077f89 */ /* 0x00086800000e0000 */
[----:B--2---:R4:W2:Y:S02]  /*14570*/  SHFL.IDX PT, R2, R6, 0x1, 0x181f ;  /* 0x00381f0006027f89 */ /* 0x0048a400000e0000 */
.L_x_438:
[----:B------:R-:W-:-:S04]  /*14580*/  IADD3 R3, R4, 0x10, RZ ;  /* 0x0000001004037810 */ /* 0x000fc80007ffe0ff */
[----:B------:R-:W-:-:S13]  /*14590*/  ISETP.GE.OR P0, PT, R3, R0, P2 ;  /* 0x000000000300720c */ /* 0x000fda0001706670 */
[----:B--2---:R-:W-:-:S04]  /*145a0*/  @!P0 LEA R2, P1, R244, R2, 0x1 ;  /* 0x00000002f4028211 */ /* 0x004fc800078208ff */
[----:B-1----:R-:W-:-:S05]  /*145b0*/  @!P0 LEA.HI.X R3, R244, R7, R245, 0x1, P1 ;  /* 0x00000007f4038211 */ /* 0x002fca00008f0cf5 */
[----:B------:R1:W-:Y:S01]  /*145c0*/  @!P0 ST.E.128 [R2.64], R16 ;  /* 0x0000001002008985 */ /* 0x0003e2000c101d08 */
[----:B------:R-:W-:Y:S05]  /*145d0*/  BRA.DIV ~URZ, `(.L_x_355) ;  /* 0x00004b427f007947 */ /* 0x000fea000b800000 */
[----:B------:R2:W1:Y:S02]  /*145e0*/  SHFL.IDX PT, R7, R5, 0x2, 0x181f ;  /* 0x00581f0005077f89 */ /* 0x00046400000e0000 */
.L_x_439:
[----:B------:R-:W-:Y:S05]  /*145f0*/  BRA.DIV ~URZ, `(.L_x_356) ;  /* 0x00004b927f007947 */ /* 0x000fea000b800000 */
[----:B-1----:R1:W2:Y:S02]  /*14600*/  SHFL.IDX PT, R2, R6, 0x2, 0x181f ;  /* 0x00581f0006027f89 */ /* 0x0022a400000e0000 */
.L_x_440:
[----:B------:R-:W-:-:S04]  /*14610*/  IADD3 R3, R4, 0x20, RZ ;  /* 0x0000002004037810 */ /* 0x000fc80007ffe0ff */
[----:B------:R-:W-:-:S13]  /*14620*/  ISETP.GE.OR P0, PT, R3, R0, P2 ;  /* 0x000000000300720c */ /* 0x000fda0001706670 */
[----:B--2---:R-:W-:-:S04]  /*14630*/  @!P0 LEA R2, P1, R244, R2, 0x1 ;  /* 0x00000002f4028211 */ /* 0x004fc800078208ff */
[----:B------:R-:W-:-:S05]  /*14640*/  @!P0 LEA.HI.X R3, R244, R7, R245, 0x1, P1 ;  /* 0x00000007f4038211 */ /* 0x000fca00008f0cf5 */
[----:B------:R2:W-:Y:S01]  /*14650*/  @!P0 ST.E.128 [R2.64], R20 ;  /* 0x0000001402008985 */ /* 0x0005e2000c101d08 */
[----:B------:R-:W-:Y:S05]  /*14660*/  BRA.DIV ~URZ, `(.L_x_357) ;  /* 0x00004b927f007947 */ /* 0x000fea000b800000 */
[----:B------:R1:W2:Y:S04]  /*14670*/  SHFL.IDX PT, R7, R5, 0x3, 0x181f ;  /* 0x00781f0005077f89 */ /* 0x0002a800000e0000 */
[----:B--2---:R1:W2:Y:S02]  /*14680*/  SHFL.IDX PT, R2, R6, 0x3, 0x181f ;  /* 0x00781f0006027f89 */ /* 0x0042a400000e0000 */
.L_x_441:
[----:B------:R-:W-:-:S04]  /*14690*/  IADD3 R3, R4, 0x30, RZ ;  /* 0x0000003004037810 */ /* 0x000fc80007ffe0ff */
[----:B------:R-:W-:-:S13]  /*146a0*/  ISETP.GE.OR P0, PT, R3, R0, P2 ;  /* 0x000000000300720c */ /* 0x000fda0001706670 */
[----:B--2---:R-:W-:-:S04]  /*146b0*/  @!P0 LEA R2, P1, R244, R2, 0x1 ;  /* 0x00000002f4028211 */ /* 0x004fc800078208ff */
[----:B------:R-:W-:-:S05]  /*146c0*/  @!P0 LEA.HI.X R3, R244, R7, R245, 0x1, P1 ;  /* 0x00000007f4038211 */ /* 0x000fca00008f0cf5 */
[----:B------:R2:W-:Y:S01]  /*146d0*/  @!P0 ST.E.128 [R2.64], R24 ;  /* 0x0000001802008985 */ /* 0x0005e2000c101d08 */
[----:B------:R-:W-:Y:S05]  /*146e0*/  BRA.DIV ~URZ, `(.L_x_358) ;  /* 0x00004be27f007947 */ /* 0x000fea000b800000 */
[----:B------:R1:W2:Y:S02]  /*146f0*/  SHFL.IDX PT, R7, R5, 0x4, 0x181f ;  /* 0x00981f0005077f89 */ /* 0x0002a400000e0000 */
.L_x_442:
[----:B------:R-:W-:Y:S05]  /*14700*/  BRA.DIV ~URZ, `(.L_x_359) ;  /* 0x00004c327f007947 */ /* 0x000fea000b800000 */
[----:B--2---:R2:W1:Y:S02]  /*14710*/  SHFL.IDX PT, R2, R6, 0x4, 0x181f ;  /* 0x00981f0006027f89 */ /* 0x00446400000e0000 */
.L_x_443:
[----:B------:R-:W-:-:S04]  /*14720*/  IADD3 R3, R4, 0x40, RZ ;  /* 0x0000004004037810 */ /* 0x000fc80007ffe0ff */
[----:B------:R-:W-:-:S13]  /*14730*/  ISETP.GE.OR P0, PT, R3, R0, P2 ;  /* 0x000000000300720c */ /* 0x000fda0001706670 */
[----:B-1----:R-:W-:-:S04]  /*14740*/  @!P0 LEA R2, P1, R244, R2, 0x1 ;  /* 0x00000002f4028211 */ /* 0x002fc800078208ff */
[----:B------:R-:W-:-:S05]  /*14750*/  @!P0 LEA.HI.X R3, R244, R7, R245, 0x1, P1 ;  /* 0x00000007f4038211 */ /* 0x000fca00008f0cf5 */
[----:B------:R1:W-:Y:S01]  /*14760*/  @!P0 ST.E.128 [R2.64], R28 ;  /* 0x0000001c02008985 */ /* 0x0003e2000c101d08 */
[----:B------:R-:W-:Y:S05]  /*14770*/  BRA.DIV ~URZ, `(.L_x_360) ;  /* 0x00004c327f007947 */ /* 0x000fea000b800000 */
[----:B------:R1:W2:Y:S04]  /*14780*/  SHFL.IDX PT, R7, R5, 0x5, 0x181f ;  /* 0x00b81f0005077f89 */ /* 0x0002a800000e0000 */
[----:B-1----:R1:W3:Y:S02]  /*14790*/  SHFL.IDX PT, R2, R6, 0x5, 0x181f ;  /* 0x00b81f0006027f89 */ /* 0x0022e400000e0000 */
.L_x_444:
[----:B------:R-:W-:-:S04]  /*147a0*/  IADD3 R3, R4, 0x50, RZ ;  /* 0x0000005004037810 */ /* 0x000fc80007ffe0ff */
[----:B------:R-:W-:-:S13]  /*147b0*/  ISETP.GE.OR P0, PT, R3, R0, P2 ;  /* 0x000000000300720c */ /* 0x000fda0001706670 */
[----:B---3--:R-:W-:-:S04]  /*147c0*/  @!P0 LEA R2, P1, R244, R2, 0x1 ;  /* 0x00000002f4028211 */ /* 0x008fc800078208ff */
[----:B--2---:R-:W-:-:S05]  /*147d0*/  @!P0 LEA.HI.X R3, R244, R7, R245, 0x1, P1 ;  /* 0x00000007f4038211 */ /* 0x004fca00008f0cf5 */
[----:B------:R2:W-:Y:S01]  /*147e0*/  @!P0 ST.E.128 [R2.64], R32 ;  /* 0x0000002002008985 */ /* 0x0005e2000c101d08 */
[----:B------:R-:W-:Y:S05]  /*147f0*/  BRA.DIV ~URZ, `(.L_x_361) ;  /* 0x00004c827f007947 */ /* 0x000fea000b800000 */
[----:B------:R3:W1:Y:S02]  /*14800*/  SHFL.IDX PT, R7, R5, 0x6, 0x181f ;  /* 0x00d81f0005077f89 */ /* 0x00066400000e0000 */
.L_x_445:
[----:B------:R-:W-:Y:S05]  /*14810*/  BRA.DIV ~URZ, `(.L_x_362) ;  /* 0x00004cd27f007947 */ /* 0x000fea000b800000 */
[----:B--2---:R2:W3:Y:S02]  /*14820*/  SHFL.IDX PT, R2, R6, 0x6, 0x181f ;  /* 0x00d81f0006027f89 */ /* 0x0044e400000e0000 */
.L_x_446:
[----:B------:R-:W-:-:S04]  /*14830*/  IADD3 R3, R4, 0x60, RZ ;  /* 0x0000006004037810 */ /* 0x000fc80007ffe0ff */
[----:B------:R-:W-:-:S13]  /*14840*/  ISETP.GE.OR P0, PT, R3, R0, P2 ;  /* 0x000000000300720c */ /* 0x000fda0001706670 */
[----:B---3--:R-:W-:-:S04]  /*14850*/  @!P0 LEA R2, P1, R244, R2, 0x1 ;  /* 0x00000002f4028211 */ /* 0x008fc800078208ff */
[----:B-1----:R-:W-:-:S05]  /*14860*/  @!P0 LEA.HI.X R3, R244, R7, R245, 0x1, P1 ;  /* 0x00000007f4038211 */ /* 0x002fca00008f0cf5 */
[----:B------:R1:W-:Y:S01]  /*14870*/  @!P0 ST.E.128 [R2.64], R36 ;  /* 0x0000002402008985 */ /* 0x0003e2000c101d08 */
[----:B------:R-:W-:Y:S05]  /*14880*/  BRA.DIV ~URZ, `(.L_x_363) ;  /* 0x00004cd27f007947 */ /* 0x000fea000b800000 */
[----:B----4-:R-:W3:Y:S04]  /*14890*/  SHFL.IDX PT, R5, R5, 0x7, 0x181f ;  /* 0x00f81f0005057f89 */ /* 0x010ee800000e0000 */
[----:B-1----:R1:W4:Y:S02]  /*148a0*/  SHFL.IDX PT, R3, R6, 0x7, 0x181f ;  /* 0x00f81f0006037f89 */ /* 0x00232400000e0000 */
.L_x_447:
[----:B------:R-:W-:-:S04]  /*148b0*/  IADD3 R2, R4, 0x70, RZ ;  /* 0x0000007004027810 */ /* 0x000fc80007ffe0ff */
[----:B------:R-:W-:-:S13]  /*148c0*/  ISETP.GE.OR P0, PT, R2, R0, P2 ;  /* 0x000000000200720c */ /* 0x000fda0001706670 */
[----:B------:R-:W-:Y:S05]  /*148d0*/  @P0 BRA `(.L_x_364) ;  /* 0x00001c3000000947 */ /* 0x000fea0003800000 */
[----:B----4-:R-:W-:-:S04]  /*148e0*/  LEA R2, P0, R244, R3, 0x1 ;  /* 0x00000003f4027211 */ /* 0x010fc800078008ff */
[----:B---3--:R-:W-:-:S05]  /*148f0*/  LEA.HI.X R3, R244, R5, R245, 0x1, P0 ;  /* 0x00000005f4037211 */ /* 0x008fca00000f0cf5 */
[----:B------:R3:W-:Y:S01]  /*14900*/  ST.E.128 [R2.64], R40 ;  /* 0x0000002802007985 */ /* 0x0007e2000c101d08 */
[----:B------:R-:W-:Y:S05]  /*14910*/  BRA `(.L_x_364) ;  /* 0x00001bf000007947 */ /* 0x000fea0003800000 */
.L_x_351:
[----:B-1----:R-:W2:Y:S01]  /*14920*/  LDL.LU R9, [R1+0x88] ;  /* 0x0000880001097983 */ /* 0x002ea20000300800 */
[----:B------:R-:W-:Y:S01]  /*14930*/  IMAD R16, R16, c[0x0][0x408], RZ ;  /* 0x0001020010107a24 */ /* 0x000fe200078e02ff */
[----:B------:R-:W-:Y:S01]  /*14940*/  SHF.R.S32.HI R0, RZ, 0x1f, R2 ;  /* 0x0000001fff007819 */ /* 0x000fe20000011402 */
[----:B------:R-:W-:-:S04]  /*14950*/  IMAD.WIDE.U32 R6, R3, c[0x0][0x408], RZ ;  /* 0x0001020003067a25 */ /* 0x000fc800078e00ff */
[----:B------:R-:W-:Y:S02]  /*14960*/  IMAD R3, R3, c[0x0][0x40c], R16 ;  /* 0x0001030003037a24 */ /* 0x000fe400078e0210 */
[----:B------:R-:W-:Y:S02]  /*14970*/  IMAD R0, R0, c[0x0][0x440], RZ ;  /* 0x0001100000007a24 */ /* 0x000fe400078e02ff */
[----:B------:R-:W-:Y:S01]  /*14980*/  @P5 IMAD.HI.U32 R8, R4, c[0x0][0x4ec], RZ ;  /* 0x00013b0004085a27 */ /* 0x000fe200078e00ff */
[----:B------:R-:W-:-:S05]  /*14990*/  IADD3 R7, R7, R3, RZ ;  /* 0x0000000307077210 */ /* 0x000fca0007ffe0ff */
        /* <DEDUP_REMOVED lines=25> */
.L_x_448:
[----:B------:R-:W-:Y:S05]  /*14b30*/  BRA.DIV ~URZ, `(.L_x_366) ;  /* 0x00004b627f007947 */ /* 0x000fea000b800000 */
[----:B------:R3:W4:Y:S02]  /*14b40*/  SHFL.IDX PT, R0, R12, RZ, 0x1c1f ;  /* 0x001c1fff0c007589 */ /* 0x00072400000e0000 */
.L_x_449:
        /* <DEDUP_REMOVED lines=21> */
[----:B------:R-:W-:Y:S01]  /*14ca0*/  @!P0 IMAD.MOV.U32 R3, RZ, RZ, R4 ;  /* 0x000000ffff038224 */ /* 0x000fe200078e0004 */
[----:B--2---:R-:W-:-:S03]  /*14cb0*/  ISETP.GE.AND P5, PT, R19, c[0x0][0x3c8], PT ;  /* 0x0000f20013007a0c */ /* 0x004fc60003fa6270 */
[----:B------:R-:W-:Y:S01]  /*14cc0*/  @!P0 IMAD.WIDE R6, R6, 0x4, R2 ;  /* 0x0000000406068825 */ /* 0x000fe200078e0202 */
[C---:B------:R-:W-:Y:S02]  /*14cd0*/  @!P1 LEA R2, P3, R8.reuse, R0, 0x2 ;  /* 0x0000000008029211 */ /* 0x040fe400078610ff */
[----:B------:R-:W-:Y:S02]  /*14ce0*/  ISETP.GE.AND P4, PT, R17, c[0x0][0x3c8], PT ;  /* 0x0000f20011007a0c */ /* 0x000fe40003f86270 */
[----:B------:R2:W-:Y:S01]  /*14cf0*/  @!P0 ST.E.64 [R6.64], R64 ;  /* 0x0000004006008985 */ /* 0x0005e2000c101b08 */
[----:B------:R-:W-:Y:S02]  /*14d00*/  @!P1 LEA.HI.X R3, R8, R4, R9, 0x2, P3 ;  /* 0x0000000408039211 */ /* 0x000fe400018f1409 */
[----:B------:R-:W-:Y:S02]  /*14d10*/  @!P2 LEA R8, P0, R21, R0, 0x2 ;  /* 0x000000001508a211 */ /* 0x000fe400078010ff */
[----:B------:R-:W-:-:S02]  /*14d20*/  ISETP.GE.AND P3, PT, R15, c[0x0][0x3c8], PT ;  /* 0x0000f2000f007a0c */ /* 0x000fc40003f66270 */
[----:B------:R-:W-:Y:S01]  /*14d30*/  @!P2 LEA.HI.X R9, R21, R4, R22, 0x2, P0 ;  /* 0x000000041509a211 */ /* 0x000fe200000f1416 */
[----:B------:R3:W-:Y:S04]  /*14d40*/  @!P1 ST.E.64 [R2.64], R66 ;  /* 0x0000004202009985 */ /* 0x0007e8000c101b08 */
[----:B------:R4:W-:Y:S01]  /*14d50*/  @!P2 ST.E.64 [R8.64], R68 ;  /* 0x000000440800a985 */ /* 0x0009e2000c101b08 */
[----:B------:R-:W-:Y:S02]  /*14d60*/  ISETP.GE.AND P2, PT, R13, c[0x0][0x3c8], PT ;  /* 0x0000f2000d007a0c */ /* 0x000fe40003f46270 */
[----:B------:R-:W-:Y:S02]  /*14d70*/  ISETP.GE.AND P1, PT, R10, c[0x0][0x3c8], PT ;  /* 0x0000f2000a007a0c */ /* 0x000fe40003f26270 */
[----:B--2---:R-:W-:-:S04]  /*14d80*/  @!P5 LEA R6, P0, R19, R0, 0x2 ;  /* 0x000000001306d211 */ /* 0x004fc800078010ff */
[----:B------:R-:W-:Y:S02]  /*14d90*/  @!P5 LEA.HI.X R7, R19, R4, R20, 0x2, P0 ;  /* 0x000000041307d211 */ /* 0x000fe400000f1414 */
[----:B---3--:R-:W-:-:S04]  /*14da0*/  @!P4 LEA R2, P0, R17, R0, 0x2 ;  /* 0x000000001102c211 */ /* 0x008fc800078010ff */
[----:B------:R-:W-:Y:S02]  /*14db0*/  @!P4 LEA.HI.X R3, R17, R4, R18, 0x2, P0 ;  /* 0x000000041103c211 */ /* 0x000fe400000f1412 */
[C---:B----4-:R-:W-:Y:S01]  /*14dc0*/  @!P3 LEA R8, P0, R15.reuse, R0, 0x2 ;  /* 0x000000000f08b211 */ /* 0x050fe200078010ff */
[----:B------:R2:W-:Y:S03]  /*14dd0*/  @!P5 ST.E.64 [R6.64], R70 ;  /* 0x000000460600d985 */ /* 0x0005e6000c101b08 */
[----:B------:R-:W-:Y:S01]  /*14de0*/  @!P3 LEA.HI.X R9, R15, R4, R16, 0x2, P0 ;  /* 0x000000040f09b211 */ /* 0x000fe200000f1410 */
[----:B------:R3:W-:Y:S04]  /*14df0*/  @!P4 ST.E.64 [R2.64], R60 ;  /* 0x0000003c0200c985 */ /* 0x0007e8000c101b08 */
[----:B------:R4:W-:Y:S01]  /*14e00*/  @!P3 ST.E.64 [R8.64], R74 ;  /* 0x0000004a0800b985 */ /* 0x0009e2000c101b08 */
[----:B--2---:R-:W-:-:S04]  /*14e10*/  @!P2 LEA R6, P0, R13, R0, 0x2 ;  /* 0x000000000d06a211 */ /* 0x004fc800078010ff */
[----:B------:R-:W-:Y:S02]  /*14e20*/  @!P2 LEA.HI.X R7, R13, R4, R14, 0x2, P0 ;  /* 0x000000040d07a211 */ /* 0x000fe400000f140e */
[----:B---3--:R-:W-:-:S04]  /*14e30*/  @!P1 LEA R2, P0, R10, R0, 0x2 ;  /* 0x000000000a029211 */ /* 0x008fc800078010ff */
[----:B------:R-:W-:Y:S01]  /*14e40*/  @!P1 LEA.HI.X R3, R10, R4, R11, 0x2, P0 ;  /* 0x000000040a039211 */ /* 0x000fe200000f140b */
[----:B------:R4:W-:Y:S04]  /*14e50*/  @!P2 ST.E.64 [R6.64], R72 ;  /* 0x000000480600a985 */ /* 0x0009e8000c101b08 */
[----:B------:R4:W-:Y:S04]  /*14e60*/  @!P1 ST.E.64 [R2.64], R58 ;  /* 0x0000003a02009985 */ /* 0x0009e8000c101b08 */
.L_x_368:
[----:B------:R-:W-:Y:S05]  /*14e70*/  BSYNC B0 ;  /* 0x0000000000007941 */ /* 0x000fea0003800000 */
.L_x_367:
[----:B------:R-:W-:Y:S05]  /*14e80*/  BRA.DIV ~URZ, `(.L_x_369) ;  /* 0x000048827f007947 */ /* 0x000fea000b800000 */
[----:B--2---:R2:W1:Y:S04]  /*14e90*/  SHFL.IDX PT, R4, R5, 0x1, 0x1c1f ;  /* 0x003c1f0005047f89 */ /* 0x00446800000e0000 */
[----:B----4-:R2:W4:Y:S02]  /*14ea0*/  SHFL.IDX PT, R0, R12, 0x1, 0x1c1f ;  /* 0x003c1f000c007f89 */ /* 0x01052400000e0000 */
.L_x_450:
        /* <DEDUP_REMOVED lines=22> */
[----:B----4-:R-:W-:-:S03]  /*15010*/  ISETP.GE.AND P4, PT, R10, c[0x0][0x3c8], PT ;  /* 0x0000f2000a007a0c */ /* 0x010fc60003f86270 */
[----:B------:R-:W-:Y:S01]  /*15020*/  @!P1 IMAD.WIDE R6, R23, 0x4, R6 ;  /* 0x0000000417069825 */ /* 0x000fe200078e0206 */
[C---:B------:R-:W-:Y:S02]  /*15030*/  @!P0 LEA R2, P3, R21.reuse, R0, 0x2 ;  /* 0x0000000015028211 */ /* 0x040fe400078610ff */
[----:B------:R-:W-:Y:S02]  /*15040*/  ISETP.GE.AND P5, PT, R8, c[0x0][0x3c8], PT ;  /* 0x0000f20008007a0c */ /* 0x000fe40003fa6270 */
[----:B------:R1:W-:Y:S01]  /*15050*/  @!P1 ST.E.64 [R6.64], R78 ;  /* 0x0000004e06009985 */ /* 0x0003e2000c101b08 */
[----:B------:R-:W-:Y:S02]  /*15060*/  @!P0 LEA.HI.X R3, R21, R4, R22, 0x2, P3 ;  /* 0x0000000415038211 */ /* 0x000fe400018f1416 */
[----:B------:R-:W-:-:S03]  /*15070*/  ISETP.GE.AND P3, PT, R17, c[0x0][0x3c8], PT ;  /* 0x0000f20011007a0c */ /* 0x000fc60003f66270 */
[----:B------:R2:W-:Y:S01]  /*15080*/  @!P0 ST.E.64 [R2.64], R80 ;  /* 0x0000005002008985 */ /* 0x0005e2000c101b08 */
[----:B-1----:R-:W-:-:S04]  /*15090*/  @!P2 LEA R6, P1, R19, R0, 0x2 ;  /* 0x000000001306a211 */ /* 0x002fc800078210ff */
[----:B------:R-:W-:Y:S02]  /*150a0*/  @!P2 LEA.HI.X R7, R19, R4, R20, 0x2, P1 ;  /* 0x000000041307a211 */ /* 0x000fe400008f1414 */
[----:B--2---:R-:W-:-:S03]  /*150b0*/  @!P4 LEA R2, P0, R10, R0, 0x2 ;  /* 0x000000000a02c211 */ /* 0x004fc600078010ff */
[----:B------:R1:W-:Y:S01]  /*150c0*/  @!P2 ST.E.64 [R6.64], R82 ;  /* 0x000000520600a985 */ /* 0x0003e2000c101b08 */
[----:B------:R-:W-:Y:S02]  /*150d0*/  ISETP.GE.AND P2, PT, R15, c[0x0][0x3c8], PT ;  /* 0x0000f2000f007a0c */ /* 0x000fe40003f46270 */
[----:B------:R-:W-:Y:S02]  /*150e0*/  @!P4 LEA.HI.X R3, R10, R4, R11, 0x2, P0 ;  /* 0x000000040a03c211 */ /* 0x000fe400000f140b */
[C---:B------:R-:W-:Y:S02]  /*150f0*/  @!P5 LEA R10, P0, R8.reuse, R0, 0x2 ;  /* 0x00000000080ad211 */ /* 0x040fe400078010ff */
[----:B------:R-:W-:Y:S02]  /*15100*/  ISETP.GE.AND P1, PT, R13, c[0x0][0x3c8], PT ;  /* 0x0000f2000d007a0c */ /* 0x000fe40003f26270 */
[----:B------:R-:W-:Y:S02]  /*15110*/  @!P5 LEA.HI.X R11, R8, R4, R9, 0x2, P0 ;  /* 0x00000004080bd211 */ /* 0x000fe400000f1409 */
[----:B------:R-:W-:-:S04]  /*15120*/  @!P3 LEA R8, P0, R17, R0, 0x2 ;  /* 0x000000001108b211 */ /* 0x000fc800078010ff */
[----:B------:R-:W-:Y:S01]  /*15130*/  @!P3 LEA.HI.X R9, R17, R4, R18, 0x2, P0 ;  /* 0x000000041109b211 */ /* 0x000fe200000f1412 */
[----:B------:R2:W-:Y:S01]  /*15140*/  @!P4 ST.E.64 [R2.64], R94 ;  /* 0x0000005e0200c985 */ /* 0x0005e2000c101b08 */
[----:B-1----:R-:W-:-:S04]  /*15150*/  @!P2 LEA R6, P0, R15, R0, 0x2 ;  /* 0x000000000f06a211 */ /* 0x002fc800078010ff */
[----:B------:R-:W-:Y:S01]  /*15160*/  @!P2 LEA.HI.X R7, R15, R4, R16, 0x2, P0 ;  /* 0x000000040f07a211 */ /* 0x000fe200000f1410 */
[----:B------:R1:W-:Y:S04]  /*15170*/  @!P5 ST.E.64 [R10.64], R132 ;  /* 0x000000840a00d985 */ /* 0x0003e8000c101b08 */
[----:B------:R1:W-:Y:S01]  /*15180*/  @!P3 ST.E.64 [R8.64], R96 ;  /* 0x000000600800b985 */ /* 0x0003e2000c101b08 */
[----:B--2---:R-:W-:-:S04]  /*15190*/  @!P1 LEA R2, P0, R13, R0, 0x2 ;  /* 0x000000000d029211 */ /* 0x004fc800078010ff */
[----:B------:R-:W-:Y:S01]  /*151a0*/  @!P1 LEA.HI.X R3, R13, R4, R14, 0x2, P0 ;  /* 0x000000040d039211 */ /* 0x000fe200000f140e */
[----:B------:R1:W-:Y:S04]  /*151b0*/  @!P2 ST.E.64 [R6.64], R76 ;  /* 0x0000004c0600a985 */ /* 0x0003e8000c101b08 */
[----:B------:R1:W-:Y:S04]  /*151c0*/  @!P1 ST.E.64 [R2.64], R62 ;  /* 0x0000003e02009985 */ /* 0x0003e8000c101b08 */
.L_x_371:
[----:B------:R-:W-:Y:S05]  /*151d0*/  BSYNC B0 ;  /* 0x0000000000007941 */ /* 0x000fea0003800000 */
.L_x_370:
[----:B------:R-:W-:Y:S05]  /*151e0*/  BRA.DIV ~URZ, `(.L_x_372) ;  /* 0x000045f27f007947 */ /* 0x000fea000b800000 */
[----:B-1----:R1:W2:Y:S02]  /*151f0*/  SHFL.IDX PT, R4, R5, 0x2, 0x1c1f ;  /* 0x005c1f0005047f89 */ /* 0x0022a400000e0000 */
.L_x_451:
[----:B------:R-:W-:Y:S05]  /*15200*/  BRA.DIV ~URZ, `(.L_x_373) ;  /* 0x000046427f007947 */ /* 0x000fea000b800000 */
[----:B----4-:R4:W1:Y:S02]  /*15210*/  SHFL.IDX PT, R0, R12, 0x2, 0x1c1f ;  /* 0x005c1f000c007f89 */ /* 0x01086400000e0000 */
.L_x_452:
[----:B------:R-:W5:Y:S01]  /*15220*/  LDL R2, [R1+0x78] ;  /* 0x0000780001027983 */ /* 0x000f620000100800 */
[----:B------:R-:W-:Y:S01]  /*15230*/  BSSY B0, `(.L_x_374) ;  /* 0x0000033000007945 */ /* 0x000fe20003800000 */
[----:B-----5:R-:W-:-:S13]  /*15240*/  LOP3.LUT P0, RZ, R2, 0x1, RZ, 0xc0, !PT ;  /* 0x0000000102ff7812 */ /* 0x020fda000780c0ff */
        /* <DEDUP_REMOVED lines=18> */
[----:B----4-:R-:W-:Y:S02]  /*15370*/  ISETP.GE.AND P4, PT, R21, c[0x0][0x3c8], PT ;  /* 0x0000f20015007a0c */ /* 0x010fe40003f86270 */
[----:B--2---:R-:W-:-:S07]  /*15380*/  ISETP.GE.AND P5, PT, R10, c[0x0][0x3c8], PT ;  /* 0x0000f2000a007a0c */ /* 0x004fce0003fa6270 */
[----:B-1----:R-:W-:Y:S02]  /*15390*/  @!P1 IMAD.MOV.U32 R6, RZ, RZ, R0 ;  /* 0x000000ffff069224 */ /* 0x002fe400078e0000 */
[----:B------:R-:W-:Y:S01]  /*153a0*/  @!P1 IMAD.MOV.U32 R7, RZ, RZ, R4 ;  /* 0x000000ffff079224 */ /* 0x000fe200078e0004 */
[----:B------:R-:W-:-:S03]  /*153b0*/  @!P0 LEA R2, P2, R23, R0, 0x2 ;  /* 0x0000000017028211 */ /* 0x000fc600078410ff */
[----:B------:R-:W-:Y:S01]  /*153c0*/  @!P1 IMAD.WIDE R8, R8, 0x4, R6 ;  /* 0x0000000408089825 */ /* 0x000fe200078e0206 */
[----:B------:R-:W-:Y:S02]  /*153d0*/  @!P0 LEA.HI.X R3, R23, R4, R24, 0x2, P2 ;  /* 0x0000000417038211 */ /* 0x000fe400010f1418 */
[----:B------:R-:W-:Y:S02]  /*153e0*/  ISETP.GE.AND P2, PT, R17, c[0x0][0x3c8], PT ;  /* 0x0000f20011007a0c */ /* 0x000fe40003f46270 */
[----:B------:R-:W-:Y:S01]  /*153f0*/  @!P1 ST.E.64 [R8.64], R42 ;  /* 0x0000002a08009985 */ /* 0x000fe2000c101b08 */
[----:B------:R-:W-:Y:S02]  /*15400*/  @!P4 LEA R6, P6, R21, R0, 0x2 ;  /* 0x000000001506c211 */ /* 0x000fe400078c10ff */
[----:B------:R-:W-:Y:S01]  /*15410*/  ISETP.GE.AND P3, PT, R19, c[0x0][0x3c8], PT ;  /* 0x0000f20013007a0c */ /* 0x000fe20003f66270 */
[----:B------:R1:W-:Y:S01]  /*15420*/  @!P0 ST.E.64 [R2.64], R32 ;  /* 0x0000002002008985 */ /* 0x0003e2000c101b08 */
[----:B------:R-:W-:-:S02]  /*15430*/  ISETP.GE.AND P1, PT, R15, c[0x0][0x3c8], PT ;  /* 0x0000f2000f007a0c */ /* 0x000fc40003f26270 */
[----:B------:R-:W-:Y:S02]  /*15440*/  ISETP.GE.AND P0, PT, R13, c[0x0][0x3c8], PT ;  /* 0x0000f2000d007a0c */ /* 0x000fe40003f06270 */
[----:B------:R-:W-:-:S05]  /*15450*/  @!P4 LEA.HI.X R7, R21, R4, R22, 0x2, P6 ;  /* 0x000000041507c211 */ /* 0x000fca00030f1416 */
[----:B------:R2:W-:Y:S01]  /*15460*/  @!P4 ST.E.64 [R6.64], R34 ;  /* 0x000000220600c985 */ /* 0x0005e2000c101b08 */
[CC--:B-1----:R-:W-:Y:S02]  /*15470*/  @!P5 LEA R2, P6, R10.reuse, R0.reuse, 0x2 ;  /* 0x000000000a02d211 */ /* 0x0c2fe400078c10ff */
[----:B------:R-:W-:Y:S02]  /*15480*/  @!P2 LEA R8, P4, R17, R0, 0x2 ;  /* 0x000000001108a211 */ /* 0x000fe400078810ff */
[----:B------:R-:W-:Y:S02]  /*15490*/  @!P5 LEA.HI.X R3, R10, R4, R11, 0x2, P6 ;  /* 0x000000040a03d211 */ /* 0x000fe400030f140b */
[----:B------:R-:W-:Y:S02]  /*154a0*/  @!P3 LEA R10, P6, R19, R0, 0x2 ;  /* 0x00000000130ab211 */ /* 0x000fe400078c10ff */
[-C--:B------:R-:W-:Y:S01]  /*154b0*/  @!P2 LEA.HI.X R9, R17, R4.reuse, R18, 0x2, P4 ;  /* 0x000000041109a211 */ /* 0x080fe200020f1412 */
[----:B------:R1:W-:Y:S01]  /*154c0*/  @!P5 ST.E.64 [R2.64], R36 ;  /* 0x000000240200d985 */ /* 0x0003e2000c101b08 */
[----:B------:R-:W-:-:S02]  /*154d0*/  @!P3 LEA.HI.X R11, R19, R4, R20, 0x2, P6 ;  /* 0x00000004130bb211 */ /* 0x000fc400030f1414 */
[----:B--2---:R-:W-:-:S04]  /*154e0*/  @!P1 LEA R6, P5, R15, R0, 0x2 ;  /* 0x000000000f069211 */ /* 0x004fc800078a10ff */
[----:B------:R-:W-:Y:S01]  /*154f0*/  @!P1 LEA.HI.X R7, R15, R4, R16, 0x2, P5 ;  /* 0x000000040f079211 */ /* 0x000fe200028f1410 */
[----:B------:R2:W-:Y:S04]  /*15500*/  @!P3 ST.E.64 [R10.64], R52 ;  /* 0x000000340a00b985 */ /* 0x0005e8000c101b08 */
[----:B------:R2:W-:Y:S04]  /*15510*/  @!P2 ST.E.64 [R8.64], R48 ;  /* 0x000000300800a985 */ /* 0x0005e8000c101b08 */
[----:B------:R2:W-:Y:S01]  /*15520*/  @!P1 ST.E.64 [R6.64], R38 ;  /* 0x0000002606009985 */ /* 0x0005e2000c101b08 */
[----:B-1----:R-:W-:-:S04]  /*15530*/  @!P0 LEA R2, P4, R13, R0, 0x2 ;  /* 0x000000000d028211 */ /* 0x002fc800078810ff */
[----:B------:R-:W-:-:S05]  /*15540*/  @!P0 LEA.HI.X R3, R13, R4, R14, 0x2, P4 ;  /* 0x000000040d038211 */ /* 0x000fca00020f140e */
[----:B------:R2:W-:Y:S04]  /*15550*/  @!P0 ST.E.64 [R2.64], R26 ;  /* 0x0000001a02008985 */ /* 0x0005e8000c101b08 */
.L_x_375:
[----:B------:R-:W-:Y:S05]  /*15560*/  BSYNC B0 ;  /* 0x0000000000007941 */ /* 0x000fea0003800000 */
.L_x_374:
[----:B------:R-:W-:Y:S05]  /*15570*/  BRA.DIV ~URZ, `(.L_x_376) ;  /* 0x000043427f007947 */ /* 0x000fea000b800000 */
[----:B--2---:R2:W3:Y:S04]  /*15580*/  SHFL.IDX PT, R4, R5, 0x3, 0x1c1f ;  /* 0x007c1f0005047f89 */ /* 0x0044e800000e0000 */
[----:B-1----:R2:W1:Y:S02]  /*15590*/  SHFL.IDX PT, R0, R12, 0x3, 0x1c1f ;  /* 0x007c1f000c007f89 */ /* 0x00246400000e0000 */
.L_x_453:
[----:B------:R-:W5:Y:S02]  /*155a0*/  LDL R2, [R1+0x78] ;  /* 0x0000780001027983 */ /* 0x000f640000100800 */
[----:B-----5:R-:W-:-:S13]  /*155b0*/  LOP3.LUT P0, RZ, R2, 0x2, RZ, 0xc0, !PT ;  /* 0x0000000202ff7812 */ /* 0x020fda000780c0ff */
[----:B------:R-:W-:Y:S05]  /*155c0*/  @P0 BRA `(.L_x_364) ;  /* 0x00000f4000000947 */ /* 0x000fea0003800000 */
[----:B------:R-:W5:Y:S04]  /*155d0*/  LDL R6, [R1+0x7c] ;  /* 0x00007c0001067983 */ /* 0x000f680000100800 */
[----:B--2---:R-:W2:Y:S04]  /*155e0*/  LDL R10, [R1+0x74] ;  /* 0x00007400010a7983 */ /* 0x004ea80000100800 */
[----:B----4-:R-:W4:Y:S04]  /*155f0*/  LDL R18, [R1+0x6c] ;  /* 0x00006c0001127983 */ /* 0x010f280000100800 */
[----:B---3--:R-:W3:Y:S04]  /*15600*/  LDL R8, [R1+0x70] ;  /* 0x0000700001087983 */ /* 0x008ee80000100800 */
[----:B------:R-:W3:Y:S04]  /*15610*/  LDL R11, [R1+0xc0] ;  /* 0x0000c000010b7983 */ /* 0x000ee80000100800 */
        /* <DEDUP_REMOVED lines=8> */
[----:B------:R-:W3:Y:S01]  /*156a0*/  LDL R5, [R1+0x5c] ;  /* 0x00005c0001057983 */ /* 0x000ee20000100800 */
[----:B-----5:R-:W-:-:S02]  /*156b0*/  ISETP.GE.AND P0, PT, R6, c[0x0][0x3c8], PT ;  /* 0x0000f20006007a0c */ /* 0x020fc40003f06270 */
[----:B--2---:R-:W-:-:S11]  /*156c0*/  ISETP.GE.AND P5, PT, R10, c[0x0][0x3c8], PT ;  /* 0x0000f2000a007a0c */ /* 0x004fd60003fa6270 */
[----:B-1----:R-:W-:Y:S02]  /*156d0*/  @!P0 IMAD.MOV.U32 R2, RZ, RZ, R0 ;  /* 0x000000ffff028224 */ /* 0x002fe400078e0000 */
[----:B------:R-:W-:Y:S01]  /*156e0*/  @!P0 IMAD.MOV.U32 R3, RZ, RZ, R4 ;  /* 0x000000ffff038224 */ /* 0x000fe200078e0004 */
[----:B----4-:R-:W-:-:S03]  /*156f0*/  ISETP.GE.AND P3, PT, R18, c[0x0][0x3c8], PT ;  /* 0x0000f20012007a0c */ /* 0x010fc60003f66270 */
[----:B------:R-:W-:Y:S01]  /*15700*/  @!P0 IMAD.WIDE R2, R6, 0x4, R2 ;  /* 0x0000000406028825 */ /* 0x000fe200078e0202 */
[----:B---3--:R-:W-:-:S04]  /*15710*/  ISETP.GE.AND P4, PT, R8, c[0x0][0x3c8], PT ;  /* 0x0000f20008007a0c */ /* 0x008fc80003f86270 */
[----:B------:R1:W-:Y:S01]  /*15720*/  @!P0 ST.E.64 [R2.64], R30 ;  /* 0x0000001e02008985 */ /* 0x0003e2000c101b08 */
[----:B------:R-:W-:-:S04]  /*15730*/  @!P5 LEA R6, P0, R10, R0, 0x2 ;  /* 0x000000000a06d211 */ /* 0x000fc800078010ff */
[----:B------:R-:W-:-:S05]  /*15740*/  @!P5 LEA.HI.X R7, R10, R4, R11, 0x2, P0 ;  /* 0x000000040a07d211 */ /* 0x000fca00000f140b */
[----:B------:R-:W-:Y:S01]  /*15750*/  @!P5 ST.E.64 [R6.64], R44 ;  /* 0x0000002c0600d985 */ /* 0x000fe2000c101b08 */
[-C--:B------:R-:W-:Y:S02]  /*15760*/  @!P3 LEA R10, P5, R18, R0.reuse, 0x2 ;  /* 0x00000000120ab211 */ /* 0x080fe400078a10ff */
[----:B------:R-:W-:Y:S02]  /*15770*/  ISETP.GE.AND P2, PT, R16, c[0x0][0x3c8], PT ;  /* 0x0000f20010007a0c */ /* 0x000fe40003f46270 */
[----:B------:R-:W-:Y:S02]  /*15780*/  ISETP.GE.AND P1, PT, R14, c[0x0][0x3c8], PT ;  /* 0x0000f2000e007a0c */ /* 0x000fe40003f26270 */
[----:B------:R-:W-:Y:S02]  /*15790*/  ISETP.GE.AND P0, PT, R12, c[0x0][0x3c8], PT ;  /* 0x0000f2000c007a0c */ /* 0x000fe40003f06270 */
[----:B-1----:R-:W-:-:S04]  /*157a0*/  @!P4 LEA R2, P6, R8, R0, 0x2 ;  /* 0x000000000802c211 */ /* 0x002fc800078c10ff */
[----:B------:R-:W-:-:S05]  /*157b0*/  @!P4 LEA.HI.X R3, R8, R4, R9, 0x2, P6 ;  /* 0x000000040803c211 */ /* 0x000fca00030f1409 */
[----:B------:R1:W-:Y:S01]  /*157c0*/  @!P4 ST.E.64 [R2.64], R46 ;  /* 0x0000002e0200c985 */ /* 0x0003e2000c101b08 */
[----:B------:R-:W-:-:S04]  /*157d0*/  @!P2 LEA R8, P6, R16, R0, 0x2 ;  /* 0x000000001008a211 */ /* 0x000fc800078c10ff */
[----:B------:R-:W-:Y:S02]  /*157e0*/  @!P2 LEA.HI.X R9, R16, R4, R17, 0x2, P6 ;  /* 0x000000041009a211 */ /* 0x000fe400030f1411 */
[----:B-1----:R-:W-:-:S04]  /*157f0*/  P2R R2, PR, RZ, 0x20 ;  /* 0x00000020ff027803 */ /* 0x002fc80000000000 */
[----:B------:R-:W-:Y:S02]  /*15800*/  ISETP.NE.AND P4, PT, R2, RZ, PT ;  /* 0x000000ff0200720c */ /* 0x000fe40003f85270 */
[----:B------:R-:W-:Y:S02]  /*15810*/  @!P1 LEA R6, P5, R14, R0, 0x2 ;  /* 0x000000000e069211 */ /* 0x000fe400078a10ff */
[----:B------:R-:W-:Y:S02]  /*15820*/  @!P3 LEA.HI.X R11, R18, R4, R19, 0x2, P4 ;  /* 0x00000004120bb211 */ /* 0x000fe400020f1413 */
[----:B------:R-:W-:Y:S02]  /*15830*/  @!P0 LEA R2, P4, R12, R0, 0x2 ;  /* 0x000000000c028211 */ /* 0x000fe400078810ff */
[-C--:B------:R-:W-:Y:S02]  /*15840*/  @!P1 LEA.HI.X R7, R14, R4.reuse, R15, 0x2, P5 ;  /* 0x000000040e079211 */ /* 0x080fe400028f140f */
[----:B------:R-:W-:Y:S01]  /*15850*/  @!P0 LEA.HI.X R3, R12, R4, R13, 0x2, P4 ;  /* 0x000000040c038211 */ /* 0x000fe200020f140d */
[----:B------:R1:W-:Y:S04]  /*15860*/  @!P3 ST.E.64 [R10.64], R56 ;  /* 0x000000380a00b985 */ /* 0x0003e8000c101b08 */
[----:B------:R1:W-:Y:S04]  /*15870*/  @!P2 ST.E.64 [R8.64], R54 ;  /* 0x000000360800a985 */ /* 0x0003e8000c101b08 */
[----:B------:R1:W-:Y:S04]  /*15880*/  @!P1 ST.E.64 [R6.64], R50 ;  /* 0x0000003206009985 */ /* 0x0003e8000c101b08 */
[----:B------:R1:W-:Y:S01]  /*15890*/  @!P0 ST.E.64 [R2.64], R40 ;  /* 0x0000002802008985 */ /* 0x0003e2000c101b08 */
[----:B------:R-:W-:-:S13]  /*158a0*/  ISETP.GE.AND P0, PT, R5, c[0x0][0x3c8], PT ;  /* 0x0000f20005007a0c */ /* 0x000fda0003f06270 */
[----:B------:R-:W-:Y:S05]  /*158b0*/  @P0 BRA `(.L_x_364) ;  /* 0x00000c5000000947 */ /* 0x000fea0003800000 */
[----:B------:R-:W2:Y:S01]  /*158c0*/  LDL R12, [R1+0xa8] ;  /* 0x0000a800010c7983 */ /* 0x000ea20000100800 */
[----:B-1----:R-:W-:-:S04]  /*158d0*/  LEA R2, P0, R5, R0, 0x2 ;  /* 0x0000000005027211 */ /* 0x002fc800078010ff */
[----:B--2---:R-:W-:-:S05]  /*158e0*/  LEA.HI.X R3, R5, R4, R12, 0x2, P0 ;  /* 0x0000000405037211 */ /* 0x004fca00000f140c */
[----:B------:R1:W-:Y:S01]  /*158f0*/  ST.E.64 [R2.64], R28 ;  /* 0x0000001c02007985 */ /* 0x0003e2000c101b08 */
[----:B------:R-:W-:Y:S05]  /*15900*/  BRA `(.L_x_364) ;  /* 0x00000c0000007947 */ /* 0x000fea0003800000 */
.L_x_349:
[----:B------:R-:W3:Y:S04]  /*15910*/  LDL.LU R0, [R1+0x50] ;  /* 0x0000500001007983 */ /* 0x000ee80000300800 */
[----:B------:R-:W4:Y:S01]  /*15920*/  LDL.LU R7, [R1+0x54] ;  /* 0x0000540001077983 */ /* 0x000f220000300800 */
[----:B------:R-:W-:Y:S02]  /*15930*/  ISETP.NE.U32.AND P0, PT, RZ, c[0x0][0x508], PT ;  /* 0x00014200ff007a0c */ /* 0x000fe40003f05070 */
[----:B------:R-:W-:Y:S01]  /*15940*/  ISETP.NE.U32.AND P3, PT, RZ, c[0x0][0x500], PT ;  /* 0x00014000ff007a0c */ /* 0x000fe20003f65070 */
[----:B--2---:R-:W2:Y:S01]  /*15950*/  LDL.LU R6, [R1+0x84] ;  /* 0x0000840001067983 */ /* 0x004ea20000300800 */
[----:B------:R-:W-:Y:S01]  /*15960*/  ISETP.NE.AND.EX P2, PT, RZ, c[0x0][0x50c], PT, P0 ;  /* 0x00014300ff007a0c */ /* 0x000fe20003f45300 */
[----:B------:R-:W-:Y:S01]  /*15970*/  IMAD.MOV.U32 R19, RZ, RZ, c[0x0][0x388] ;  /* 0x0000e200ff137624 */ /* 0x000fe200078e00ff */
[----:B------:R-:W-:-:S02]  /*15980*/  ISETP.NE.AND.EX P3, PT, RZ, c[0x0][0x504], PT, P3 ;  /* 0x00014100ff007a0c */ /* 0x000fc40003f65330 */
[----:B---3--:R-:W-:-:S09]  /*15990*/  IADD3 R2, P1, R0, c[0x0][0x500], RZ ;  /* 0x0001400000027a10 */ /* 0x008fd20007f3e0ff */
[----:B------:R-:W-:Y:S01]  /*159a0*/  @P2 IADD3 R4, P0, R0, c[0x0][0x508], RZ ;  /* 0x0001420000042a10 */ /* 0x000fe20007f1e0ff */
[----:B------:R-:W-:Y:S01]  /*159b0*/  IMAD.MOV.U32 R0, RZ, RZ, RZ ;  /* 0x000000ffff007224 */ /* 0x000fe200078e00ff */
[C---:B----4-:R-:W-:Y:S02]  /*159c0*/  IADD3.X R3, R7.reuse, c[0x0][0x504], RZ, P1, !PT ;  /* 0x0001410007037a10 */ /* 0x050fe40000ffe4ff */
[----:B------:R-:W-:-:S03]  /*159d0*/  @P2 IADD3.X R5, R7, c[0x0][0x50c], RZ, P0, !PT ;  /* 0x0001430007052a10 */ /* 0x000fc600007fe4ff */
[----:B------:R1:W5:Y:S04]  /*159e0*/  @P3 LDG.E R0, [R2.64] ;  /* 0x0000000802003981 */ /* 0x000368000c1e1900 */
[----:B------:R1:W5:Y:S01]  /*159f0*/  @P2 LDG.E R19, [R4.64] ;  /* 0x0000000804132981 */ /* 0x000362000c1e1900 */
[----:B--2---:R-:W-:-:S04]  /*15a00*/  ISETP.NE.AND P0, PT, R6, RZ, PT ;  /* 0x000000ff0600720c */ /* 0x004fc80003f05270 */
[----:B------:R-:W-:Y:S01]  /*15a10*/  SEL R18, R6, c[0x0][0x3d4], P0 ;  /* 0x0000f50006127a07 */ /* 0x000fe20000000000 */
[----:B------:R-:W-:Y:S05]  /*15a20*/  @P2 BRA `(.L_x_377) ;  /* 0x0000004000002947 */ /* 0x000fea0003800000 */
[----:B------:R-:W-:Y:S05]  /*15a30*/  @!P3 BRA `(.L_x_377) ;  /* 0x000000300000b947 */ /* 0x000fea0003800000 */
[----:B-1----:R1:W2:Y:S04]  /*15a40*/  LDG.E R4, [R2.64] ;  /* 0x0000000802047981 */ /* 0x0022a8000c1e1900 */
[----:B-1----:R-:W2:Y:S02]  /*15a50*/  LDG.E R2, [R2.64+0x4] ;  /* 0x0000040802027981 */ /* 0x002ea4000c1e1900 */
[----:B--2--5:R-:W-:Y:S02]  /*15a60*/  IADD3 R19, -R4, R2, RZ ;  /* 0x0000000204137210 */ /* 0x024fe40007ffe1ff */
.L_x_377:
        /* <DEDUP_REMOVED lines=31> */
[----:B------:R-:W-:-:S04]  /*15c60*/  IMAD.WIDE.U32 R6, R6, R8, RZ ;  /* 0x0000000806067225 */ /* 0x000fc800078e00ff */
[----:B------:R-:W-:Y:S01]  /*15c70*/  IMAD.IADD R11, R7, 0x1, R11 ;  /* 0x00000001070b7824 */ /* 0x000fe200078e020b */
[----:B------:R-:W-:Y:S01]  /*15c80*/  IADD3 R7, R5, R10, RZ ;  /* 0x0000000a05077210 */ /* 0x000fe20007ffe0ff */
[----:B------:R-:W-:-:S05]  /*15c90*/  @P0 IMAD.HI.U32 R20, R16, c[0x0][0x4ec], RZ ;  /* 0x00013b0010140a27 */ /* 0x000fca00078e00ff */
[----:B------:R-:W-:Y:S02]  /*15ca0*/  @P0 SHF.R.U32.HI R2, RZ, c[0x0][0x4f0], R20 ;  /* 0x00013c00ff020a19 */ /* 0x000fe40000011614 */
[----:B------:R-:W-:-:S03]  /*15cb0*/  IADD3 R20, P1, P0, R4, R6, R0 ;  /* 0x0000000604147210 */ /* 0x000fc6000783e000 */
[----:B------:R-:W-:Y:S01]  /*15cc0*/  IMAD.MOV R6, RZ, RZ, -R2 ;  /* 0x000000ffff067224 */ /* 0x000fe200078e0a02 */
[----:B------:R-:W-:Y:S02]  /*15cd0*/  IADD3.X R11, R7, R11, R17, P1, P0 ;  /* 0x0000000b070b7210 */ /* 0x000fe40000fe0411 */
[----:B--2---:R-:W-:-:S05]  /*15ce0*/  SEL R3, R22, RZ, P2 ;  /* 0x000000ff16037207 */ /* 0x004fca0001000000 */
[-C--:B-----5:R-:W-:Y:S02]  /*15cf0*/  IMAD R10, R15, R3.reuse, RZ ;  /* 0x000000030f0a7224 */ /* 0x0a0fe400078e02ff */
[----:B------:R-:W-:-:S04]  /*15d00*/  IMAD.WIDE.U32 R4, R14, R3, RZ ;  /* 0x000000030e047225 */ /* 0x000fc800078e00ff */
[----:B------:R-:W-:Y:S01]  /*15d10*/  IMAD R3, R6, c[0x0][0x4e8], R16 ;  /* 0x00013a0006037a24 */ /* 0x000fe200078e0210 */
[----:B------:R-:W-:Y:S02]  /*15d20*/  IADD3 R7, R5, R10, RZ ;  /* 0x0000000a05077210 */ /* 0x000fe40007ffe0ff */
[----:B------:R-:W-:Y:S02]  /*15d30*/  IADD3 R4, P1, P0, R2, R20, R4 ;  /* 0x0000001402047210 */ /* 0x000fe4000783e004 */
[----:B------:R-:W-:Y:S01]  /*15d40*/  SHF.R.S32.HI R5, RZ, 0x1f, R2 ;  /* 0x0000001fff057819 */ /* 0x000fe20000011402 */
[----:B------:R-:W-:Y:S01]  /*15d50*/  IMAD R2, R13, R3, RZ ;  /* 0x000000030d027224 */ /* 0x000fe200078e02ff */
[----:B------:R-:W-:Y:S02]  /*15d60*/  SHF.R.S32.HI R6, RZ, 0x1f, R3 ;  /* 0x0000001fff067819 */ /* 0x000fe40000011403 */
[----:B------:R-:W-:Y:S01]  /*15d70*/  IADD3.X R5, R5, R11, R7, P1, P0 ;  /* 0x0000000b05057210 */ /* 0x000fe20000fe0407 */
[----:B------:R-:W-:-:S02]  /*15d80*/  IMAD.MOV.U32 R7, RZ, RZ, c[0x0][0x4a8] ;  /* 0x00012a00ff077624 */ /* 0x000fc400078e00ff */
[C---:B------:R-:W-:Y:S02]  /*15d90*/  IMAD R6, R12.reuse, R6, R2 ;  /* 0x000000060c067224 */ /* 0x040fe400078e0202 */
        /* <DEDUP_REMOVED lines=9> */
.L_x_379:
[----:B------:R-:W-:Y:S05]  /*15e30*/  BSYNC B0 ;  /* 0x0000000000007941 */ /* 0x000fea0003800000 */
.L_x_378:
[----:B------:R-:W-:-:S13]  /*15e40*/  ISETP.GT.AND P0, PT, R18, 0x1, PT ;  /* 0x000000011200780c */ /* 0x000fda0003f04270 */
[----:B------:R-:W-:Y:S05]  /*15e50*/  @P0 BRA `(.L_x_364) ;  /* 0x000006b000000947 */ /* 0x000fea0003800000 */
[----:B-1----:R-:W2:Y:S04]  /*15e60*/  LDL.LU R2, [R1+0x34] ;  /* 0x0000340001027983 */ /* 0x002ea80000300800 */
[----:B------:R-:W3:Y:S01]  /*15e70*/  LDL R5, [R1] ;  /* 0x0000000001057983 */ /* 0x000ee20000100800 */
[----:B------:R-:W-:Y:S01]  /*15e80*/  IMAD R4, R17, c[0x0][0x3a0], RZ ;  /* 0x0000e80011047a24 */ /* 0x000fe200078e02ff */
[----:B------:R-:W-:Y:S02]  /*15e90*/  ISETP.GE.AND P2, PT, R244, c[0x0][0x3c8], PT ;  /* 0x0000f200f4007a0c */ /* 0x000fe40003f46270 */
[----:B------:R-:W1:Y:S02]  /*15ea0*/  S2R R12, SR_TID.X ;  /* 0x00000000000c7919 */ /* 0x000e640000002100 */
[----:B-1----:R-:W-:-:S04]  /*15eb0*/  SHF.R.S32.HI R11, RZ, 0x1f, R12 ;  /* 0x0000001fff0b7819 */ /* 0x002fc8000001140c */
[----:B------:R-:W-:-:S04]  /*15ec0*/  LEA.HI R11, R11, R12, RZ, 0x3 ;  /* 0x0000000c0b0b7211 */ /* 0x000fc800078f18ff */
[----:B------:R-:W-:Y:S02]  /*15ed0*/  SHF.R.S32.HI R11, RZ, 0x3, R11 ;  /* 0x00000003ff0b7819 */ /* 0x000fe4000001140b */
[----:B--2---:R-:W-:Y:S02]  /*15ee0*/  MOV R10, R2 ;  /* 0x00000002000a7202 */ /* 0x004fe40000000f00 */
[----:B------:R-:W-:-:S04]  /*15ef0*/  MOV R2, c[0x0][0x4e8] ;  /* 0x00013a0000027a02 */ /* 0x000fc80000000f00 */
[----:B------:R-:W-:Y:S01]  /*15f00*/  ISETP.NE.AND P0, PT, R2, 0x1, PT ;  /* 0x000000010200780c */ /* 0x000fe20003f05270 */
[----:B------:R-:W-:-:S04]  /*15f10*/  IMAD.WIDE.U32 R2, R0, c[0x0][0x3a0], RZ ;  /* 0x0000e80000027a25 */ /* 0x000fc800078e00ff */
[----:B------:R-:W-:Y:S01]  /*15f20*/  IMAD R0, R0, c[0x0][0x3a4], R4 ;  /* 0x0000e90000007a24 */ /* 0x000fe200078e0204 */
[----:B---3--:R-:W-:Y:S01]  /*15f30*/  LEA R4, R10, R5, 0x7 ;  /* 0x000000050a047211 */ /* 0x008fe200078e38ff */
[----:B------:R-:W-:-:S03]  /*15f40*/  IMAD R5, R21, c[0x0][0x3f0], RZ ;  /* 0x0000fc0015057a24 */ /* 0x000fc600078e02ff */
[----:B------:R-:W-:Y:S01]  /*15f50*/  IADD3 R3, R3, R0, RZ ;  /* 0x0000000003037210 */ /* 0x000fe20007ffe0ff */
[----:B------:R-:W-:Y:S02]  /*15f60*/  IMAD.MOV.U32 R0, RZ, RZ, R4 ;  /* 0x000000ffff007224 */ /* 0x000fe400078e0004 */
[----:B------:R-:W-:-:S04]  /*15f70*/  @P0 IMAD.HI.U32 R6, R4, c[0x0][0x4ec], RZ ;  /* 0x00013b0004060a27 */ /* 0x000fc800078e00ff */
[----:B------:R-:W-:Y:S01]  /*15f80*/  IMAD.WIDE.U32 R2, R8, c[0x0][0x3e8], R2 ;  /* 0x0000fa0008027a25 */ /* 0x000fe200078e0002 */
[----:B------:R-:W-:-:S03]  /*15f90*/  @P0 SHF.R.U32.HI R0, RZ, c[0x0][0x4f0], R6 ;  /* 0x00013c00ff000a19 */ /* 0x000fc60000011606 */
[----:B------:R-:W-:Y:S01]  /*15fa0*/  IMAD R3, R8, c[0x0][0x3ec], R3 ;  /* 0x0000fb0008037a24 */ /* 0x000fe200078e0203 */
[----:B------:R-:W-:Y:S01]  /*15fb0*/  SHF.R.S32.HI R6, RZ, 0x1f, R0 ;  /* 0x0000001fff067819 */ /* 0x000fe20000011400 */
[C---:B------:R-:W-:Y:S01]  /*15fc0*/  IMAD R7, R9.reuse, c[0x0][0x3f4], R5 ;  /* 0x0000fd0009077a24 */ /* 0x040fe200078e0205 */
[----:B------:R-:W-:Y:S01]  /*15fd0*/  IADD3 R5, -R0, RZ, RZ ;  /* 0x000000ff00057210 */ /* 0x000fe20007ffe1ff */
[----:B------:R-:W-:-:S04]  /*15fe0*/  IMAD.WIDE.U32 R2, R9, c[0x0][0x3f0], R2 ;  /* 0x0000fc0009027a25 */ /* 0x000fc800078e0002 */
[----:B------:R-:W-:Y:S01]  /*15ff0*/  IMAD R6, R6, c[0x0][0x3e0], RZ ;  /* 0x0000f80006067a24 */ /* 0x000fe200078e02ff */
[----:B------:R-:W-:Y:S01]  /*16000*/  IADD3 R3, R3, R7, RZ ;  /* 0x0000000703037210 */ /* 0x000fe20007ffe0ff */
[----:B------:R-:W-:Y:S02]  /*16010*/  IMAD R4, R5, c[0x0][0x4e8], R4 ;  /* 0x00013a0005047a24 */ /* 0x000fe400078e0204 */
[C---:B------:R-:W-:Y:S02]  /*16020*/  IMAD R6, R0.reuse, c[0x0][0x3e4], R6 ;  /* 0x0000f90000067a24 */ /* 0x040fe400078e0206 */
[----:B------:R-:W-:Y:S01]  /*16030*/  IMAD.WIDE.U32 R2, R0, c[0x0][0x3e0], R2 ;  /* 0x0000f80000027a25 */ /* 0x000fe200078e0002 */
[----:B------:R-:W-:-:S03]  /*16040*/  SHF.R.S32.HI R0, RZ, 0x1f, R4 ;  /* 0x0000001fff007819 */ /* 0x000fc60000011404 */
[----:B------:R-:W-:Y:S02]  /*16050*/  IMAD.IADD R3, R3, 0x1, R6 ;  /* 0x0000000103037824 */ /* 0x000fe400078e0206 */
[----:B------:R-:W-:Y:S02]  /*16060*/  IMAD R0, R0, c[0x0][0x3d8], RZ ;  /* 0x0000f60000007a24 */ /* 0x000fe400078e02ff */
[----:B------:R-:W-:-:S04]  /*16070*/  IMAD.WIDE.U32 R2, R4, c[0x0][0x3d8], R2 ;  /* 0x0000f60004027a25 */ /* 0x000fc800078e0002 */
[----:B------:R-:W-:Y:S01]  /*16080*/  IMAD R4, R4, c[0x0][0x3dc], R0 ;  /* 0x0000f70004047a24 */ /* 0x000fe200078e0200 */
[----:B------:R-:W-:Y:S02]  /*16090*/  LEA R6, P0, R2, c[0x0][0x380], 0x1 ;  /* 0x0000e00002067a11 */ /* 0x000fe400078008ff */
[----:B------:R-:W-:Y:S02]  /*160a0*/  LEA R0, R10, R11, 0x7 ;  /* 0x0000000b0a007211 */ /* 0x000fe400078e38ff */
[----:B------:R-:W-:-:S04]  /*160b0*/  IADD3 R4, R3, R4, RZ ;  /* 0x0000000403047210 */ /* 0x000fc80007ffe0ff */
[----:B------:R-:W-:Y:S01]  /*160c0*/  LEA.HI.X R5, R2, c[0x0][0x384], R4, 0x1, P0 ;  /* 0x0000e10002057a11 */ /* 0x000fe200000f0c04 */
[----:B------:R-:W-:Y:S05]  /*160d0*/  BRA.DIV ~URZ, `(.L_x_380) ;  /* 0x000038b27f007947 */ /* 0x000fea000b800000 */
[----:B------:R1:W2:Y:S02]  /*160e0*/  SHFL.IDX PT, R7, R5, RZ, 0x181f ;  /* 0x00181fff05077589 */ /* 0x0002a400000e0000 */
.L_x_454:
[----:B------:R-:W-:Y:S05]  /*160f0*/  BRA.DIV ~URZ, `(.L_x_381) ;  /* 0x000039027f007947 */ /* 0x000fea000b800000 */
[----:B------:R3:W4:Y:S02]  /*16100*/  SHFL.IDX PT, R2, R6, RZ, 0x181f ;  /* 0x00181fff06027589 */ /* 0x00072400000e0000 */
.L_x_455:
[----:B------:R-:W-:-:S05]  /*16110*/  IMAD R4, R19, c[0x0][0x4e8], RZ ;  /* 0x00013a0013047a24 */ /* 0x000fca00078e02ff */
[----:B------:R-:W-:-:S13]  /*16120*/  ISETP.GE.OR P0, PT, R0, R4, P2 ;  /* 0x000000040000720c */ /* 0x000fda0001706670 */
[----:B----4-:R-:W-:-:S04]  /*16130*/  @!P0 LEA R2, P1, R244, R2, 0x1 ;  /* 0x00000002f4028211 */ /* 0x010fc800078208ff */
[----:B--2---:R-:W-:-:S05]  /*16140*/  @!P0 LEA.HI.X R3, R244, R7, R245, 0x1, P1 ;  /* 0x00000007f4038211 */ /* 0x004fca00008f0cf5 */
[----:B------:R2:W-:Y:S01]  /*16150*/  @!P0 ST.E.128 [R2.64], RZ ;  /* 0x000000ff02008985 */ /* 0x0005e2000c101d08 */
[----:B------:R-:W-:Y:S05]  /*16160*/  BRA.DIV ~URZ, `(.L_x_382) ;  /* 0x000039027f007947 */ /* 0x000fea000b800000 */
[----:B------:R4:W1:Y:S04]  /*16170*/  SHFL.IDX PT, R7, R5, 0x1, 0x181f ;  /* 0x00381f0005077f89 */ /* 0x00086800000e0000 */
[----:B--2---:R4:W2:Y:S02]  /*16180*/  SHFL.IDX PT, R2, R6, 0x1, 0x181f ;  /* 0x00381f0006027f89 */ /* 0x0048a400000e0000 */
.L_x_456:
[----:B------:R-:W-:-:S04]  /*16190*/  IADD3 R3, R0, 0x10, RZ ;  /* 0x0000001000037810 */ /* 0x000fc80007ffe0ff */
[----:B------:R-:W-:-:S13]  /*161a0*/  ISETP.GE.OR P0, PT, R3, R4, P2 ;  /* 0x000000040300720c */ /* 0x000fda0001706670 */
[----:B--2---:R-:W-:-:S04]  /*161b0*/  @!P0 LEA R2, P1, R244, R2, 0x1 ;  /* 0x00000002f4028211 */ /* 0x004fc800078208ff */
[----:B-1----:R-:W-:-:S05]  /*161c0*/  @!P0 LEA.HI.X R3, R244, R7, R245, 0x1, P1 ;  /* 0x00000007f4038211 */ /* 0x002fca00008f0cf5 */
[----:B------:R1:W-:Y:S01]  /*161d0*/  @!P0 ST.E.128 [R2.64], RZ ;  /* 0x000000ff02008985 */ /* 0x0003e2000c101d08 */
[----:B------:R-:W-:Y:S05]  /*161e0*/  BRA.DIV ~URZ, `(.L_x_383) ;  /* 0x000039527f007947 */ /* 0x000fea000b800000 */
[----:B------:R2:W1:Y:S02]  /*161f0*/  SHFL.IDX PT, R7, R5, 0x2, 0x181f ;  /* 0x00581f0005077f89 */ /* 0x00046400000e0000 */
.L_x_457:
[----:B------:R-:W-:Y:S05]  /*16200*/  BRA.DIV ~URZ, `(.L_x_384) ;  /* 0x000039a27f007947 */ /* 0x000fea000b800000 */
[----:B-1----:R1:W2:Y:S02]  /*16210*/  SHFL.IDX PT, R2, R6, 0x2, 0x181f ;  /* 0x00581f0006027f89 */ /* 0x0022a400000e0000 */
.L_x_458:
[----:B------:R-:W-:-:S04]  /*16220*/  IADD3 R3, R0, 0x20, RZ ;  /* 0x0000002000037810 */ /* 0x000fc80007ffe0ff */
[----:B------:R-:W-:-:S13]  /*16230*/  ISETP.GE.OR P0, PT, R3, R4, P2 ;  /* 0x000000040300720c */ /* 0x000fda0001706670 */
[----:B--2---:R-:W-:-:S04]  /*16240*/  @!P0 LEA R2, P1, R244, R2, 0x1 ;  /* 0x00000002f4028211 */ /* 0x004fc800078208ff */
[----:B------:R-:W-:-:S05]  /*16250*/  @!P0 LEA.HI.X R3, R244, R7, R245, 0x1, P1 ;  /* 0x00000007f4038211 */ /* 0x000fca00008f0cf5 */
[----:B------:R2:W-:Y:S01]  /*16260*/  @!P0 ST.E.128 [R2.64], RZ ;  /* 0x000000ff02008985 */ /* 0x0005e2000c101d08 */
[----:B------:R-:W-:Y:S05]  /*16270*/  BRA.DIV ~URZ, `(.L_x_385) ;  /* 0x000039a27f007947 */ /* 0x000fea000b800000 */
[----:B------:R1:W2:Y:S04]  /*16280*/  SHFL.IDX PT, R7, R5, 0x3, 0x181f ;  /* 0x00781f0005077f89 */ /* 0x0002a800000e0000 */
[----:B--2---:R1:W2:Y:S02]  /*16290*/  SHFL.IDX PT, R2, R6, 0x3, 0x181f ;  /* 0x00781f0006027f89 */ /* 0x0042a400000e0000 */
.L_x_459:
[----:B------:R-:W-:-:S04]  /*162a0*/  IADD3 R3, R0, 0x30, RZ ;  /* 0x0000003000037810 */ /* 0x000fc80007ffe0ff */
[----:B------:R-:W-:-:S13]  /*162b0*/  ISETP.GE.OR P0, PT, R3, R4, P2 ;  /* 0x000000040300720c */ /* 0x000fda0001706670 */
[----:B--2---:R-:W-:-:S04]  /*162c0*/  @!P0 LEA R2, P1, R244, R2, 0x1 ;  /* 0x00000002f4028211 */ /* 0x004fc800078208ff */
[----:B------:R-:W-:-:S05]  /*162d0*/  @!P0 LEA.HI.X R3, R244, R7, R245, 0x1, P1 ;  /* 0x00000007f4038211 */ /* 0x000fca00008f0cf5 */
[----:B------:R2:W-:Y:S01]  /*162e0*/  @!P0 ST.E.128 [R2.64], RZ ;  /* 0x000000ff02008985 */ /* 0x0005e2000c101d08 */
[----:B------:R-:W-:Y:S05]  /*162f0*/  BRA.DIV ~URZ, `(.L_x_386) ;  /* 0x000039f27f007947 */ /* 0x000fea000b800000 */
[----:B------:R1:W2:Y:S02]  /*16300*/  SHFL.IDX PT, R7, R5, 0x4, 0x181f ;  /* 0x00981f0005077f89 */ /* 0x0002a400000e0000 */
.L_x_460:
[----:B------:R-:W-:Y:S05]  /*16310*/  BRA.DIV ~URZ, `(.L_x_387) ;  /* 0x00003a427f007947 */ /* 0x000fea000b800000 */
[----:B--2---:R2:W1:Y:S02]  /*16320*/  SHFL.IDX PT, R2, R6, 0x4, 0x181f ;  /* 0x00981f0006027f89 */ /* 0x00446400000e0000 */
.L_x_461:
[----:B------:R-:W-:-:S04]  /*16330*/  IADD3 R3, R0, 0x40, RZ ;  /* 0x0000004000037810 */ /* 0x000fc80007ffe0ff */
[----:B------:R-:W-:-:S13]  /*16340*/  ISETP.GE.OR P0, PT, R3, R4, P2 ;  /* 0x000000040300720c */ /* 0x000fda0001706670 */
[----:B-1----:R-:W-:-:S04]  /*16350*/  @!P0 LEA R2, P1, R244, R2, 0x1 ;  /* 0x00000002f4028211 */ /* 0x002fc800078208ff */
[----:B------:R-:W-:-:S05]  /*16360*/  @!P0 LEA.HI.X R3, R244, R7, R245, 0x1, P1 ;  /* 0x00000007f4038211 */ /* 0x000fca00008f0cf5 */
[----:B------:R1:W-:Y:S01]  /*16370*/  @!P0 ST.E.128 [R2.64], RZ ;  /* 0x000000ff02008985 */ /* 0x0003e2000c101d08 */
[----:B------:R-:W-:Y:S05]  /*16380*/  BRA.DIV ~URZ, `(.L_x_388) ;  /* 0x00003a427f007947 */ /* 0x000fea000b800000 */
[----:B------:R1:W2:Y:S04]  /*16390*/  SHFL.IDX PT, R7, R5, 0x5, 0x181f ;  /* 0x00b81f0005077f89 */ /* 0x0002a800000e0000 */
[----:B-1----:R1:W3:Y:S02]  /*163a0*/  SHFL.IDX PT, R2, R6, 0x5, 0x181f ;  /* 0x00b81f0006027f89 */ /* 0x0022e400000e0000 */
.L_x_462:
[----:B------:R-:W-:-:S04]  /*163b0*/  IADD3 R3, R0, 0x50, RZ ;  /* 0x0000005000037810 */ /* 0x000fc80007ffe0ff */
[----:B------:R-:W-:-:S13]  /*163c0*/  ISETP.GE.OR P0, PT, R3, R4, P2 ;  /* 0x000000040300720c */ /* 0x000fda0001706670 */
[----:B---3--:R-:W-:-:S04]  /*163d0*/  @!P0 LEA R2, P1, R244, R2, 0x1 ;  /* 0x00000002f4028211 */ /* 0x008fc800078208ff */
[----:B--2---:R-:W-:-:S05]  /*163e0*/  @!P0 LEA.HI.X R3, R244, R7, R245, 0x1, P1 ;  /* 0x00000007f4038211 */ /* 0x004fca00008f0cf5 */
[----:B------:R2:W-:Y:S01]  /*163f0*/  @!P0 ST.E.128 [R2.64], RZ ;  /* 0x000000ff02008985 */ /* 0x0005e2000c101d08 */
[----:B------:R-:W-:Y:S05]  /*16400*/  BRA.DIV ~URZ, `(.L_x_389) ;  /* 0x00003a927f007947 */ /* 0x000fea000b800000 */
[----:B------:R3:W1:Y:S02]  /*16410*/  SHFL.IDX PT, R7, R5, 0x6, 0x181f ;  /* 0x00d81f0005077f89 */ /* 0x00066400000e0000 */
.L_x_463:
[----:B------:R-:W-:Y:S05]  /*16420*/  BRA.DIV ~URZ, `(.L_x_390) ;  /* 0x00003ae27f007947 */ /* 0x000fea000b800000 */
[----:B--2---:R2:W3:Y:S02]  /*16430*/  SHFL.IDX PT, R2, R6, 0x6, 0x181f ;  /* 0x00d81f0006027f89 */ /* 0x0044e400000e0000 */
.L_x_464:
[----:B------:R-:W-:-:S04]  /*16440*/  IADD3 R3, R0, 0x60, RZ ;  /* 0x0000006000037810 */ /* 0x000fc80007ffe0ff */
[----:B------:R-:W-:-:S13]  /*16450*/  ISETP.GE.OR P0, PT, R3, R4, P2 ;  /* 0x000000040300720c */ /* 0x000fda0001706670 */
[----:B---3--:R-:W-:-:S04]  /*16460*/  @!P0 LEA R2, P1, R244, R2, 0x1 ;  /* 0x00000002f4028211 */ /* 0x008fc800078208ff */
[----:B-1----:R-:W-:-:S05]  /*16470*/  @!P0 LEA.HI.X R3, R244, R7, R245, 0x1, P1 ;  /* 0x00000007f4038211 */ /* 0x002fca00008f0cf5 */
[----:B------:R1:W-:Y:S01]  /*16480*/  @!P0 ST.E.128 [R2.64], RZ ;  /* 0x000000ff02008985 */ /* 0x0003e2000c101d08 */
[----:B------:R-:W-:Y:S05]  /*16490*/  BRA.DIV ~URZ, `(.L_x_391) ;  /* 0x00003ae27f007947 */ /* 0x000fea000b800000 */
[----:B----4-:R-:W3:Y:S04]  /*164a0*/  SHFL.IDX PT, R5, R5, 0x7, 0x181f ;  /* 0x00f81f0005057f89 */ /* 0x010ee800000e0000 */
[----:B-1----:R1:W4:Y:S02]  /*164b0*/  SHFL.IDX PT, R2, R6, 0x7, 0x181f ;  /* 0x00f81f0006027f89 */ /* 0x00232400000e0000 */
.L_x_465:
[----:B------:R-:W-:-:S04]  /*164c0*/  IADD3 R0, R0, 0x70, RZ ;  /* 0x0000007000007810 */ /* 0x000fc80007ffe0ff */
[----:B------:R-:W-:-:S13]  /*164d0*/  ISETP.GE.OR P0, PT, R0, R4, P2 ;  /* 0x000000040000720c */ /* 0x000fda0001706670 */
[----:B----4-:R-:W-:-:S04]  /*164e0*/  @!P0 LEA R2, P1, R244, R2, 0x1 ;  /* 0x00000002f4028211 */ /* 0x010fc800078208ff */
[----:B---3--:R-:W-:-:S05]  /*164f0*/  @!P0 LEA.HI.X R3, R244, R5, R245, 0x1, P1 ;  /* 0x00000005f4038211 */ /* 0x008fca00008f0cf5 */
[----:B------:R3:W-:Y:S04]  /*16500*/  @!P0 ST.E.128 [R2.64], RZ ;  /* 0x000000ff02008985 */ /* 0x0007e8000c101d08 */
.L_x_364:
[----:B------:R-:W-:Y:S05]  /*16510*/  BSYNC B1 ;  /* 0x0000000000017941 */ /* 0x000fea0003800000 */
.L_x_348:
[----:B-1----:R-:W5:Y:S02]  /*16520*/  LDL R0, [R1+0xe4] ;  /* 0x0000e40001007983 */ /* 0x002f640000100800 */
[----:B-----5:R-:W-:-:S13]  /*16530*/  ISETP.NE.AND P0, PT, R0, RZ, PT ;  /* 0x000000ff0000720c */ /* 0x020fda0003f05270 */
[----:B------:R-:W-:Y:S01]  /*16540*/  @P0 WARPSYNC 0xffffffff ;  /* 0xffffffff00000948 */ /* 0x000fe20003800000 */
[----:B------:R-:W-:Y:S06]  /*16550*/  @P0 BAR.SYNC.DEFER_BLOCKING 0x5, 0x80 ;  /* 0x0142000000000b1d */ /* 0x000fec0000010000 */
[----:B--23--:R-:W1:Y:S04]  /*16560*/  @P0 LDS.128 R4, [0x9100] ;  /* 0x00910000ff040984 */ /* 0x00ce680000000c00 */
[----:B-1----:R1:W-:Y:S04]  /*16570*/  @P0 STL.64 [R1+0x30], R4 ;  /* 0x0000300401000387 */ /* 0x0023e80000100a00 */
        /* <DEDUP_REMOVED lines=9> */
.L_x_466:
[----:B------:R-:W-:Y:S05]  /*16610*/  BRA.DIV ~URZ, `(.L_x_394) ;  /* 0x00003aa27f007947 */ /* 0x000fea000b800000 */
[----:B------:R3:W1:Y:S02]  /*16620*/  SHFL.IDX PT, R8, R84, 0x1, 0x1f ;  /* 0x00201f0054087f89 */ /* 0x00066400000e0000 */
.L_x_467:
[----:B------:R-:W5:Y:S01]  /*16630*/  LDL R0, [R1+0x3c] ;  /* 0x00003c0001007983 */ /* 0x000f620000100800 */
[----:B------:R-:W-:Y:S02]  /*16640*/  IMAD.MOV.U32 R6, RZ, RZ, RZ ;  /* 0x000000ffff067224 */ /* 0x000fe400078e00ff */
[----:B-----5:R-:W-:-:S05]  /*16650*/  IMAD.IADD R0, R0, 0x1, R13 ;  /* 0x0000000100007824 */ /* 0x020fca00078e020d */
[----:B------:R-:W-:-:S13]  /*16660*/  ISETP.GE.OR P0, PT, R0, c[0x0][0x53c], !P6 ;  /* 0x00014f0000007a0c */ /* 0x000fda0007706670 */
[----:B------:R-:W-:Y:S01]  /*16670*/  @!P0 MOV R2, 0x4 ;  /* 0x0000000400028802 */ /* 0x000fe20000000f00 */
[----:B------:R-:W-:-:S04]  /*16680*/  @!P0 IMAD.MOV.U32 R4, RZ, RZ, 0x4 ;  /* 0x00000004ff048424 */ /* 0x000fc800078e00ff */
[----:B------:R-:W-:-:S04]  /*16690*/  @!P0 IMAD.WIDE R4, R0, R4, c[0x0][0x580] ;  /* 0x0001600000048625 */ /* 0x000fc800078e0204 */
[----:B----4-:R-:W-:Y:S01]  /*166a0*/  @!P0 IMAD.WIDE R2, R0, R2, c[0x0][0x578] ;  /* 0x00015e0000028625 */ /* 0x010fe200078e0202 */
[----:B------:R-:W4:Y:S04]  /*166b0*/  @!P0 LDG.E R6, [R4.64] ;  /* 0x0000000804068981 */ /* 0x000f28000c1e1900 */
[----:B------:R-:W4:Y:S01]  /*166c0*/  @!P0 LDG.E R7, [R2.64] ;  /* 0x0000000802078981 */ /* 0x000f22000c1e1900 */
[C---:B------:R-:W-:Y:S02]  /*166d0*/  ISETP.GE.U32.AND P4, PT, R13.reuse, 0x10, PT ;  /* 0x000000100d00780c */ /* 0x040fe40003f86070 */
[C---:B------:R-:W-:Y:S02]  /*166e0*/  ISETP.GE.U32.AND P3, PT, R13.reuse, 0x8, PT ;  /* 0x000000080d00780c */ /* 0x040fe40003f66070 */
[----:B------:R-:W-:-:S02]  /*166f0*/  ISETP.GE.U32.AND P2, PT, R13, 0x4, PT ;  /* 0x000000040d00780c */ /* 0x000fc40003f46070 */
[C---:B------:R-:W-:Y:S02]  /*16700*/  ISETP.GE.U32.AND P1, PT, R13.reuse, 0x2, PT ;  /* 0x000000020d00780c */ /* 0x040fe40003f26070 */
[----:B------:R-:W-:Y:S02]  /*16710*/  ISETP.NE.AND P5, PT, R13, RZ, PT ;  /* 0x000000ff0d00720c */ /* 0x000fe40003fa5270 */
[----:B------:R-:W-:Y:S01]  /*16720*/  MOV R11, RZ ;  /* 0x000000ff000b7202 */ /* 0x000fe20000000f00 */
[----:B----4-:R-:W-:Y:S01]  /*16730*/  IMAD R0, R7, R6, RZ ;  /* 0x0000000607007224 */ /* 0x010fe200078e02ff */
[----:B------:R-:W-:Y:S07]  /*16740*/  BRA.DIV ~URZ, `(.L_x_395) ;  /* 0x000039e27f007947 */ /* 0x000fee000b800000 */
[----:B------:R4:W3:Y:S02]  /*16750*/  SHFL.UP PT, R4, R0, 0x1, RZ ;  /* 0x0420000000047989 */ /* 0x0008e400000e00ff */
.L_x_468:
[----:B---3--:R-:W-:-:S04]  /*16760*/  SEL R4, R4, RZ, P5 ;  /* 0x000000ff04047207 */ /* 0x008fc80002800000 */
[----:B----4-:R-:W-:Y:S01]  /*16770*/  IADD3 R0, R0, R4, RZ ;  /* 0x0000000400007210 */ /* 0x010fe20007ffe0ff */
[----:B------:R-:W-:Y:S05]  /*16780*/  BRA.DIV ~URZ, `(.L_x_396) ;  /* 0x000039e27f007947 */ /* 0x000fea000b800000 */
[----:B------:R-:W3:Y:S02]  /*16790*/  SHFL.UP PT, R2, R0, 0x2, RZ ;  /* 0x0440000000027989 */ /* 0x000ee400000e00ff */
[----:B---3--:R-:W-:-:S05]  /*167a0*/  SEL R2, R2, RZ, P1 ;  /* 0x000000ff02027207 */ /* 0x008fca0000800000 */
[----:B------:R-:W-:-:S05]  /*167b0*/  IMAD.IADD R4, R0, 0x1, R2 ;  /* 0x0000000100047824 */ /* 0x000fca00078e0202 */
        /* <DEDUP_REMOVED lines=9> */
[----:B------:R3:W4:Y:S02]  /*16850*/  SHFL.IDX PT, R0, R4, 0x1f, 0x1f ;  /* 0x03e01f0004007f89 */ /* 0x00072400000e0000 */
.L_x_469:
[----:B----4-:R-:W-:Y:S01]  /*16860*/  IMAD R0, R0, c[0x0][0x538], RZ ;  /* 0x00014e0000007a24 */ /* 0x010fe200078e02ff */
[----:B------:R-:W-:Y:S04]  /*16870*/  BSSY B1, `(.L_x_397) ;  /* 0x0000084000017945 */ /* 0x000fe80003800000 */
[----:B-1----:R-:W-:-:S04]  /*16880*/  IADD3 R8, R0, R8, RZ ;  /* 0x0000000800087210 */ /* 0x002fc80007ffe0ff */
[----:B--2---:R-:W-:-:S13]  /*16890*/  ISETP.GT.AND P0, PT, R8, R9, PT ;  /* 0x000000090800720c */ /* 0x004fda0003f04270 */
[----:B------:R-:W-:Y:S05]  /*168a0*/  @P0 BRA `(.L_x_398) ;  /* 0x0000025000000947 */ /* 0x000fea0003800000 */
.L_x_402:
[----:B------:R-:W2:Y:S02]  /*168b0*/  LDL.LU R0, [R1+0x3c] ;  /* 0x00003c0001007983 */ /* 0x000ea40000300800 */
[----:B--2---:R-:W-:-:S04]  /*168c0*/  IADD3 R0, R0, 0x1f, RZ ;  /* 0x0000001f00007810 */ /* 0x004fc80007ffe0ff */
[----:B------:R-:W-:-:S13]  /*168d0*/  ISETP.GE.AND P0, PT, R0, c[0x0][0x53c], PT ;  /* 0x00014f0000007a0c */ /* 0x000fda0003f06270 */
[----:B------:R-:W-:Y:S05]  /*168e0*/  @P0 BRA `(.L_x_399) ;  /* 0x0000077000000947 */ /* 0x000fea0003800000 */
[----:B------:R1:W-:Y:S01]  /*168f0*/  STL [R1+0x3c], R0 ;  /* 0x00003c0001007387 */ /* 0x0003e20000100800 */
[----:B------:R-:W-:Y:S01]  /*16900*/  CS2R R6, SRZ ;  /* 0x0000000000067805 */ /* 0x000fe2000001ff00 */
[----:B-1----:R-:W-:-:S04]  /*16910*/  IADD3 R0, R0, R13, RZ ;  /* 0x0000000d00007210 */ /* 0x002fc80007ffe0ff */
[----:B------:R-:W-:-:S13]  /*16920*/  ISETP.GE.OR P0, PT, R0, c[0x0][0x53c], !P6 ;  /* 0x00014f0000007a0c */ /* 0x000fda0007706670 */
[----:B---3--:R-:W-:Y:S02]  /*16930*/  @!P0 MOV R4, 0x4 ;  /* 0x0000000400048802 */ /* 0x008fe40000000f00 */
[----:B------:R-:W-:-:S03]  /*16940*/  @!P0 MOV R2, 0x4 ;  /* 0x0000000400028802 */ /* 0x000fc60000000f00 */
[----:B------:R-:W-:-:S04]  /*16950*/  @!P0 IMAD.WIDE R4, R0, R4, c[0x0][0x580] ;  /* 0x0001600000048625 */ /* 0x000fc800078e0204 */
[----:B------:R-:W-:Y:S01]  /*16960*/  @!P0 IMAD.WIDE R2, R0, R2, c[0x0][0x578] ;  /* 0x00015e0000028625 */ /* 0x000fe200078e0202 */
[----:B------:R-:W2:Y:S04]  /*16970*/  @!P0 LDG.E R6, [R4.64] ;  /* 0x0000000804068981 */ /* 0x000ea8000c1e1900 */
[----:B------:R-:W2:Y:S02]  /*16980*/  @!P0 LDG.E R7, [R2.64] ;  /* 0x0000000802078981 */ /* 0x000ea4000c1e1900 */
[----:B--2---:R-:W-:Y:S01]  /*16990*/  IMAD R0, R7, R6, RZ ;  /* 0x0000000607007224 */ /* 0x004fe200078e02ff */
[----:B------:R-:W-:Y:S05]  /*169a0*/  BRA.DIV ~URZ, `(.L_x_400) ;  /* 0x000039727f007947 */ /* 0x000fea000b800000 */
[----:B------:R1:W2:Y:S02]  /*169b0*/  SHFL.UP PT, R2, R0, 0x1, RZ ;  /* 0x0420000000027989 */ /* 0x0002a400000e00ff */
.L_x_470:
        /* <DEDUP_REMOVED lines=16> */
.L_x_471:
[----:B--2---:R-:W-:-:S05]  /*16ac0*/  IMAD R0, R0, c[0x0][0x538], RZ ;  /* 0x00014e0000007a24 */ /* 0x004fca00078e02ff */
[----:B------:R-:W-:-:S04]  /*16ad0*/  IADD3 R8, R0, R8, RZ ;  /* 0x0000000800087210 */ /* 0x000fc80007ffe0ff */
[----:B------:R-:W-:-:S13]  /*16ae0*/  ISETP.GT.AND P0, PT, R8, R9, PT ;  /* 0x000000090800720c */ /* 0x000fda0003f04270 */
[----:B-1----:R-:W-:Y:S05]  /*16af0*/  @!P0 BRA `(.L_x_402) ;  /* 0xfffffdb000008947 */ /* 0x002fea000383ffff */
.L_x_398:
[----:B------:R-:W-:-:S05]  /*16b00*/  IADD3 R8, -R0, R8, RZ ;  /* 0x0000000800087210 */ /* 0x000fca0007ffe1ff */
[----:B------:R-:W-:-:S05]  /*16b10*/  IMAD R0, R4, c[0x0][0x538], R8 ;  /* 0x00014e0004007a24 */ /* 0x000fca00078e0208 */
[----:B------:R-:W-:Y:S01]  /*16b20*/  ISETP.GT.AND P0, PT, R0, R9, PT ;  /* 0x000000090000720c */ /* 0x000fe20003f04270 */
[----:B------:R-:W-:-:S12]  /*16b30*/  BRA.DIV ~URZ, `(.L_x_403) ;  /* 0x000039e27f007947 */ /* 0x000fd8000b800000 */
[----:B------:R-:W-:-:S04]  /*16b40*/  VOTE.ANY R0, PT, !P0 ;  /* 0x0000000000007806 */ /* 0x000fc800040e0100 */
.L_x_472:
[----:B------:R1:W2:Y:S01]  /*16b50*/  POPC R10, R0 ;  /* 0x00000000000a7309 */ /* 0x0002a20000000000 */
[----:B------:R-:W-:Y:S05]  /*16b60*/  BRA.DIV ~URZ, `(.L_x_404) ;  /* 0x000039f27f007947 */ /* 0x000fea000b800000 */
[----:B--2---:R2:W4:Y:S04]  /*16b70*/  SHFL.IDX PT, R6, R6, R10, 0x1f ;  /* 0x00001f0a06067589 */ /* 0x00452800000e0000 */
[----:B------:R2:W1:Y:S02]  /*16b80*/  SHFL.IDX PT, R7, R7, R10, 0x1f ;  /* 0x00001f0a07077589 */ /* 0x00046400000e0000 */
.L_x_473:
[----:B------:R-:W-:Y:S01]  /*16b90*/  ISETP.NE.AND P0, PT, R0, RZ, PT ;  /* 0x000000ff0000720c */ /* 0x000fe20003f05270 */
[----:B------:R-:W-:-:S12]  /*16ba0*/  BSSY B0, `(.L_x_405) ;  /* 0x0000005000007945 */ /* 0x000fd80003800000 */
[----:B------:R-:W-:Y:S05]  /*16bb0*/  @!P0 BRA `(.L_x_406) ;  /* 0x0000003000008947 */ /* 0x000fea0003800000 */
[----:B-1----:R-:W-:Y:S01]  /*16bc0*/  IADD3 R0, R10, -0x1, RZ ;  /* 0xffffffff0a007810 */ /* 0x002fe20007ffe0ff */
[----:B------:R-:W-:Y:S05]  /*16bd0*/  BRA.DIV ~URZ, `(.L_x_407) ;  /* 0x00003a527f007947 */ /* 0x000fea000b800000 */
[----:B------:R1:W2:Y:S02]  /*16be0*/  SHFL.IDX PT, R11, R4, R0, 0x1f ;  /* 0x00001f00040b7589 */ /* 0x0002a400000e0000 */
.L_x_406:
[----:B------:R-:W-:Y:S05]  /*16bf0*/  BSYNC B0 ;  /* 0x0000000000007941 */ /* 0x000fea0003800000 */
.L_x_405:
[----:B--2---:R-:W-:Y:S01]  /*16c00*/  IMAD R8, R11, c[0x0][0x538], R8 ;  /* 0x00014e000b087a24 */ /* 0x004fe200078e0208 */
[----:B----4-:R-:W-:Y:S02]  /*16c10*/  IABS R2, R6 ;  /* 0x0000000600027213 */ /* 0x010fe40000000000 */
[----:B-1----:R-:W-:Y:S01]  /*16c20*/  IABS R3, R7 ;  /* 0x0000000700037213 */ /* 0x002fe20000000000 */
[----:B------:R-:W-:Y:S01]  /*16c30*/  IMAD.IADD R9, R9, 0x1, -R8 ;  /* 0x0000000109097824 */ /* 0x000fe200078e0a08 */
[----:B------:R1:W-:Y:S01]  /*16c40*/  STL [R1+0x30], R8 ;  /* 0x0000300801007387 */ /* 0x0003e20000100800 */
[----:B---3--:R-:W2:Y:S03]  /*16c50*/  I2F.RP R4, R2 ;  /* 0x0000000200047306 */ /* 0x008ea60000209400 */
[----:B------:R-:W3:Y:S05]  /*16c60*/  LDL.LU R14, [R1+0x3c] ;  /* 0x00003c00010e7983 */ /* 0x000eea0000300800 */
[----:B--2---:R-:W2:Y:S02]  /*16c70*/  MUFU.RCP R4, R4 ;  /* 0x0000000400047308 */ /* 0x004ea40000001000 */
[----:B--2---:R-:W-:-:S06]  /*16c80*/  IADD3 R4, R4, 0xffffffe, RZ ;  /* 0x0ffffffe04047810 */ /* 0x004fcc0007ffe0ff */
[----:B------:R-:W2:Y:S01]  /*16c90*/  F2I.FTZ.U32.TRUNC.NTZ R5, R4 ;  /* 0x0000000400057305 */ /* 0x000ea2000021f000 */
[----:B-1----:R-:W-:Y:S02]  /*16ca0*/  MOV R8, R3 ;  /* 0x0000000300087202 */ /* 0x002fe40000000f00 */
[----:B------:R-:W-:Y:S01]  /*16cb0*/  IABS R11, R9 ;  /* 0x00000009000b7213 */ /* 0x000fe20000000000 */
[----:B--2---:R-:W-:-:S04]  /*16cc0*/  IMAD.MOV R0, RZ, RZ, -R5 ;  /* 0x000000ffff007224 */ /* 0x004fc800078e0a05 */
[----:B------:R-:W-:Y:S01]  /*16cd0*/  IMAD.MOV.U32 R4, RZ, RZ, R0 ;  /* 0x000000ffff047224 */ /* 0x000fe200078e0000 */
[----:B------:R-:W-:-:S03]  /*16ce0*/  IABS R0, R6 ;  /* 0x0000000600007213 */ /* 0x000fc60000000000 */
[----:B------:R-:W-:Y:S02]  /*16cf0*/  IMAD R3, R4, R2, RZ ;  /* 0x0000000204037224 */ /* 0x000fe400078e02ff */
[----:B------:R-:W-:Y:S01]  /*16d00*/  IMAD.MOV.U32 R4, RZ, RZ, RZ ;  /* 0x000000ffff047224 */ /* 0x000fe200078e00ff */
[----:B------:R-:W1:Y:S01]  /*16d10*/  I2F.RP R12, R8 ;  /* 0x00000008000c7306 */ /* 0x000e620000209400 */
[----:B------:R-:W-:Y:S02]  /*16d20*/  IMAD.MOV R0, RZ, RZ, -R0 ;  /* 0x000000ffff007224 */ /* 0x000fe400078e0a00 */
[----:B------:R-:W-:-:S04]  /*16d30*/  IMAD.HI.U32 R5, R5, R3, R4 ;  /* 0x0000000305057227 */ /* 0x000fc800078e0004 */
[----:B------:R-:W-:Y:S01]  /*16d40*/  IMAD.MOV.U32 R3, RZ, RZ, R11 ;  /* 0x000000ffff037224 */ /* 0x000fe200078e000b */
[----:B------:R-:W-:-:S03]  /*16d50*/  MOV R4, R0 ;  /* 0x0000000000047202 */ /* 0x000fc60000000f00 */
[----:B------:R-:W-:-:S04]  /*16d60*/  IMAD.HI.U32 R0, R5, R3, RZ ;  /* 0x0000000305007227 */ /* 0x000fc800078e00ff */
[----:B------:R-:W-:Y:S02]  /*16d70*/  IMAD R3, R0, R4, R3 ;  /* 0x0000000400037224 */ /* 0x000fe400078e0203 */
[----:B-1----:R-:W1:Y:S03]  /*16d80*/  MUFU.RCP R4, R12 ;  /* 0x0000000c00047308 */ /* 0x002e660000001000 */
[----:B------:R-:W-:-:S13]  /*16d90*/  ISETP.GT.U32.AND P0, PT, R2, R3, PT ;  /* 0x000000030200720c */ /* 0x000fda0003f04070 */
[----:B------:R-:W-:Y:S01]  /*16da0*/  @!P0 IMAD.IADD R3, R3, 0x1, -R2 ;  /* 0x0000000103038824 */ /* 0x000fe200078e0a02 */
[----:B-1----:R-:W-:-:S04]  /*16db0*/  IADD3 R4, R4, 0xffffffe, RZ ;  /* 0x0ffffffe04047810 */ /* 0x002fc80007ffe0ff */
[----:B------:R-:W-:Y:S02]  /*16dc0*/  ISETP.GE.U32.AND P2, PT, R3, R2, PT ;  /* 0x000000020300720c */ /* 0x000fe40003f46070 */
[----:B------:R-:W1:Y:S01]  /*16dd0*/  F2I.FTZ.U32.TRUNC.NTZ R3, R4 ;  /* 0x0000000400037305 */ /* 0x000e62000021f000 */
[----:B------:R-:W-:Y:S02]  /*16de0*/  LOP3.LUT R2, R9, R6, RZ, 0x3c, !PT ;  /* 0x0000000609027212 */ /* 0x000fe400078e3cff */
[----:B------:R-:W-:Y:S02]  /*16df0*/  @!P0 IADD3 R0, R0, 0x1, RZ ;  /* 0x0000000100008810 */ /* 0x000fe40007ffe0ff */
[----:B------:R-:W-:Y:S02]  /*16e00*/  ISETP.GE.AND P1, PT, R2, RZ, PT ;  /* 0x000000ff0200720c */ /* 0x000fe40003f26270 */
[----:B------:R-:W-:-:S04]  /*16e10*/  ISETP.NE.AND P0, PT, R6, RZ, PT ;  /* 0x000000ff0600720c */ /* 0x000fc80003f05270 */
[----:B------:R-:W-:Y:S01]  /*16e20*/  @P2 IADD3 R0, R0, 0x1, RZ ;  /* 0x0000000100002810 */ /* 0x000fe20007ffe0ff */
[----:B-1----:R-:W-:-:S06]  /*16e30*/  IMAD.MOV R2, RZ, RZ, -R3 ;  /* 0x000000ffff027224 */ /* 0x002fcc00078e0a03 */
[----:B------:R-:W-:Y:S01]  /*16e40*/  @!P1 IMAD.MOV R0, RZ, RZ, -R0 ;  /* 0x000000ffff009224 */ /* 0x000fe200078e0a00 */
[----:B------:R-:W-:Y:S02]  /*16e50*/  MOV R4, R2 ;  /* 0x0000000200047202 */ /* 0x000fe40000000f00 */
[----:B------:R-:W-:Y:S02]  /*16e60*/  IABS R2, R7 ;  /* 0x0000000700027213 */ /* 0x000fe40000000000 */
[----:B------:R-:W-:Y:S01]  /*16e70*/  @!P0 LOP3.LUT R0, RZ, R6, RZ, 0x33, !PT ;  /* 0x00000006ff008212 */ /* 0x000fe200078e33ff */
[----:B------:R-:W-:Y:S02]  /*16e80*/  IMAD R4, R4, R8, RZ ;  /* 0x0000000804047224 */ /* 0x000fe400078e02ff */
[----:B------:R-:W-:Y:S01]  /*16e90*/  IMAD.MOV R5, RZ, RZ, -R2 ;  /* 0x000000ffff057224 */ /* 0x000fe200078e0a02 */
[----:B------:R-:W-:Y:S01]  /*16ea0*/  IABS R11, R0 ;  /* 0x00000000000b7213 */ /* 0x000fe20000000000 */
[----:B------:R-:W-:-:S04]  /*16eb0*/  IMAD.MOV.U32 R2, RZ, RZ, RZ ;  /* 0x000000ffff027224 */ /* 0x000fc800078e00ff */
        /* <DEDUP_REMOVED lines=26> */
.L_x_399:
[----:B------:R-:W-:Y:S01]  /*17060*/  MOV R0, c[0x0][0x53c] ;  /* 0x00014f0000007a02 */ /* 0x000fe20000000f00 */
[----:B------:R1:W-:Y:S04]  /*17070*/  STL [R1+0x30], R9 ;  /* 0x0000300901007387 */ /* 0x0003e80000100800 */
[----:B------:R1:W-:Y:S04]  /*17080*/  STL [R1+0x34], RZ ;  /* 0x000034ff01007387 */ /* 0x0003e80000100800 */
[----:B------:R1:W-:Y:S04]  /*17090*/  STL [R1+0x38], RZ ;  /* 0x000038ff01007387 */ /* 0x0003e80000100800 */
[----:B------:R1:W-:Y:S02]  /*170a0*/  STL [R1+0x3c], R0 ;  /* 0x00003c0001007387 */ /* 0x0003e40000100800 */
.L_x_408:
[----:B------:R-:W-:Y:S05]  /*170b0*/  BSYNC B1 ;  /* 0x0000000000017941 */ /* 0x000fea0003800000 */
.L_x_397:
[----:B---3--:R-:W2:Y:S04]  /*170c0*/  LDL R4, [R1+0x30] ;  /* 0x0000300001047983 */ /* 0x008ea80000100800 */
[----:B------:R-:W2:Y:S04]  /*170d0*/  LDL R5, [R1+0x34] ;  /* 0x0000340001057983 */ /* 0x000ea80000100800 */
[----:B------:R-:W2:Y:S04]  /*170e0*/  LDL R6, [R1+0x38] ;  /* 0x0000380001067983 */ /* 0x000ea80000100800 */
[----:B------:R-:W2:Y:S01]  /*170f0*/  LDL R7, [R1+0x3c] ;  /* 0x00003c0001077983 */ /* 0x000ea20000100800 */
[----:B------:R-:W-:Y:S03]  /*17100*/  WARPSYNC 0xffffffff ;  /* 0xffffffff00007948 */ /* 0x000fe60003800000 */
[----:B------:R-:W-:Y:S01]  /*17110*/  BAR.SYNC.DEFER_BLOCKING 0x4, 0x80 ;  /* 0x0102000000007b1d */ /* 0x000fe20000010000 */
[----:B------:R-:W-:-:S13]  /*17120*/  ISETP.NE.AND P0, PT, R13, RZ, PT ;  /* 0x000000ff0d00720c */ /* 0x000fda0003f05270 */
[----:B--2---:R2:W-:Y:S04]  /*17130*/  @!P0 STS.128 [0x9100], R4 ;  /* 0x00910004ff008388 */ /* 0x0045e80000000c00 */
[----:B------:R-:W-:Y:S06]  /*17140*/  BAR.ARV 0x5, 0x80 ;  /* 0x0142000000007b1d */ /* 0x000fec0000002000 */
.L_x_392:
[----:B-1----:R-:W3:Y:S02]  /*17150*/  LDL R0, [R1+0x3c] ;  /* 0x00003c0001007983 */ /* 0x002ee40000100800 */
[----:B---3--:R-:W-:-:S13]  /*17160*/  ISETP.GE.AND P0, PT, R0, c[0x0][0x53c], PT ;  /* 0x00014f0000007a0c */ /* 0x008fda0003f06270 */
[----:B--2-4-:R-:W-:Y:S01]  /*17170*/  @P0 CALL.REL.NOINC `(.L_x_409) ;  /* 0x0000001000000944 */ /* 0x014fe20003c00000 */
[----:B------:R-:W-:Y:S05]  /*17180*/  BRA `(.L_x_410) ;  /* 0xfffea8f000007947 */ /* 0x000fea000383ffff */
.L_x_409:
[----:B------:R-:W-:Y:S05]  /*17190*/  EXIT ;  /* 0x000000000000794d */ /* 0x000fea0003800000 */
.L_x_222:
[----:B------:R-:W-:Y:S01]  /*171a0*/  IMAD.MOV.U32 R0, RZ, RZ, R5 ;  /* 0x000000ffff007224 */ /* 0x000fe200078e0005 */
[----:B------:R-:W-:Y:S02]  /*171b0*/  MOV R2, 0x1 ;  /* 0x0000000100027802 */ /* 0x000fe40000000f00 */
[----:B------:R-:W-:Y:S02]  /*171c0*/  MOV R3, 0x171e0 ;  /* 0x000171e000037802 */ /* 0x000fe40000000f00 */
[----:B------:R-:W-:Y:S05]  /*171d0*/  CALL.REL.NOINC `($__internal_6_$__cuda_sm70_shflsync_up_p) ;  /* 0x0000357000007944 */ /* 0x000fea0003c00000 */
[----:B------:R-:W-:Y:S01]  /*171e0*/  MOV R0, R4 ;  /* 0x0000000400007202 */ /* 0x000fe20000000f00 */
[----:B------:R-:W-:Y:S05]  /*171f0*/  BRA `(.L_x_411) ;  /* 0xfffe927000007947 */ /* 0x000fea000383ffff */
.L_x_223:
[----:B------:R-:W-:Y:S01]  /*17200*/  IMAD.MOV.U32 R0, RZ, RZ, R5 ;  /* 0x000000ffff007224 */ /* 0x000fe200078e0005 */
[----:B------:R-:W-:Y:S02]  /*17210*/  MOV R2, 0x2 ;  /* 0x0000000200027802 */ /* 0x000fe40000000f00 */
[----:B------:R-:W-:Y:S02]  /*17220*/  MOV R3, 0x17240 ;  /* 0x0001724000037802 */ /* 0x000fe40000000f00 */
[----:B------:R-:W-:Y:S05]  /*17230*/  CALL.REL.NOINC `($__internal_6_$__cuda_sm70_shflsync_up_p) ;  /* 0x0000351000007944 */ /* 0x000fea0003c00000 */
[----:B------:R-:W-:Y:S01]  /*17240*/  SEL R0, R4, RZ, P4 ;  /* 0x000000ff04007207 */ /* 0x000fe20002000000 */
[----:B------:R-:W-:Y:S01]  /*17250*/  IMAD.MOV.U32 R2, RZ, RZ, 0x4 ;  /* 0x00000004ff027424 */ /* 0x000fe200078e00ff */
[----:B------:R-:W-:-:S03]  /*17260*/  MOV R3, 0x17290 ;  /* 0x0001729000037802 */ /* 0x000fc60000000f00 */
[----:B------:R-:W-:Y:S02]  /*17270*/  IMAD.IADD R0, R5, 0x1, R0 ;  /* 0x0000000105007824 */ /* 0x000fe400078e0200 */
        /* <DEDUP_REMOVED lines=13> */
[----:B------:R-:W-:Y:S02]  /*17350*/  MOV R3, 0x1f ;  /* 0x0000001f00037802 */ /* 0x000fe40000000f00 */
[----:B------:R-:W-:Y:S01]  /*17360*/  MOV R2, 0x173a0 ;  /* 0x000173a000027802 */ /* 0x000fe20000000f00 */
[----:B------:R-:W-:-:S04]  /*17370*/  IMAD.IADD R4, R0, 0x1, R4 ;  /* 0x0000000100047824 */ /* 0x000fc800078e0204 */
[----:B------:R-:W-:Y:S02]  /*17380*/  IMAD.MOV.U32 R216, RZ, RZ, R4 ;  /* 0x000000ffffd87224 */ /* 0x000fe400078e0004 */
[----:B------:R-:W-:Y:S05]  /*17390*/  CALL.REL.NOINC `($__internal_5_$__cuda_sm70_shflsync_idx_p) ;  /* 0x0000336000007944 */ /* 0x000fea0003c00000 */
[----:B------:R-:W-:Y:S01]  /*173a0*/  MOV R0, R215 ;  /* 0x000000d700007202 */ /* 0x000fe20000000f00 */
[----:B------:R-:W-:Y:S05]  /*173b0*/  BRA `(.L_x_412) ;  /* 0xfffe91b000007947 */ /* 0x000fea000383ffff */
.L_x_225:
[----:B------:R-:W-:Y:S02]  /*173c0*/  SEL R0, RZ, 0x1, P0 ;  /* 0x00000001ff007807 */ /* 0x000fe40000000000 */
[----:B------:R-:W-:Y:S02]  /*173d0*/  MOV R2, 0x173f0 ;  /* 0x000173f000027802 */ /* 0x000fe40000000f00 */
[----:B------:R-:W-:Y:S05]  /*173e0*/  CALL.REL.NOINC `($__internal_7_$__cuda_sm70_votesync_ballot) ;  /* 0x000033d000007944 */ /* 0x000fea0003c00000 */
[----:B------:R-:W-:Y:S05]  /*173f0*/  BRA `(.L_x_413) ;  /* 0xfffe920000007947 */ /* 0x000fea000383ffff */
.L_x_226:
[----:B------:R-:W-:Y:S01]  /*17400*/  IMAD.MOV.U32 R216, RZ, RZ, R8 ;  /* 0x000000ffffd87224 */ /* 0x000fe200078e0008 */
[----:B--2---:R-:W-:Y:S01]  /*17410*/  MOV R215, R13 ;  /* 0x0000000d00d77202 */ /* 0x004fe20000000f00 */
[----:B------:R-:W-:Y:S01]  /*17420*/  IMAD.MOV.U32 R3, RZ, RZ, 0x1f ;  /* 0x0000001fff037424 */ /* 0x000fe200078e00ff */
[----:B------:R-:W-:Y:S02]  /*17430*/  MOV R2, 0x17450 ;  /* 0x0001745000027802 */ /* 0x000fe40000000f00 */
[----:B-1----:R-:W-:Y:S05]  /*17440*/  CALL.REL.NOINC `($__internal_5_$__cuda_sm70_shflsync_idx_p) ;  /* 0x000032b000007944 */ /* 0x002fea0003c00000 */
[----:B------:R-:W-:Y:S01]  /*17450*/  IMAD.MOV.U32 R11, RZ, RZ, R215 ;  /* 0x000000ffff0b7224 */ /* 0x000fe200078e00d7 */
[----:B------:R-:W-:Y:S01]  /*17460*/  MOV R216, R7 ;  /* 0x0000000700d87202 */ /* 0x000fe20000000f00 */
[----:B------:R-:W-:Y:S01]  /*17470*/  IMAD.MOV.U32 R6, RZ, RZ, RZ ;  /* 0x000000ffff067224 */ /* 0x000fe200078e00ff */
[----:B------:R-:W-:Y:S01]  /*17480*/  MOV R215, R13 ;  /* 0x0000000d00d77202 */ /* 0x000fe20000000f00 */
[----:B------:R-:W-:Y:S01]  /*17490*/  IMAD.MOV.U32 R3, RZ, RZ, 0x1f ;  /* 0x0000001fff037424 */ /* 0x000fe200078e00ff */
[----:B------:R-:W-:-:S02]  /*174a0*/  MOV R2, 0x174c0 ;  /* 0x000174c000027802 */ /* 0x000fc40000000f00 */
[----:B------:R-:W-:Y:S05]  /*174b0*/  CALL.REL.NOINC `($__internal_5_$__cuda_sm70_shflsync_idx_p) ;  /* 0x0000324000007944 */ /* 0x000fea0003c00000 */
[----:B------:R-:W-:Y:S01]  /*174c0*/  MOV R10, R215 ;  /* 0x000000d7000a7202 */ /* 0x000fe20000000f00 */
[----:B------:R-:W-:Y:S05]  /*174d0*/  BRA `(.L_x_414) ;  /* 0xfffe917000007947 */ /* 0x000fea000383ffff */
.L_x_229:
[----:B------:R-:W-:Y:S01]  /*174e0*/  IMAD.MOV.U32 R216, RZ, RZ, R4 ;  /* 0x000000ffffd87224 */ /* 0x000fe200078e0004 */
[----:B------:R-:W-:-:S02]  /*174f0*/  MOV R3, 0x1f ;  /* 0x0000001f00037802 */ /* 0x000fc40000000f00 */
[----:B------:R-:W-:Y:S02]  /*17500*/  MOV R2, 0x17520 ;  /* 0x0001752000027802 */ /* 0x000fe40000000f00 */
[----:B-1234-:R-:W-:Y:S05]  /*17510*/  CALL.REL.NOINC `($__internal_5_$__cuda_sm70_shflsync_idx_p) ;  /* 0x000031e000007944 */ /* 0x01efea0003c00000 */
[----:B------:R-:W-:Y:S01]  /*17520*/  MOV R6, R215 ;  /* 0x000000d700067202 */ /* 0x000fe20000000f00 */
[----:B------:R-:W-:Y:S05]  /*17530*/  BRA `(.L_x_228) ;  /* 0xfffe917000007947 */ /* 0x000fea000383ffff */
.L_x_275:
[----:B------:R-:W-:Y:S01]  /*17540*/  IMAD.MOV.U32 R216, RZ, RZ, R5 ;  /* 0x000000ffffd87224 */ /* 0x000fe200078e0005 */
[----:B------:R-:W-:Y:S01]  /*17550*/  MOV R215, RZ ;  /* 0x000000ff00d77202 */ /* 0x000fe20000000f00 */
[----:B------:R-:W-:Y:S01]  /*17560*/  IMAD.MOV.U32 R3, RZ, RZ, 0x181f ;  /* 0x0000181fff037424 */ /* 0x000fe200078e00ff */
[----:B------:R-:W-:Y:S02]  /*17570*/  MOV R2, 0x17590 ;  /* 0x0001759000027802 */ /* 0x000fe40000000f00 */
[----:B-----5:R-:W-:Y:S05]  /*17580*/  CALL.REL.NOINC `($__internal_5_$__cuda_sm70_shflsync_idx_p) ;  /* 0x0000317000007944 */ /* 0x020fea0003c00000 */
[----:B------:R-:W-:Y:S01]  /*17590*/  MOV R7, R215 ;  /* 0x000000d700077202 */ /* 0x000fe20000000f00 */
[----:B------:R-:W-:Y:S05]  /*175a0*/  BRA `(.L_x_415) ;  /* 0xffff0ee000007947 */ /* 0x000fea000383ffff */
.L_x_276:
[----:B------:R-:W-:Y:S01]  /*175b0*/  IMAD.MOV.U32 R216, RZ, RZ, R6 ;  /* 0x000000ffffd87224 */ /* 0x000fe200078e0006 */
[----:B------:R-:W-:Y:S01]  /*175c0*/  MOV R215, RZ ;  /* 0x000000ff00d77202 */ /* 0x000fe20000000f00 */
[----:B------:R-:W-:Y:S01]  /*175d0*/  IMAD.MOV.U32 R3, RZ, RZ, 0x181f ;  /* 0x0000181fff037424 */ /* 0x000fe200078e00ff */
[----:B------:R-:W-:Y:S02]  /*175e0*/  MOV R2, 0x17600 ;  /* 0x0001760000027802 */ /* 0x000fe40000000f00 */
[----:B-12--5:R-:W-:Y:S05]  /*175f0*/  CALL.REL.NOINC `($__internal_5_$__cuda_sm70_shflsync_idx_p) ;  /* 0x0000310000007944 */ /* 0x026fea0003c00000 */
[----:B------:R-:W-:Y:S01]  /*17600*/  MOV R2, R215 ;  /* 0x000000d700027202 */ /* 0x000fe20000000f00 */
[----:B------:R-:W-:Y:S05]  /*17610*/  BRA `(.L_x_416) ;  /* 0xffff0e9000007947 */ /* 0x000fea000383ffff */
.L_x_279:
[----:B------:R-:W-:Y:S01]  /*17620*/  IMAD.MOV.U32 R216, RZ, RZ, R5 ;  /* 0x000000ffffd87224 */ /* 0x000fe200078e0005 */
[----:B------:R-:W-:Y:S01]  /*17630*/  MOV R215, 0x1 ;  /* 0x0000000100d77802 */ /* 0x000fe20000000f00 */
[----:B--2---:R-:W-:Y:S01]  /*17640*/  IMAD.MOV.U32 R3, RZ, RZ, 0x181f ;  /* 0x0000181fff037424 */ /* 0x004fe200078e00ff */
[----:B----4-:R-:W-:-:S02]  /*17650*/  MOV R2, 0x17670 ;  /* 0x0001767000027802 */ /* 0x010fc40000000f00 */
[----:B-1-3-5:R-:W-:Y:S05]  /*17660*/  CALL.REL.NOINC `($__internal_5_$__cuda_sm70_shflsync_idx_p) ;  /* 0x0000309000007944 */ /* 0x02afea0003c00000 */
[----:B------:R-:W-:Y:S01]  /*17670*/  IMAD.MOV.U32 R7, RZ, RZ, R215 ;  /* 0x000000ffff077224 */ /* 0x000fe200078e00d7 */
[----:B------:R-:W-:Y:S01]  /*17680*/  MOV R215, 0x1 ;  /* 0x0000000100d77802 */ /* 0x000fe20000000f00 */
[----:B------:R-:W-:Y:S01]  /*17690*/  IMAD.MOV.U32 R216, RZ, RZ, R6 ;  /* 0x000000ffffd87224 */ /* 0x000fe200078e0006 */
[----:B------:R-:W-:-:S02]  /*176a0*/  MOV R3, 0x181f ;  /* 0x0000181f00037802 */ /* 0x000fc40000000f00 */
[----:B------:R-:W-:Y:S02]  /*176b0*/  MOV R2, 0x176d0 ;  /* 0x000176d000027802 */ /* 0x000fe40000000f00 */
[----:B------:R-:W-:Y:S05]  /*176c0*/  CALL.REL.NOINC `($__internal_5_$__cuda_sm70_shflsync_idx_p) ;  /* 0x0000303000007944 */ /* 0x000fea0003c00000 */
[----:B------:R-:W-:Y:S01]  /*176d0*/  MOV R2, R215 ;  /* 0x000000d700027202 */ /* 0x000fe20000000f00 */
[----:B------:R-:W-:Y:S05]  /*176e0*/  BRA `(.L_x_417) ;  /* 0xffff0ea000007947 */ /* 0x000fea000383ffff */
.L_x_282:
[----:B------:R-:W-:Y:S01]  /*176f0*/  IMAD.MOV.U32 R216, RZ, RZ, R5 ;  /* 0x000000ffffd87224 */ /* 0x000fe200078e0005 */
[----:B------:R-:W-:Y:S01]  /*17700*/  MOV R215, 0x2 ;  /* 0x0000000200d77802 */ /* 0x000fe20000000f00 */
[----:B-1----:R-:W-:Y:S01]  /*17710*/  IMAD.MOV.U32 R3, RZ, RZ, 0x181f ;  /* 0x0000181fff037424 */ /* 0x002fe200078e00ff */
[----:B----4-:R-:W-:Y:S02]  /*17720*/  MOV R2, 0x17740 ;  /* 0x0001774000027802 */ /* 0x010fe40000000f00 */
[----:B--23-5:R-:W-:Y:S05]  /*17730*/  CALL.REL.NOINC `($__internal_5_$__cuda_sm70_shflsync_idx_p) ;  /* 0x00002fc000007944 */ /* 0x02cfea0003c00000 */
[----:B------:R-:W-:Y:S01]  /*17740*/  MOV R7, R215 ;  /* 0x000000d700077202 */ /* 0x000fe20000000f00 */
[----:B------:R-:W-:Y:S05]  /*17750*/  BRA `(.L_x_418) ;  /* 0xffff0f0000007947 */ /* 0x000fea000383ffff */
.L_x_283:
[----:B------:R-:W-:Y:S01]  /*17760*/  IMAD.MOV.U32 R216, RZ, RZ, R6 ;  /* 0x000000ffffd87224 */ /* 0x000fe200078e0006 */
[----:B------:R-:W-:Y:S01]  /*17770*/  MOV R215, 0x2 ;  /* 0x0000000200d77802 */ /* 0x000fe20000000f00 */
[----:B------:R-:W-:Y:S01]  /*17780*/  IMAD.MOV.U32 R3, RZ, RZ, 0x181f ;  /* 0x0000181fff037424 */ /* 0x000fe200078e00ff */
[----:B----4-:R-:W-:Y:S02]  /*17790*/  MOV R2, 0x177b0 ;  /* 0x000177b000027802 */ /* 0x010fe40000000f00 */
[----:B-123-5:R-:W-:Y:S05]  /*177a0*/  CALL.REL.NOINC `($__internal_5_$__cuda_sm70_shflsync_idx_p) ;  /* 0x00002f5000007944 */ /* 0x02efea0003c00000 */
[----:B------:R-:W-:Y:S01]  /*177b0*/  MOV R2, R215 ;  /* 0x000000d700027202 */ /* 0x000fe20000000f00 */
[----:B------:R-:W-:Y:S05]  /*177c0*/  BRA `(.L_x_419) ;  /* 0xffff0eb000007947 */ /* 0x000fea000383ffff */
.L_x_286:
[----:B------:R-:W-:Y:S01]  /*177d0*/  IMAD.MOV.U32 R216, RZ, RZ, R5 ;  /* 0x000000ffffd87224 */ /* 0x000fe200078e0005 */
[----:B------:R-:W-:Y:S01]  /*177e0*/  MOV R215, 0x3 ;  /* 0x0000000300d77802 */ /* 0x000fe20000000f00 */
[----:B-1----:R-:W-:Y:S01]  /*177f0*/  IMAD.MOV.U32 R3, RZ, RZ, 0x181f ;  /* 0x0000181fff037424 */ /* 0x002fe200078e00ff */
[----:B------:R-:W-:-:S02]  /*17800*/  MOV R2, 0x17820 ;  /* 0x0001782000027802 */ /* 0x000fc40000000f00 */
[----:B--2345:R-:W-:Y:S05]  /*17810*/  CALL.REL.NOINC `($__internal_5_$__cuda_sm70_shflsync_idx_p) ;  /* 0x00002ee000007944 */ /* 0x03cfea0003c00000 */
        /* <DEDUP_REMOVED lines=8> */
.L_x_289:
[----:B------:R-:W-:Y:S01]  /*178a0*/  IMAD.MOV.U32 R216, RZ, RZ, R5 ;  /* 0x000000ffffd87224 */ /* 0x000fe200078e0005 */
[----:B------:R-:W-:Y:S01]  /*178b0*/  MOV R215, 0x4 ;  /* 0x0000000400d77802 */ /* 0x000fe20000000f00 */
[----:B-1----:R-:W-:Y:S01]  /*178c0*/  IMAD.MOV.U32 R3, RZ, RZ, 0x181f ;  /* 0x0000181fff037424 */ /* 0x002fe200078e00ff */
[----:B------:R-:W-:Y:S02]  /*178d0*/  MOV R2, 0x178f0 ;  /* 0x000178f000027802 */ /* 0x000fe40000000f00 */
[----:B--2345:R-:W-:Y:S05]  /*178e0*/  CALL.REL.NOINC `($__internal_5_$__cuda_sm70_shflsync_idx_p) ;  /* 0x00002e1000007944 */ /* 0x03cfea0003c00000 */
[----:B------:R-:W-:Y:S01]  /*178f0*/  MOV R7, R215 ;  /* 0x000000d700077202 */ /* 0x000fe20000000f00 */
[----:B------:R-:W-:Y:S05]  /*17900*/  BRA `(.L_x_421) ;  /* 0xffff0f2000007947 */ /* 0x000fea000383ffff */
.L_x_290:
[----:B------:R-:W-:Y:S01]  /*17910*/  IMAD.MOV.U32 R216, RZ, RZ, R6 ;  /* 0x000000ffffd87224 */ /* 0x000fe200078e0006 */
[----:B------:R-:W-:Y:S01]  /*17920*/  MOV R215, 0x4 ;  /* 0x0000000400d77802 */ /* 0x000fe20000000f00 */
[----:B-1----:R-:W-:Y:S01]  /*17930*/  IMAD.MOV.U32 R3, RZ, RZ, 0x181f ;  /* 0x0000181fff037424 */ /* 0x002fe200078e00ff */
[----:B------:R-:W-:Y:S02]  /*17940*/  MOV R2, 0x17960 ;  /* 0x0001796000027802 */ /* 0x000fe40000000f00 */
[----:B--2345:R-:W-:Y:S05]  /*17950*/  CALL.REL.NOINC `($__internal_5_$__cuda_sm70_shflsync_idx_p) ;  /* 0x00002da000007944 */ /* 0x03cfea0003c00000 */
[----:B------:R-:W-:Y:S01]  /*17960*/  MOV R2, R215 ;  /* 0x000000d700027202 */ /* 0x000fe20000000f00 */
[----:B------:R-:W-:Y:S05]  /*17970*/  BRA `(.L_x_422) ;  /* 0xffff0ed000007947 */ /* 0x000fea000383ffff */
.L_x_293:
[----:B------:R-:W-:Y:S01]  /*17980*/  IMAD.MOV.U32 R216, RZ, RZ, R5 ;  /* 0x000000ffffd87224 */ /* 0x000fe200078e0005 */
[----:B------:R-:W-:Y:S01]  /*17990*/  MOV R215, 0x5 ;  /* 0x0000000500d77802 */ /* 0x000fe20000000f00 */
[----:B--2---:R-:W-:Y:S01]  /*179a0*/  IMAD.MOV.U32 R3, RZ, RZ, 0x181f ;  /* 0x0000181fff037424 */ /* 0x004fe200078e00ff */
[----:B---3--:R-:W-:-:S02]  /*179b0*/  MOV R2, 0x179d0 ;  /* 0x000179d000027802 */ /* 0x008fc40000000f00 */
[----:B-1--45:R-:W-:Y:S05]  /*179c0*/  CALL.REL.NOINC `($__internal_5_$__cuda_sm70_shflsync_idx_p) ;  /* 0x00002d3000007944 */ /* 0x032fea0003c00000 */
        /* <DEDUP_REMOVED lines=8> */
.L_x_296:
[----:B------:R-:W-:Y:S01]  /*17a50*/  IMAD.MOV.U32 R216, RZ, RZ, R5 ;  /* 0x000000ffffd87224 */ /* 0x000fe200078e0005 */
[----:B------:R-:W-:Y:S01]  /*17a60*/  MOV R215, 0x6 ;  /* 0x0000000600d77802 */ /* 0x000fe20000000f00 */
[----:B-1----:R-:W-:Y:S01]  /*17a70*/  IMAD.MOV.U32 R3, RZ, RZ, 0x181f ;  /* 0x0000181fff037424 */ /* 0x002fe200078e00ff */
[----:B---3--:R-:W-:Y:S02]  /*17a80*/  MOV R2, 0x17aa0 ;  /* 0x00017aa000027802 */ /* 0x008fe40000000f00 */
[----:B--2-45:R-:W-:Y:S05]  /*17a90*/  CALL.REL.NOINC `($__internal_5_$__cuda_sm70_shflsync_idx_p) ;  /* 0x00002c6000007944 */ /* 0x034fea0003c00000 */
[----:B------:R-:W-:Y:S01]  /*17aa0*/  MOV R7, R215 ;  /* 0x000000d700077202 */ /* 0x000fe20000000f00 */
[----:B------:R-:W-:Y:S05]  /*17ab0*/  BRA `(.L_x_424) ;  /* 0xffff0f4000007947 */ /* 0x000fea000383ffff */
.L_x_297:
[----:B------:R-:W-:Y:S01]  /*17ac0*/  IMAD.MOV.U32 R216, RZ, RZ, R6 ;  /* 0x000000ffffd87224 */ /* 0x000fe200078e0006 */
[----:B------:R-:W-:Y:S01]  /*17ad0*/  MOV R215, 0x6 ;  /* 0x0000000600d77802 */ /* 0x000fe20000000f00 */
[----:B------:R-:W-:Y:S01]  /*17ae0*/  IMAD.MOV.U32 R3, RZ, RZ, 0x181f ;  /* 0x0000181fff037424 */ /* 0x000fe200078e00ff */
[----:B---3--:R-:W-:Y:S02]  /*17af0*/  MOV R2, 0x17b10 ;  /* 0x00017b1000027802 */ /* 0x008fe40000000f00 */
[----:B-12-45:R-:W-:Y:S05]  /*17b00*/  CALL.REL.NOINC `($__internal_5_$__cuda_sm70_shflsync_idx_p) ;  /* 0x00002bf000007944 */ /* 0x036fea0003c00000 */
[----:B------:R-:W-:Y:S01]  /*17b10*/  MOV R2, R215 ;  /* 0x000000d700027202 */ /* 0x000fe20000000f00 */
[----:B------:R-:W-:Y:S05]  /*17b20*/  BRA `(.L_x_425) ;  /* 0xffff0ef000007947 */ /* 0x000fea000383ffff */
.L_x_300:
        /* <DEDUP_REMOVED lines=13> */
.L_x_333:
[----:B------:R-:W-:Y:S01]  /*17c00*/  IMAD.MOV.U32 R216, RZ, RZ, R5 ;  /* 0x000000ffffd87224 */ /* 0x000fe200078e0005 */
[----:B------:R-:W-:Y:S01]  /*17c10*/  MOV R215, RZ ;  /* 0x000000ff00d77202 */ /* 0x000fe20000000f00 */
[----:B------:R-:W-:Y:S01]  /*17c20*/  IMAD.MOV.U32 R3, RZ, RZ, 0x181f ;  /* 0x0000181fff037424 */ /* 0x000fe200078e00ff */
[----:B------:R-:W-:Y:S02]  /*17c30*/  MOV R2, 0x17c50 ;  /* 0x00017c5000027802 */ /* 0x000fe40000000f00 */
[----:B------:R-:W-:Y:S05]  /*17c40*/  CALL.REL.NOINC `($__internal_5_$__cuda_sm70_shflsync_idx_p) ;  /* 0x00002ab000007944 */ /* 0x000fea0003c00000 */
[----:B------:R-:W-:Y:S01]  /*17c50*/  MOV R11, R215 ;  /* 0x000000d7000b7202 */ /* 0x000fe20000000f00 */
[----:B------:R-:W-:Y:S05]  /*17c60*/  BRA `(.L_x_427) ;  /* 0xffff56b000007947 */ /* 0x000fea000383ffff */
.L_x_334:
[----:B------:R-:W-:Y:S01]  /*17c70*/  IMAD.MOV.U32 R216, RZ, RZ, R4 ;  /* 0x000000ffffd87224 */ /* 0x000fe200078e0004 */
[----:B------:R-:W-:Y:S01]  /*17c80*/  MOV R215, RZ ;  /* 0x000000ff00d77202 */ /* 0x000fe20000000f00 */
[----:B------:R-:W-:Y:S01]  /*17c90*/  IMAD.MOV.U32 R3, RZ, RZ, 0x181f ;  /* 0x0000181fff037424 */ /* 0x000fe200078e00ff */
[----:B------:R-:W-:Y:S02]  /*17ca0*/  MOV R2, 0x17cc0 ;  /* 0x00017cc000027802 */ /* 0x000fe40000000f00 */
[----:B-12---:R-:W-:Y:S05]  /*17cb0*/  CALL.REL.NOINC `($__internal_5_$__cuda_sm70_shflsync_idx_p) ;  /* 0x00002a4000007944 */ /* 0x006fea0003c00000 */
        /* <DEDUP_REMOVED lines=12> */
[----:B------:R-:W-:Y:S05]  /*17d80*/  CALL.REL.NOINC `($__internal_5_$__cuda_sm70_shflsync_idx_p) ;  /* 0x0000297000007944 */ /* 0x000fea0003c00000 */
[----:B------:R-:W-:Y:S01]  /*17d90*/  IMAD.MOV.U32 R7, RZ, RZ, R215 ;  /* 0x000000ffff077224 */ /* 0x000fe200078e00d7 */
[----:B------:R-:W-:Y:S01]  /*17da0*/  MOV R215, 0x1 ;  /* 0x0000000100d77802 */ /* 0x000fe20000000f00 */
[----:B------:R-:W-:Y:S01]  /*17db0*/  IMAD.MOV.U32 R216, RZ, RZ, R4 ;  /* 0x000000ffffd87224 */ /* 0x000fe200078e0004 */
[----:B------:R-:W-:Y:S02]  /*17dc0*/  MOV R3, 0x181f ;  /* 0x0000181f00037802 */ /* 0x000fe40000000f00 */
[----:B------:R-:W-:Y:S02]  /*17dd0*/  MOV R2, 0x17df0 ;  /* 0x00017df000027802 */ /* 0x000fe40000000f00 */
[----:B------:R-:W-:Y:S05]  /*17de0*/  CALL.REL.NOINC `($__internal_5_$__cuda_sm70_shflsync_idx_p) ;  /* 0x0000291000007944 */ /* 0x000fea0003c00000 */
        /* <DEDUP_REMOVED lines=60> */
[----:B------:R-:W-:Y:S01]  /*181b0*/  MOV R4, R215 ;  /* 0x000000d700047202 */ /* 0x000fe20000000f00 */
[----:B------:R-:W-:Y:S05]  /*181c0*/  BRA `(.L_x_428) ;  /* 0xffff52d000007947 */ /* 0x000fea000383ffff */
.L_x_335:
[----:B------:R-:W-:Y:S01]  /*181d0*/  IMAD.MOV.U32 R84, RZ, RZ, R4 ;  /* 0x000000ffff547224 */ /* 0x000fe200078e0004 */
[----:B------:R-:W-:-:S02]  /*181e0*/  MOV R0, 0x2 ;  /* 0x0000000200007802 */ /* 0x000fc40000000f00 */
[----:B------:R-:W-:Y:S02]  /*181f0*/  MOV R2, 0x18210 ;  /* 0x0001821000027802 */ /* 0x000fe40000000f00 */
[----:B------:R-:W-:Y:S05]  /*18200*/  CALL.REL.NOINC `($__internal_4_$__cuda_sm70_shflsync_bfly_p) ;  /* 0x0000249000007944 */ /* 0x000fea0003c00000 */
[----:B------:R-:W-:Y:S01]  /*18210*/  FMNMX.FTZ R4, R4, R0, !PT ;  /* 0x0000000004047209 */ /* 0x000fe20007810000 */
[----:B------:R-:W-:Y:S01]  /*18220*/  IMAD.MOV.U32 R0, RZ, RZ, 0x1 ;  /* 0x00000001ff007424 */ /* 0x000fe200078e00ff */
[----:B------:R-:W-:-:S03]  /*18230*/  MOV R2, 0x18260 ;  /* 0x0001826000027802 */ /* 0x000fc60000000f00 */
[----:B------:R-:W-:Y:S02]  /*18240*/  IMAD.MOV.U32 R84, RZ, RZ, R4 ;  /* 0x000000ffff547224 */ /* 0x000fe400078e0004 */
[----:B------:R-:W-:Y:S05]  /*18250*/  CALL.REL.NOINC `($__internal_4_$__cuda_sm70_shflsync_bfly_p) ;  /* 0x0000244000007944 */ /* 0x000fea0003c00000 */
[----:B------:R-:W-:Y:S01]  /*18260*/  FMNMX.FTZ R90, R4, R0, !PT ;  /* 0x00000000045a7209 */ /* 0x000fe20007810000 */
[----:B------:R-:W-:Y:S01]  /*18270*/  IMAD.MOV.U32 R84, RZ, RZ, R5 ;  /* 0x000000ffff547224 */ /* 0x000fe200078e0005 */
[----:B------:R-:W-:Y:S01]  /*18280*/  MOV R2, 0x182b0 ;  /* 0x000182b000027802 */ /* 0x000fe20000000f00 */
[----:B------:R-:W-:Y:S02]  /*18290*/  IMAD.MOV.U32 R0, RZ, RZ, 0x2 ;  /* 0x00000002ff007424 */ /* 0x000fe400078e00ff */
        /* <DEDUP_REMOVED lines=26> */
[----:B------:R-:W-:Y:S01]  /*18440*/  MOV R8, R0 ;  /* 0x0000000000087202 */ /* 0x000fe20000000f00 */
[----:B------:R-:W-:Y:S05]  /*18450*/  BRA `(.L_x_429) ;  /* 0xffff5d1000007947 */ /* 0x000fea000383ffff */
.L_x_337:
[----:B-1--4-:R-:W-:Y:S01]  /*18460*/  MOV R215, RZ ;  /* 0x000000ff00d77202 */ /* 0x012fe20000000f00 */
[----:B------:R-:W-:Y:S01]  /*18470*/  IMAD.MOV.U32 R216, RZ, RZ, R56 ;  /* 0x000000ffffd87224 */ /* 0x000fe200078e0038 */
[----:B------:R-:W-:Y:S01]  /*18480*/  MOV R2, 0x184b0 ;  /* 0x000184b000027802 */ /* 0x000fe20000000f00 */
[----:B------:R-:W-:Y:S02]  /*18490*/  IMAD.MOV.U32 R3, RZ, RZ, 0x181f ;  /* 0x0000181fff037424 */ /* 0x000fe400078e00ff */
[----:B------:R-:W-:Y:S05]  /*184a0*/  CALL.REL.NOINC `($__internal_5_$__cuda_sm70_shflsync_idx_p) ;  /* 0x0000225000007944 */ /* 0x000fea0003c00000 */
[----:B------:R-:W-:Y:S01]  /*184b0*/  MOV R58, R215 ;  /* 0x000000d7003a7202 */ /* 0x000fe20000000f00 */
[----:B------:R-:W-:-:S05]  /*184c0*/  BRA `(.L_x_430) ;  /* 0xffff77e000007947 */ /* 0x000fca000383ffff */
.L_x_340:
[----:B------:R-:W-:Y:S01]  /*184d0*/  MOV R215, RZ ;  /* 0x000000ff00d77202 */ /* 0x000fe20000000f00 */
[----:B------:R-:W-:Y:S01]  /*184e0*/  IMAD.MOV.U32 R216, RZ, RZ, R84 ;  /* 0x000000ffffd87224 */ /* 0x000fe200078e0054 */
[----:B------:R-:W-:Y:S01]  /*184f0*/  MOV R2, 0x18520 ;  /* 0x0001852000027802 */ /* 0x000fe20000000f00 */
[----:B------:R-:W-:Y:S02]  /*18500*/  IMAD.MOV.U32 R3, RZ, RZ, 0x181f ;  /* 0x0000181fff037424 */ /* 0x000fe400078e00ff */
[----:B------:R-:W-:Y:S05]  /*18510*/  CALL.REL.NOINC `($__internal_5_$__cuda_sm70_shflsync_idx_p) ;  /* 0x000021e000007944 */ /* 0x000fea0003c00000 */
[----:B------:R-:W-:Y:S01]  /*18520*/  MOV R90, R215 ;  /* 0x000000d7005a7202 */ /* 0x000fe20000000f00 */
[----:B------:R-:W-:-:S05]  /*18530*/  BRA `(.L_x_431) ;  /* 0xffff821000007947 */ /* 0x000fca000383ffff */
.L_x_341:
[----:B------:R-:W-:Y:S01]  /*18540*/  MOV R215, RZ ;  /* 0x000000ff00d77202 */ /* 0x000fe20000000f00 */
[----:B------:R-:W-:Y:S01]  /*18550*/  IMAD.MOV.U32 R216, RZ, RZ, R0 ;  /* 0x000000ffffd87224 */ /* 0x000fe200078e0000 */
[----:B------:R-:W-:Y:S01]  /*18560*/  MOV R2, 0x18590 ;  /* 0x0001859000027802 */ /* 0x000fe20000000f00 */
[----:B------:R-:W-:Y:S02]  /*18570*/  IMAD.MOV.U32 R3, RZ, RZ, 0x181f ;  /* 0x0000181fff037424 */ /* 0x000fe400078e00ff */
[----:B-12---:R-:W-:Y:S05]  /*18580*/  CALL.REL.NOINC `($__internal_5_$__cuda_sm70_shflsync_idx_p) ;  /* 0x0000217000007944 */ /* 0x006fea0003c00000 */
        /* <DEDUP_REMOVED lines=13> */
[----:B------:R-:W-:Y:S05]  /*18660*/  CALL.REL.NOINC `($__internal_5_$__cuda_sm70_shflsync_idx_p) ;  /* 0x0000209000007944 */ /* 0x000fea0003c00000 */
[----:B------:R-:W-:Y:S01]  /*18670*/  MOV R3, 0x181f ;  /* 0x0000181f00037802 */ /* 0x000fe20000000f00 */
[----:B------:R-:W-:Y:S01]  /*18680*/  IMAD.MOV.U32 R90, RZ, RZ, R215 ;  /* 0x000000ffff5a7224 */ /* 0x000fe200078e00d7 */
[----:B------:R-:W-:Y:S01]  /*18690*/  MOV R215, 0x1 ;  /* 0x0000000100d77802 */ /* 0x000fe20000000f00 */
[----:B------:R-:W-:Y:S01]  /*186a0*/  IMAD.MOV.U32 R216, RZ, RZ, R0 ;  /* 0x000000ffffd87224 */ /* 0x000fe200078e0000 */
[----:B------:R-:W-:Y:S02]  /*186b0*/  MOV R2, 0x186d0 ;  /* 0x000186d000027802 */ /* 0x000fe40000000f00 */
[----:B------:R-:W-:Y:S05]  /*186c0*/  CALL.REL.NOINC `($__internal_5_$__cuda_sm70_shflsync_idx_p) ;  /* 0x0000203000007944 */ /* 0x000fea0003c00000 */
        /* <DEDUP_REMOVED lines=60> */
[----:B------:R-:W-:Y:S01]  /*18a90*/  MOV R2, R215 ;  /* 0x000000d700027202 */ /* 0x000fe20000000f00 */
[----:B------:R-:W-:-:S05]  /*18aa0*/  BRA `(.L_x_432) ;  /* 0xffff7e3000007947 */ /* 0x000fca000383ffff */
.L_x_342:
[----:B------:R-:W-:Y:S02]  /*18ab0*/  MOV R0, 0x2 ;  /* 0x0000000200007802 */ /* 0x000fe40000000f00 */
[----:B------:R-:W-:Y:S02]  /*18ac0*/  MOV R2, 0x18ae0 ;  /* 0x00018ae000027802 */ /* 0x000fe40000000f00 */
[----:B------:R-:W-:Y:S05]  /*18ad0*/  CALL.REL.NOINC `($__internal_4_$__cuda_sm70_shflsync_bfly_p) ;  /* 0x00001bc000007944 */ /* 0x000fea0003c00000 */
[----:B------:R-:W-:Y:S01]  /*18ae0*/  FMNMX.FTZ R84, R84, R0, !PT ;  /* 0x0000000054547209 */ /* 0x000fe20007810000 */
[----:B------:R-:W-:Y:S01]  /*18af0*/  IMAD.MOV.U32 R0, RZ, RZ, 0x1 ;  /* 0x00000001ff007424 */ /* 0x000fe200078e00ff */
[----:B------:R-:W-:Y:S02]  /*18b00*/  MOV R2, 0x18b20 ;  /* 0x00018b2000027802 */ /* 0x000fe40000000f00 */
        /* <DEDUP_REMOVED lines=28> */
[----:B------:R-:W-:-:S05]  /*18cd0*/  BRA `(.L_x_433) ;  /* 0xffff82b000007947 */ /* 0x000fca000383ffff */
.L_x_344:
[----:B------:R-:W-:Y:S01]  /*18ce0*/  IMAD.MOV.U32 R84, RZ, RZ, R225 ;  /* 0x000000ffff547224 */ /* 0x000fe200078e00e1 */
[----:B------:R-:W-:-:S02]  /*18cf0*/  MOV R0, 0x2 ;  /* 0x0000000200007802 */ /* 0x000fc40000000f00 */
[----:B------:R-:W-:Y:S02]  /*18d00*/  MOV R2, 0x18d20 ;  /* 0x00018d2000027802 */ /* 0x000fe40000000f00 */
[----:B------:R-:W-:Y:S05]  /*18d10*/  CALL.REL.NOINC `($__internal_4_$__cuda_sm70_shflsync_bfly_p) ;  /* 0x0000198000007944 */ /* 0x000fea0003c00000 */
[----:B------:R-:W-:Y:S05]  /*18d20*/  BRA `(.L_x_434) ;  /* 0xffffa00000007947 */ /* 0x000fea000383ffff */
.L_x_345:
[----:B------:R-:W-:Y:S01]  /*18d30*/  IMAD.MOV.U32 R84, RZ, RZ, R4 ;  /* 0x000000ffff547224 */ /* 0x000fe200078e0004 */
[----:B------:R-:W-:Y:S02]  /*18d40*/  MOV R0, 0x1 ;  /* 0x0000000100007802 */ /* 0x000fe40000000f00 */
[----:B------:R-:W-:Y:S02]  /*18d50*/  MOV R2, 0x18d70 ;  /* 0x00018d7000027802 */ /* 0x000fe40000000f00 */
[----:B-1----:R-:W-:Y:S05]  /*18d60*/  CALL.REL.NOINC `($__internal_4_$__cuda_sm70_shflsync_bfly_p) ;  /* 0x0000193000007944 */ /* 0x002fea0003c00000 */
[----:B------:R-:W-:Y:S01]  /*18d70*/  FADD.FTZ R4, R4, R0 ;  /* 0x0000000004047221 */ /* 0x000fe20000010000 */
[----:B------:R-:W-:Y:S02]  /*18d80*/  MOV R84, R224 ;  /* 0x000000e000547202 */ /* 0x000fe40000000f00 */
[----:B------:R-:W-:Y:S02]  /*18d90*/  MOV R0, 0x2 ;  /* 0x0000000200007802 */ /* 0x000fe40000000f00 */
[----:B------:R-:W-:Y:S02]  /*18da0*/  MOV R2, 0x18dc0 ;  /* 0x00018dc000027802 */ /* 0x000fe40000000f00 */
[----:B------:R-:W-:Y:S05]  /*18db0*/  CALL.REL.NOINC `($__internal_4_$__cuda_sm70_shflsync_bfly_p) ;  /* 0x000018e000007944 */ /* 0x000fea0003c00000 */
[----:B------:R-:W-:Y:S01]  /*18dc0*/  FADD.FTZ R6, R224, R0 ;  /* 0x00000000e0067221 */ /* 0x000fe20000010000 */
[----:B------:R-:W-:Y:S02]  /*18dd0*/  MOV R0, 0x1 ;  /* 0x0000000100007802 */ /* 0x000fe40000000f00 */
[----:B------:R-:W-:-:S02]  /*18de0*/  MOV R2, 0x18e10 ;  /* 0x00018e1000027802 */ /* 0x000fc40000000f00 */
[----:B------:R-:W-:Y:S02]  /*18df0*/  MOV R84, R6 ;  /* 0x0000000600547202 */ /* 0x000fe40000000f00 */
[----:B------:R-:W-:Y:S05]  /*18e00*/  CALL.REL.NOINC `($__internal_4_$__cuda_sm70_shflsync_bfly_p) ;  /* 0x0000189000007944 */ /* 0x000fea0003c00000 */
[----:B------:R-:W-:Y:S01]  /*18e10*/  FADD.FTZ R6, R6, R0 ;  /* 0x0000000006067221 */ /* 0x000fe20000010000 */
[----:B------:R-:W-:Y:S02]  /*18e20*/  MOV R84, R243 ;  /* 0x000000f300547202 */ /* 0x000fe40000000f00 */
[----:B------:R-:W-:Y:S02]  /*18e30*/  MOV R0, 0x2 ;  /* 0x0000000200007802 */ /* 0x000fe40000000f00 */
[----:B------:R-:W-:Y:S02]  /*18e40*/  MOV R2, 0x18e60 ;  /* 0x00018e6000027802 */ /* 0x000fe40000000f00 */
[----:B------:R-:W-:Y:S05]  /*18e50*/  CALL.REL.NOINC `($__internal_4_$__cuda_sm70_shflsync_bfly_p) ;  /* 0x0000184000007944 */ /* 0x000fea0003c00000 */
[----:B------:R-:W-:Y:S01]  /*18e60*/  FADD.FTZ R5, R243, R0 ;  /* 0x00000000f3057221 */ /* 0x000fe20000010000 */
[----:B------:R-:W-:Y:S02]  /*18e70*/  MOV R0, 0x1 ;  /* 0x0000000100007802 */ /* 0x000fe40000000f00 */
[----:B------:R-:W-:Y:S02]  /*18e80*/  MOV R2, 0x18eb0 ;  /* 0x00018eb000027802 */ /* 0x000fe40000000f00 */
[----:B------:R-:W-:-:S02]  /*18e90*/  MOV R84, R5 ;  /* 0x0000000500547202 */ /* 0x000fc40000000f00 */
[----:B------:R-:W-:Y:S05]  /*18ea0*/  CALL.REL.NOINC `($__internal_4_$__cuda_sm70_shflsync_bfly_p) ;  /* 0x000017f000007944 */ /* 0x000fea0003c00000 */
[----:B------:R-:W-:Y:S01]  /*18eb0*/  FADD.FTZ R5, R5, R0 ;  /* 0x0000000005057221 */ /* 0x000fe20000010000 */
[----:B------:R-:W-:-:S02]  /*18ec0*/  MOV R84, R246 ;  /* 0x000000f600547202 */ /* 0x000fc40000000f00 */
[----:B------:R-:W-:Y:S02]  /*18ed0*/  MOV R0, 0x2 ;  /* 0x0000000200007802 */ /* 0x000fe40000000f00 */
[----:B------:R-:W-:Y:S02]  /*18ee0*/  MOV R2, 0x18f00 ;  /* 0x00018f0000027802 */ /* 0x000fe40000000f00 */
[----:B------:R-:W-:Y:S05]  /*18ef0*/  CALL.REL.NOINC `($__internal_4_$__cuda_sm70_shflsync_bfly_p) ;  /* 0x000017a000007944 */ /* 0x000fea0003c00000 */
[----:B------:R-:W-:Y:S01]  /*18f00*/  FADD.FTZ R7, R246, R0 ;  /* 0x00000000f6077221 */ /* 0x000fe20000010000 */
[----:B------:R-:W-:Y:S02]  /*18f10*/  MOV R0, 0x1 ;  /* 0x0000000100007802 */ /* 0x000fe40000000f00 */
[----:B------:R-:W-:Y:S02]  /*18f20*/  MOV R2, 0x18f50 ;  /* 0x00018f5000027802 */ /* 0x000fe40000000f00 */
[----:B------:R-:W-:Y:S02]  /*18f30*/  MOV R84, R7 ;  /* 0x0000000700547202 */ /* 0x000fe40000000f00 */
[----:B------:R-:W-:Y:S05]  /*18f40*/  CALL.REL.NOINC `($__internal_4_$__cuda_sm70_shflsync_bfly_p) ;  /* 0x0000175000007944 */ /* 0x000fea0003c00000 */
[----:B------:R-:W-:Y:S01]  /*18f50*/  MOV R8, R0 ;  /* 0x0000000000087202 */ /* 0x000fe20000000f00 */
[----:B------:R-:W-:Y:S05]  /*18f60*/  BRA `(.L_x_435) ;  /* 0xffff9eb000007947 */ /* 0x000fea000383ffff */
.L_x_352:
[----:B-1-34-:R-:W-:Y:S01]  /*18f70*/  IMAD.MOV.U32 R216, RZ, RZ, R5 ;  /* 0x000000ffffd87224 */ /* 0x01afe200078e0005 */
[----:B------:R-:W-:Y:S01]  /*18f80*/  MOV R215, RZ ;  /* 0x000000ff00d77202 */ /* 0x000fe20000000f00 */
[----:B------:R-:W-:Y:S01]  /*18f90*/  IMAD.MOV.U32 R3, RZ, RZ, 0x181f ;  /* 0x0000181fff037424 */ /* 0x000fe200078e00ff */
[----:B------:R-:W-:-:S02]  /*18fa0*/  MOV R2, 0x18fc0 ;  /* 0x00018fc000027802 */ /* 0x000fc40000000f00 */
[----:B------:R-:W-:Y:S05]  /*18fb0*/  CALL.REL.NOINC `($__internal_5_$__cuda_sm70_shflsync_idx_p) ;  /* 0x0000174000007944 */ /* 0x000fea0003c00000 */
[----:B------:R-:W-:Y:S01]  /*18fc0*/  MOV R7, R215 ;  /* 0x000000d700077202 */ /* 0x000fe20000000f00 */
[----:B------:R-:W-:Y:S05]  /*18fd0*/  BRA `(.L_x_436) ;  /* 0xffffb51000007947 */ /* 0x000fea000383ffff */
.L_x_353:
[----:B------:R-:W-:Y:S01]  /*18fe0*/  IMAD.MOV.U32 R216, RZ, RZ, R6 ;  /* 0x000000ffffd87224 */ /* 0x000fe200078e0006 */
[----:B------:R-:W-:Y:S01]  /*18ff0*/  MOV R215, RZ ;  /* 0x000000ff00d77202 */ /* 0x000fe20000000f00 */
[----:B------:R-:W-:Y:S01]  /*19000*/  IMAD.MOV.U32 R3, RZ, RZ, 0x181f ;  /* 0x0000181fff037424 */ /* 0x000fe200078e00ff */
[----:B------:R-:W-:-:S02]  /*19010*/  MOV R2, 0x19030 ;  /* 0x0001903000027802 */ /* 0x000fc40000000f00 */
[----:B-12---:R-:W-:Y:S05]  /*19020*/  CALL.REL.NOINC `($__internal_5_$__cuda_sm70_shflsync_idx_p) ;  /* 0x000016d000007944 */ /* 0x006fea0003c00000 */
[----:B------:R-:W-:Y:S01]  /*19030*/  MOV R2, R215 ;  /* 0x000000d700027202 */ /* 0x000fe20000000f00 */
[----:B------:R-:W-:Y:S05]  /*19040*/  BRA `(.L_x_437) ;  /* 0xffffb4c000007947 */ /* 0x000fea000383ffff */
.L_x_354:
[----:B------:R-:W-:Y:S01]  /*19050*/  IMAD.MOV.U32 R216, RZ, RZ, R5 ;  /* 0x000000ffffd87224 */ /* 0x000fe200078e0005 */
[----:B------:R-:W-:Y:S01]  /*19060*/  MOV R215, 0x1 ;  /* 0x0000000100d77802 */ /* 0x000fe20000000f00 */
[----:B--2---:R-:W-:Y:S01]  /*19070*/  IMAD.MOV.U32 R3, RZ, RZ, 0x181f ;  /* 0x0000181fff037424 */ /* 0x004fe200078e00ff */
[----:B------:R-:W-:-:S02]  /*19080*/  MOV R2, 0x190a0 ;  /* 0x000190a000027802 */ /* 0x000fc40000000f00 */
[----:B-1-3--:R-:W-:Y:S05]  /*19090*/  CALL.REL.NOINC `($__internal_5_$__cuda_sm70_shflsync_idx_p) ;  /* 0x0000166000007944 */ /* 0x00afea0003c00000 */
        /* <DEDUP_REMOVED lines=8> */
.L_x_355:
[----:B------:R-:W-:Y:S01]  /*19120*/  IMAD.MOV.U32 R216, RZ, RZ, R5 ;  /* 0x000000ffffd87224 */ /* 0x000fe200078e0005 */
[----:B------:R-:W-:Y:S01]  /*19130*/  MOV R215, 0x2 ;  /* 0x0000000200d77802 */ /* 0x000fe20000000f00 */
[----:B-1----:R-:W-:Y:S01]  /*19140*/  IMAD.MOV.U32 R3, RZ, RZ, 0x181f ;  /* 0x0000181fff037424 */ /* 0x002fe200078e00ff */
[----:B------:R-:W-:Y:S02]  /*19150*/  MOV R2, 0x19170 ;  /* 0x0001917000027802 */ /* 0x000fe40000000f00 */
[----:B---34-:R-:W-:Y:S05]  /*19160*/  CALL.REL.NOINC `($__internal_5_$__cuda_sm70_shflsync_idx_p) ;  /* 0x0000159000007944 */ /* 0x018fea0003c00000 */
[----:B------:R-:W-:Y:S01]  /*19170*/  MOV R7, R215 ;  /* 0x000000d700077202 */ /* 0x000fe20000000f00 */
[----:B------:R-:W-:Y:S05]  /*19180*/  BRA `(.L_x_439) ;  /* 0xffffb46000007947 */ /* 0x000fea000383ffff */
.L_x_356:
[----:B------:R-:W-:Y:S01]  /*19190*/  IMAD.MOV.U32 R216, RZ, RZ, R6 ;  /* 0x000000ffffd87224 */ /* 0x000fe200078e0006 */
[----:B------:R-:W-:Y:S01]  /*191a0*/  MOV R215, 0x2 ;  /* 0x0000000200d77802 */ /* 0x000fe20000000f00 */
[----:B-1----:R-:W-:Y:S01]  /*191b0*/  IMAD.MOV.U32 R3, RZ, RZ, 0x181f ;  /* 0x0000181fff037424 */ /* 0x002fe200078e00ff */
[----:B------:R-:W-:Y:S02]  /*191c0*/  MOV R2, 0x191e0 ;  /* 0x000191e000027802 */ /* 0x000fe40000000f00 */
[----:B--234-:R-:W-:Y:S05]  /*191d0*/  CALL.REL.NOINC `($__internal_5_$__cuda_sm70_shflsync_idx_p) ;  /* 0x0000152000007944 */ /* 0x01cfea0003c00000 */
[----:B------:R-:W-:Y:S01]  /*191e0*/  MOV R2, R215 ;  /* 0x000000d700027202 */ /* 0x000fe20000000f00 */
[----:B------:R-:W-:Y:S05]  /*191f0*/  BRA `(.L_x_440) ;  /* 0xffffb41000007947 */ /* 0x000fea000383ffff */
.L_x_357:
[----:B------:R-:W-:Y:S01]  /*19200*/  IMAD.MOV.U32 R216, RZ, RZ, R5 ;  /* 0x000000ffffd87224 */ /* 0x000fe200078e0005 */
[----:B------:R-:W-:Y:S01]  /*19210*/  MOV R215, 0x3 ;  /* 0x0000000300d77802 */ /* 0x000fe20000000f00 */
[----:B--2---:R-:W-:Y:S01]  /*19220*/  IMAD.MOV.U32 R3, RZ, RZ, 0x181f ;  /* 0x0000181fff037424 */ /* 0x004fe200078e00ff */
[----:B------:R-:W-:-:S02]  /*19230*/  MOV R2, 0x19250 ;  /* 0x0001925000027802 */ /* 0x000fc40000000f00 */
[----:B-1-34-:R-:W-:Y:S05]  /*19240*/  CALL.REL.NOINC `($__internal_5_$__cuda_sm70_shflsync_idx_p) ;  /* 0x000014b000007944 */ /* 0x01afea0003c00000 */
        /* <DEDUP_REMOVED lines=8> */
.L_x_358:
[----:B------:R-:W-:Y:S01]  /*192d0*/  IMAD.MOV.U32 R216, RZ, RZ, R5 ;  /* 0x000000ffffd87224 */ /* 0x000fe200078e0005 */
[----:B------:R-:W-:Y:S01]  /*192e0*/  MOV R215, 0x4 ;  /* 0x0000000400d77802 */ /* 0x000fe20000000f00 */
[----:B--2---:R-:W-:Y:S01]  /*192f0*/  IMAD.MOV.U32 R3, RZ, RZ, 0x181f ;  /* 0x0000181fff037424 */ /* 0x004fe200078e00ff */
[----:B------:R-:W-:Y:S02]  /*19300*/  MOV R2, 0x19320 ;  /* 0x0001932000027802 */ /* 0x000fe40000000f00 */
[----:B-1-34-:R-:W-:Y:S05]  /*19310*/  CALL.REL.NOINC `($__internal_5_$__cuda_sm70_shflsync_idx_p) ;  /* 0x000013e000007944 */ /* 0x01afea0003c00000 */
[----:B------:R-:W-:Y:S01]  /*19320*/  MOV R7, R215 ;  /* 0x000000d700077202 */ /* 0x000fe20000000f00 */
[----:B------:R-:W-:Y:S05]  /*19330*/  BRA `(.L_x_442) ;  /* 0xffffb3c000007947 */ /* 0x000fea000383ffff */
.L_x_359:
[----:B------:R-:W-:Y:S01]  /*19340*/  IMAD.MOV.U32 R216, RZ, RZ, R6 ;  /* 0x000000ffffd87224 */ /* 0x000fe200078e0006 */
[----:B------:R-:W-:Y:S01]  /*19350*/  MOV R215, 0x4 ;  /* 0x0000000400d77802 */ /* 0x000fe20000000f00 */
[----:B--2---:R-:W-:Y:S01]  /*19360*/  IMAD.MOV.U32 R3, RZ, RZ, 0x181f ;  /* 0x0000181fff037424 */ /* 0x004fe200078e00ff */
[----:B------:R-:W-:Y:S02]  /*19370*/  MOV R2, 0x19390 ;  /* 0x0001939000027802 */ /* 0x000fe40000000f00 */
[----:B-1-34-:R-:W-:Y:S05]  /*19380*/  CALL.REL.NOINC `($__internal_5_$__cuda_sm70_shflsync_idx_p) ;  /* 0x0000137000007944 */ /* 0x01afea0003c00000 */
[----:B------:R-:W-:Y:S01]  /*19390*/  MOV R2, R215 ;  /* 0x000000d700027202 */ /* 0x000fe20000000f00 */
[----:B------:R-:W-:Y:S05]  /*193a0*/  BRA `(.L_x_443) ;  /* 0xffffb37000007947 */ /* 0x000fea000383ffff */
.L_x_360:
[----:B------:R-:W-:Y:S01]  /*193b0*/  IMAD.MOV.U32 R216, RZ, RZ, R5 ;  /* 0x000000ffffd87224 */ /* 0x000fe200078e0005 */
[----:B------:R-:W-:Y:S01]  /*193c0*/  MOV R215, 0x5 ;  /* 0x0000000500d77802 */ /* 0x000fe20000000f00 */
[----:B-1----:R-:W-:Y:S01]  /*193d0*/  IMAD.MOV.U32 R3, RZ, RZ, 0x181f ;  /* 0x0000181fff037424 */ /* 0x002fe200078e00ff */
[----:B------:R-:W-:-:S02]  /*193e0*/  MOV R2, 0x19400 ;  /* 0x0001940000027802 */ /* 0x000fc40000000f00 */
[----:B--234-:R-:W-:Y:S05]  /*193f0*/  CALL.REL.NOINC `($__internal_5_$__cuda_sm70_shflsync_idx_p) ;  /* 0x0000130000007944 */ /* 0x01cfea0003c00000 */
        /* <DEDUP_REMOVED lines=8> */
.L_x_361:
[----:B------:R-:W-:Y:S01]  /*19480*/  IMAD.MOV.U32 R216, RZ, RZ, R5 ;  /* 0x000000ffffd87224 */ /* 0x000fe200078e0005 */
[----:B------:R-:W-:Y:S01]  /*19490*/  MOV R215, 0x6 ;  /* 0x0000000600d77802 */ /* 0x000fe20000000f00 */
[----:B--2---:R-:W-:Y:S01]  /*194a0*/  IMAD.MOV.U32 R3, RZ, RZ, 0x181f ;  /* 0x0000181fff037424 */ /* 0x004fe200078e00ff */
[----:B------:R-:W-:Y:S02]  /*194b0*/  MOV R2, 0x194d0 ;  /* 0x000194d000027802 */ /* 0x000fe40000000f00 */
[----:B-1--4-:R-:W-:Y:S05]  /*194c0*/  CALL.REL.NOINC `($__internal_5_$__cuda_sm70_shflsync_idx_p) ;  /* 0x0000123000007944 */ /* 0x012fea0003c00000 */
[----:B------:R-:W-:Y:S01]  /*194d0*/  MOV R7, R215 ;  /* 0x000000d700077202 */ /* 0x000fe20000000f00 */
[----:B------:R-:W-:Y:S05]  /*194e0*/  BRA `(.L_x_445) ;  /* 0xffffb32000007947 */ /* 0x000fea000383ffff */
.L_x_362:
[----:B------:R-:W-:Y:S01]  /*194f0*/  IMAD.MOV.U32 R216, RZ, RZ, R6 ;  /* 0x000000ffffd87224 */ /* 0x000fe200078e0006 */
[----:B------:R-:W-:Y:S01]  /*19500*/  MOV R215, 0x6 ;  /* 0x0000000600d77802 */ /* 0x000fe20000000f00 */
[----:B--2---:R-:W-:Y:S01]  /*19510*/  IMAD.MOV.U32 R3, RZ, RZ, 0x181f ;  /* 0x0000181fff037424 */ /* 0x004fe200078e00ff */
[----:B------:R-:W-:Y:S02]  /*19520*/  MOV R2, 0x19540 ;  /* 0x0001954000027802 */ /* 0x000fe40000000f00 */
[----:B-1-34-:R-:W-:Y:S05]  /*19530*/  CALL.REL.NOINC `($__internal_5_$__cuda_sm70_shflsync_idx_p) ;  /* 0x000011c000007944 */ /* 0x01afea0003c00000 */
[----:B------:R-:W-:Y:S01]  /*19540*/  MOV R2, R215 ;  /* 0x000000d700027202 */ /* 0x000fe20000000f00 */
[----:B------:R-:W-:Y:S05]  /*19550*/  BRA `(.L_x_446) ;  /* 0xffffb2d000007947 */ /* 0x000fea000383ffff */
.L_x_363:
[----:B------:R-:W-:Y:S01]  /*19560*/  IMAD.MOV.U32 R216, RZ, RZ, R5 ;  /* 0x000000ffffd87224 */ /* 0x000fe200078e0005 */
[----:B------:R-:W-:Y:S01]  /*19570*/  MOV R215, 0x7 ;  /* 0x0000000700d77802 */ /* 0x000fe20000000f00 */
[----:B-1----:R-:W-:Y:S01]  /*19580*/  IMAD.MOV.U32 R3, RZ, RZ, 0x181f ;  /* 0x0000181fff037424 */ /* 0x002fe200078e00ff */
[----:B------:R-:W-:-:S02]  /*19590*/  MOV R2, 0x195b0 ;  /* 0x000195b000027802 */ /* 0x000fc40000000f00 */
[----:B--2-4-:R-:W-:Y:S05]  /*195a0*/  CALL.REL.NOINC `($__internal_5_$__cuda_sm70_shflsync_idx_p) ;  /* 0x0000115000007944 */ /* 0x014fea0003c00000 */
        /* <DEDUP_REMOVED lines=8> */
.L_x_365:
[----:B------:R-:W-:Y:S01]  /*19630*/  IMAD.MOV.U32 R216, RZ, RZ, R5 ;  /* 0x000000ffffd87224 */ /* 0x000fe200078e0005 */
[----:B------:R-:W-:Y:S01]  /*19640*/  MOV R215, RZ ;  /* 0x000000ff00d77202 */ /* 0x000fe20000000f00 */
[----:B------:R-:W-:Y:S01]  /*19650*/  IMAD.MOV.U32 R3, RZ, RZ, 0x1c1f ;  /* 0x00001c1fff037424 */ /* 0x000fe200078e00ff */
[----:B------:R-:W-:Y:S02]  /*19660*/  MOV R2, 0x19680 ;  /* 0x0001968000027802 */ /* 0x000fe40000000f00 */
[----:B------:R-:W-:Y:S05]  /*19670*/  CALL.REL.NOINC `($__internal_5_$__cuda_sm70_shflsync_idx_p) ;  /* 0x0000108000007944 */ /* 0x000fea0003c00000 */
[----:B------:R-:W-:Y:S01]  /*19680*/  MOV R4, R215 ;  /* 0x000000d700047202 */ /* 0x000fe20000000f00 */
[----:B------:R-:W-:Y:S05]  /*19690*/  BRA `(.L_x_448) ;  /* 0xffffb49000007947 */ /* 0x000fea000383ffff */
.L_x_366:
[----:B------:R-:W-:Y:S01]  /*196a0*/  IMAD.MOV.U32 R216, RZ, RZ, R12 ;  /* 0x000000ffffd87224 */ /* 0x000fe200078e000c */
[----:B------:R-:W-:Y:S01]  /*196b0*/  MOV R215, RZ ;  /* 0x000000ff00d77202 */ /* 0x000fe20000000f00 */
[----:B------:R-:W-:Y:S01]  /*196c0*/  IMAD.MOV.U32 R3, RZ, RZ, 0x1c1f ;  /* 0x00001c1fff037424 */ /* 0x000fe200078e00ff */
[----:B------:R-:W-:Y:S02]  /*196d0*/  MOV R2, 0x196f0 ;  /* 0x000196f000027802 */ /* 0x000fe40000000f00 */
[----:B-12---:R-:W-:Y:S05]  /*196e0*/  CALL.REL.NOINC `($__internal_5_$__cuda_sm70_shflsync_idx_p) ;  /* 0x0000101000007944 */ /* 0x006fea0003c00000 */
[----:B------:R-:W-:Y:S01]  /*196f0*/  MOV R0, R215 ;  /* 0x000000d700007202 */ /* 0x000fe20000000f00 */
[----:B------:R-:W-:Y:S05]  /*19700*/  BRA `(.L_x_449) ;  /* 0xffffb44000007947 */ /* 0x000fea000383ffff */
.L_x_369:
[----:B------:R-:W-:Y:S01]  /*19710*/  IMAD.MOV.U32 R216, RZ, RZ, R5 ;  /* 0x000000ffffd87224 */ /* 0x000fe200078e0005 */
[----:B------:R-:W-:Y:S01]  /*19720*/  MOV R215, 0x1 ;  /* 0x0000000100d77802 */ /* 0x000fe20000000f00 */
[----:B----4-:R-:W-:Y:S01]  /*19730*/  IMAD.MOV.U32 R3, RZ, RZ, 0x1c1f ;  /* 0x00001c1fff037424 */ /* 0x010fe200078e00ff */
[----:B------:R-:W-:-:S02]  /*19740*/  MOV R2, 0x19760 ;  /* 0x0001976000027802 */ /* 0x000fc40000000f00 */
[----:B-123--:R-:W-:Y:S05]  /*19750*/  CALL.REL.NOINC `($__internal_5_$__cuda_sm70_shflsync_idx_p) ;  /* 0x00000fa000007944 */ /* 0x00efea0003c00000 */
        /* <DEDUP_REMOVED lines=8> */
.L_x_372:
[----:B------:R-:W-:Y:S01]  /*197e0*/  IMAD.MOV.U32 R216, RZ, RZ, R5 ;  /* 0x000000ffffd87224 */ /* 0x000fe200078e0005 */
[----:B------:R-:W-:Y:S01]  /*197f0*/  MOV R215, 0x2 ;  /* 0x0000000200d77802 */ /* 0x000fe20000000f00 */
[----:B-1----:R-:W-:Y:S01]  /*19800*/  IMAD.MOV.U32 R3, RZ, RZ, 0x1c1f ;  /* 0x00001c1fff037424 */ /* 0x002fe200078e00ff */
[----:B------:R-:W-:Y:S02]  /*19810*/  MOV R2, 0x19830 ;  /* 0x0001983000027802 */ /* 0x000fe40000000f00 */
[----:B--234-:R-:W-:Y:S05]  /*19820*/  CALL.REL.NOINC `($__internal_5_$__cuda_sm70_shflsync_idx_p) ;  /* 0x00000ed000007944 */ /* 0x01cfea0003c00000 */
[----:B------:R-:W-:Y:S01]  /*19830*/  MOV R4, R215 ;  /* 0x000000d700047202 */ /* 0x000fe20000000f00 */
[----:B------:R-:W-:Y:S05]  /*19840*/  BRA `(.L_x_451) ;  /* 0xffffb9b000007947 */ /* 0x000fea000383ffff */
.L_x_373:
[----:B------:R-:W-:Y:S01]  /*19850*/  IMAD.MOV.U32 R216, RZ, RZ, R12 ;  /* 0x000000ffffd87224 */ /* 0x000fe200078e000c */
[----:B------:R-:W-:Y:S01]  /*19860*/  MOV R215, 0x2 ;  /* 0x0000000200d77802 */ /* 0x000fe20000000f00 */
[----:B------:R-:W-:Y:S01]  /*19870*/  IMAD.MOV.U32 R3, RZ, RZ, 0x1c1f ;  /* 0x00001c1fff037424 */ /* 0x000fe200078e00ff */
[----:B------:R-:W-:Y:S02]  /*19880*/  MOV R2, 0x198a0 ;  /* 0x000198a000027802 */ /* 0x000fe40000000f00 */
[----:B-1234-:R-:W-:Y:S05]  /*19890*/  CALL.REL.NOINC `($__internal_5_$__cuda_sm70_shflsync_idx_p) ;  /* 0x00000e6000007944 */ /* 0x01efea0003c00000 */
[----:B------:R-:W-:Y:S01]  /*198a0*/  MOV R0, R215 ;  /* 0x000000d700007202 */ /* 0x000fe20000000f00 */
[----:B------:R-:W-:Y:S05]  /*198b0*/  BRA `(.L_x_452) ;  /* 0xffffb96000007947 */ /* 0x000fea000383ffff */
.L_x_376:
        /* <DEDUP_REMOVED lines=13> */
.L_x_380:
[----:B------:R-:W-:Y:S01]  /*19990*/  IMAD.MOV.U32 R216, RZ, RZ, R5 ;  /* 0x000000ffffd87224 */ /* 0x000fe200078e0005 */
[----:B------:R-:W-:Y:S01]  /*199a0*/  MOV R215, RZ ;  /* 0x000000ff00d77202 */ /* 0x000fe20000000f00 */
[----:B------:R-:W-:Y:S01]  /*199b0*/  IMAD.MOV.U32 R3, RZ, RZ, 0x181f ;  /* 0x0000181fff037424 */ /* 0x000fe200078e00ff */
[----:B------:R-:W-:Y:S02]  /*199c0*/  MOV R2, 0x199e0 ;  /* 0x000199e000027802 */ /* 0x000fe40000000f00 */
[----:B------:R-:W-:Y:S05]  /*199d0*/  CALL.REL.NOINC `($__internal_5_$__cuda_sm70_shflsync_idx_p) ;  /* 0x00000d2000007944 */ /* 0x000fea0003c00000 */
[----:B------:R-:W-:Y:S01]  /*199e0*/  MOV R7, R215 ;  /* 0x000000d700077202 */ /* 0x000fe20000000f00 */
[----:B------:R-:W-:Y:S05]  /*199f0*/  BRA `(.L_x_454) ;  /* 0xffffc6f000007947 */ /* 0x000fea000383ffff */
.L_x_381:
[----:B------:R-:W-:Y:S01]  /*19a00*/  IMAD.MOV.U32 R216, RZ, RZ, R6 ;  /* 0x000000ffffd87224 */ /* 0x000fe200078e0006 */
[----:B------:R-:W-:Y:S01]  /*19a10*/  MOV R215, RZ ;  /* 0x000000ff00d77202 */ /* 0x000fe20000000f00 */
[----:B------:R-:W-:Y:S01]  /*19a20*/  IMAD.MOV.U32 R3, RZ, RZ, 0x181f ;  /* 0x0000181fff037424 */ /* 0x000fe200078e00ff */
[----:B------:R-:W-:Y:S02]  /*19a30*/  MOV R2, 0x19a50 ;  /* 0x00019a5000027802 */ /* 0x000fe40000000f00 */
[----:B-12---:R-:W-:Y:S05]  /*19a40*/  CALL.REL.NOINC `($__internal_5_$__cuda_sm70_shflsync_idx_p) ;  /* 0x00000cb000007944 */ /* 0x006fea0003c00000 */
[----:B------:R-:W-:Y:S01]  /*19a50*/  MOV R2, R215 ;  /* 0x000000d700027202 */ /* 0x000fe20000000f00 */
[----:B------:R-:W-:Y:S05]  /*19a60*/  BRA `(.L_x_455) ;  /* 0xffffc6a000007947 */ /* 0x000fea000383ffff */
.L_x_382:
        /* <DEDUP_REMOVED lines=13> */
.L_x_383:
[----:B------:R-:W-:Y:S01]  /*19b40*/  IMAD.MOV.U32 R216, RZ, RZ, R5 ;  /* 0x000000ffffd87224 */ /* 0x000fe200078e0005 */
[----:B------:R-:W-:Y:S01]  /*19b50*/  MOV R215, 0x2 ;  /* 0x0000000200d77802 */ /* 0x000fe20000000f00 */
[----:B-1----:R-:W-:Y:S01]  /*19b60*/  IMAD.MOV.U32 R3, RZ, RZ, 0x181f ;  /* 0x0000181fff037424 */ /* 0x002fe200078e00ff */
[----:B------:R-:W-:Y:S02]  /*19b70*/  MOV R2, 0x19b90 ;  /* 0x00019b9000027802 */ /* 0x000fe40000000f00 */
[----:B---34-:R-:W-:Y:S05]  /*19b80*/  CALL.REL.NOINC `($__internal_5_$__cuda_sm70_shflsync_idx_p) ;  /* 0x00000b7000007944 */ /* 0x018fea0003c00000 */
[----:B------:R-:W-:Y:S01]  /*19b90*/  MOV R7, R215 ;  /* 0x000000d700077202 */ /* 0x000fe20000000f00 */
[----:B------:R-:W-:Y:S05]  /*19ba0*/  BRA `(.L_x_457) ;  /* 0xffffc65000007947 */ /* 0x000fea000383ffff */
.L_x_384:
[----:B------:R-:W-:Y:S01]  /*19bb0*/  IMAD.MOV.U32 R216, RZ, RZ, R6 ;  /* 0x000000ffffd87224 */ /* 0x000fe200078e0006 */
[----:B------:R-:W-:Y:S01]  /*19bc0*/  MOV R215, 0x2 ;  /* 0x0000000200d77802 */ /* 0x000fe20000000f00 */
[----:B-1----:R-:W-:Y:S01]  /*19bd0*/  IMAD.MOV.U32 R3, RZ, RZ, 0x181f ;  /* 0x0000181fff037424 */ /* 0x002fe200078e00ff */
[----:B------:R-:W-:Y:S02]  /*19be0*/  MOV R2, 0x19c00 ;  /* 0x00019c0000027802 */ /* 0x000fe40000000f00 */
[----:B--234-:R-:W-:Y:S05]  /*19bf0*/  CALL.REL.NOINC `($__internal_5_$__cuda_sm70_shflsync_idx_p) ;  /* 0x00000b0000007944 */ /* 0x01cfea0003c00000 */
[----:B------:R-:W-:Y:S01]  /*19c00*/  MOV R2, R215 ;  /* 0x000000d700027202 */ /* 0x000fe20000000f00 */
[----:B------:R-:W-:Y:S05]  /*19c10*/  BRA `(.L_x_458) ;  /* 0xffffc60000007947 */ /* 0x000fea000383ffff */
.L_x_385:
        /* <DEDUP_REMOVED lines=13> */
.L_x_386:
[----:B------:R-:W-:Y:S01]  /*19cf0*/  IMAD.MOV.U32 R216, RZ, RZ, R5 ;  /* 0x000000ffffd87224 */ /* 0x000fe200078e0005 */
[----:B------:R-:W-:Y:S01]  /*19d00*/  MOV R215, 0x4 ;  /* 0x0000000400d77802 */ /* 0x000fe20000000f00 */
[----:B--2---:R-:W-:Y:S01]  /*19d10*/  IMAD.MOV.U32 R3, RZ, RZ, 0x181f ;  /* 0x0000181fff037424 */ /* 0x004fe200078e00ff */
[----:B------:R-:W-:Y:S02]  /*19d20*/  MOV R2, 0x19d40 ;  /* 0x00019d4000027802 */ /* 0x000fe40000000f00 */
[----:B-1-34-:R-:W-:Y:S05]  /*19d30*/  CALL.REL.NOINC `($__internal_5_$__cuda_sm70_shflsync_idx_p) ;  /* 0x000009c000007944 */ /* 0x01afea0003c00000 */
[----:B------:R-:W-:Y:S01]  /*19d40*/  MOV R7, R215 ;  /* 0x000000d700077202 */ /* 0x000fe20000000f00 */
[----:B------:R-:W-:Y:S05]  /*19d50*/  BRA `(.L_x_460) ;  /* 0xffffc5b000007947 */ /* 0x000fea000383ffff */
.L_x_387:
[----:B------:R-:W-:Y:S01]  /*19d60*/  IMAD.MOV.U32 R216, RZ, RZ, R6 ;  /* 0x000000ffffd87224 */ /* 0x000fe200078e0006 */
[----:B------:R-:W-:Y:S01]  /*19d70*/  MOV R215, 0x4 ;  /* 0x0000000400d77802 */ /* 0x000fe20000000f00 */
[----:B--2---:R-:W-:Y:S01]  /*19d80*/  IMAD.MOV.U32 R3, RZ, RZ, 0x181f ;  /* 0x0000181fff037424 */ /* 0x004fe200078e00ff */
[----:B------:R-:W-:Y:S02]  /*19d90*/  MOV R2, 0x19db0 ;  /* 0x00019db000027802 */ /* 0x000fe40000000f00 */
[----:B-1-34-:R-:W-:Y:S05]  /*19da0*/  CALL.REL.NOINC `($__internal_5_$__cuda_sm70_shflsync_idx_p) ;  /* 0x0000095000007944 */ /* 0x01afea0003c00000 */
[----:B------:R-:W-:Y:S01]  /*19db0*/  MOV R2, R215 ;  /* 0x000000d700027202 */ /* 0x000fe20000000f00 */
[----:B------:R-:W-:Y:S05]  /*19dc0*/  BRA `(.L_x_461) ;  /* 0xffffc56000007947 */ /* 0x000fea000383ffff */
.L_x_388:
        /* <DEDUP_REMOVED lines=13> */
.L_x_389:
[----:B------:R-:W-:Y:S01]  /*19ea0*/  IMAD.MOV.U32 R216, RZ, RZ, R5 ;  /* 0x000000ffffd87224 */ /* 0x000fe200078e0005 */
[----:B------:R-:W-:Y:S01]  /*19eb0*/  MOV R215, 0x6 ;  /* 0x0000000600d77802 */ /* 0x000fe20000000f00 */
[----:B--2---:R-:W-:Y:S01]  /*19ec0*/  IMAD.MOV.U32 R3, RZ, RZ, 0x181f ;  /* 0x0000181fff037424 */ /* 0x004fe200078e00ff */
[----:B------:R-:W-:Y:S02]  /*19ed0*/  MOV R2, 0x19ef0 ;  /* 0x00019ef000027802 */ /* 0x000fe40000000f00 */
[----:B-1--4-:R-:W-:Y:S05]  /*19ee0*/  CALL.REL.NOINC `($__internal_5_$__cuda_sm70_shflsync_idx_p) ;  /* 0x0000081000007944 */ /* 0x012fea0003c00000 */
[----:B------:R-:W-:Y:S01]  /*19ef0*/  MOV R7, R215 ;  /* 0x000000d700077202 */ /* 0x000fe20000000f00 */
[----:B------:R-:W-:Y:S05]  /*19f00*/  BRA `(.L_x_463) ;  /* 0xffffc51000007947 */ /* 0x000fea000383ffff */
.L_x_390:
[----:B------:R-:W-:Y:S01]  /*19f10*/  IMAD.MOV.U32 R216, RZ, RZ, R6 ;  /* 0x000000ffffd87224 */ /* 0x000fe200078e0006 */
[----:B------:R-:W-:Y:S01]  /*19f20*/  MOV R215, 0x6 ;  /* 0x0000000600d77802 */ /* 0x000fe20000000f00 */
[----:B--2---:R-:W-:Y:S01]  /*19f30*/  IMAD.MOV.U32 R3, RZ, RZ, 0x181f ;  /* 0x0000181fff037424 */ /* 0x004fe200078e00ff */
[----:B------:R-:W-:Y:S02]  /*19f40*/  MOV R2, 0x19f60 ;  /* 0x00019f6000027802 */ /* 0x000fe40000000f00 */
[----:B-1-34-:R-:W-:Y:S05]  /*19f50*/  CALL.REL.NOINC `($__internal_5_$__cuda_sm70_shflsync_idx_p) ;  /* 0x000007a000007944 */ /* 0x01afea0003c00000 */
[----:B------:R-:W-:Y:S01]  /*19f60*/  MOV R2, R215 ;  /* 0x000000d700027202 */ /* 0x000fe20000000f00 */
[----:B------:R-:W-:Y:S05]  /*19f70*/  BRA `(.L_x_464) ;  /* 0xffffc4c000007947 */ /* 0x000fea000383ffff */
.L_x_391:
        /* <DEDUP_REMOVED lines=13> */
.L_x_393:
[----:B------:R-:W-:Y:S01]  /*1a050*/  IMAD.MOV.U32 R216, RZ, RZ, R84 ;  /* 0x000000ffffd87224 */ /* 0x000fe200078e0054 */
[----:B------:R-:W-:Y:S01]  /*1a060*/  MOV R215, RZ ;  /* 0x000000ff00d77202 */ /* 0x000fe20000000f00 */
[----:B----4-:R-:W-:Y:S01]  /*1a070*/  IMAD.MOV.U32 R3, RZ, RZ, 0x1f ;  /* 0x0000001fff037424 */ /* 0x010fe200078e00ff */
[----:B------:R-:W-:Y:S02]  /*1a080*/  MOV R2, 0x1a0a0 ;  /* 0x0001a0a000027802 */ /* 0x000fe40000000f00 */
[----:B------:R-:W-:Y:S05]  /*1a090*/  CALL.REL.NOINC `($__internal_5_$__cuda_sm70_shflsync_idx_p) ;  /* 0x0000066000007944 */ /* 0x000fea0003c00000 */
[----:B------:R-:W-:Y:S01]  /*1a0a0*/  MOV R9, R215 ;  /* 0x000000d700097202 */ /* 0x000fe20000000f00 */
[----:B------:R-:W-:Y:S05]  /*1a0b0*/  BRA `(.L_x_466) ;  /* 0xffffc55000007947 */ /* 0x000fea000383ffff */
.L_x_394:
[----:B------:R-:W-:Y:S01]  /*1a0c0*/  IMAD.MOV.U32 R216, RZ, RZ, R84 ;  /* 0x000000ffffd87224 */ /* 0x000fe200078e0054 */
[----:B------:R-:W-:Y:S01]  /*1a0d0*/  MOV R215, 0x1 ;  /* 0x0000000100d77802 */ /* 0x000fe20000000f00 */
[----:B----4-:R-:W-:Y:S01]  /*1a0e0*/  IMAD.MOV.U32 R3, RZ, RZ, 0x1f ;  /* 0x0000001fff037424 */ /* 0x010fe200078e00ff */
[----:B------:R-:W-:Y:S02]  /*1a0f0*/  MOV R2, 0x1a110 ;  /* 0x0001a11000027802 */ /* 0x000fe40000000f00 */
[----:B-12---:R-:W-:Y:S05]  /*1a100*/  CALL.REL.NOINC `($__internal_5_$__cuda_sm70_shflsync_idx_p) ;  /* 0x000005f000007944 */ /* 0x006fea0003c00000 */
[----:B------:R-:W-:Y:S01]  /*1a110*/  MOV R8, R215 ;  /* 0x000000d700087202 */ /* 0x000fe20000000f00 */
[----:B------:R-:W-:Y:S05]  /*1a120*/  BRA `(.L_x_467) ;  /* 0xffffc50000007947 */ /* 0x000fea000383ffff */
.L_x_395:
[----:B------:R-:W-:Y:S02]  /*1a130*/  MOV R2, 0x1 ;  /* 0x0000000100027802 */ /* 0x000fe40000000f00 */
[----:B------:R-:W-:-:S02]  /*1a140*/  MOV R3, 0x1a160 ;  /* 0x0001a16000037802 */ /* 0x000fc40000000f00 */
[----:B-123--:R-:W-:Y:S05]  /*1a150*/  CALL.REL.NOINC `($__internal_6_$__cuda_sm70_shflsync_up_p) ;  /* 0x000005f000007944 */ /* 0x00efea0003c00000 */
[----:B------:R-:W-:Y:S05]  /*1a160*/  BRA `(.L_x_468) ;  /* 0xffffc5f000007947 */ /* 0x000fea000383ffff */
.L_x_396:
[----:B------:R-:W-:Y:S02]  /*1a170*/  MOV R2, 0x2 ;  /* 0x0000000200027802 */ /* 0x000fe40000000f00 */
[----:B------:R-:W-:-:S02]  /*1a180*/  MOV R3, 0x1a1a0 ;  /* 0x0001a1a000037802 */ /* 0x000fc40000000f00 */
[----:B-12---:R-:W-:Y:S05]  /*1a190*/  CALL.REL.NOINC `($__internal_6_$__cuda_sm70_shflsync_up_p) ;  /* 0x000005b000007944 */ /* 0x006fea0003c00000 */
        /* <DEDUP_REMOVED lines=24> */
.L_x_400:
[----:B------:R-:W-:Y:S02]  /*1a320*/  MOV R2, 0x1 ;  /* 0x0000000100027802 */ /* 0x000fe40000000f00 */
[----:B------:R-:W-:Y:S02]  /*1a330*/  MOV R3, 0x1a350 ;  /* 0x0001a35000037802 */ /* 0x000fe40000000f00 */
[----:B------:R-:W-:Y:S05]  /*1a340*/  CALL.REL.NOINC `($__internal_6_$__cuda_sm70_shflsync_up_p) ;  /* 0x0000040000007944 */ /* 0x000fea0003c00000 */
[----:B------:R-:W-:Y:S01]  /*1a350*/  MOV R2, R4 ;  /* 0x0000000400027202 */ /* 0x000fe20000000f00 */
[----:B------:R-:W-:Y:S05]  /*1a360*/  BRA `(.L_x_470) ;  /* 0xffffc65000007947 */ /* 0x000fea000383ffff */
.L_x_401:
        /* <DEDUP_REMOVED lines=27> */
.L_x_403:
[----:B------:R-:W-:Y:S02]  /*1a520*/  SEL R0, RZ, 0x1, P0 ;  /* 0x00000001ff007807 */ /* 0x000fe40000000000 */
[----:B------:R-:W-:Y:S02]  /*1a530*/  MOV R2, 0x1a550 ;  /* 0x0001a55000027802 */ /* 0x000fe40000000f00 */
[----:B---3--:R-:W-:Y:S05]  /*1a540*/  CALL.REL.NOINC `($__internal_7_$__cuda_sm70_votesync_ballot) ;  /* 0x0000027000007944 */ /* 0x008fea0003c00000 */
[----:B------:R-:W-:Y:S05]  /*1a550*/  BRA `(.L_x_472) ;  /* 0xffffc5f000007947 */ /* 0x000fea000383ffff */
.L_x_404:
[----:B------:R-:W-:Y:S01]  /*1a560*/  IMAD.MOV.U32 R216, RZ, RZ, R6 ;  /* 0x000000ffffd87224 */ /* 0x000fe200078e0006 */
[----:B--2---:R-:W-:Y:S01]  /*1a570*/  MOV R215, R10 ;  /* 0x0000000a00d77202 */ /* 0x004fe20000000f00 */
[----:B------:R-:W-:Y:S01]  /*1a580*/  IMAD.MOV.U32 R3, RZ, RZ, 0x1f ;  /* 0x0000001fff037424 */ /* 0x000fe200078e00ff */
[----:B------:R-:W-:Y:S02]  /*1a590*/  MOV R2, 0x1a5b0 ;  /* 0x0001a5b000027802 */ /* 0x000fe40000000f00 */
[----:B-1-3--:R-:W-:Y:S05]  /*1a5a0*/  CALL.REL.NOINC `($__internal_5_$__cuda_sm70_shflsync_idx_p) ;  /* 0x0000015000007944 */ /* 0x00afea0003c00000 */
[----:B------:R-:W-:Y:S01]  /*1a5b0*/  IMAD.MOV.U32 R6, RZ, RZ, R215 ;  /* 0x000000ffff067224 */ /* 0x000fe200078e00d7 */
[----:B------:R-:W-:Y:S01]  /*1a5c0*/  MOV R215, R10 ;  /* 0x0000000a00d77202 */ /* 0x000fe20000000f00 */
[----:B------:R-:W-:Y:S01]  /*1a5d0*/  IMAD.MOV.U32 R216, RZ, RZ, R7 ;  /* 0x000000ffffd87224 */ /* 0x000fe200078e0007 */
[----:B------:R-:W-:Y:S02]  /*1a5e0*/  MOV R3, 0x1f ;  /* 0x0000001f00037802 */ /* 0x000fe40000000f00 */
[----:B------:R-:W-:-:S02]  /*1a5f0*/  MOV R2, 0x1a610 ;  /* 0x0001a61000027802 */ /* 0x000fc40000000f00 */
[----:B------:R-:W-:Y:S05]  /*1a600*/  CALL.REL.NOINC `($__internal_5_$__cuda_sm70_shflsync_idx_p) ;  /* 0x000000f000007944 */ /* 0x000fea0003c00000 */
[----:B------:R-:W-:Y:S01]  /*1a610*/  MOV R7, R215 ;  /* 0x000000d700077202 */ /* 0x000fe20000000f00 */
[----:B------:R-:W-:Y:S05]  /*1a620*/  BRA `(.L_x_473) ;  /* 0xffffc56000007947 */ /* 0x000fea000383ffff */
.L_x_407:
[----:B------:R-:W-:Y:S01]  /*1a630*/  IMAD.MOV.U32 R216, RZ, RZ, R4 ;  /* 0x000000ffffd87224 */ /* 0x000fe200078e0004 */
[----:B------:R-:W-:Y:S01]  /*1a640*/  MOV R215, R0 ;  /* 0x0000000000d77202 */ /* 0x000fe20000000f00 */
[----:B------:R-:W-:Y:S01]  /*1a650*/  IMAD.MOV.U32 R3, RZ, RZ, 0x1f ;  /* 0x0000001fff037424 */ /* 0x000fe200078e00ff */
[----:B------:R-:W-:-:S02]  /*1a660*/  MOV R2, 0x1a680 ;  /* 0x0001a68000027802 */ /* 0x000fc40000000f00 */
[----:B--234-:R-:W-:Y:S05]  /*1a670*/  CALL.REL.NOINC `($__internal_5_$__cuda_sm70_shflsync_idx_p) ;  /* 0x0000008000007944 */ /* 0x01cfea0003c00000 */
[----:B------:R-:W-:Y:S01]  /*1a680*/  MOV R11, R215 ;  /* 0x000000d7000b7202 */ /* 0x000fe20000000f00 */
[----:B------:R-:W-:Y:S05]  /*1a690*/  BRA `(.L_x_406) ;  /* 0xffffc55000007947 */ /* 0x000fea000383ffff */
        .weak           $__internal_4_$__cuda_sm70_shflsync_bfly_p
        .type           $__internal_4_$__cuda_sm70_shflsync_bfly_p,@function
        .size           $__internal_4_$__cuda_sm70_shflsync_bfly_p,($__internal_5_$__cuda_sm70_shflsync_idx_p - $__internal_4_$__cuda_sm70_shflsync_bfly_p)
$__internal_4_$__cuda_sm70_shflsync_bfly_p:
[----:B------:R-:W-:Y:S02]  /*1a6a0*/  MOV R165, 0xffffffff ;  /* 0xffffffff00a57802 */ /* 0x000fe40000000f00 */
[----:B------:R-:W-:-:S02]  /*1a6b0*/  MOV R3, 0x1f ;  /* 0x0000001f00037802 */ /* 0x000fc40000000f00 */
[----:B------:R-:W-:Y:S04]  /*1a6c0*/  WARPSYNC R165 ;  /* 0x000000a500007348 */ /* 0x000fe80003800000 */
[----:B------:R1:W2:Y:S02]  /*1a6d0*/  SHFL.BFLY PT, R0, R84, R0, R3 ;  /* 0x0c00000054007389 */ /* 0x0002a400000e0003 */
[----:B-1----:R-:W-:-:S04]  /*1a6e0*/  MOV R3, 0x0 ;  /* 0x0000000000037802 */ /* 0x002fc80000000f00 */
[----:B--2---:R-:W-:Y:S05]  /*1a6f0*/  RET.REL.NODEC R2 `(_ZN7cutlass13device_kernelIN5flash19enable_sm80_to_sm89INS1_16FlashAttnFwdSm80INS1_25CollectiveMainloopFwdSm80ILi4ELi1ELb0EN4cute5tupleIJNS5_1CILi128EEENS7_ILi80EEENS7_ILi64EEEEEELi64ENS_6half_tEfNS_4arch4Sm80ELb0ELb0ELb0ELb1ELb1ELb1ELb1ELb1EEENS1_21CollectiveEpilogueFwdINS6_IJS8_SA_S9_EEENS6_IJNS7_ILi1EEESI_SI_EEESC_SE_Li128ELb1ELb1ELb1ELb0EEENS1_36VarlenDynamicPersistentTileSchedulerILi128ELi80ELi128ELi128ELb1ELb1ELb0ELb0ELb1ELb1EEEEEEEEEvNT_6ParamsE) ;  /* 0xfffe590002007950 */ /* 0x004fea0003c3ffff */
        .weak           $__internal_5_$__cuda_sm70_shflsync_idx_p
        .type           $__internal_5_$__cuda_sm70_shflsync_idx_p,@function
        .size           $__internal_5_$__cuda_sm70_shflsync_idx_p,($__internal_6_$__cuda_sm70_shflsync_up_p - $__internal_5_$__cuda_sm70_shflsync_idx_p)
$__internal_5_$__cuda_sm70_shflsync_idx_p:
[----:B------:R-:W-:-:S04]  /*1a700*/  MOV R217, 0xffffffff ;  /* 0xffffffff00d97802 */ /* 0x000fc80000000f00 */
[----:B------:R-:W-:Y:S04]  /*1a710*/  WARPSYNC R217 ;  /* 0x000000d900007348 */ /* 0x000fe80003800000 */
[----:B------:R1:W2:Y:S02]  /*1a720*/  SHFL.IDX PT, R215, R216, R215, R3 ;  /* 0x000000d7d8d77389 */ /* 0x0002a400000e0003 */
[----:B-1----:R-:W-:-:S04]  /*1a730*/  MOV R3, 0x0 ;  /* 0x0000000000037802 */ /* 0x002fc80000000f00 */
[----:B--2---:R-:W-:Y:S05]  /*1a740*/  RET.REL.NODEC R2 `(_ZN7cutlass13device_kernelIN5flash19enable_sm80_to_sm89INS1_16FlashAttnFwdSm80INS1_25CollectiveMainloopFwdSm80ILi4ELi1ELb0EN4cute5tupleIJNS5_1CILi128EEENS7_ILi80EEENS7_ILi64EEEEEELi64ENS_6half_tEfNS_4arch4Sm80ELb0ELb0ELb0ELb1ELb1ELb1ELb1ELb1EEENS1_21CollectiveEpilogueFwdINS6_IJS8_SA_S9_EEENS6_IJNS7_ILi1EEESI_SI_EEESC_SE_Li128ELb1ELb1ELb1ELb0EEENS1_36VarlenDynamicPersistentTileSchedulerILi128ELi80ELi128ELi128ELb1ELb1ELb0ELb0ELb1ELb1EEEEEEEEEvNT_6ParamsE) ;  /* 0xfffe58b002007950 */ /* 0x004fea0003c3ffff */
        .weak           $__internal_6_$__cuda_sm70_shflsync_up_p
        .type           $__internal_6_$__cuda_sm70_shflsync_up_p,@function
        .size           $__internal_6_$__cuda_sm70_shflsync_up_p,($__internal_7_$__cuda_sm70_votesync_ballot - $__internal_6_$__cuda_sm70_shflsync_up_p)
$__internal_6_$__cuda_sm70_shflsync_up_p:
[----:B------:R-:W-:Y:S02]  /*1a750*/  IMAD.MOV.U32 R4, RZ, RZ, RZ ;  /* 0x000000ffff047224 */ /* 0x000fe400078e00ff */
[----:B------:R-:W-:-:S04]  /*1a760*/  IMAD.MOV.U32 R10, RZ, RZ, -0x1 ;  /* 0xffffffffff0a7424 */ /* 0x000fc800078e00ff */
[----:B------:R-:W-:Y:S04]  /*1a770*/  WARPSYNC R10 ;  /* 0x0000000a00007348 */ /* 0x000fe80003800000 */
[----:B------:R1:W2:Y:S02]  /*1a780*/  SHFL.UP PT, R4, R0, R2, R4 ;  /* 0x0400000200047389 */ /* 0x0002a400000e0004 */
[----:B-1----:R-:W-:Y:S02]  /*1a790*/  MOV R2, R3 ;  /* 0x0000000300027202 */ /* 0x002fe40000000f00 */
[----:B------:R-:W-:-:S04]  /*1a7a0*/  MOV R3, 0x0 ;  /* 0x0000000000037802 */ /* 0x000fc80000000f00 */
[----:B--2---:R-:W-:Y:S05]  /*1a7b0*/  RET.REL.NODEC R2 `(_ZN7cutlass13device_kernelIN5flash19enable_sm80_to_sm89INS1_16FlashAttnFwdSm80INS1_25CollectiveMainloopFwdSm80ILi4ELi1ELb0EN4cute5tupleIJNS5_1CILi128EEENS7_ILi80EEENS7_ILi64EEEEEELi64ENS_6half_tEfNS_4arch4Sm80ELb0ELb0ELb0ELb1ELb1ELb1ELb1ELb1EEENS1_21CollectiveEpilogueFwdINS6_IJS8_SA_S9_EEENS6_IJNS7_ILi1EEESI_SI_EEESC_SE_Li128ELb1ELb1ELb1ELb0EEENS1_36VarlenDynamicPersistentTileSchedulerILi128ELi80ELi128ELi128ELb1ELb1ELb0ELb0ELb1ELb1EEEEEEEEEvNT_6ParamsE) ;  /* 0xfffe584002007950 */ /* 0x004fea0003c3ffff */
        .weak           $__internal_7_$__cuda_sm70_votesync_ballot
        .type           $__internal_7_$__cuda_sm70_votesync_ballot,@function
        .size           $__internal_7_$__cuda_sm70_votesync_ballot,(.L_x_1915 - $__internal_7_$__cuda_sm70_votesync_ballot)
$__internal_7_$__cuda_sm70_votesync_ballot:
[----:B------:R-:W-:Y:S01]  /*1a7c0*/  ISETP.NE.U32.AND P0, PT, R0, 0x1, PT ;  /* 0x000000010000780c */ /* 0x000fe20003f05070 */
[----:B------:R-:W-:-:S04]  /*1a7d0*/  IMAD.MOV.U32 R3, RZ, RZ, -0x1 ;  /* 0xffffffffff037424 */ /* 0x000fc800078e00ff */
[----:B------:R-:W-:Y:S08]  /*1a7e0*/  WARPSYNC R3 ;  /* 0x0000000300007348 */ /* 0x000ff00003800000 */
[----:B------:R-:W-:-:S04]  /*1a7f0*/  VOTE.ANY R0, PT, !P0 ;  /* 0x0000000000007806 */ /* 0x000fc800040e0100 */
[----:B------:R-:W-:Y:S01]  /*1a800*/  LOP3.LUT R0, R0, R3, RZ, 0xc0, !PT ;  /* 0x0000000300007212 */ /* 0x000fe200078ec0ff */
[----:B------:R-:W-:-:S04]  /*1a810*/  IMAD.MOV.U32 R3, RZ, RZ, 0x0 ;  /* 0x00000000ff037424 */ /* 0x000fc800078e00ff */
[----:B------:R-:W-:Y:S05]  /*1a820*/  RET.REL.NODEC R2 `(_ZN7cutlass13device_kernelIN5flash19enable_sm80_to_sm89INS1_16FlashAttnFwdSm80INS1_25CollectiveMainloopFwdSm80ILi4ELi1ELb0EN4cute5tupleIJNS5_1CILi128EEENS7_ILi80EEENS7_ILi64EEEEEELi64ENS_6half_tEfNS_4arch4Sm80ELb0ELb0ELb0ELb1ELb1ELb1ELb1ELb1EEENS1_21CollectiveEpilogueFwdINS6_IJS8_SA_S9_EEENS6_IJNS7_ILi1EEESI_SI_EEESC_SE_Li128ELb1ELb1ELb1ELb0EEENS1_36VarlenDynamicPersistentTileSchedulerILi128ELi80ELi128ELi128ELb1ELb1ELb0ELb0ELb1ELb1EEEEEEEEEvNT_6ParamsE) ;  /* 0xfffe57d002007950 */ /* 0x000fea0003c3ffff */
.L_x_474:
        /* <DEDUP_REMOVED lines=13> */
.L_x_1915:


//--------------------- .text._ZN7cutlass13device_kernelIN5flash19enable_sm80_to_sm89INS1_16FlashAttnFwdSm80INS1_25CollectiveMainloopFwdSm80ILi4ELi1ELb0EN4cute5tupleIJNS5_1CILi128EEENS7_ILi96EEENS7_ILi64EEEEEELi64ENS_6half_tEfNS_4arch4Sm80ELb0ELb1ELb0ELb0ELb1ELb0ELb1ELb1EEENS1_21CollectiveEpilogueFwdINS6_IJS8_SA_S9_EEENS6_IJNS7_ILi1EEESI_SI_EEESC_SE_Li128ELb0ELb1ELb1ELb0EEENS1_19SingleTileSchedulerILb0ELb1ELb1ELi128EEEEEEEEEvNT_6ParamsE --------------------------
	.section	.text._ZN7cutlass13device_kernelIN5flash19enable_sm80_to_sm89INS1_16FlashAttnFwdSm80INS1_25CollectiveMainloopFwdSm80ILi4ELi1ELb0EN4cute5tupleIJNS5_1CILi128EEENS7_ILi96EEENS7_ILi64EEEEEELi64ENS_6half_tEfNS_4arch4Sm80ELb0ELb1ELb0ELb0ELb1ELb0ELb1ELb1EEENS1_21CollectiveEpilogueFwdINS6_IJS8_SA_S9_EEENS6_IJNS7_ILi1EEESI_SI_EEESC_SE_Li128ELb0ELb1ELb1ELb0EEENS1_19SingleTileSchedulerILb0ELb1ELb1ELi128EEEEEEEEEvNT_6ParamsE,"ax",@progbits
	.sectioninfo	@"SHI_REGISTERS=255"
	.align	128
.text._ZN7cutlass13device_kernelIN5flash19enable_sm80_to_sm89INS1_16FlashAttnFwdSm80INS1_25CollectiveMainloopFwdSm80ILi4ELi1ELb0EN4cute5tupleIJNS5_1CILi128EEENS7_ILi96EEENS7_ILi64EEEEEELi64ENS_6half_tEfNS_4arch4Sm80ELb0ELb1ELb0ELb0ELb1ELb0ELb1ELb1EEENS1_21CollectiveEpilogueFwdINS6_IJS8_SA_S9_EEENS6_IJNS7_ILi1EEESI_SI_EEESC_SE_Li128ELb0ELb1ELb1ELb0EEENS1_19SingleTileSchedulerILb0ELb1ELb1ELi128EEEEEEEEEvNT_6ParamsE:
        .type           _ZN7cutlass13device_kernelIN5flash19enable_sm80_to_sm89INS1_16FlashAttnFwdSm80INS1_25CollectiveMainloopFwdSm80ILi4ELi1ELb0EN4cute5tupleIJNS5_1CILi128EEENS7_ILi96EEENS7_ILi64EEEEEELi64ENS_6half_tEfNS_4arch4Sm80ELb0ELb1ELb0ELb0ELb1ELb0ELb1ELb1EEENS1_21CollectiveEpilogueFwdINS6_IJS8_SA_S9_EEENS6_IJNS7_ILi1EEESI_SI_EEESC_SE_Li128ELb0ELb1ELb1ELb0EEENS1_19SingleTileSchedulerILb0ELb1ELb1ELi128EEEEEEEEEvNT_6ParamsE,@function
        .size           _ZN7cutlass13device_kernelIN5flash19enable_sm80_to_sm89INS1_16FlashAttnFwdSm80INS1_25CollectiveMainloopFwdSm80ILi4ELi1ELb0EN4cute5tupleIJNS5_1CILi128EEENS7_ILi96EEENS7_ILi64EEEEEELi64ENS_6half_tEfNS_4arch4Sm80ELb0ELb1ELb0ELb0ELb1ELb0ELb1ELb1EEENS1_21CollectiveEpilogueFwdINS6_IJS8_SA_S9_EEENS6_IJNS7_ILi1EEESI_SI_EEESC_SE_Li128ELb0ELb1ELb1ELb0EEENS1_19SingleTileSchedulerILb0ELb1ELb1ELi128EEEEEEEEEvNT_6ParamsE,(.L_x_1920 - _ZN7cutlass13device_kernelIN5flash19enable_sm80_to_sm89INS1_16FlashAttnFwdSm80INS1_25CollectiveMainloopFwdSm80ILi4ELi1ELb0EN4cute5tupleIJNS5_1CILi128EEENS7_ILi96EEENS7_ILi64EEEEEELi64ENS_6half_tEfNS_4arch4Sm80ELb0ELb1ELb0ELb0ELb1ELb0ELb1ELb1EEENS1_21CollectiveEpilogueFwdINS6_IJS8_SA_S9_EEENS6_IJNS7_ILi1EEESI_SI_EEESC_SE_Li128ELb0ELb1ELb1ELb0EEENS1_19SingleTileSchedulerILb0ELb1ELb1ELi128EEEEEEEEEvNT_6ParamsE)
        .other          _ZN7cutlass13device_kernelIN5flash19enable_sm80_to_sm89INS1_16FlashAttnFwdSm80INS1_25CollectiveMainloopFwdSm80ILi4ELi1ELb0EN4cute5tupleIJNS5_1CILi128EEENS7_ILi96EEENS7_ILi64EEEEEELi64ENS_6half_tEfNS_4arch4Sm80ELb0ELb1ELb0ELb0ELb1ELb0ELb1ELb1EEENS1_21CollectiveEpilogueFwdINS6_IJS8_SA_S9_EEENS6_IJNS7_ILi1EEESI_SI_EEESC_SE_Li128ELb0ELb1ELb1ELb0EEENS1_19SingleTileSchedulerILb0ELb1ELb1ELi128EEEEEEEEEvNT_6ParamsE,@"STO_CUDA_ENTRY STV_DEFAULT"
_ZN7cutlass13device_kernelIN5flash19enable_sm80_to_sm89INS1_16FlashAttnFwdSm80INS1_25CollectiveMainloopFwdSm80ILi4ELi1ELb0EN4cute5tupleIJNS5_1CILi128EEENS7_ILi96EEENS7_ILi64EEEEEELi64ENS_6half_tEfNS_4arch4Sm80ELb0ELb1ELb0ELb0ELb1ELb0ELb1ELb1EEENS1_21CollectiveEpilogueFwdINS6_IJS8_SA_S9_EEENS6_IJNS7_ILi1EEESI_SI_EEESC_SE_Li128ELb0ELb1ELb1ELb0EEENS1_19SingleTileSchedulerILb0ELb1ELb1ELi128EEEEEEEEEvNT_6ParamsE:
        /* <DEDUP_REMOVED lines=18> */
.L_x_475:
[----:B------:R-:W-:Y:S02]  /*0120*/  ULDC.64 UR4, c[0x0][0x550] ;  /* 0x0001540000047ab9 */ /* 0x000fe40000000a00 */
[----:B------:R-:W-:Y:S02]  /*0130*/  UISETP.NE.AND UP0, UPT, UR4, 0x1, UPT ;  /* 0x000000010400788c */ /* 0x000fe4000bf05270 */
[----:B------:R-:W-:-:S02]  /*0140*/  UIMAD.WIDE.U32 UR10, UR7, UR5, URZ ;  /* 0x00000005070a72a5 */ /* 0x000fc4000f8e003f */
[----:B------:R-:W-:Y:S02]  /*0150*/  ULDC UR4, c[0x0][0x558] ;  /* 0x0001560000047ab9 */ /* 0x000fe40000000800 */
[----:B------:R-:W-:-:S05]  /*0160*/  UMOV UR9, UR7 ;  /* 0x0000000700097c82 */ /* 0x000fca0008000000 */
[----:B------:R-:W-:-:S03]  /*0170*/  @UP0 USHF.R.U32.HI UR9, URZ, UR4, UR11 ;  /* 0x000000043f090299 */ /* 0x000fc6000801160b */
.L_x_476:
[----:B------:R-:W-:Y:S01]  /*0180*/  ISETP.LE.AND P0, PT, RZ, UR6, PT ;  /* 0x00000006ff007c0c */ /* 0x000fe2000bf03270 */
[----:B------:R-:W-:Y:S02]  /*0190*/  UIADD3 UR5, -UR9, URZ, URZ ;  /* 0x0000003f09057290 */ /* 0x000fe4000fffe13f */
[----:B------:R-:W-:Y:S02]  /*01a0*/  ULDC UR4, c[0x0][0x550] ;  /* 0x0001540000047ab9 */ /* 0x000fe40000000800 */
[----:B------:R-:W-:-:S08]  /*01b0*/  UIMAD UR7, UR5, UR4, UR7 ;  /* 0x00000004050772a4 */ /* 0x000fd0000f8e0207 */
[----:B------:R-:W-:Y:S05]  /*01c0*/  @!P0 EXIT ;  /* 0x000000000000894d */ /* 0x000fea0003800000 */
[----:B------:R-:W-:Y:S01]  /*01d0*/  ULDC.64 UR4, c[0x0][0x370] ;  /* 0x0000dc0000047ab9 */ /* 0x000fe20000000a00 */
[----:B------:R-:W-:Y:S01]  /*01e0*/  IMAD.MOV.U32 R234, RZ, RZ, RZ ;  /* 0x000000ffffea7224 */ /* 0x000fe200078e00ff */
[----:B------:R-:W-:Y:S02]  /*01f0*/  UISETP.NE.U32.AND UP0, UPT, URZ, UR4, UPT ;  /* 0x000000043f00728c */ /* 0x000fe4000bf05070 */
[----:B------:R-:W-:Y:S02]  /*0200*/  ULDC.64 UR10, c[0x0][0x370] ;  /* 0x0000dc00000a7ab9 */ /* 0x000fe40000000a00 */
[----:B------:R-:W-:Y:S01]  /*0210*/  UISETP.NE.AND.EX UP0, UPT, URZ, UR5, UPT, UP0 ;  /* 0x000000053f00728c */ /* 0x000fe2000bf05300 */
[----:B------:R-:W1:Y:S01]  /*0220*/  S2UR UR19, SR_CTAID.X ;  /* 0x00000000001379c3 */ /* 0x000e620000002500 */
[----:B------:R-:W-:Y:S02]  /*0230*/  ULDC UR8, c[0x0][0x2ac] ;  /* 0x0000ab0000087ab9 */ /* 0x000fe40000000800 */
[----:B------:R-:W-:-:S02]  /*0240*/  ULDC.64 UR16, c[0x0][0x118] ;  /* 0x0000460000107ab9 */ /* 0x000fc40000000a00 */
[----:B------:R-:W-:-:S05]  /*0250*/  PLOP3.LUT P0, PT, PT, PT, UP0, 0x80, 0x0 ;  /* 0x000000000000781c */ /* 0x000fca0003f0f008 */
[----:B------:R-:W-:Y:S02]  /*0260*/  @UP0 UMOV UR4, 0x4 ;  /* 0x0000000400040882 */ /* 0x000fe40000000000 */
[----:B------:R-:W-:-:S06]  /*0270*/  @UP0 UIMAD.WIDE UR4, UR6, UR4, UR10 ;  /* 0x00000004060402a5 */ /* 0x000fcc000f8e020a */
[----:B------:R-:W-:Y:S01]  /*0280*/  MOV R2, UR4 ;  /* 0x0000000400027c02 */ /* 0x000fe20008000f00 */
[----:B------:R-:W-:Y:S01]  /*0290*/  ULDC UR4, c[0x0][0x2c4] ;  /* 0x0000b10000047ab9 */ /* 0x000fe20000000800 */
[----:B------:R-:W-:Y:S01]  /*02a0*/  IMAD.U32 R3, RZ, RZ, UR5 ;  /* 0x00000005ff037e24 */ /* 0x000fe2000f8e00ff */
[----:B------:R-:W-:Y:S02]  /*02b0*/  UISETP.NE.AND UP2, UPT, UR4, 0x1, UPT ;  /* 0x000000010400788c */ /* 0x000fe4000bf45270 */
[----:B-1----:R-:W-:Y:S02]  /*02c0*/  USHF.L.U32 UR19, UR19, 0x7, URZ ;  /* 0x0000000713137899 */ /* 0x002fe4000800063f */
[----:B------:R1:W5:Y:S01]  /*02d0*/  @P0 LDG.E R234, [R2.64] ;  /* 0x0000001002ea0981 */ /* 0x000362000c1e1900 */
[----:B------:R-:W-:Y:S02]  /*02e0*/  ULDC.64 UR4, c[0x0][0x2c8] ;  /* 0x0000b20000047ab9 */ /* 0x000fe40000000a00 */
[----:B------:R-:W-:-:S04]  /*02f0*/  UIADD3 UR10, UR19, 0x7f, URZ ;  /* 0x0000007f130a7890 */ /* 0x000fc8000fffe03f */
[----:B------:R-:W-:-:S04]  /*0300*/  @UP2 UIADD3 UR12, UR19, 0x7f, URZ ;  /* 0x0000007f130c2890 */ /* 0x000fc8000fffe03f */
[----:B------:R-:W-:-:S03]  /*0310*/  UIMAD.WIDE.U32 UR12, UR12, UR4, URZ ;  /* 0x000000040c0c72a5 */ /* 0x000fc6000f8e003f */
[----:B------:R-:W-:Y:S02]  /*0320*/  ULDC UR4, c[0x0][0x1d0] ;  /* 0x0000740000047ab9 */ /* 0x000fe40000000800 */
[----:B------:R-:W-:Y:S02]  /*0330*/  UIMAD UR8, UR8, UR4, URZ ;  /* 0x00000004080872a4 */ /* 0x000fe4000f8e023f */
[----:B------:R-:W-:Y:S02]  /*0340*/  @UP2 UMOV UR11, UR13 ;  /* 0x0000000d000b2c82 */ /* 0x000fe40008000000 */
[----:B------:R-:W-:Y:S02]  /*0350*/  @UP2 USHF.R.U32.HI UR10, URZ, UR5, UR11 ;  /* 0x000000053f0a2299 */ /* 0x000fe4000801160b */
[----:B------:R-:W-:Y:S02]  /*0360*/  ULDC UR12, c[0x0][0x168] ;  /* 0x00005a00000c7ab9 */ /* 0x000fe40000000800 */
[----:B------:R-:W-:-:S02]  /*0370*/  UMOV UR11, 0x1 ;  /* 0x00000001000b7882 */ /* 0x000fc40000000000 */
[----:B------:R-:W-:Y:S02]  /*0380*/  ULDC.64 UR4, c[0x0][0x328] ;  /* 0x0000ca0000047ab9 */ /* 0x000fe40000000a00 */
[----:B------:R-:W-:Y:S02]  /*0390*/  UISETP.LE.AND UP1, UPT, UR11, UR5, UPT ;  /* 0x000000050b00728c */ /* 0x000fe4000bf23270 */
[----:B------:R-:W-:-:S04]  /*03a0*/  UIADD3 UR12, UR8, -UR12, UR11 ;  /* 0x8000000c080c7290 */ /* 0x000fc8000fffe00b */
[----:B------:R-:W-:Y:S01]  /*03b0*/  PLOP3.LUT P0, PT, PT, PT, UP1, 0x40, 0x0 ;  /* 0x000000000000781c */ /* 0x000fe20003f0e818 */
[----:B------:R-:W-:-:S04]  /*03c0*/  UIADD3 UR5, UR12, UR10, URZ ;  /* 0x0000000a0c057290 */ /* 0x000fc8000fffe03f */
[----:B------:R-:W-:-:S08]  /*03d0*/  UIADD3 UR10, UR5, UR4, URZ ;  /* 0x00000004050a7290 */ /* 0x000fd0000fffe03f */
[----:B------:R-:W-:Y:S05]  /*03e0*/  @P0 BRA `(.L_x_477) ;  /* 0x0000016000000947 */ /* 0x000fea0003800000 */
[----:B-1----:R-:W-:Y:S01]  /*03f0*/  ISETP.LT.AND P0, PT, RZ, UR5, PT ;  /* 0x00000005ff007c0c */ /* 0x002fe2000bf01270 */
[----:B------:R-:W-:-:S12]  /*0400*/  UIADD3 UR12, UR5, -0x1, URZ ;  /* 0xffffffff050c7890 */ /* 0x000fd8000fffe03f */
[----:B------:R-:W-:Y:S05]  /*0410*/  @P0 BRA `(.L_x_478) ;  /* 0x0000009000000947 */ /* 0x000fea0003800000 */
[----:B------:R-:W-:Y:S02]  /*0420*/  ULDC UR4, c[0x0][0x32c] ;  /* 0x0000cb0000047ab9 */ /* 0x000fe40000000800 */
[----:B------:R-:W-:Y:S02]  /*0430*/  UISETP.NE.AND UP0, UPT, UR11, UR4, UPT ;  /* 0x000000040b00728c */ /* 0x000fe4000bf05270 */
[----:B------:R-:W-:-:S03]  /*0440*/  UIADD3 UR12, -UR5, URZ, URZ ;  /* 0x0000003f050c7290 */ /* 0x000fc6000fffe13f */
[----:B------:R-:W-:Y:S02]  /*0450*/  ULDC.64 UR4, c[0x0][0x330] ;  /* 0x0000cc0000047ab9 */ /* 0x000fe40000000a00 */
[----:B------:R-:W-:-:S07]  /*0460*/  UIMAD.WIDE.U32 UR14, UR12, UR4, URZ ;  /* 0x000000040c0e72a5 */ /* 0x000fce000f8e003f */
[----:B------:R-:W-:Y:S02]  /*0470*/  @UP0 UMOV UR11, UR15 ;  /* 0x0000000f000b0c82 */ /* 0x000fe40008000000 */
[----:B------:R-:W-:-:S04]  /*0480*/  @UP0 USHF.R.U32.HI UR12, URZ, UR5, UR11 ;  /* 0x000000053f0c0299 */ /* 0x000fc8000801160b */
[----:B------:R-:W-:Y:S01]  /*0490*/  ULOP3.LUT UR12, URZ, UR12, URZ, 0x33, !UPT ;  /* 0x0000000c3f0c7292 */ /* 0x000fe2000f8e333f */
[----:B------:R-:W-:Y:S05]  /*04a0*/  BRA `(.L_x_479) ;  /* 0x0000006000007947 */ /* 0x000fea0003800000 */
.L_x_478:
[----:B------:R-:W-:Y:S02]  /*04b0*/  ULDC UR4, c[0x0][0x32c] ;  /* 0x0000cb0000047ab9 */ /* 0x000fe40000000800 */
[----:B------:R-:W-:-:S03]  /*04c0*/  UISETP.NE.AND UP0, UPT, UR11, UR4, UPT ;  /* 0x000000040b00728c */ /* 0x000fc6000bf05270 */
[----:B------:R-:W-:Y:S02]  /*04d0*/  ULDC.64 UR4, c[0x0][0x330] ;  /* 0x0000cc0000047ab9 */ /* 0x000fe40000000a00 */
[----:B------:R-:W-:-:S07]  /*04e0*/  UIMAD.WIDE.U32 UR14, UR12, UR4, URZ ;  /* 0x000000040c0e72a5 */ /* 0x000fce000f8e003f */
[----:B------:R-:W-:Y:S02]  /*04f0*/  @UP0 UMOV UR11, UR15 ;  /* 0x0000000f000b0c82 */ /* 0x000fe40008000000 */
[----:B------:R-:W-:Y:S02]  /*0500*/  @UP0 USHF.R.U32.HI UR12, URZ, UR5, UR11 ;  /* 0x000000053f0c0299 */ /* 0x000fe4000801160b */
.L_x_479:
[----:B------:R-:W-:Y:S02]  /*0510*/  ULDC UR4, c[0x0][0x32c] ;  /* 0x0000cb0000047ab9 */ /* 0x000fe40000000800 */
[----:B------:R-:W-:-:S04]  /*0520*/  UIMAD UR4, UR12, UR4, UR4 ;  /* 0x000000040c0472a4 */ /* 0x000fc8000f8e0204 */
[----:B------:R-:W-:-:S04]  /*0530*/  UISETP.LT.AND UP0, UPT, UR10, UR4, UPT ;  /* 0x000000040a00728c */ /* 0x000fc8000bf01270 */
[----:B------:R-:W-:Y:S02]  /*0540*/  USEL UR10, UR10, UR4, UP0 ;  /* 0x000000040a0a7287 */ /* 0x000fe40008000000 */
.L_x_477:
[----:B-1----:R-:W-:Y:S01]  /*0550*/  UIADD3 UR11, UR8, 0x5f, URZ ;  /* 0x0000005f080b7890 */ /* 0x002fe2000fffe03f */
[----:B------:R-:W-:Y:S01]  /*0560*/  PLOP3.LUT P0, PT, PT, PT, UP1, 0x40, 0x0 ;  /* 0x000000000000781c */ /* 0x000fe20003f0e818 */
[----:B------:R-:W-:Y:S02]  /*0570*/  ULDC.64 UR4, c[0x0][0x2c8] ;  /* 0x0000b20000047ab9 */ /* 0x000fe40000000a00 */
[----:B------:R-:W-:Y:S02]  /*0580*/  UIMAD.WIDE.U32 UR12, UR19, UR4, URZ ;  /* 0x00000004130c72a5 */ /* 0x000fe4000f8e003f */
[----:B------:R-:W-:Y:S02]  /*0590*/  UIMAD.WIDE UR14, UR11, 0x2aaaaaab, URZ ;  /* 0x2aaaaaab0b0e78a5 */ /* 0x000fe4000f8e023f */
[----:B------:R-:W-:Y:S02]  /*05a0*/  UIADD3 UR10, UR10, 0x5f, URZ ;  /* 0x0000005f0a0a7890 */ /* 0x000fe4000fffe03f */
[----:B------:R-:W-:-:S02]  /*05b0*/  UMOV UR4, UR19 ;  /* 0x0000001300047c82 */ /* 0x000fc40008000000 */
[----:B------:R-:W-:Y:S02]  /*05c0*/  UIMAD.WIDE UR10, UR10, 0x2aaaaaab, URZ ;  /* 0x2aaaaaab0a0a78a5 */ /* 0x000fe4000f8e023f */
[----:B------:R-:W-:Y:S02]  /*05d0*/  ULDC UR18, c[0x0][0x168] ;  /* 0x00005a0000127ab9 */ /* 0x000fe40000000800 */
[----:B------:R-:W-:Y:S02]  /*05e0*/  @UP2 USHF.R.U32.HI UR4, URZ, UR5, UR13 ;  /* 0x000000053f042299 */ /* 0x000fe4000801160d */
[----:B------:R-:W-:Y:S02]  /*05f0*/  UIADD3 UR18, UR8, -UR18, URZ ;  /* 0x8000001208127290 */ /* 0x000fe4000fffe03f */
[----:B------:R-:W-:Y:S02]  /*0600*/  UMOV UR13, UR15 ;  /* 0x0000000f000d7c82 */ /* 0x000fe40008000000 */
[----:B------:R-:W-:-:S02]  /*0610*/  USHF.R.U32.HI UR12, URZ, 0x1f, UR13 ;  /* 0x0000001f3f0c7899 */ /* 0x000fc4000801160d */
[----:B------:R-:W-:Y:S02]  /*0620*/  USHF.R.U32.HI UR10, URZ, 0x1f, UR11 ;  /* 0x0000001f3f0a7899 */ /* 0x000fe4000801160b */
[----:B------:R-:W-:Y:S02]  /*0630*/  UIADD3 UR4, UR18, UR4, URZ ;  /* 0x0000000412047290 */ /* 0x000fe4000fffe03f */
[----:B------:R-:W-:Y:S02]  /*0640*/  ULDC UR5, c[0x0][0x324] ;  /* 0x0000c90000057ab9 */ /* 0x000fe40000000800 */
[----:B------:R-:W-:Y:S02]  /*0650*/  ULEA.HI.SX32 UR12, UR13, UR12, 0x1c ;  /* 0x0000000c0d0c7291 */ /* 0x000fe4000f8fe23f */
[----:B------:R-:W-:Y:S02]  /*0660*/  ULEA.HI.SX32 UR10, UR11, UR10, 0x1c ;  /* 0x0000000a0b0a7291 */ /* 0x000fe4000f8fe23f */
[----:B------:R-:W-:-:S02]  /*0670*/  UIADD3 UR5, UR4, -UR5, URZ ;  /* 0x8000000504057290 */ /* 0x000fc4000fffe03f */
[----:B------:R-:W-:-:S04]  /*0680*/  UISETP.LT.AND UP0, UPT, UR12, UR10, UPT ;  /* 0x0000000a0c00728c */ /* 0x000fc8000bf01270 */
[----:B------:R-:W-:Y:S01]  /*0690*/  USEL UR10, UR12, UR10, UP0 ;  /* 0x0000000a0c0a7287 */ /* 0x000fe20008000000 */
[----:B------:R-:W-:Y:S01]  /*06a0*/  MOV R2, UR5 ;  /* 0x0000000500027c02 */ /* 0x000fe20008000f00 */
[----:B------:R-:W-:Y:S05]  /*06b0*/  @P0 BRA `(.L_x_480) ;  /* 0x0000010000000947 */ /* 0x000fea0003800000 */
[----:B------:R-:W-:-:S04]  /*06c0*/  MOV R3, UR4 ;  /* 0x0000000400037c02 */ /* 0x000fc80008000f00 */
[----:B------:R-:W-:-:S13]  /*06d0*/  ISETP.GT.AND P0, PT, R3, -0x1, PT ;  /* 0xffffffff0300780c */ /* 0x000fda0003f04270 */
[----:B------:R-:W-:Y:S05]  /*06e0*/  @P0 BRA `(.L_x_481) ;  /* 0x0000007000000947 */ /* 0x000fea0003800000 */
[----:B------:R-:W-:Y:S01]  /*06f0*/  IMAD.MOV.U32 R0, RZ, RZ, c[0x0][0x32c] ;  /* 0x0000cb00ff007624 */ /* 0x000fe200078e00ff */
[----:B------:R-:W-:-:S04]  /*0700*/  LOP3.LUT R3, RZ, R3, RZ, 0x33, !PT ;  /* 0x00000003ff037212 */ /* 0x000fc800078e33ff */
[----:B------:R-:W-:-:S13]  /*0710*/  ISETP.NE.AND P0, PT, R0, 0x1, PT ;  /* 0x000000010000780c */ /* 0x000fda0003f05270 */
[----:B------:R-:W-:-:S05]  /*0720*/  @P0 IMAD.HI.U32 R0, R3, c[0x0][0x330], RZ ;  /* 0x0000cc0003000a27 */ /* 0x000fca00078e00ff */
[----:B------:R-:W-:-:S04]  /*0730*/  @P0 SHF.R.U32.HI R3, RZ, c[0x0][0x334], R0 ;  /* 0x0000cd00ff030a19 */ /* 0x000fc80000011600 */
[----:B------:R-:W-:Y:S01]  /*0740*/  LOP3.LUT R3, RZ, R3, RZ, 0x33, !PT ;  /* 0x00000003ff037212 */ /* 0x000fe200078e33ff */
[----:B------:R-:W-:Y:S05]  /*0750*/  BRA `(.L_x_482) ;  /* 0x0000004000007947 */ /* 0x000fea0003800000 */
.L_x_481:
[----:B------:R-:W-:-:S04]  /*0760*/  MOV R0, c[0x0][0x32c] ;  /* 0x0000cb0000007a02 */ /* 0x000fc80000000f00 */
[----:B------:R-:W-:-:S13]  /*0770*/  ISETP.NE.AND P0, PT, R0, 0x1, PT ;  /* 0x000000010000780c */ /* 0x000fda0003f05270 */
[----:B------:R-:W-:-:S05]  /*0780*/  @P0 IMAD.HI.U32 R0, R3, c[0x0][0x330], RZ ;  /* 0x0000cc0003000a27 */ /* 0x000fca00078e00ff */
[----:B------:R-:W-:-:S05]  /*0790*/  @P0 SHF.R.U32.HI R3, RZ, c[0x0][0x334], R0 ;  /* 0x0000cd00ff030a19 */ /* 0x000fca0000011600 */
.L_x_482:
[----:B------:R-:W-:-:S05]  /*07a0*/  IMAD R3, R3, c[0x0][0x32c], RZ ;  /* 0x0000cb0003037a24 */ /* 0x000fca00078e02ff */
[----:B------:R-:W-:-:S05]  /*07b0*/  IMNMX R2, R2, R3, !PT ;  /* 0x0000000302027217 */ /* 0x000fca0007800200 */
.L_x_480:
[----:B------:R-:W-:Y:S01]  /*07c0*/  IMAD.HI R2, R2, 0x2aaaaaab, RZ ;  /* 0x2aaaaaab02027827 */ /* 0x000fe200078e02ff */
[----:B------:R-:W-:Y:S02]  /*07d0*/  USHF.R.U32.HI UR5, URZ, 0x10, UR7 ;  /* 0x000000103f057899 */ /* 0x000fe40008011607 */
[----:B------:R-:W-:Y:S01]  /*07e0*/  ULDC UR4, c[0x0][0x338] ;  /* 0x0000ce0000047ab9 */ /* 0x000fe20000000800 */
[----:B------:R-:W-:Y:S01]  /*07f0*/  IMAD.MOV.U32 R6, RZ, RZ, RZ ;  /* 0x000000ffff067224 */ /* 0x000fe200078e00ff */
[----:B------:R-:W-:Y:S01]  /*0800*/  SHF.R.U32.HI R0, RZ, 0x1f, R2 ;  /* 0x0000001fff007819 */ /* 0x000fe20000011602 */
[----:B------:R-:W-:-:S03]  /*0810*/  UISETP.NE.AND UP0, UPT, UR5, URZ, UPT ;  /* 0x0000003f0500728c */ /* 0x000fc6000bf05270 */
[----:B------:R-:W-:Y:S01]  /*0820*/  LEA.HI.SX32 R0, R2, R0, 0x1c ;  /* 0x0000000002007211 */ /* 0x000fe200078fe2ff */
[----:B------:R-:W-:-:S03]  /*0830*/  USEL UR4, UR5, UR4, UP0 ;  /* 0x0000000405047287 */ /* 0x000fc60008000000 */
[----:B------:R-:W-:-:S04]  /*0840*/  IMNMX R230, RZ, R0, !PT ;  /* 0x00000000ffe67217 */ /* 0x000fc80007800200 */
[----:B------:R-:W-:-:S13]  /*0850*/  ISETP.LT.AND P0, PT, R230, UR10, PT ;  /* 0x0000000ae6007c0c */ /* 0x000fda000bf01270 */
[----:B------:R-:W-:Y:S05]  /*0860*/  @!P0 BRA `(.L_x_483) ;  /* 0x000001c000008947 */ /* 0x000fea0003800000 */
[----:B------:R-:W-:Y:S01]  /*0870*/  IMAD.U32 R0, RZ, RZ, UR4 ;  /* 0x00000004ff007e24 */ /* 0x000fe2000f8e00ff */
[----:B------:R-:W-:-:S04]  /*0880*/  UIADD3 UR5, UR4, -0x1, UR10 ;  /* 0xffffffff04057890 */ /* 0x000fc8000fffe00a */
[-C--:B------:R-:W-:Y:S02]  /*0890*/  IABS R4, R0.reuse ;  /* 0x0000000000047213 */ /* 0x080fe40000000000 */
[----:B------:R-:W-:Y:S02]  /*08a0*/  IADD3 R5, -R230, UR5, RZ ;  /* 0x00000005e6057c10 */ /* 0x000fe4000fffe1ff */
[----:B------:R-:W1:Y:S01]  /*08b0*/  I2F.RP R6, R4 ;  /* 0x0000000400067306 */ /* 0x000e620000209400 */
[----:B------:R-:W-:Y:S02]  /*08c0*/  IABS R0, R0 ;  /* 0x0000000000007213 */ /* 0x000fe40000000000 */
[----:B------:R-:W-:Y:S02]  /*08d0*/  IABS R2, R5 ;  /* 0x0000000500027213 */ /* 0x000fe40000000000 */
[----:B------:R-:W-:Y:S01]  /*08e0*/  LOP3.LUT R5, R5, UR4, RZ, 0x3c, !PT ;  /* 0x0000000405057c12 */ /* 0x000fe2000f8e3cff */
[----:B------:R-:W-:-:S03]  /*08f0*/  IMAD.MOV R0, RZ, RZ, -R0 ;  /* 0x000000ffff007224 */ /* 0x000fc600078e0a00 */
[----:B------:R-:W-:Y:S01]  /*0900*/  ISETP.GE.AND P0, PT, R5, RZ, PT ;  /* 0x000000ff0500720c */ /* 0x000fe20003f06270 */
[----:B-1----:R-:W1:Y:S02]  /*0910*/  MUFU.RCP R6, R6 ;  /* 0x0000000600067308 */ /* 0x002e640000001000 */
[----:B-1----:R-:W-:-:S06]  /*0920*/  IADD3 R6, R6, 0xffffffe, RZ ;  /* 0x0ffffffe06067810 */ /* 0x002fcc0007ffe0ff */
[----:B------:R-:W1:Y:S02]  /*0930*/  F2I.FTZ.U32.TRUNC.NTZ R7, R6 ;  /* 0x0000000600077305 */ /* 0x000e64000021f000 */
[----:B-1----:R-:W-:Y:S02]  /*0940*/  IMAD.MOV R3, RZ, RZ, -R7 ;  /* 0x000000ffff037224 */ /* 0x002fe400078e0a07 */
[----:B------:R-:W-:Y:S02]  /*0950*/  IMAD.MOV.U32 R6, RZ, RZ, RZ ;  /* 0x000000ffff067224 */ /* 0x000fe400078e00ff */
[----:B------:R-:W-:-:S04]  /*0960*/  IMAD R3, R3, R4, RZ ;  /* 0x0000000403037224 */ /* 0x000fc800078e02ff */
[----:B------:R-:W-:-:S06]  /*0970*/  IMAD.HI.U32 R3, R7, R3, R6 ;  /* 0x0000000307037227 */ /* 0x000fcc00078e0006 */
[----:B------:R-:W-:-:S04]  /*0980*/  IMAD.HI.U32 R3, R3, R2, RZ ;  /* 0x0000000203037227 */ /* 0x000fc800078e00ff */
[----:B------:R-:W-:-:S05]  /*0990*/  IMAD R0, R3, R0, R2 ;  /* 0x0000000003007224 */ /* 0x000fca00078e0202 */
[----:B------:R-:W-:-:S13]  /*09a0*/  ISETP.GT.U32.AND P1, PT, R4, R0, PT ;  /* 0x000000000400720c */ /* 0x000fda0003f24070 */
[----:B------:R-:W-:Y:S01]  /*09b0*/  @!P1 IMAD.IADD R0, R0, 0x1, -R4 ;  /* 0x0000000100009824 */ /* 0x000fe200078e0a04 */
[----:B------:R-:W-:Y:S02]  /*09c0*/  @!P1 IADD3 R3, R3, 0x1, RZ ;  /* 0x0000000103039810 */ /* 0x000fe40007ffe0ff */
[----:B------:R-:W-:Y:S02]  /*09d0*/  ISETP.NE.AND P1, PT, RZ, UR4, PT ;  /* 0x00000004ff007c0c */ /* 0x000fe4000bf25270 */
[----:B------:R-:W-:-:S13]  /*09e0*/  ISETP.GE.U32.AND P2, PT, R0, R4, PT ;  /* 0x000000040000720c */ /* 0x000fda0003f46070 */
[----:B------:R-:W-:-:S05]  /*09f0*/  @P2 IADD3 R3, R3, 0x1, RZ ;  /* 0x0000000103032810 */ /* 0x000fca0007ffe0ff */
[----:B------:R-:W-:Y:S01]  /*0a00*/  @!P0 IMAD.MOV R3, RZ, RZ, -R3 ;  /* 0x000000ffff038224 */ /* 0x000fe200078e0a03 */
[----:B------:R-:W-:-:S05]  /*0a10*/  @!P1 LOP3.LUT R3, RZ, UR4, RZ, 0x33, !PT ;  /* 0x00000004ff039c12 */ /* 0x000fca000f8e33ff */
[----:B------:R-:W-:Y:S02]  /*0a20*/  IMAD.MOV.U32 R6, RZ, RZ, R3 ;  /* 0x000000ffff067224 */ /* 0x000fe400078e0003 */
.L_x_483:
[----:B------:R-:W-:Y:S01]  /*0a30*/  ULOP3.LUT UR7, UR7, 0xffff, URZ, 0xc0, !UPT ;  /* 0x0000ffff07077892 */ /* 0x000fe2000f8ec03f */
[----:B------:R-:W-:Y:S01]  /*0a40*/  PLOP3.LUT P4, PT, PT, PT, PT, 0x80, 0x0 ;  /* 0x000000000000781c */ /* 0x000fe20003f8f070 */
[----:B------:R-:W-:Y:S01]  /*0a50*/  CS2R R8, SRZ ;  /* 0x0000000000087805 */ /* 0x000fe2000001ff00 */
[----:B------:R-:W-:Y:S01]  /*0a60*/  CS2R R4, SRZ ;  /* 0x0000000000047805 */ /* 0x000fe2000001ff00 */
[----:B------:R-:W-:Y:S01]  /*0a70*/  CS2R R122, SRZ ;  /* 0x00000000007a7805 */ /* 0x000fe2000001ff00 */
[----:B------:R-:W-:Y:S01]  /*0a80*/  CS2R R120, SRZ ;  /* 0x0000000000787805 */ /* 0x000fe2000001ff00 */
[----:B------:R-:W-:Y:S01]  /*0a90*/  IMAD R230, R6, UR7, R230 ;  /* 0x0000000706e67c24 */ /* 0x000fe2000f8e02e6 */
[----:B------:R-:W-:Y:S01]  /*0aa0*/  CS2R R126, SRZ ;  /* 0x00000000007e7805 */ /* 0x000fe2000001ff00 */
[----:B------:R-:W-:Y:S01]  /*0ab0*/  CS2R R124, SRZ ;  /* 0x00000000007c7805 */ /* 0x000fe2000001ff00 */
[----:B------:R-:W-:Y:S01]  /*0ac0*/  CS2R R118, SRZ ;  /* 0x0000000000767805 */ /* 0x000fe2000001ff00 */
[----:B------:R-:W-:Y:S01]  /*0ad0*/  IMAD.IADD R6, R230, 0x1, R6 ;  /* 0x00000001e6067824 */ /* 0x000fe200078e0206 */
[----:B------:R-:W-:Y:S01]  /*0ae0*/  CS2R R116, SRZ ;  /* 0x0000000000747805 */ /* 0x000fe2000001ff00 */
[----:B------:R-:W-:Y:S01]  /*0af0*/  CS2R R130, SRZ ;  /* 0x0000000000827805 */ /* 0x000fe2000001ff00 */
[----:B------:R-:W-:Y:S01]  /*0b00*/  CS2R R128, SRZ ;  /* 0x0000000000807805 */ /* 0x000fe2000001ff00 */
[----:B------:R-:W-:Y:S01]  /*0b10*/  CS2R R110, SRZ ;  /* 0x00000000006e7805 */ /* 0x000fe2000001ff00 */
[----:B------:R-:W-:Y:S01]  /*0b20*/  IMNMX R6, R6, UR10, PT ;  /* 0x0000000a06067c17 */ /* 0x000fe2000b800200 */
        /* <DEDUP_REMOVED lines=32> */
[----:B------:R-:W-:Y:S02]  /*0d30*/  IMAD.U32 R2, RZ, RZ, UR4 ;  /* 0x00000004ff027e24 */ /* 0x000fe4000f8e00ff */
[----:B------:R-:W-:Y:S01]  /*0d40*/  IMAD.U32 R3, RZ, RZ, UR5 ;  /* 0x00000005ff037e24 */ /* 0x000fe2000f8e00ff */
[----:B------:R-:W-:Y:S01]  /*0d50*/  SHF.R.S32.HI R173, RZ, 0x1f, R171 ;  /* 0x0000001fffad7819 */ /* 0x000fe200000114ab */
[----:B------:R-:W-:Y:S01]  /*0d60*/  USHF.R.S32.HI UR7, URZ, 0x1f, UR9 ;  /* 0x0000001f3f077899 */ /* 0x000fe20008011409 */
[----:B------:R-:W-:Y:S01]  /*0d70*/  PLOP3.LUT P2, PT, PT, PT, UP2, 0x80, 0x0 ;  /* 0x000000000000781c */ /* 0x000fe20003f4f028 */
[----:B------:R-:W-:Y:S01]  /*0d80*/  ULDC.64 UR4, c[0x0][0x1b8] ;  /* 0x00006e0000047ab9 */ /* 0x000fe20000000a00 */
[----:B------:R1:W2:Y:S01]  /*0d90*/  @P1 LDG.E R2, [R2.64] ;  /* 0x0000001002021981 */ /* 0x0002a2000c1e1900 */
[CC--:B------:R-:W-:Y:S01]  /*0da0*/  LEA.HI R18, R173.reuse, R171.reuse, RZ, 0x3 ;  /* 0x000000abad127211 */ /* 0x0c0fe200078f18ff */
[----:B------:R-:W-:Y:S01]  /*0db0*/  UIMAD UR7, UR7, UR4, URZ ;  /* 0x00000004070772a4 */ /* 0x000fe2000f8e023f */
[----:B------:R-:W-:Y:S01]  /*0dc0*/  PLOP3.LUT P0, PT, PT, PT, UP2, 0x80, 0x0 ;  /* 0x000000000000781c */ /* 0x000fe20003f0f028 */
[----:B------:R-:W-:Y:S01]  /*0dd0*/  UIMAD.WIDE.U32 UR12, UR9, UR4, URZ ;  /* 0x00000004090c72a5 */ /* 0x000fe2000f8e003f */
[----:B------:R-:W-:Y:S01]  /*0de0*/  LOP3.LUT R0, R18, 0xfffffff8, RZ, 0xc0, !PT ;  /* 0xfffffff812007812 */ /* 0x000fe200078ec0ff */
[----:B------:R-:W-:Y:S01]  /*0df0*/  UIMAD UR7, UR9, UR5, UR7 ;  /* 0x00000005090772a4 */ /* 0x000fe2000f8e0207 */
[----:B------:R-:W-:Y:S01]  /*0e00*/  SHF.R.S32.HI R18, RZ, 0x3, R18 ;  /* 0x00000003ff127819 */ /* 0x000fe20000011412 */
[----:B------:R-:W-:Y:S01]  /*0e10*/  USHF.R.S32.HI UR10, URZ, 0x1f, UR6 ;  /* 0x0000001f3f0a7899 */ /* 0x000fe20008011406 */
[-C--:B------:R-:W-:Y:S01]  /*0e20*/  LEA.HI R21, R173, R171.reuse, RZ, 0x4 ;  /* 0x000000abad157211 */ /* 0x080fe200078f20ff */
[----:B------:R-:W-:Y:S01]  /*0e30*/  IMAD.IADD R0, R171, 0x1, -R0 ;  /* 0x00000001ab007824 */ /* 0x000fe200078e0a00 */
[----:B------:R-:W-:Y:S01]  /*0e40*/  ULDC.64 UR4, c[0x0][0x1c0] ;  /* 0x0000700000047ab9 */ /* 0x000fe20000000a00 */
[----:B------:R-:W-:Y:S01]  /*0e50*/  IMAD.SHL.U32 R229, R18, 0x40, RZ ;  /* 0x0000004012e57824 */ /* 0x000fe200078e00ff */
[----:B------:R-:W-:Y:S01]  /*0e60*/  UIADD3 UR13, UR13, UR7, URZ ;  /* 0x000000070d0d7290 */ /* 0x000fe2000fffe03f */
[C---:B------:R-:W-:Y:S01]  /*0e70*/  IMAD R233, R0.reuse, 0x10, R18 ;  /* 0x0000001000e97824 */ /* 0x040fe200078e0212 */
[----:B------:R-:W-:Y:S01]  /*0e80*/  UIMAD UR10, UR10, UR4, URZ ;  /* 0x000000040a0a72a4 */ /* 0x000fe2000f8e023f */
[----:B------:R-:W-:Y:S01]  /*0e90*/  IMAD.SHL.U32 R0, R0, 0x8, RZ ;  /* 0x0000000800007824 */ /* 0x000fe200078e00ff */
[----:B------:R-:W-:Y:S01]  /*0ea0*/  UIMAD.WIDE.U32 UR12, UR6, UR4, UR12 ;  /* 0x00000004060c72a5 */ /* 0x000fe2000f8e000c */
[----:B------:R-:W-:Y:S01]  /*0eb0*/  LOP3.LUT R229, R229, 0x1c0, RZ, 0xc0, !PT ;  /* 0x000001c0e5e57812 */ /* 0x000fe200078ec0ff */
[----:B------:R-:W-:Y:S01]  /*0ec0*/  UIMAD UR5, UR6, UR5, UR10 ;  /* 0x00000005060572a4 */ /* 0x000fe2000f8e020a */
[----:B------:R-:W-:Y:S01]  /*0ed0*/  IADD3 R4, R233, UR19, RZ ;  /* 0x00000013e9047c10 */ /* 0x000fe2000fffe0ff */
[----:B------:R-:W-:Y:S01]  /*0ee0*/  ULDC UR4, c[0x0][0x2c4] ;  /* 0x0000b10000047ab9 */ /* 0x000fe20000000800 */
[----:B------:R-:W-:Y:S01]  /*0ef0*/  LEA.HI R88, R173, R171, RZ, 0x3 ;  /* 0x000000abad587211 */ /* 0x000fe200078f18ff */
[----:B------:R-:W-:Y:S01]  /*0f00*/  UIADD3 UR5, UR13, UR5, URZ ;  /* 0x000000050d057290 */ /* 0x000fe2000fffe03f */
[----:B------:R-:W-:Y:S01]  /*0f10*/  IMAD.U32 R9, RZ, RZ, UR13 ;  /* 0x0000000dff097e24 */ /* 0x000fe2000f8e00ff */
[----:B------:R-:W-:Y:S01]  /*0f20*/  ULDC UR7, c[0x0][0x168] ;  /* 0x00005a0000077ab9 */ /* 0x000fe20000000800 */
[----:B-1----:R-:W-:Y:S01]  /*0f30*/  @P2 IMAD.HI.U32 R3, R4, c[0x0][0x2c8], RZ ;  /* 0x0000b20004032a27 */ /* 0x002fe200078e00ff */
[----:B------:R-:W-:Y:S01]  /*0f40*/  UIMAD UR7, UR4, UR7, URZ ;  /* 0x00000007040772a4 */ /* 0x000fe2000f8e023f */
[----:B------:R-:W-:Y:S01]  /*0f50*/  LOP3.LUT R88, R88, 0xfffffff8, RZ, 0xc0, !PT ;  /* 0xfffffff858587812 */ /* 0x000fe200078ec0ff */
[----:B------:R-:W-:Y:S01]  /*0f60*/  BSSY B0, `(.L_x_485) ;  /* 0x0000034000007945 */ /* 0x000fe20003800000 */
[----:B------:R-:W-:Y:S01]  /*0f70*/  IMAD.MOV.U32 R7, RZ, RZ, R4 ;  /* 0x000000ffff077224 */ /* 0x000fe200078e0004 */
[----:B------:R-:W-:Y:S01]  /*0f80*/  @P0 SHF.R.U32.HI R7, RZ, c[0x0][0x2cc], R3 ;  /* 0x0000b300ff070a19 */ /* 0x000fe20000011603 */
[----:B------:R-:W-:Y:S01]  /*0f90*/  IMAD.U32 R8, RZ, RZ, UR12 ;  /* 0x0000000cff087e24 */ /* 0x000fe2000f8e00ff */
[----:B------:R-:W-:Y:S01]  /*0fa0*/  ISETP.GE.AND P0, PT, R0, c[0x0][0x198], PT ;  /* 0x0000660000007a0c */ /* 0x000fe20003f06270 */
[----:B------:R-:W-:Y:S01]  /*0fb0*/  IMAD.U32 R9, RZ, RZ, UR5 ;  /* 0x00000005ff097e24 */ /* 0x000fe2000f8e00ff */
[--C-:B------:R-:W-:Y:S01]  /*0fc0*/  SHF.R.S32.HI R5, RZ, 0x1f, R7.reuse ;  /* 0x0000001fff057819 */ /* 0x100fe20000011407 */
[----:B------:R-:W-:-:S02]  /*0fd0*/  IMAD.MOV R3, RZ, RZ, -R7 ;  /* 0x000000ffff037224 */ /* 0x000fc400078e0a07 */
[----:B------:R-:W-:-:S04]  /*0fe0*/  IMAD.WIDE.U32 R10, R7, c[0x0][0x1b0], R8 ;  /* 0x00006c00070a7a25 */ /* 0x000fc800078e0008 */
[----:B------:R-:W-:Y:S02]  /*0ff0*/  IMAD R5, R5, c[0x0][0x1b0], RZ ;  /* 0x00006c0005057a24 */ /* 0x000fe400078e02ff */
[----:B------:R-:W-:Y:S01]  /*1000*/  IMAD R4, R3, c[0x0][0x2c4], R4 ;  /* 0x0000b10003047a24 */ /* 0x000fe200078e0204 */
[----:B------:R-:W-:Y:S01]  /*1010*/  LOP3.LUT R3, R229, 0x38, R0, 0xf8, !PT ;  /* 0x00000038e5037812 */ /* 0x000fe200078ef800 */
[----:B------:R-:W-:Y:S01]  /*1020*/  IMAD R5, R7, c[0x0][0x1b4], R5 ;  /* 0x00006d0007057a24 */ /* 0x000fe200078e0205 */
[----:B------:R-:W-:Y:S01]  /*1030*/  LOP3.LUT R7, R21, 0xfffffff0, RZ, 0xc0, !PT ;  /* 0xfffffff015077812 */ /* 0x000fe200078ec0ff */
[----:B------:R-:W-:Y:S01]  /*1040*/  IMAD.IADD R88, R171, 0x1, -R88 ;  /* 0x00000001ab587824 */ /* 0x000fe200078e0a58 */
[----:B------:R-:W-:Y:S01]  /*1050*/  SHF.R.S32.HI R9, RZ, 0x1f, R4 ;  /* 0x0000001fff097819 */ /* 0x000fe20000011404 */
[----:B------:R-:W-:Y:S01]  /*1060*/  IMAD.IADD R11, R11, 0x1, R5 ;  /* 0x000000010b0b7824 */ /* 0x000fe200078e0205 */
[----:B------:R-:W-:Y:S01]  /*1070*/  SHF.R.U32.HI R229, RZ, 0x3, R229 ;  /* 0x00000003ffe57819 */ /* 0x000fe200000116e5 */
[----:B------:R-:W-:-:S02]  /*1080*/  IMAD.IADD R0, R171, 0x1, -R7 ;  /* 0x00000001ab007824 */ /* 0x000fc400078e0a07 */
[----:B------:R-:W-:Y:S01]  /*1090*/  IMAD R9, R9, c[0x0][0x1a8], RZ ;  /* 0x00006a0009097a24 */ /* 0x000fe200078e02ff */
[----:B------:R-:W-:Y:S01]  /*10a0*/  LOP3.LUT R229, R3, R229, RZ, 0x3c, !PT ;  /* 0x000000e503e57212 */ /* 0x000fe200078e3cff */
[----:B------:R-:W-:Y:S01]  /*10b0*/  IMAD.SHL.U32 R236, R88, 0x8, RZ ;  /* 0x0000000858ec7824 */ /* 0x000fe200078e00ff */
[----:B------:R-:W-:Y:S01]  /*10c0*/  SHF.R.S32.HI R20, RZ, 0x1f, R0 ;  /* 0x0000001fff147819 */ /* 0x000fe20000011400 */
[C---:B------:R-:W-:Y:S02]  /*10d0*/  IMAD R9, R4.reuse, c[0x0][0x1ac], R9 ;  /* 0x00006b0004097a24 */ /* 0x040fe400078e0209 */
[----:B------:R-:W-:Y:S01]  /*10e0*/  IMAD.WIDE.U32 R4, R4, c[0x0][0x1a8], R10 ;  /* 0x00006a0004047a25 */ /* 0x000fe200078e000a */
[----:B------:R-:W-:Y:S02]  /*10f0*/  LEA.HI R20, R20, R0, RZ, 0x3 ;  /* 0x0000000014147211 */ /* 0x000fe400078f18ff */
[----:B------:R-:W-:Y:S01]  /*1100*/  SHF.R.S32.HI R235, RZ, 0x1f, R236 ;  /* 0x0000001fffeb7819 */ /* 0x000fe200000114ec */
[----:B------:R-:W-:Y:S01]  /*1110*/  IMAD.IADD R9, R5, 0x1, R9 ;  /* 0x0000000105097824 */ /* 0x000fe200078e0209 */
[----:B------:R-:W-:-:S02]  /*1120*/  LOP3.LUT R19, R20, 0xfffffff8, RZ, 0xc0, !PT ;  /* 0xfffffff814137812 */ /* 0x000fc400078ec0ff */
[----:B------:R-:W-:Y:S02]  /*1130*/  LEA R10, P2, R4, c[0x0][0x160], 0x1 ;  /* 0x00005800040a7a11 */ /* 0x000fe400078408ff */
[----:B------:R-:W-:Y:S01]  /*1140*/  LEA.HI R5, R173, R171, RZ, 0x6 ;  /* 0x000000abad057211 */ /* 0x000fe200078f30ff */
[----:B------:R-:W-:Y:S01]  /*1150*/  IMAD.IADD R19, R0, 0x1, -R19 ;  /* 0x0000000100137824 */ /* 0x000fe200078e0a13 */
[----:B------:R-:W-:Y:S01]  /*1160*/  LEA.HI.X R9, R4, c[0x0][0x164], R9, 0x1, P2 ;  /* 0x0000590004097a11 */ /* 0x000fe200010f0c09 */
[----:B------:R-:W-:Y:S01]  /*1170*/  IMAD.MOV.U32 R0, RZ, RZ, 0x10 ;  /* 0x00000010ff007424 */ /* 0x000fe200078e00ff */
[----:B------:R1:W3:Y:S01]  /*1180*/  SHFL.IDX PT, R12, R10, RZ, 0x181f ;  /* 0x00181fff0a0c7589 */ /* 0x0002e200000e0000 */
[----:B------:R-:W-:Y:S02]  /*1190*/  IMAD.SHL.U32 R5, R5, 0x8, RZ ;  /* 0x0000000805057824 */ /* 0x000fe400078e00ff */
[----:B------:R-:W-:Y:S01]  /*11a0*/  IMAD.MOV.U32 R4, RZ, RZ, 0x20 ;  /* 0x00000020ff047424 */ /* 0x000fe200078e00ff */
[----:B------:R1:W4:Y:S02]  /*11b0*/  SHFL.IDX PT, R3, R9, RZ, 0x181f ;  /* 0x00181fff09037589 */ /* 0x00032400000e0000 */
[----:B------:R-:W-:Y:S01]  /*11c0*/  LOP3.LUT R229, R229, 0xfffffe00, R5, 0xf8, !PT ;  /* 0xfffffe00e5e57812 */ /* 0x000fe200078ef805 */
[----:B--2---:R2:W1:Y:S02]  /*11d0*/  @P1 R2UR UR10, R2 ;  /* 0x00000000020a13c2 */ /* 0x00446400000e0000 */
[----:B-1----:R-:W-:Y:S01]  /*11e0*/  @!UP0 UMOV UR10, UR6 ;  /* 0x00000006000a8c82 */ /* 0x002fe20008000000 */
[----:B--2---:R-:W-:-:S04]  /*11f0*/  IADD3 R2, R18, UR19, RZ ;  /* 0x0000001312027c10 */ /* 0x004fc8000fffe0ff */
[----:B------:R-:W-:-:S04]  /*1200*/  ISETP.GE.AND P3, PT, R2, UR7, PT ;  /* 0x0000000702007c0c */ /* 0x000fc8000bf66270 */
[----:B------:R-:W-:-:S05]  /*1210*/  R2P PR, R19, 0x6 ;  /* 0x0000000613007804 */ /* 0x000fca0000000000 */
[----:B------:R-:W-:Y:S02]  /*1220*/  SEL R0, R0, 0xfffffff0, !P1 ;  /* 0xfffffff000007807 */ /* 0x000fe40004800000 */
[----:B------:R-:W-:Y:S02]  /*1230*/  SEL R4, R4, 0xffffffe0, !P2 ;  /* 0xffffffe004047807 */ /* 0x000fe40005000000 */
[----:B------:R-:W-:Y:S05]  /*1240*/  @P3 BRA `(.L_x_486) ;  /* 0x0000005000003947 */ /* 0x000fea0003800000 */
[----:B---34-:R-:W-:-:S04]  /*1250*/  LEA R12, P1, R236, R12, 0x1 ;  /* 0x0000000cec0c7211 */ /* 0x018fc800078208ff */
[----:B------:R-:W-:Y:S01]  /*1260*/  LEA.HI.X R13, R236, R3, R235, 0x1, P1 ;  /* 0x00000003ec0d7211 */ /* 0x000fe200008f0ceb */
[----:B------:R-:W-:-:S05]  /*1270*/  IMAD.SHL.U32 R3, R229, 0x2, RZ ;  /* 0x00000002e5037824 */ /* 0x000fca00078e00ff */
[----:B------:R-:W-:Y:S01]  /*1280*/  @!PT LDS RZ, [RZ] ;  /* 0x00000000fffff984 */ /* 0x000fe20000000800 */
[----:B------:R1:W-:Y:S03]  /*1290*/  LDGSTS.E.BYPASS.LTC128B.128 [R3+0x6100], [R12.64], !P0 ;  /* 0x061000000c037fae */ /* 0x0003e6000c101d50 */
.L_x_486:
[----:B---34-:R-:W-:Y:S05]  /*12a0*/  BSYNC B0 ;  /* 0x0000000000007941 */ /* 0x018fea0003800000 */
.L_x_485:
[----:B------:R-:W-:Y:S01]  /*12b0*/  IADD3 R5, R2, 0x10, RZ ;  /* 0x0000001002057810 */ /* 0x000fe20007ffe0ff */
[----:B-1----:R1:W2:Y:S01]  /*12c0*/  SHFL.IDX PT, R3, R9, 0x1, 0x181f ;  /* 0x00381f0009037f89 */ /* 0x0022a200000e0000 */
[----:B------:R-:W-:Y:S02]  /*12d0*/  BSSY B0, `(.L_x_487) ;  /* 0x0000009000007945 */ /* 0x000fe40003800000 */
[----:B------:R-:W-:Y:S01]  /*12e0*/  ISETP.GE.AND P1, PT, R5, UR7, PT ;  /* 0x0000000705007c0c */ /* 0x000fe2000bf26270 */
[----:B------:R1:W3:-:S12]  /*12f0*/  SHFL.IDX PT, R12, R10, 0x1, 0x181f ;  /* 0x00381f000a0c7f89 */ /* 0x0002d800000e0000 */
[----:B------:R-:W-:Y:S05]  /*1300*/  @P1 BRA `(.L_x_488) ;  /* 0x0000005000001947 */ /* 0x000fea0003800000 */
[----:B---3--:R-:W-:-:S04]  /*1310*/  LEA R12, P1, R236, R12, 0x1 ;  /* 0x0000000cec0c7211 */ /* 0x008fc800078208ff */
[----:B--2---:R-:W-:Y:S01]  /*1320*/  LEA.HI.X R13, R236, R3, R235, 0x1, P1 ;  /* 0x00000003ec0d7211 */ /* 0x004fe200008f0ceb */
[----:B------:R-:W-:-:S05]  /*1330*/  IMAD.SHL.U32 R3, R229, 0x2, RZ ;  /* 0x00000002e5037824 */ /* 0x000fca00078e00ff */
[----:B------:R-:W-:Y:S01]  /*1340*/  @!PT LDS RZ, [RZ] ;  /* 0x00000000fffff984 */ /* 0x000fe20000000800 */
[----:B------:R2:W-:Y:S03]  /*1350*/  LDGSTS.E.BYPASS.LTC128B.128 [R3+0x6900], [R12.64], !P0 ;  /* 0x069000000c037fae */ /* 0x0005e6000c101d50 */
.L_x_488:
[----:B------:R-:W-:Y:S05]  /*1360*/  BSYNC B0 ;  /* 0x0000000000007941 */ /* 0x000fea0003800000 */
.L_x_487:
[----:B------:R-:W-:Y:S01]  /*1370*/  IADD3 R5, R2, 0x20, RZ ;  /* 0x0000002002057810 */ /* 0x000fe20007ffe0ff */
[----:B--2---:R2:W4:Y:S01]  /*1380*/  SHFL.IDX PT, R3, R9, 0x2, 0x181f ;  /* 0x00581f0009037f89 */ /* 0x00452200000e0000 */
[----:B------:R-:W-:Y:S02]  /*1390*/  BSSY B0, `(.L_x_489) ;  /* 0x0000009000007945 */ /* 0x000fe40003800000 */
[----:B------:R-:W-:Y:S01]  /*13a0*/  ISETP.GE.AND P1, PT, R5, UR7, PT ;  /* 0x0000000705007c0c */ /* 0x000fe2000bf26270 */
[----:B---3--:R2:W3:-:S12]  /*13b0*/  SHFL.IDX PT, R12, R10, 0x2, 0x181f ;  /* 0x00581f000a0c7f89 */ /* 0x0084d800000e0000 */
[----:B------:R-:W-:Y:S05]  /*13c0*/  @P1 BRA `(.L_x_490) ;  /* 0x0000005000001947 */ /* 0x000fea0003800000 */
[----:B---3--:R-:W-:-:S04]  /*13d0*/  LEA R12, P1, R236, R12, 0x1 ;  /* 0x0000000cec0c7211 */ /* 0x008fc800078208ff */
[----:B----4-:R-:W-:Y:S01]  /*13e0*/  LEA.HI.X R13, R236, R3, R235, 0x1, P1 ;  /* 0x00000003ec0d7211 */ /* 0x010fe200008f0ceb */
[----:B------:R-:W-:-:S05]  /*13f0*/  IMAD.SHL.U32 R3, R229, 0x2, RZ ;  /* 0x00000002e5037824 */ /* 0x000fca00078e00ff */
[----:B------:R-:W-:Y:S01]  /*1400*/  @!PT LDS RZ, [RZ] ;  /* 0x00000000fffff984 */ /* 0x000fe20000000800 */
[----:B------:R3:W-:Y:S03]  /*1410*/  LDGSTS.E.BYPASS.LTC128B.128 [R3+0x7100], [R12.64], !P0 ;  /* 0x071000000c037fae */ /* 0x0007e6000c101d50 */
.L_x_490:
[----:B------:R-:W-:Y:S05]  /*1420*/  BSYNC B0 ;  /* 0x0000000000007941 */ /* 0x000fea0003800000 */
.L_x_489:
[----:B------:R-:W-:Y:S01]  /*1430*/  IADD3 R5, R2, 0x30, RZ ;  /* 0x0000003002057810 */ /* 0x000fe20007ffe0ff */
[----:B---34-:R3:W4:Y:S01]  /*1440*/  SHFL.IDX PT, R3, R9, 0x3, 0x181f ;  /* 0x00781f0009037f89 */ /* 0x01872200000e0000 */
[----:B------:R-:W-:Y:S02]  /*1450*/  BSSY B0, `(.L_x_491) ;  /* 0x0000009000007945 */ /* 0x000fe40003800000 */
[----:B------:R-:W-:Y:S01]  /*1460*/  ISETP.GE.AND P1, PT, R5, UR7, PT ;  /* 0x0000000705007c0c */ /* 0x000fe2000bf26270 */
[----:B------:R3:W1:-:S12]  /*1470*/  SHFL.IDX PT, R12, R10, 0x3, 0x181f ;  /* 0x00781f000a0c7f89 */ /* 0x00065800000e0000 */
[----:B------:R-:W-:Y:S05]  /*1480*/  @P1 BRA `(.L_x_492) ;  /* 0x0000005000001947 */ /* 0x000fea0003800000 */
[----:B-1----:R-:W-:-:S04]  /*1490*/  LEA R12, P1, R236, R12, 0x1 ;  /* 0x0000000cec0c7211 */ /* 0x002fc800078208ff */
[----:B----4-:R-:W-:Y:S01]  /*14a0*/  LEA.HI.X R13, R236, R3, R235, 0x1, P1 ;  /* 0x00000003ec0d7211 */ /* 0x010fe200008f0ceb */
[----:B------:R-:W-:-:S05]  /*14b0*/  IMAD.SHL.U32 R3, R229, 0x2, RZ ;  /* 0x00000002e5037824 */ /* 0x000fca00078e00ff */
[----:B------:R-:W-:Y:S01]  /*14c0*/  @!PT LDS RZ, [RZ] ;  /* 0x00000000fffff984 */ /* 0x000fe20000000800 */
[----:B------:R1:W-:Y:S03]  /*14d0*/  LDGSTS.E.BYPASS.LTC128B.128 [R3+0x7900], [R12.64], !P0 ;  /* 0x079000000c037fae */ /* 0x0003e6000c101d50 */
.L_x_492:
[----:B------:R-:W-:Y:S05]  /*14e0*/  BSYNC B0 ;  /* 0x0000000000007941 */ /* 0x000fea0003800000 */
.L_x_491:
[----:B------:R-:W-:Y:S01]  /*14f0*/  IADD3 R5, R2, 0x40, RZ ;  /* 0x0000004002057810 */ /* 0x000fe20007ffe0ff */
[----:B-1--4-:R1:W4:Y:S01]  /*1500*/  SHFL.IDX PT, R3, R9, 0x4, 0x181f ;  /* 0x00981f0009037f89 */ /* 0x01232200000e0000 */
[----:B------:R-:W-:Y:S02]  /*1510*/  BSSY B0, `(.L_x_493) ;  /* 0x0000009000007945 */ /* 0x000fe40003800000 */
[----:B------:R-:W-:Y:S01]  /*1520*/  ISETP.GE.AND P1, PT, R5, UR7, PT ;  /* 0x0000000705007c0c */ /* 0x000fe2000bf26270 */
[----:B------:R1:W2:-:S12]  /*1530*/  SHFL.IDX PT, R12, R10, 0x4, 0x181f ;  /* 0x00981f000a0c7f89 */ /* 0x00029800000e0000 */
[----:B------:R-:W-:Y:S05]  /*1540*/  @P1 BRA `(.L_x_494) ;  /* 0x0000005000001947 */ /* 0x000fea0003800000 */
[----:B--2---:R-:W-:-:S04]  /*1550*/  LEA R12, P1, R236, R12, 0x1 ;  /* 0x0000000cec0c7211 */ /* 0x004fc800078208ff */
[----:B----4-:R-:W-:Y:S01]  /*1560*/  LEA.HI.X R13, R236, R3, R235, 0x1, P1 ;  /* 0x00000003ec0d7211 */ /* 0x010fe200008f0ceb */
[----:B------:R-:W-:-:S05]  /*1570*/  IMAD.SHL.U32 R3, R229, 0x2, RZ ;  /* 0x00000002e5037824 */ /* 0x000fca00078e00ff */
[----:B------:R-:W-:Y:S01]  /*1580*/  @!PT LDS RZ, [RZ] ;  /* 0x00000000fffff984 */ /* 0x000fe20000000800 */
[----:B------:R2:W-:Y:S03]  /*1590*/  LDGSTS.E.BYPASS.LTC128B.128 [R3+0x8100], [R12.64], !P0 ;  /* 0x081000000c037fae */ /* 0x0005e6000c101d50 */
.L_x_494:
[----:B------:R-:W-:Y:S05]  /*15a0*/  BSYNC B0 ;  /* 0x0000000000007941 */ /* 0x000fea0003800000 */
.L_x_493:
[----:B------:R-:W-:Y:S01]  /*15b0*/  IADD3 R5, R2, 0x50, RZ ;  /* 0x0000005002057810 */ /* 0x000fe20007ffe0ff */
[----:B--2-4-:R2:W4:Y:S01]  /*15c0*/  SHFL.IDX PT, R3, R9, 0x5, 0x181f ;  /* 0x00b81f0009037f89 */ /* 0x01452200000e0000 */
        /* <DEDUP_REMOVED lines=9> */
.L_x_496:
[----:B------:R-:W-:Y:S05]  /*1660*/  BSYNC B0 ;  /* 0x0000000000007941 */ /* 0x000fea0003800000 */
.L_x_495:
        /* <DEDUP_REMOVED lines=11> */
.L_x_498:
[----:B------:R-:W-:Y:S05]  /*1720*/  BSYNC B0 ;  /* 0x0000000000007941 */ /* 0x000fea0003800000 */
.L_x_497:
[----:B-123--:R-:W1:Y:S01]  /*1730*/  SHFL.IDX PT, R10, R10, 0x7, 0x181f ;  /* 0x00f81f000a0a7f89 */ /* 0x00ee6200000e0000 */
[----:B------:R-:W-:Y:S01]  /*1740*/  ULDC UR4, c[0x0][0x2b8] ;  /* 0x0000ae0000047ab9 */ /* 0x000fe20000000800 */
[----:B----4-:R-:W-:Y:S01]  /*1750*/  IMAD.MOV.U32 R3, RZ, RZ, 0x60 ;  /* 0x00000060ff037424 */ /* 0x010fe200078e00ff */
[----:B------:R-:W-:Y:S01]  /*1760*/  UISETP.NE.AND UP3, UPT, UR4, 0x1, UPT ;  /* 0x000000010400788c */ /* 0x000fe2000bf65270 */
[----:B------:R-:W2:Y:S01]  /*1770*/  SHFL.IDX PT, R9, R9, 0x7, 0x181f ;  /* 0x00f81f0009097f89 */ /* 0x000ea200000e0000 */
[----:B------:R-:W-:Y:S01]  /*1780*/  IADD3 R2, R2, 0x70, RZ ;  /* 0x0000007002027810 */ /* 0x000fe20007ffe0ff */
[----:B------:R-:W-:Y:S01]  /*1790*/  IMAD R169, R6, R3, -0x60 ;  /* 0xffffffa006a97424 */ /* 0x000fe200078e0203 */
[----:B------:R-:W-:Y:S01]  /*17a0*/  USHF.R.S32.HI UR6, URZ, 0x1f, UR10 ;  /* 0x0000001f3f067899 */ /* 0x000fe2000801140a */
[----:B------:R-:W-:Y:S01]  /*17b0*/  IMAD.SHL.U32 R229, R229, 0x2, RZ ;  /* 0x00000002e5e57824 */ /* 0x000fe200078e00ff */
[----:B------:R-:W-:Y:S01]  /*17c0*/  PLOP3.LUT P2, PT, PT, PT, UP3, 0x80, 0x0 ;  /* 0x000000000000781c */ /* 0x000fe20003f4f038 */
[C---:B------:R-:W-:Y:S01]  /*17d0*/  IMAD.IADD R232, R233.reuse, 0x1, R169 ;  /* 0x00000001e9e87824 */ /* 0x040fe200078e02a9 */
[----:B------:R-:W-:Y:S01]  /*17e0*/  ISETP.GE.AND P3, PT, R2, UR7, PT ;  /* 0x0000000702007c0c */ /* 0x000fe2000bf66270 */
[----:B------:R-:W-:Y:S01]  /*17f0*/  ULDC.64 UR4, c[0x0][0x2b0] ;  /* 0x0000ac0000047ab9 */ /* 0x000fe20000000a00 */
[----:B------:R-:W-:Y:S01]  /*1800*/  PLOP3.LUT P1, PT, PT, PT, UP3, 0x80, 0x0 ;  /* 0x000000000000781c */ /* 0x000fe20003f2f038 */
[----:B------:R-:W-:Y:S01]  /*1810*/  UIMAD UR6, UR6, UR4, URZ ;  /* 0x00000004060672a4 */ /* 0x000fe2000f8e023f */
[C---:B------:R-:W-:Y:S01]  /*1820*/  ISETP.GE.AND P4, PT, R232.reuse, UR8, PT ;  /* 0x00000008e8007c0c */ /* 0x040fe2000bf86270 */
[----:B-----5:R-:W-:Y:S01]  /*1830*/  IMAD.IADD R232, R232, 0x1, R234 ;  /* 0x00000001e8e87824 */ /* 0x020fe200078e02ea */
[----:B------:R-:W-:Y:S01]  /*1840*/  UIMAD.WIDE.U32 UR14, UR10, UR4, URZ ;  /* 0x000000040a0e72a5 */ /* 0x000fe2000f8e003f */
[----:B------:R-:W-:Y:S01]  /*1850*/  IMAD.MOV.U32 R231, RZ, RZ, RZ ;  /* 0x000000ffffe77224 */ /* 0x000fe200078e00ff */
[----:B------:R-:W-:Y:S01]  /*1860*/  ISETP.GT.OR P4, PT, R233, 0x5f, P4 ;  /* 0x0000005fe900780c */ /* 0x000fe20002784670 */
[----:B------:R-:W-:Y:S01]  /*1870*/  UIMAD UR5, UR10, UR5, UR6 ;  /* 0x000000050a0572a4 */ /* 0x000fe2000f8e0206 */
[----:B------:R-:W-:-:S02]  /*1880*/  IMAD.MOV.U32 R2, RZ, RZ, R232 ;  /* 0x000000ffff027224 */ /* 0x000fc400078e00e8 */
[----:B------:R-:W-:Y:S01]  /*1890*/  @P2 IMAD.HI.U32 R5, R232, c[0x0][0x2bc], RZ ;  /* 0x0000af00e8052a27 */ /* 0x000fe200078e00ff */
[----:B-1----:R-:W-:Y:S01]  /*18a0*/  @!P3 LEA R10, P2, R236, R10, 0x1 ;  /* 0x0000000aec0ab211 */ /* 0x002fe200078408ff */
[----:B------:R-:W-:-:S03]  /*18b0*/  UIADD3 UR7, UR15, UR5, URZ ;  /* 0x000000050f077290 */ /* 0x000fc6000fffe03f */
[----:B--2---:R-:W-:Y:S01]  /*18c0*/  @!P3 LEA.HI.X R11, R236, R9, R235, 0x1, P2 ;  /* 0x00000009ec0bb211 */ /* 0x004fe200010f0ceb */
[----:B------:R-:W-:Y:S01]  /*18d0*/  USHF.R.S32.HI UR12, URZ, 0x1f, UR9 ;  /* 0x0000001f3f0c7899 */ /* 0x000fe20008011409 */
[----:B------:R-:W-:Y:S01]  /*18e0*/  @P1 SHF.R.U32.HI R2, RZ, c[0x0][0x2c0], R5 ;  /* 0x0000b000ff021a19 */ /* 0x000fe20000011605 */
[----:B------:R-:W-:Y:S02]  /*18f0*/  ULDC.64 UR4, c[0x0][0x1e8] ;  /* 0x00007a0000047ab9 */ /* 0x000fe40000000a00 */
[----:B------:R-:W-:Y:S01]  /*1900*/  @!PT LDS RZ, [RZ] ;  /* 0x00000000fffff984 */ /* 0x000fe20000000800 */
[----:B------:R1:W-:Y:S01]  /*1910*/  @!P3 LDGSTS.E.BYPASS.LTC128B.128 [R229+0x9900], [R10.64], !P0 ;  /* 0x099000000ae5bfae */ /* 0x0003e2000c101d50 */
[----:B------:R-:W-:-:S03]  /*1920*/  @!P4 IADD3 R7, P1, R2, UR14, RZ ;  /* 0x0000000e0207cc10 */ /* 0x000fc6000ff3e0ff */
[----:B------:R-:W0:Y:S01]  /*1930*/  LDGDEPBAR ;  /* 0x00000000000079af */ /* 0x000e220000000000 */
[----:B------:R-:W-:Y:S02]  /*1940*/  @!P4 LEA.HI.X.SX32 R5, R2, UR7, 0x1, P1 ;  /* 0x000000070205cc11 */ /* 0x000fe400088f0eff */
[----:B------:R-:W-:-:S04]  /*1950*/  @!P4 LEA R8, P1, R7, c[0x0][0x2a0], 0x2 ;  /* 0x0000a8000708ca11 */ /* 0x000fc800078210ff */
[----:B------:R-:W-:Y:S01]  /*1960*/  @!P4 LEA.HI.X R9, R7, c[0x0][0x2a4], R5, 0x2, P1 ;  /* 0x0000a9000709ca11 */ /* 0x000fe200008f1405 */
[----:B------:R-:W-:Y:S06]  /*1970*/  BAR.SYNC.DEFER_BLOCKING 0x0 ;  /* 0x0000000000007b1d */ /* 0x000fec0000010000 */
[----:B------:R2:W3:Y:S01]  /*1980*/  @!P4 LDG.E R231, [R8.64] ;  /* 0x0000001008e7c981 */ /* 0x0004e2000c1e1900 */
[----:B------:R-:W-:Y:S01]  /*1990*/  IMAD.MOV R2, RZ, RZ, -R2 ;  /* 0x000000ffff027224 */ /* 0x000fe200078e0a02 */
[----:B------:R-:W-:Y:S01]  /*19a0*/  UIMAD UR6, UR12, UR4, URZ ;  /* 0x000000040c0672a4 */ /* 0x000fe2000f8e023f */
[----:B------:R-:W-:Y:S01]  /*19b0*/  IMAD R3, R6, -0x60, R3 ;  /* 0xffffffa006037824 */ /* 0x000fe200078e0203 */
[----:B------:R-:W-:Y:S01]  /*19c0*/  UIMAD.WIDE.U32 UR10, UR9, UR4, URZ ;  /* 0x00000004090a72a5 */ /* 0x000fe2000f8e003f */
[----:B------:R-:W-:Y:S01]  /*19d0*/  IMAD R232, R2, c[0x0][0x2b8], R232 ;  /* 0x0000ae0002e87a24 */ /* 0x000fe200078e02e8 */
[----:B------:R-:W-:Y:S01]  /*19e0*/  UIMAD UR6, UR9, UR5, UR6 ;  /* 0x00000005090672a4 */ /* 0x000fe2000f8e0206 */
[----:B------:R-:W-:Y:S01]  /*19f0*/  ISETP.GE.AND P4, PT, R236, c[0x0][0x1d4], PT ;  /* 0x00007500ec007a0c */ /* 0x000fe20003f86270 */
[----:B------:R-:W-:Y:S01]  /*1a00*/  IMAD.SHL.U32 R19, R19, 0x40, RZ ;  /* 0x0000004013137824 */ /* 0x000fe200078e00ff */
[----:B------:R-:W-:Y:S01]  /*1a10*/  IADD3 R5, R3, UR8, RZ ;  /* 0x0000000803057c10 */ /* 0x000fe2000fffe0ff */
[----:B------:R-:W-:Y:S01]  /*1a20*/  IMAD.WIDE.U32 R12, R232, c[0x0][0x1e0], RZ ;  /* 0x00007800e80c7a25 */ /* 0x000fe200078e00ff */
[----:B------:R-:W-:Y:S01]  /*1a30*/  UIADD3 UR6, UR11, UR6, URZ ;  /* 0x000000060b067290 */ /* 0x000fe2000fffe03f */
[----:B------:R-:W-:Y:S01]  /*1a40*/  LEA.HI R172, R173, R171, RZ, 0x5 ;  /* 0x000000abadac7211 */ /* 0x000fe200078f28ff */
[----:B------:R-:W-:Y:S01]  /*1a50*/  ULDC.64 UR4, c[0x0][0x210] ;  /* 0x0000840000047ab9 */ /* 0x000fe20000000a00 */
[----:B------:R-:W-:Y:S01]  /*1a60*/  IMAD.SHL.U32 R168, R20, 0x40, RZ ;  /* 0x0000004014a87824 */ /* 0x000fe200078e00ff */
[----:B------:R-:W-:Y:S01]  /*1a70*/  LOP3.LUT R19, R19, 0x1c0, RZ, 0xc0, !PT ;  /* 0x000001c013137812 */ /* 0x000fe200078ec0ff */
[----:B------:R-:W-:Y:S01]  /*1a80*/  IMAD.WIDE.U32 R38, R232, c[0x0][0x208], RZ ;  /* 0x00008200e8267a25 */ /* 0x000fe200078e00ff */
[----:B------:R-:W-:Y:S01]  /*1a90*/  SHF.R.S32.HI R170, RZ, 0x5, R172 ;  /* 0x00000005ffaa7819 */ /* 0x000fe200000114ac */
[----:B------:R-:W-:Y:S01]  /*1aa0*/  UIMAD UR12, UR12, UR4, URZ ;  /* 0x000000040c0c72a4 */ /* 0x000fe2000f8e023f */
[----:B------:R-:W-:Y:S01]  /*1ab0*/  LOP3.LUT R168, R168, 0xfffffe00, RZ, 0xc0, !PT ;  /* 0xfffffe00a8a87812 */ /* 0x000fe200078ec0ff */
[----:B------:R-:W-:Y:S01]  /*1ac0*/  UIMAD.WIDE.U32 UR20, UR9, UR4, URZ ;  /* 0x00000004091472a5 */ /* 0x000fe2000f8e003f */
[----:B------:R-:W-:Y:S01]  /*1ad0*/  IADD3 R239, R229, 0x100, RZ ;  /* 0x00000100e5ef7810 */ /* 0x000fe20007ffe0ff */
[----:B------:R-:W-:-:S02]  /*1ae0*/  UIMAD UR12, UR9, UR5, UR12 ;  /* 0x00000005090c72a4 */ /* 0x000fc4000f8e020c */
[----:B------:R-:W-:Y:S01]  /*1af0*/  IMAD R228, R170, 0x400, R168 ;  /* 0x00000400aae47824 */ /* 0x000fe200078e02a8 */
[----:B--2---:R-:W-:Y:S01]  /*1b00*/  SHF.R.S32.HI R8, RZ, 0x1f, R232 ;  /* 0x0000001fff087819 */ /* 0x004fe200000114e8 */
[----:B------:R-:W-:-:S04]  /*1b10*/  UIADD3 UR12, UR21, UR12, URZ ;  /* 0x0000000c150c7290 */ /* 0x000fc8000fffe03f */
[C---:B-1----:R-:W-:Y:S02]  /*1b20*/  IMAD R10, R8.reuse, c[0x0][0x1e0], RZ ;  /* 0x00007800080a7a24 */ /* 0x042fe400078e02ff */
[----:B------:R-:W-:Y:S02]  /*1b30*/  IMAD R8, R8, c[0x0][0x208], RZ ;  /* 0x0000820008087a24 */ /* 0x000fe400078e02ff */
[C---:B------:R-:W-:Y:S02]  /*1b40*/  IMAD R10, R232.reuse, c[0x0][0x1e4], R10 ;  /* 0x00007900e80a7a24 */ /* 0x040fe400078e020a */
[----:B------:R-:W-:Y:S02]  /*1b50*/  IMAD R8, R232, c[0x0][0x20c], R8 ;  /* 0x00008300e8087a24 */ /* 0x000fe400078e0208 */
[----:B------:R-:W-:Y:S02]  /*1b60*/  IMAD.IADD R11, R13, 0x1, R10 ;  /* 0x000000010d0b7824 */ /* 0x000fe400078e020a */
[----:B------:R-:W-:-:S02]  /*1b70*/  IMAD.MOV.U32 R10, RZ, RZ, R12 ;  /* 0x000000ffff0a7224 */ /* 0x000fc400078e000c */
[----:B------:R-:W-:Y:S01]  /*1b80*/  IMAD.IADD R39, R39, 0x1, R8 ;  /* 0x0000000127277824 */ /* 0x000fe200078e0208 */
[----:B---3--:R-:W-:Y:S01]  /*1b90*/  SHF.R.S32.HI R36, RZ, 0x1f, R231 ;  /* 0x0000001fff247819 */ /* 0x008fe200000114e7 */
[----:B------:R-:W-:-:S04]  /*1ba0*/  IMAD.WIDE.U32 R10, R231, c[0x0][0x1f0], R10 ;  /* 0x00007c00e70a7a25 */ /* 0x000fc800078e000a */
[----:B------:R-:W-:Y:S01]  /*1bb0*/  IMAD R9, R36, c[0x0][0x1f0], RZ ;  /* 0x00007c0024097a24 */ /* 0x000fe200078e02ff */
[----:B------:R-:W-:Y:S01]  /*1bc0*/  IADD3 R2, P0, R10, UR10, RZ ;  /* 0x0000000a0a027c10 */ /* 0x000fe2000ff1e0ff */
[----:B------:R-:W-:Y:S02]  /*1bd0*/  IMAD R36, R36, c[0x0][0x218], RZ ;  /* 0x0000860024247a24 */ /* 0x000fe400078e02ff */
[C---:B------:R-:W-:Y:S02]  /*1be0*/  IMAD R9, R231.reuse, c[0x0][0x1f4], R9 ;  /* 0x00007d00e7097a24 */ /* 0x040fe400078e0209 */
[----:B------:R-:W-:-:S03]  /*1bf0*/  IMAD.WIDE.U32 R38, R231, c[0x0][0x218], R38 ;  /* 0x00008600e7267a25 */ /* 0x000fc600078e0026 */
[----:B------:R-:W-:Y:S01]  /*1c00*/  IADD3.X R9, R11, UR6, R9, P0, !PT ;  /* 0x000000060b097c10 */ /* 0x000fe200087fe409 */
[----:B------:R-:W-:Y:S01]  /*1c10*/  IMAD R36, R231, c[0x0][0x21c], R36 ;  /* 0x00008700e7247a24 */ /* 0x000fe200078e0224 */
[----:B------:R-:W-:-:S04]  /*1c20*/  LEA R11, P0, R2, c[0x0][0x1c8], 0x1 ;  /* 0x00007200020b7a11 */ /* 0x000fc800078008ff */
[----:B------:R-:W-:Y:S01]  /*1c30*/  LEA.HI.X R9, R2, c[0x0][0x1cc], R9, 0x1, P0 ;  /* 0x0000730002097a11 */ /* 0x000fe200000f0c09 */
[----:B------:R-:W1:Y:S01]  /*1c40*/  SHFL.IDX PT, R22, R11, RZ, 0x181f ;  /* 0x00181fff0b167589 */ /* 0x000e6200000e0000 */
[----:B------:R-:W-:Y:S02]  /*1c50*/  IMAD.IADD R2, R5, 0x1, -R18 ;  /* 0x0000000105027824 */ /* 0x000fe400078e0a12 */
[----:B------:R-:W-:Y:S01]  /*1c60*/  IMAD.SHL.U32 R18, R18, 0x8, RZ ;  /* 0x0000000812127824 */ /* 0x000fe200078e00ff */
[----:B------:R-:W2:Y:S02]  /*1c70*/  SHFL.IDX PT, R7, R9, RZ, 0x181f ;  /* 0x00181fff09077589 */ /* 0x000ea400000e0000 */
[C---:B------:R-:W-:Y:S02]  /*1c80*/  ISETP.GE.AND P1, PT, R2.reuse, 0x1, PT ;  /* 0x000000010200780c */ /* 0x040fe40003f26270 */
[----:B------:R-:W3:Y:S01]  /*1c90*/  SHFL.IDX PT, R16, R11, 0x1, 0x181f ;  /* 0x00381f000b107f89 */ /* 0x000ee200000e0000 */
[----:B------:R-:W-:-:S02]  /*1ca0*/  ISETP.GE.AND P0, PT, R2, 0x11, PT ;  /* 0x000000110200780c */ /* 0x000fc40003f06270 */
[C---:B------:R-:W-:Y:S01]  /*1cb0*/  ISETP.GE.AND P6, PT, R2.reuse, 0x21, PT ;  /* 0x000000210200780c */ /* 0x040fe20003fc6270 */
[----:B------:R-:W4:Y:S01]  /*1cc0*/  SHFL.IDX PT, R17, R9, 0x1, 0x181f ;  /* 0x00381f0009117f89 */ /* 0x000f2200000e0000 */
[C---:B------:R-:W-:Y:S02]  /*1cd0*/  ISETP.GE.AND P5, PT, R2.reuse, 0x31, PT ;  /* 0x000000310200780c */ /* 0x040fe40003fa6270 */
[----:B------:R-:W-:Y:S01]  /*1ce0*/  ISETP.GE.AND P3, PT, R2, 0x41, PT ;  /* 0x000000410200780c */ /* 0x000fe20003f66270 */
[----:B------:R-:W3:Y:S04]  /*1cf0*/  SHFL.IDX PT, R14, R11, 0x2, 0x181f ;  /* 0x00581f000b0e7f89 */ /* 0x000ee800000e0000 */
[----:B------:R-:W3:Y:S01]  /*1d00*/  SHFL.IDX PT, R12, R11, 0x3, 0x181f ;  /* 0x00781f000b0c7f89 */ /* 0x000ee200000e0000 */
[----:B-1----:R-:W-:-:S03]  /*1d10*/  @P1 LEA R22, P2, R236, R22, 0x1 ;  /* 0x00000016ec161211 */ /* 0x002fc600078408ff */
[----:B------:R-:W1:Y:S01]  /*1d20*/  SHFL.IDX PT, R15, R9, 0x2, 0x181f ;  /* 0x00581f00090f7f89 */ /* 0x000e6200000e0000 */
[----:B--2---:R-:W-:-:S03]  /*1d30*/  @P1 LEA.HI.X R23, R236, R7, R235, 0x1, P2 ;  /* 0x00000007ec171211 */ /* 0x004fc600010f0ceb */
[----:B------:R-:W2:Y:S01]  /*1d40*/  SHFL.IDX PT, R10, R11, 0x4, 0x181f ;  /* 0x00981f000b0a7f89 */ /* 0x000ea200000e0000 */
[----:B------:R-:W-:-:S03]  /*1d50*/  ISETP.GE.AND P2, PT, R2, 0x51, PT ;  /* 0x000000510200780c */ /* 0x000fc60003f46270 */
[----:B------:R-:W1:Y:S04]  /*1d60*/  SHFL.IDX PT, R13, R9, 0x3, 0x181f ;  /* 0x00781f00090d7f89 */ /* 0x000e6800000e0000 */
[----:B------:R-:W-:Y:S04]  /*1d70*/  SHFL.IDX PT, R7, R11, 0x5, 0x181f ;  /* 0x00b81f000b077f89 */ /* 0x000fe800000e0000 */
[----:B------:R-:W1:Y:S04]  /*1d80*/  SHFL.IDX PT, R11, R9, 0x4, 0x181f ;  /* 0x00981f00090b7f89 */ /* 0x000e6800000e0000 */
[----:B------:R-:W1:Y:S04]  /*1d90*/  SHFL.IDX PT, R9, R9, 0x5, 0x181f ;  /* 0x00b81f0009097f89 */ /* 0x000e6800000e0000 */
[----:B------:R3:W-:Y:S02]  /*1da0*/  @P1 LDGSTS.E.BYPASS.LTC128B.128 [R229+0x3100], [R22.64], !P4 ;  /* 0x0310000016e51fae */ /* 0x0007e4000e101d50 */
[----:B---3--:R-:W-:-:S02]  /*1db0*/  @P0 LEA R22, P1, R236, R16, 0x1 ;  /* 0x00000010ec160211 */ /* 0x008fc400078208ff */
[----:B------:R-:W-:Y:S02]  /*1dc0*/  SHF.R.S32.HI R16, RZ, 0x4, R21 ;  /* 0x00000004ff107819 */ /* 0x000fe40000011415 */
[C-C-:B----4-:R-:W-:Y:S02]  /*1dd0*/  @P0 LEA.HI.X R23, R236.reuse, R17, R235.reuse, 0x1, P1 ;  /* 0x00000011ec170211 */ /* 0x150fe400008f0ceb */
[C---:B------:R-:W-:Y:S02]  /*1de0*/  @P6 LEA R14, P1, R236.reuse, R14, 0x1 ;  /* 0x0000000eec0e6211 */ /* 0x040fe400078208ff */
[----:B------:R-:W-:Y:S01]  /*1df0*/  LEA.HI R21, R21, R16, RZ, 0x1 ;  /* 0x0000001015157211 */ /* 0x000fe200078f08ff */
[----:B------:R3:W-:Y:S01]  /*1e00*/  @P0 LDGSTS.E.BYPASS.LTC128B.128 [R229+0x3900], [R22.64], !P4 ;  /* 0x0390000016e50fae */ /* 0x0007e2000e101d50 */
[C---:B------:R-:W-:Y:S02]  /*1e10*/  @P5 LEA R12, P0, R236.reuse, R12, 0x1 ;  /* 0x0000000cec0c5211 */ /* 0x040fe400078008ff */
[----:B-1----:R-:W-:-:S02]  /*1e20*/  @P6 LEA.HI.X R15, R236, R15, R235, 0x1, P1 ;  /* 0x0000000fec0f6211 */ /* 0x002fc400008f0ceb */
[C---:B--2---:R-:W-:Y:S02]  /*1e30*/  @P3 LEA R10, P1, R236.reuse, R10, 0x1 ;  /* 0x0000000aec0a3211 */ /* 0x044fe400078208ff */
[C-C-:B------:R-:W-:Y:S01]  /*1e40*/  @P5 LEA.HI.X R13, R236.reuse, R13, R235.reuse, 0x1, P0 ;  /* 0x0000000dec0d5211 */ /* 0x140fe200000f0ceb */
[----:B------:R1:W-:Y:S01]  /*1e50*/  @P6 LDGSTS.E.BYPASS.LTC128B.128 [R229+0x4100], [R14.64], !P4 ;  /* 0x041000000ee56fae */ /* 0x0003e2000e101d50 */
[----:B------:R-:W-:Y:S02]  /*1e60*/  @P3 LEA.HI.X R11, R236, R11, R235, 0x1, P1 ;  /* 0x0000000bec0b3211 */ /* 0x000fe400008f0ceb */
[----:B------:R-:W-:Y:S01]  /*1e70*/  LOP3.LUT R21, R21, 0xfffffffe, RZ, 0xc0, !PT ;  /* 0xfffffffe15157812 */ /* 0x000fe200078ec0ff */
[----:B------:R1:W-:Y:S01]  /*1e80*/  @P5 LDGSTS.E.BYPASS.LTC128B.128 [R229+0x4900], [R12.64], !P4 ;  /* 0x049000000ce55fae */ /* 0x0003e2000e101d50 */
[----:B------:R-:W-:-:S03]  /*1e90*/  LOP3.LUT P1, RZ, R88, 0x2, RZ, 0xc0, !PT ;  /* 0x0000000258ff7812 */ /* 0x000fc6000782c0ff */
[----:B------:R2:W-:Y:S01]  /*1ea0*/  @P3 LDGSTS.E.BYPASS.LTC128B.128 [R229+0x5100], [R10.64], !P4 ;  /* 0x051000000ae53fae */ /* 0x0005e2000e101d50 */
[----:B------:R-:W-:Y:S01]  /*1eb0*/  IMAD.IADD R16, R16, 0x1, -R21 ;  /* 0x0000000110107824 */ /* 0x000fe200078e0a15 */
[----:B---3--:R-:W-:Y:S01]  /*1ec0*/  @P2 LEA R22, P0, R236, R7, 0x1 ;  /* 0x00000007ec162211 */ /* 0x008fe200078008ff */
[----:B------:R-:W-:-:S03]  /*1ed0*/  IMAD.SHL.U32 R7, R88, 0x40, RZ ;  /* 0x0000004058077824 */ /* 0x000fc600078e00ff */
[----:B------:R-:W-:Y:S01]  /*1ee0*/  @P2 LEA.HI.X R23, R236, R9, R235, 0x1, P0 ;  /* 0x00000009ec172211 */ /* 0x000fe200000f0ceb */
[----:B------:R-:W-:Y:S01]  /*1ef0*/  IMAD.SHL.U32 R9, R16, 0x8, RZ ;  /* 0x0000000810097824 */ /* 0x000fe200078e00ff */
[----:B------:R-:W-:Y:S02]  /*1f00*/  LOP3.LUT R7, R7, 0x1c0, RZ, 0xc0, !PT ;  /* 0x000001c007077812 */ /* 0x000fe400078ec0ff */
[----:B------:R-:W-:Y:S01]  /*1f10*/  IADD3 R94, P0, R38, UR20, RZ ;  /* 0x00000014265e7c10 */ /* 0x000fe2000ff1e0ff */
[----:B------:R3:W-:Y:S01]  /*1f20*/  @P2 LDGSTS.E.BYPASS.LTC128B.128 [R229+0x5900], [R22.64], !P4 ;  /* 0x0590000016e52fae */ /* 0x0007e2000e101d50 */
[----:B------:R-:W-:Y:S02]  /*1f30*/  LOP3.LUT R18, R7, 0x8, R18, 0xf8, !PT ;  /* 0x0000000807127812 */ /* 0x000fe400078ef812 */
[----:B------:R-:W-:Y:S01]  /*1f40*/  SHF.R.U32.HI R7, RZ, 0x3, R7 ;  /* 0x00000003ff077819 */ /* 0x000fe20000011607 */
[----:B------:R-:W0:Y:S01]  /*1f50*/  LDGDEPBAR ;  /* 0x00000000000079af */ /* 0x000e220000000000 */
[----:B------:R-:W-:-:S02]  /*1f60*/  LOP3.LUT R9, R19, 0x8, R9, 0xf8, !PT ;  /* 0x0000000813097812 */ /* 0x000fc400078ef809 */
[----:B------:R-:W-:Y:S02]  /*1f70*/  SHF.R.U32.HI R19, RZ, 0x3, R19 ;  /* 0x00000003ff137819 */ /* 0x000fe40000011613 */
[----:B------:R-:W-:Y:S02]  /*1f80*/  LOP3.LUT R18, R18, R7, RZ, 0x3c, !PT ;  /* 0x0000000712127212 */ /* 0x000fe400078e3cff */
[----:B------:R-:W-:Y:S02]  /*1f90*/  LOP3.LUT R7, R9, R19, RZ, 0x3c, !PT ;  /* 0x0000001309077212 */ /* 0x000fe400078e3cff */
[----:B------:R-:W-:Y:S01]  /*1fa0*/  IADD3.X R36, R39, UR12, R36, P0, !PT ;  /* 0x0000000c27247c10 */ /* 0x000fe200087fe424 */
[----:B------:R-:W-:Y:S01]  /*1fb0*/  IMAD R227, R16, 0x200, R18 ;  /* 0x0000020010e37824 */ /* 0x000fe200078e0212 */
[----:B------:R-:W-:Y:S01]  /*1fc0*/  LEA R93, P0, R94, c[0x0][0x1f8], 0x1 ;  /* 0x00007e005e5d7a11 */ /* 0x000fe200078008ff */
[----:B------:R-:W-:Y:S01]  /*1fd0*/  IMAD.IADD R228, R7, 0x1, R228 ;  /* 0x0000000107e47824 */ /* 0x000fe200078e02e4 */
[----:B------:R-:W-:Y:S01]  /*1fe0*/  SHF.L.U64.HI R235, R236, 0x1, R235 ;  /* 0x00000001eceb7819 */ /* 0x000fe200000102eb */
[----:B------:R-:W-:Y:S01]  /*1ff0*/  IMAD.SHL.U32 R227, R227, 0x2, RZ ;  /* 0x00000002e3e37824 */ /* 0x000fe200078e00ff */
[----:B------:R-:W-:Y:S01]  /*2000*/  LEA.HI.X R94, R94, c[0x0][0x1fc], R36, 0x1, P0 ;  /* 0x00007f005e5e7a11 */ /* 0x000fe200000f0c24 */
[----:B------:R-:W-:Y:S01]  /*2010*/  IMAD.SHL.U32 R228, R228, 0x2, RZ ;  /* 0x00000002e4e47824 */ /* 0x000fe200078e00ff */
[----:B------:R-:W4:Y:S01]  /*2020*/  SHFL.IDX PT, R92, R93, 0x1, 0x181f ;  /* 0x00381f005d5c7f89 */ /* 0x000f2200000e0000 */
[C---:B------:R-:W-:Y:S01]  /*2030*/  ISETP.GE.AND P2, PT, R236.reuse, c[0x0][0x1d4], PT ;  /* 0x00007500ec007a0c */ /* 0x040fe20003f46270 */
[----:B------:R-:W-:Y:S01]  /*2040*/  IMAD.SHL.U32 R236, R236, 0x2, RZ ;  /* 0x00000002ecec7824 */ /* 0x000fe200078e00ff */
[C---:B------:R-:W-:Y:S01]  /*2050*/  IADD3 R37, R227.reuse, 0x3100, RZ ;  /* 0x00003100e3257810 */ /* 0x040fe20007ffe0ff */
[----:B------:R-:W-:Y:S01]  /*2060*/  SHFL.IDX PT, R95, R94, 0x1, 0x181f ;  /* 0x00381f005e5f7f89 */ /* 0x000fe200000e0000 */
[----:B------:R-:W-:Y:S01]  /*2070*/  IADD3 R226, R227, 0x3120, RZ ;  /* 0x00003120e3e27810 */ /* 0x000fe20007ffe0ff */
[----:B------:R-:W-:Y:S01]  /*2080*/  IMAD R224, R0, 0x2, R228 ;  /* 0x0000000200e07824 */ /* 0x000fe200078e02e4 */
[----:B------:R-:W-:-:S04]  /*2090*/  DEPBAR.LE SB0, 0x1 ;  /* 0x000080400000791a */ /* 0x000fc80000000000 */
[----:B------:R-:W-:-:S04]  /*20a0*/  DEPBAR.LE SB0, 0x0 ;  /* 0x000080000000791a */ /* 0x000fc80000000000 */
[----:B------:R-:W-:Y:S01]  /*20b0*/  BAR.SYNC.DEFER_BLOCKING 0x0 ;  /* 0x0000000000007b1d */ /* 0x000fe20000010000 */
[----:B------:R-:W-:Y:S01]  /*20c0*/  @P1 IADD3 R226, R37, -0x20, RZ ;  /* 0xffffffe025e21810 */ /* 0x000fe20007ffe0ff */
[----:B------:R-:W-:Y:S01]  /*20d0*/  IMAD R223, R4, 0x2, R228 ;  /* 0x0000000204df7824 */ /* 0x000fe200078e02e4 */
[----:B------:R-:W-:Y:S02]  /*20e0*/  LOP3.LUT P1, RZ, R88, 0x4, RZ, 0xc0, !PT ;  /* 0x0000000458ff7812 */ /* 0x000fe4000782c0ff */
[C---:B------:R-:W-:Y:S01]  /*20f0*/  ISETP.LT.OR P5, PT, R2.reuse, 0x1, P2 ;  /* 0x000000010200780c */ /* 0x040fe200017a1670 */
[----:B------:R-:W1:Y:S01]  /*2100*/  SHFL.IDX PT, R98, R93, RZ, 0x181f ;  /* 0x00181fff5d627589 */ /* 0x000e6200000e0000 */
[----:B------:R-:W-:Y:S01]  /*2110*/  ISETP.LT.OR P0, PT, R2, 0x11, P2 ;  /* 0x000000110200780c */ /* 0x000fe20001701670 */
[----:B------:R-:W-:Y:S01]  /*2120*/  IMAD R221, R0, 0x2, R223 ;  /* 0x0000000200dd7824 */ /* 0x000fe200078e02df */
[----:B----4-:R-:W-:Y:S01]  /*2130*/  IADD3 R92, P3, R92, R236, RZ ;  /* 0x000000ec5c5c7210 */ /* 0x010fe20007f7e0ff */
[----:B------:R-:W4:Y:S01]  /*2140*/  SHFL.IDX PT, R96, R94, RZ, 0x181f ;  /* 0x00181fff5e607589 */ /* 0x000f2200000e0000 */
[----:B------:R-:W-:-:S02]  /*2150*/  IADD3 R217, R226, 0x800, RZ ;  /* 0x00000800e2d97810 */ /* 0x000fc40007ffe0ff */
[C---:B------:R-:W-:Y:S01]  /*2160*/  IADD3 R216, R226.reuse, 0x1000, RZ ;  /* 0x00001000e2d87810 */ /* 0x040fe20007ffe0ff */
[----:B------:R-:W-:Y:S01]  /*2170*/  SHFL.IDX PT, R89, R94, 0x2, 0x181f ;  /* 0x00581f005e597f89 */ /* 0x000fe200000e0000 */
[C---:B------:R-:W-:Y:S02]  /*2180*/  IADD3 R215, R226.reuse, 0x1800, RZ ;  /* 0x00001800e2d77810 */ /* 0x040fe40007ffe0ff */
[C---:B------:R-:W-:Y:S01]  /*2190*/  IADD3 R214, R226.reuse, 0x2000, RZ ;  /* 0x00002000e2d67810 */ /* 0x040fe20007ffe0ff */
[----:B------:R-:W-:Y:S01]  /*21a0*/  SHFL.IDX PT, R91, R93, 0x3, 0x181f ;  /* 0x00781f005d5b7f89 */ /* 0x000fe200000e0000 */
[----:B------:R-:W-:-:S03]  /*21b0*/  IADD3 R213, R226, 0x2800, RZ ;  /* 0x00002800e2d57810 */ /* 0x000fc60007ffe0ff */
[----:B------:R-:W-:Y:S04]  /*21c0*/  SHFL.IDX PT, R90, R94, 0x3, 0x181f ;  /* 0x00781f005e5a7f89 */ /* 0x000fe800000e0000 */
[----:B------:R-:W-:Y:S04]  /*21d0*/  LDSM.16.M88.4 R28, [R228+0x6100] ;  /* 0x00610000e41c783b */ /* 0x000fe80000000200 */
[----:B------:R-:W-:Y:S01]  /*21e0*/  LDSM.16.M88.4 R32, [R228+0x8100] ;  /* 0x00810000e420783b */ /* 0x000fe20000000200 */
[----:B-1----:R-:W-:-:S03]  /*21f0*/  IADD3 R98, P6, R98, R236, RZ ;  /* 0x000000ec62627210 */ /* 0x002fc60007fde0ff */
[----:B------:R-:W1:Y:S02]  /*2200*/  LDSM.16.M88.4 R84, [R227+0x5900] ;  /* 0x00590000e354783b */ /* 0x000e640000000200 */
[----:B----4-:R-:W-:Y:S01]  /*2210*/  IMAD.X R99, R96, 0x1, R235, P6 ;  /* 0x0000000160637824 */ /* 0x010fe200030e06eb */
[C---:B------:R-:W-:Y:S01]  /*2220*/  ISETP.LT.OR P6, PT, R2.reuse, 0x21, P2 ;  /* 0x000000210200780c */ /* 0x040fe200017c1670 */
[----:B------:R-:W4:Y:S04]  /*2230*/  LDSM.16.M88.4 R76, [R227+0x3100] ;  /* 0x00310000e34c783b */ /* 0x000f280000000200 */
[----:B------:R-:W2:Y:S04]  /*2240*/  LDSM.16.M88.4 R68, [R227+0x3900] ;  /* 0x00390000e344783b */ /* 0x000ea80000000200 */
[----:B------:R-:W2:Y:S04]  /*2250*/  LDSM.16.M88.4 R60, [R227+0x4100] ;  /* 0x00410000e33c783b */ /* 0x000ea80000000200 */
[----:B------:R-:W2:Y:S04]  /*2260*/  LDSM.16.M88.4 R52, [R227+0x4900] ;  /* 0x00490000e334783b */ /* 0x000ea80000000200 */
[----:B------:R-:W2:Y:S04]  /*2270*/  LDSM.16.M88.4 R40, [R227+0x5100] ;  /* 0x00510000e328783b */ /* 0x000ea80000000200 */
[----:B------:R-:W-:Y:S04]  /*2280*/  LDSM.16.M88.4 R156, [R226] ;  /* 0x00000000e29c783b */ /* 0x000fe80000000200 */
[----:B------:R-:W-:Y:S04]  /*2290*/  LDSM.16.M88.4 R152, [R226+0x800] ;  /* 0x00080000e298783b */ /* 0x000fe80000000200 */
[----:B------:R-:W-:Y:S04]  /*22a0*/  LDSM.16.M88.4 R148, [R226+0x1000] ;  /* 0x00100000e294783b */ /* 0x000fe80000000200 */
[----:B------:R-:W-:Y:S01]  /*22b0*/  LDSM.16.M88.4 R144, [R226+0x1800] ;  /* 0x00180000e290783b */ /* 0x000fe20000000200 */
[-C--:B-1----:R-:W-:Y:S03]  /*22c0*/  HMMA.16816.F32 R36, R28, R84.reuse, RZ ;  /* 0x000000541c24723c */ /* 0x082fe600000018ff */
[----:B------:R-:W-:Y:S04]  /*22d0*/  LDSM.16.M88.4 R140, [R226+0x2000] ;  /* 0x00200000e28c783b */ /* 0x000fe80000000200 */
[----:B------:R-:W-:Y:S01]  /*22e0*/  LDSM.16.M88.4 R136, [R226+0x2800] ;  /* 0x00280000e288783b */ /* 0x000fe20000000200 */
[----:B------:R-:W-:Y:S03]  /*22f0*/  HMMA.16816.F32 R116, R32, R84, RZ ;  /* 0x000000542074723c */ /* 0x000fe600000018ff */
[----:B------:R-:W-:Y:S04]  /*2300*/  SHFL.IDX PT, R84, R93, 0x2, 0x181f ;  /* 0x00581f005d547f89 */ /* 0x000fe800000e0000 */
[----:B------:R-:W1:Y:S01]  /*2310*/  LDSM.16.M88.4 R112, [R224+0x6100] ;  /* 0x00610000e070783b */ /* 0x000e620000000200 */
[-C--:B----4-:R-:W-:Y:S03]  /*2320*/  HMMA.16816.F32 R80, R28, R76.reuse, RZ ;  /* 0x0000004c1c50723c */ /* 0x090fe600000018ff */
[----:B------:R-:W-:Y:S04]  /*2330*/  SHFL.IDX PT, R85, R93, 0x5, 0x181f ;  /* 0x00b81f005d557f89 */ /* 0x000fe800000e0000 */
[----:B------:R-:W-:Y:S01]  /*2340*/  LDSM.16.M88.4 R160, [R224+0x8100] ;  /* 0x00810000e0a0783b */ /* 0x000fe20000000200 */
[----:B------:R-:W-:Y:S03]  /*2350*/  HMMA.16816.F32 R24, R32, R76, RZ ;  /* 0x0000004c2018723c */ /* 0x000fe600000018ff */
[----:B------:R-:W-:Y:S01]  /*2360*/  @!PT LDS RZ, [RZ] ;  /* 0x00000000fffff984 */ /* 0x000fe20000000800 */
[----:B------:R-:W-:Y:S01]  /*2370*/  @!PT LDS RZ, [RZ] ;  /* 0x00000000fffff984 */ /* 0x000fe20000000800 */
[----:B------:R-:W-:Y:S01]  /*2380*/  @!PT LDS RZ, [RZ] ;  /* 0x00000000fffff984 */ /* 0x000fe20000000800 */
[----:B------:R4:W-:Y:S01]  /*2390*/  LDGSTS.E.BYPASS.LTC128B.128 [R229+0x100], [R98.64], !P5 ;  /* 0x0010000062e57fae */ /* 0x0009e2000e901d50 */
[----:B------:R-:W-:-:S04]  /*23a0*/  ISETP.LT.OR P5, PT, R2, 0x31, P2 ;  /* 0x000000310200780c */ /* 0x000fc800017a1670 */
[----:B------:R-:W-:Y:S08]  /*23b0*/  HMMA.16816.F32 R132, R32, R78, RZ ;  /* 0x0000004e2084723c */ /* 0x000ff000000018ff */
[-C--:B--2---:R-:W-:Y:S08]  /*23c0*/  HMMA.16816.F32 R72, R28, R68.reuse, RZ ;  /* 0x000000441c48723c */ /* 0x084ff000000018ff */
[C---:B---3--:R-:W-:Y:S08]  /*23d0*/  HMMA.16816.F32 R20, R32.reuse, R68, RZ ;  /* 0x000000442014723c */ /* 0x048ff000000018ff */
[----:B------:R-:W-:Y:S08]  /*23e0*/  HMMA.16816.F32 R128, R32, R70, RZ ;  /* 0x000000462080723c */ /* 0x000ff000000018ff */
[-C--:B------:R-:W-:Y:S08]  /*23f0*/  HMMA.16816.F32 R64, R28, R60.reuse, RZ ;  /* 0x0000003c1c40723c */ /* 0x080ff000000018ff */
[C---:B------:R-:W-:Y:S08]  /*2400*/  HMMA.16816.F32 R16, R32.reuse, R60, RZ ;  /* 0x0000003c2010723c */ /* 0x040ff000000018ff */
[----:B------:R-:W-:Y:S08]  /*2410*/  HMMA.16816.F32 R124, R32, R62, RZ ;  /* 0x0000003e207c723c */ /* 0x000ff000000018ff */
[-C--:B------:R-:W-:Y:S08]  /*2420*/  HMMA.16816.F32 R56, R28, R52.reuse, RZ ;  /* 0x000000341c38723c */ /* 0x080ff000000018ff */
[C---:B------:R-:W-:Y:S08]  /*2430*/  HMMA.16816.F32 R12, R32.reuse, R52, RZ ;  /* 0x00000034200c723c */ /* 0x040ff000000018ff */
[----:B------:R-:W-:Y:S08]  /*2440*/  HMMA.16816.F32 R120, R32, R54, RZ ;  /* 0x000000362078723c */ /* 0x000ff000000018ff */
[-C--:B------:R-:W-:Y:S08]  /*2450*/  HMMA.16816.F32 R48, R28, R40.reuse, RZ ;  /* 0x000000281c30723c */ /* 0x080ff000000018ff */
[C---:B------:R-:W-:Y:S08]  /*2460*/  HMMA.16816.F32 R8, R32.reuse, R40, RZ ;  /* 0x000000282008723c */ /* 0x040ff000000018ff */
[----:B------:R-:W-:Y:S08]  /*2470*/  HMMA.16816.F32 R44, R32, R42, RZ ;  /* 0x0000002a202c723c */ /* 0x000ff000000018ff */
[C---:B------:R-:W-:Y:S08]  /*2480*/  HMMA.16816.F32 R76, R28.reuse, R78, RZ ;  /* 0x0000004e1c4c723c */ /* 0x040ff000000018ff */
[C---:B------:R-:W-:Y:S08]  /*2490*/  HMMA.16816.F32 R68, R28.reuse, R70, RZ ;  /* 0x000000461c44723c */ /* 0x040ff000000018ff */
[C---:B------:R-:W-:Y:S08]  /*24a0*/  HMMA.16816.F32 R60, R28.reuse, R62, RZ ;  /* 0x0000003e1c3c723c */ /* 0x040ff000000018ff */
[C---:B------:R-:W-:Y:S08]  /*24b0*/  HMMA.16816.F32 R52, R28.reuse, R54, RZ ;  /* 0x000000361c34723c */ /* 0x040ff000000018ff */
[----:B------:R-:W-:Y:S08]  /*24c0*/  HMMA.16816.F32 R40, R28, R42, RZ ;  /* 0x0000002a1c28723c */ /* 0x000ff000000018ff */
[-C--:B------:R-:W-:Y:S08]  /*24d0*/  HMMA.16816.F32 R32, R32, R86.reuse, RZ ;  /* 0x000000562020723c */ /* 0x080ff000000018ff */
[----:B------:R-:W-:Y:S01]  /*24e0*/  HMMA.16816.F32 R28, R28, R86, RZ ;  /* 0x000000561c1c723c */ /* 0x000fe200000018ff */
[----:B------:R2:W3:Y:S04]  /*24f0*/  SHFL.IDX PT, R87, R93, 0x4, 0x181f ;  /* 0x00981f005d577f89 */ /* 0x0004e800000e0000 */
[----:B------:R-:W3:Y:S03]  /*2500*/  SHFL.IDX PT, R86, R94, 0x4, 0x181f ;  /* 0x00981f005e567f89 */ /* 0x000ee600000e0000 */
[C---:B-1----:R-:W-:Y:S08]  /*2510*/  HMMA.16816.F32 R80, R112.reuse, R156, R80 ;  /* 0x0000009c7050723c */ /* 0x042ff00000001850 */
[----:B------:R-:W-:Y:S01]  /*2520*/  HMMA.16816.F32 R72, R112, R152, R72 ;  /* 0x000000987048723c */ /* 0x000fe20000001848 */
[----:B--2---:R-:W-:Y:S01]  /*2530*/  IMAD.X R93, R95, 0x1, R235, P3 ;  /* 0x000000015f5d7824 */ /* 0x004fe200018e06eb */
[----:B------:R-:W-:-:S06]  /*2540*/  IADD3 R88, P3, R84, R236, RZ ;  /* 0x000000ec54587210 */ /* 0x000fcc0007f7e0ff */
[----:B------:R-:W-:Y:S01]  /*2550*/  HMMA.16816.F32 R64, R112, R148, R64 ;  /* 0x000000947040723c */ /* 0x000fe20000001840 */
[----:B------:R1:W2:Y:S01]  /*2560*/  SHFL.IDX PT, R84, R94, 0x5, 0x181f ;  /* 0x00b81f005e547f89 */ /* 0x0002a200000e0000 */
[----:B------:R-:W-:-:S03]  /*2570*/  IMAD.X R89, R89, 0x1, R235, P3 ;  /* 0x0000000159597824 */ /* 0x000fc600018e06eb */
[----:B------:R2:W-:Y:S03]  /*2580*/  LDGSTS.E.BYPASS.LTC128B.128 [R229+0x900], [R92.64], !P0 ;  /* 0x009000005ce57fae */ /* 0x0005e6000c101d50 */
[C---:B------:R-:W-:Y:S01]  /*2590*/  HMMA.16816.F32 R56, R112.reuse, R144, R56 ;  /* 0x000000907038723c */ /* 0x040fe20000001838 */
[----:B------:R2:W-:Y:S07]  /*25a0*/  LDGSTS.E.BYPASS.LTC128B.128 [R229+0x1100], [R88.64], !P6 ;  /* 0x0110000058e57fae */ /* 0x0005ee000f101d50 */
[----:B------:R-:W-:Y:S01]  /*25b0*/  HMMA.16816.F32 R48, R112, R140, R48 ;  /* 0x0000008c7030723c */ /* 0x000fe20000001830 */
[----:B-1----:R-:W-:-:S07]  /*25c0*/  IADD3 R94, P3, R91, R236, RZ ;  /* 0x000000ec5b5e7210 */ /* 0x002fce0007f7e0ff */
[----:B------:R-:W-:Y:S01]  /*25d0*/  HMMA.16816.F32 R36, R112, R136, R36 ;  /* 0x000000887024723c */ /* 0x000fe20000001824 */
[----:B------:R-:W-:Y:S01]  /*25e0*/  IMAD.X R95, R90, 0x1, R235, P3 ;  /* 0x000000015a5f7824 */ /* 0x000fe200018e06eb */
[----:B------:R-:W-:Y:S02]  /*25f0*/  ISETP.LT.OR P3, PT, R2, 0x41, P2 ;  /* 0x000000410200780c */ /* 0x000fe40001761670 */
[----:B---3--:R-:W-:-:S04]  /*2600*/  IADD3 R90, P0, R87, R236, RZ ;  /* 0x000000ec575a7210 */ /* 0x008fc80007f1e0ff */
[C---:B------:R-:W-:Y:S01]  /*2610*/  HMMA.16816.F32 R76, R112.reuse, R158, R76 ;  /* 0x0000009e704c723c */ /* 0x040fe2000000184c */
[----:B------:R-:W-:Y:S01]  /*2620*/  ISETP.LT.OR P2, PT, R2, 0x51, P2 ;  /* 0x000000510200780c */ /* 0x000fe20001741670 */
[----:B------:R-:W-:Y:S01]  /*2630*/  IMAD.MOV.U32 R2, RZ, RZ, 0x40 ;  /* 0x00000040ff027424 */ /* 0x000fe200078e00ff */
[----:B------:R1:W-:Y:S01]  /*2640*/  LDGSTS.E.BYPASS.LTC128B.128 [R229+0x1900], [R94.64], !P5 ;  /* 0x019000005ee57fae */ /* 0x0003e2000e901d50 */
[--C-:B------:R-:W-:Y:S01]  /*2650*/  IMAD.X R91, R86, 0x1, R235.reuse, P0 ;  /* 0x00000001565b7824 */ /* 0x100fe200000e06eb */
[----:B------:R-:W-:Y:S02]  /*2660*/  IADD3 R86, P0, R85, R236, RZ ;  /* 0x000000ec55567210 */ /* 0x000fe40007f1e0ff */
[----:B------:R-:W-:Y:S01]  /*2670*/  SEL R2, R2, 0xffffffc0, !P1 ;  /* 0xffffffc002027807 */ /* 0x000fe20004800000 */
[C---:B------:R-:W-:Y:S02]  /*2680*/  HMMA.16816.F32 R68, R112.reuse, R154, R68 ;  /* 0x0000009a7044723c */ /* 0x040fe40000001844 */
[----:B--2---:R-:W-:Y:S01]  /*2690*/  IMAD.X R87, R84, 0x1, R235, P0 ;  /* 0x0000000154577824 */ /* 0x004fe200000e06eb */
[----:B------:R2:W-:Y:S01]  /*26a0*/  LDGSTS.E.BYPASS.LTC128B.128 [R229+0x2100], [R90.64], !P3 ;  /* 0x021000005ae57fae */ /* 0x0005e2000d901d50 */
[----:B------:R-:W-:Y:S01]  /*26b0*/  IMAD.IADD R222, R227, 0x1, R2 ;  /* 0x00000001e3de7824 */ /* 0x000fe200078e0202 */
[----:B------:R-:W-:Y:S01]  /*26c0*/  ISETP.GT.AND P3, PT, R233, 0x5f, PT ;  /* 0x0000005fe900780c */ /* 0x000fe20003f64270 */
[----:B------:R-:W-:Y:S01]  /*26d0*/  IMAD.IADD R212, R2, 0x1, R226 ;  /* 0x0000000102d47824 */ /* 0x000fe200078e02e2 */
[----:B------:R3:W-:Y:S01]  /*26e0*/  LDGSTS.E.BYPASS.LTC128B.128 [R229+0x2900], [R86.64], !P2 ;  /* 0x0290000056e57fae */ /* 0x0007e2000d101d50 */
[----:B------:R-:W-:Y:S01]  /*26f0*/  HMMA.16816.F32 R60, R112, R150, R60 ;  /* 0x00000096703c723c */ /* 0x000fe2000000183c */
[----:B------:R-:W-:-:S02]  /*2700*/  IADD3 R2, R6, -0x1, RZ ;  /* 0xffffffff06027810 */ /* 0x000fc40007ffe0ff */
[----:B------:R-:W-:Y:S02]  /*2710*/  LDSM.16.M88.4 R108, [R223+0x8100] ;  /* 0x00810000df6c783b */ /* 0x000fe40000000200 */
[----:B------:R-:W-:Y:S02]  /*2720*/  ISETP.GT.AND P0, PT, R2, R230, PT ;  /* 0x000000e60200720c */ /* 0x000fe40003f04270 */
[----:B------:R-:W3:Y:S01]  /*2730*/  LDSM.16.M88.4 R104, [R222+0x3100] ;  /* 0x00310000de68783b */ /* 0x000ee20000000200 */
[C---:B------:R-:W-:Y:S03]  /*2740*/  HMMA.16816.F32 R52, R112.reuse, R146, R52 ;  /* 0x000000927034723c */ /* 0x040fe60000001834 */
[----:B------:R-:W3:Y:S04]  /*2750*/  LDSM.16.M88.4 R100, [R222+0x3900] ;  /* 0x00390000de64783b */ /* 0x000ee80000000200 */
[----:B----4-:R-:W4:Y:S01]  /*2760*/  LDSM.16.M88.4 R96, [R222+0x4100] ;  /* 0x00410000de60783b */ /* 0x010f220000000200 */
[C---:B------:R-:W-:Y:S03]  /*2770*/  HMMA.16816.F32 R40, R112.reuse, R142, R40 ;  /* 0x0000008e7028723c */ /* 0x040fe60000001828 */
[----:B-1----:R-:W1:Y:S04]  /*2780*/  LDSM.16.M88.4 R92, [R222+0x4900] ;  /* 0x00490000de5c783b */ /* 0x002e680000000200 */
[----:B--2---:R-:W2:Y:S01]  /*2790*/  LDSM.16.M88.4 R88, [R222+0x5100] ;  /* 0x00510000de58783b */ /* 0x004ea20000000200 */
[----:B------:R-:W-:Y:S03]  /*27a0*/  HMMA.16816.F32 R28, R112, R138, R28 ;  /* 0x0000008a701c723c */ /* 0x000fe6000000181c */
[----:B---3--:R-:W3:Y:S04]  /*27b0*/  LDSM.16.M88.4 R84, [R222+0x5900] ;  /* 0x00590000de54783b */ /* 0x008ee80000000200 */
[----:B------:R-:W1:Y:S01]  /*27c0*/  LDSM.16.M88.4 R112, [R223+0x6100] ;  /* 0x00610000df70783b */ /* 0x000e620000000200 */
[C---:B------:R-:W-:Y:S03]  /*27d0*/  HMMA.16816.F32 R24, R160.reuse, R156, R24 ;  /* 0x0000009ca018723c */ /* 0x040fe60000001818 */
[----:B------:R-:W-:Y:S04]  /*27e0*/  LDSM.16.M88.4 R164, [R221+0x6100] ;  /* 0x00610000dda4783b */ /* 0x000fe80000000200 */
[----:B------:R-:W0:Y:S01]  /*27f0*/  LDGDEPBAR ;  /* 0x00000000000079af */ /* 0x000e220000000000 */
        /* <DEDUP_REMOVED lines=9> */
[C---:B------:R-:W-:Y:S01]  /*2890*/  HMMA.16816.F32 R124, R160.reuse, R150, R124 ;  /* 0x00000096a07c723c */ /* 0x040fe2000000187c */
[----:B------:R-:W-:Y:S07]  /*28a0*/  LDSM.16.M88.4 R148, [R212+0x1000] ;  /* 0x00100000d494783b */ /* 0x000fee0000000200 */
[C---:B------:R-:W-:Y:S01]  /*28b0*/  HMMA.16816.F32 R120, R160.reuse, R146, R120 ;  /* 0x00000092a078723c */ /* 0x040fe20000001878 */
[----:B------:R-:W-:Y:S07]  /*28c0*/  LDSM.16.M88.4 R144, [R212+0x1800] ;  /* 0x00180000d490783b */ /* 0x000fee0000000200 */
[C---:B------:R-:W-:Y:S01]  /*28d0*/  HMMA.16816.F32 R44, R160.reuse, R142, R44 ;  /* 0x0000008ea02c723c */ /* 0x040fe2000000182c */
[----:B------:R-:W-:Y:S07]  /*28e0*/  LDSM.16.M88.4 R140, [R212+0x2000] ;  /* 0x00200000d48c783b */ /* 0x000fee0000000200 */
[----:B------:R-:W-:Y:S01]  /*28f0*/  HMMA.16816.F32 R32, R160, R138, R32 ;  /* 0x0000008aa020723c */ /* 0x000fe20000001820 */
[----:B------:R-:W2:Y:S04]  /*2900*/  LDSM.16.M88.4 R160, [R221+0x8100] ;  /* 0x00810000dda0783b */ /* 0x000ea80000000200 */
[----:B------:R-:W3:Y:S01]  /*2910*/  LDSM.16.M88.4 R136, [R212+0x2800] ;  /* 0x00280000d488783b */ /* 0x000ee20000000200 */
[----:B------:R-:W-:-:S04]  /*2920*/  DEPBAR.LE SB0, 0x0 ;  /* 0x000080000000791a */ /* 0x000fc80000000000 */
[C---:B------:R-:W-:Y:S08]  /*2930*/  HMMA.16816.F32 R24, R108.reuse, R104, R24 ;  /* 0x000000686c18723c */ /* 0x040ff00000001818 */
[C---:B------:R-:W-:Y:S08]  /*2940*/  HMMA.16816.F32 R20, R108.reuse, R100, R20 ;  /* 0x000000646c14723c */ /* 0x040ff00000001814 */
[C---:B----4-:R-:W-:Y:S08]  /*2950*/  HMMA.16816.F32 R16, R108.reuse, R96, R16 ;  /* 0x000000606c10723c */ /* 0x050ff00000001810 */
[C---:B-1----:R-:W-:Y:S08]  /*2960*/  HMMA.16816.F32 R12, R108.reuse, R92, R12 ;  /* 0x0000005c6c0c723c */ /* 0x042ff0000000180c */
[C---:B--2---:R-:W-:Y:S08]  /*2970*/  HMMA.16816.F32 R8, R108.reuse, R88, R8 ;  /* 0x000000586c08723c */ /* 0x044ff00000001808 */
[C---:B---3--:R-:W-:Y:S08]  /*2980*/  HMMA.16816.F32 R116, R108.reuse, R84, R116 ;  /* 0x000000546c74723c */ /* 0x048ff00000001874 */
        /* <DEDUP_REMOVED lines=44> */
[----:B------:R-:W-:Y:S01]  /*2c50*/  PLOP3.LUT P1, PT, PT, PT, UP3, 0x80, 0x0 ;  /* 0x000000000000781c */ /* 0x000fe20003f2f038 */
[----:B------:R-:W-:Y:S01]  /*2c60*/  IMAD.MOV.U32 R231, RZ, RZ, RZ ;  /* 0x000000ffffe77224 */ /* 0x000fe200078e00ff */
[----:B------:R-:W-:-:S02]  /*2c70*/  IADD3 R232, R233, R169, R234 ;  /* 0x000000a9e9e87210 */ /* 0x000fc40007ffe0ea */
[----:B------:R-:W-:Y:S02]  /*2c80*/  PLOP3.LUT P0, PT, PT, PT, UP3, 0x80, 0x0 ;  /* 0x000000000000781c */ /* 0x000fe40003f0f038 */
[----:B------:R-:W-:-:S05]  /*2c90*/  IADD3 R232, R232, -0x60, RZ ;  /* 0xffffffa0e8e87810 */ /* 0x000fca0007ffe0ff */
[----:B------:R-:W-:Y:S02]  /*2ca0*/  IMAD.MOV.U32 R2, RZ, RZ, R232 ;  /* 0x000000ffff027224 */ /* 0x000fe400078e00e8 */
[----:B------:R-:W-:-:S05]  /*2cb0*/  @P1 IMAD.HI.U32 R84, R232, c[0x0][0x2bc], RZ ;  /* 0x0000af00e8541a27 */ /* 0x000fca00078e00ff */
[----:B------:R-:W-:-:S04]  /*2cc0*/  @P0 SHF.R.U32.HI R2, RZ, c[0x0][0x2c0], R84 ;  /* 0x0000b000ff020a19 */ /* 0x000fc80000011654 */
[----:B------:R-:W-:-:S04]  /*2cd0*/  @!P3 IADD3 R86, P0, R2, UR14, RZ ;  /* 0x0000000e0256bc10 */ /* 0x000fc8000ff1e0ff */
[----:B------:R-:W-:Y:S02]  /*2ce0*/  @!P3 LEA.HI.X.SX32 R85, R2, UR7, 0x1, P0 ;  /* 0x000000070255bc11 */ /* 0x000fe400080f0eff */
        /* <DEDUP_REMOVED lines=13> */
[----:B------:R-:W-:-:S03]  /*2dc0*/  IADD3 R2, P0, R86, UR10, RZ ;  /* 0x0000000a56027c10 */ /* 0x000fc6000ff1e0ff */
[----:B------:R-:W-:-:S05]  /*2dd0*/  IMAD R84, R231, c[0x0][0x1f4], R84 ;  /* 0x00007d00e7547a24 */ /* 0x000fca00078e0254 */
[----:B------:R-:W-:Y:S02]  /*2de0*/  IADD3.X R84, R87, UR6, R84, P0, !PT ;  /* 0x0000000657547c10 */ /* 0x000fe400087fe454 */
[----:B------:R-:W-:-:S04]  /*2df0*/  LEA R98, P0, R2, c[0x0][0x1c8], 0x1 ;  /* 0x0000720002627a11 */ /* 0x000fc800078008ff */
[----:B------:R-:W-:Y:S01]  /*2e00*/  LEA.HI.X R2, R2, c[0x0][0x1cc], R84, 0x1, P0 ;  /* 0x0000730002027a11 */ /* 0x000fe200000f0c54 */
[----:B------:R-:W1:Y:S04]  /*2e10*/  SHFL.IDX PT, R93, R98, RZ, 0x181f ;  /* 0x00181fff625d7589 */ /* 0x000e6800000e0000 */
[----:B------:R-:W2:Y:S04]  /*2e20*/  SHFL.IDX PT, R94, R2, RZ, 0x181f ;  /* 0x00181fff025e7589 */ /* 0x000ea800000e0000 */
[----:B------:R-:W3:Y:S04]  /*2e30*/  SHFL.IDX PT, R91, R98, 0x1, 0x181f ;  /* 0x00381f00625b7f89 */ /* 0x000ee800000e0000 */
[----:B------:R-:W-:Y:S04]  /*2e40*/  SHFL.IDX PT, R89, R98, 0x2, 0x181f ;  /* 0x00581f0062597f89 */ /* 0x000fe800000e0000 */
[----:B------:R-:W4:Y:S04]  /*2e50*/  SHFL.IDX PT, R92, R2, 0x1, 0x181f ;  /* 0x00381f00025c7f89 */ /* 0x000f2800000e0000 */
[----:B------:R-:W5:Y:S04]  /*2e60*/  SHFL.IDX PT, R87, R98, 0x3, 0x181f ;  /* 0x00781f0062577f89 */ /* 0x000f6800000e0000 */
[----:B------:R-:W5:Y:S01]  /*2e70*/  SHFL.IDX PT, R85, R98, 0x4, 0x181f ;  /* 0x00981f0062557f89 */ /* 0x000f6200000e0000 */
[----:B-1----:R-:W-:-:S03]  /*2e80*/  IADD3 R96, P0, R93, R236, RZ ;  /* 0x000000ec5d607210 */ /* 0x002fc60007f1e0ff */
[----:B------:R1:W1:Y:S02]  /*2e90*/  SHFL.IDX PT, R84, R98, 0x5, 0x181f ;  /* 0x00b81f0062547f89 */ /* 0x00026400000e0000 */
[----:B--2---:R-:W-:Y:S02]  /*2ea0*/  IMAD.X R97, R94, 0x1, R235, P0 ;  /* 0x000000015e617824 */ /* 0x004fe400000e06eb */
[----:B------:R-:W-:Y:S01]  /*2eb0*/  SHFL.IDX PT, R90, R2, 0x2, 0x181f ;  /* 0x00581f00025a7f89 */ /* 0x000fe200000e0000 */
[----:B---3--:R-:W-:-:S03]  /*2ec0*/  IADD3 R94, P0, R91, R236, RZ ;  /* 0x000000ec5b5e7210 */ /* 0x008fc60007f1e0ff */
[----:B------:R-:W2:Y:S04]  /*2ed0*/  SHFL.IDX PT, R88, R2, 0x3, 0x181f ;  /* 0x00781f0002587f89 */ /* 0x000ea800000e0000 */
[----:B------:R-:W3:Y:S01]  /*2ee0*/  SHFL.IDX PT, R86, R2, 0x4, 0x181f ;  /* 0x00981f0002567f89 */ /* 0x000ee200000e0000 */
[----:B----4-:R-:W-:-:S03]  /*2ef0*/  IMAD.X R95, R92, 0x1, R235, P0 ;  /* 0x000000015c5f7824 */ /* 0x010fc600000e06eb */
[----:B------:R-:W4:Y:S01]  /*2f00*/  SHFL.IDX PT, R2, R2, 0x5, 0x181f ;  /* 0x00b81f0002027f89 */ /* 0x000f2200000e0000 */
[----:B-----5:R-:W-:-:S03]  /*2f10*/  IADD3 R92, P2, R87, R236, RZ ;  /* 0x000000ec575c7210 */ /* 0x020fc60007f5e0ff */
[----:B------:R5:W-:Y:S01]  /*2f20*/  LDGSTS.E.BYPASS.LTC128B.128 [R229+0x3100], [R96.64], !P4 ;  /* 0x0310000060e57fae */ /* 0x000be2000e101d50 */
[----:B-1----:R-:W-:-:S03]  /*2f30*/  IADD3 R98, P1, R85, R236, RZ ;  /* 0x000000ec55627210 */ /* 0x002fc60007f3e0ff */
[----:B------:R1:W-:Y:S01]  /*2f40*/  LDGSTS.E.BYPASS.LTC128B.128 [R229+0x3900], [R94.64], !P4 ;  /* 0x039000005ee57fae */ /* 0x0003e2000e101d50 */
[-C--:B------:R-:W-:Y:S01]  /*2f50*/  IADD3 R84, P0, R84, R236.reuse, RZ ;  /* 0x000000ec54547210 */ /* 0x080fe20007f1e0ff */
[--C-:B--2---:R-:W-:Y:S02]  /*2f60*/  IMAD.X R93, R88, 0x1, R235.reuse, P2 ;  /* 0x00000001585d7824 */ /* 0x104fe400010e06eb */
[--C-:B---3--:R-:W-:Y:S02]  /*2f70*/  IMAD.X R99, R86, 0x1, R235.reuse, P1 ;  /* 0x0000000156637824 */ /* 0x108fe400008e06eb */
[----:B----4-:R-:W-:Y:S01]  /*2f80*/  IMAD.X R85, R2, 0x1, R235, P0 ;  /* 0x0000000102557824 */ /* 0x010fe200000e06eb */
[----:B-----5:R-:W-:-:S05]  /*2f90*/  IADD3 R96, P5, R89, R236, RZ ;  /* 0x000000ec59607210 */ /* 0x020fca0007fbe0ff */
[----:B------:R-:W-:-:S05]  /*2fa0*/  IMAD.X R97, R90, 0x1, R235, P5 ;  /* 0x000000015a617824 */ /* 0x000fca00028e06eb */
[----:B------:R1:W-:Y:S04]  /*2fb0*/  LDGSTS.E.BYPASS.LTC128B.128 [R229+0x4100], [R96.64], !P4 ;  /* 0x0410000060e57fae */ /* 0x0003e8000e101d50 */
[----:B------:R1:W-:Y:S04]  /*2fc0*/  LDGSTS.E.BYPASS.LTC128B.128 [R229+0x4900], [R92.64], !P4 ;  /* 0x049000005ce57fae */ /* 0x0003e8000e101d50 */
[----:B------:R1:W-:Y:S04]  /*2fd0*/  LDGSTS.E.BYPASS.LTC128B.128 [R229+0x5100], [R98.64], !P4 ;  /* 0x0510000062e57fae */ /* 0x0003e8000e101d50 */
[----:B------:R1:W-:Y:S02]  /*2fe0*/  LDGSTS.E.BYPASS.LTC128B.128 [R229+0x5900], [R84.64], !P4 ;  /* 0x0590000054e57fae */ /* 0x0003e4000e101d50 */
.L_x_499:
[----:B-1----:R-:W-:Y:S01]  /*2ff0*/  LEA.HI R85, R173, R171, RZ, 0x2 ;  /* 0x000000abad557211 */ /* 0x002fe200078f10ff */
[----:B------:R-:W-:Y:S01]  /*3000*/  ULDC UR13, c[0x0][0x324] ;  /* 0x0000c900000d7ab9 */ /* 0x000fe20000000800 */
[----:B------:R-:W-:Y:S01]  /*3010*/  LOP3.LUT R84, R172, 0xffffffe0, RZ, 0xc0, !PT ;  /* 0xffffffe0ac547812 */ /* 0x000fe200078ec0ff */
[----:B------:R-:W-:Y:S01]  /*3020*/  ULOP3.LUT UR13, URZ, UR13, URZ, 0x33, !UPT ;  /* 0x0000000d3f0d7292 */ /* 0x000fe2000f8e333f */
[----:B------:R-:W-:Y:S01]  /*3030*/  LOP3.LUT R85, R85, 0xfffffffc, RZ, 0xc0, !PT ;  /* 0xfffffffc55557812 */ /* 0x000fe200078ec0ff */
[----:B------:R-:W0:Y:S01]  /*3040*/  LDGDEPBAR ;  /* 0x00000000000079af */ /* 0x000e220000000000 */
[----:B------:R-:W-:Y:S01]  /*3050*/  SHF.R.S32.HI R86, RZ, 0x1f, R170 ;  /* 0x0000001fff567819 */ /* 0x000fe200000114aa */
[C---:B------:R-:W-:Y:S01]  /*3060*/  IMAD.IADD R84, R171.reuse, 0x1, -R84 ;  /* 0x00000001ab547824 */ /* 0x040fe200078e0a54 */
[----:B------:R-:W-:Y:S01]  /*3070*/  PLOP3.LUT P1, PT, PT, PT, UP2, 0x80, 0x0 ;  /* 0x000000000000781c */ /* 0x000fe20003f2f028 */
[----:B------:R-:W-:Y:S01]  /*3080*/  IMAD.IADD R171, R171, 0x1, -R85 ;  /* 0x00000001abab7824 */ /* 0x000fe200078e0a55 */
[----:B------:R-:W-:-:S02]  /*3090*/  LEA.HI R86, R86, R170, RZ, 0x2 ;  /* 0x000000aa56567211 */ /* 0x000fc400078f10ff */
[----:B------:R-:W-:Y:S02]  /*30a0*/  SHF.R.S32.HI R2, RZ, 0x1f, R84 ;  /* 0x0000001fff027819 */ /* 0x000fe40000011454 */
[----:B------:R-:W-:Y:S02]  /*30b0*/  LOP3.LUT R86, R86, 0xffffffc, RZ, 0xc0, !PT ;  /* 0x0ffffffc56567812 */ /* 0x000fe400078ec0ff */
[----:B------:R-:W-:Y:S02]  /*30c0*/  LEA.HI R85, R171, R171, RZ, 0x1 ;  /* 0x000000abab557211 */ /* 0x000fe400078f08ff */
[----:B------:R-:W-:Y:S01]  /*30d0*/  LEA.HI R2, R2, R84, RZ, 0x2 ;  /* 0x0000005402027211 */ /* 0x000fe200078f10ff */
[----:B------:R-:W-:Y:S01]  /*30e0*/  IMAD.IADD R170, R170, 0x1, -R86 ;  /* 0x00000001aaaa7824 */ /* 0x000fe200078e0a56 */
[----:B------:R-:W-:Y:S01]  /*30f0*/  PLOP3.LUT P0, PT, PT, PT, UP2, 0x80, 0x0 ;  /* 0x000000000000781c */ /* 0x000fe20003f0f028 */
[----:B------:R-:W-:Y:S01]  /*3100*/  IMAD.SHL.U32 R87, R85, 0x20, RZ ;  /* 0x0000002055577824 */ /* 0x000fe200078e00ff */
[----:B------:R-:W-:-:S02]  /*3110*/  LEA.HI.SX32 R86, R2, UR19, 0x1e ;  /* 0x0000001302567c11 */ /* 0x000fc4000f8ff2ff */
[----:B------:R-:W-:Y:S02]  /*3120*/  LOP3.LUT R85, R85, 0x1ffffffe, RZ, 0xc0, !PT ;  /* 0x1ffffffe55557812 */ /* 0x000fe400078ec0ff */
[----:B------:R-:W-:Y:S01]  /*3130*/  LOP3.LUT R87, R87, 0xffffffc0, RZ, 0xc0, !PT ;  /* 0xffffffc057577812 */ /* 0x000fe200078ec0ff */
[----:B------:R-:W-:Y:S02]  /*3140*/  IMAD R86, R170, 0x10, R86 ;  /* 0x00000010aa567824 */ /* 0x000fe400078e0256 */
[----:B------:R-:W-:Y:S02]  /*3150*/  IMAD.IADD R85, R171, 0x1, -R85 ;  /* 0x00000001ab557824 */ /* 0x000fe400078e0a55 */
[----:B------:R-:W-:-:S04]  /*3160*/  IMAD.IADD R86, R87, 0x1, R86 ;  /* 0x0000000157567824 */ /* 0x000fc800078e0256 */
[----:B------:R-:W-:-:S04]  /*3170*/  IMAD R237, R85, 0x8, R86 ;  /* 0x0000000855ed7824 */ /* 0x000fc800078e0256 */
[----:B------:R-:W-:-:S04]  /*3180*/  @P1 IMAD.HI.U32 R85, R237, c[0x0][0x2c8], RZ ;  /* 0x0000b200ed551a27 */ /* 0x000fc800078e00ff */
[----:B------:R-:W-:Y:S01]  /*3190*/  IMAD.MOV.U32 R96, RZ, RZ, R237 ;  /* 0x000000ffff607224 */ /* 0x000fe200078e00ed */
[----:B------:R-:W-:Y:S02]  /*31a0*/  @P0 SHF.R.U32.HI R96, RZ, c[0x0][0x2cc], R85 ;  /* 0x0000b300ff600a19 */ /* 0x000fe40000011655 */
[----:B------:R-:W-:Y:S02]  /*31b0*/  LOP3.LUT R85, R2, 0x7ffffffc, RZ, 0xc0, !PT ;  /* 0x7ffffffc02557812 */ /* 0x000fe400078ec0ff */
[----:B------:R-:W-:Y:S01]  /*31c0*/  PLOP3.LUT P0, PT, PT, PT, UP1, 0x40, 0x0 ;  /* 0x000000000000781c */ /* 0x000fe20003f0e818 */
[----:B------:R-:W1:Y:S02]  /*31d0*/  SHFL.IDX PT, R2, R96, RZ, 0x1c1f ;  /* 0x001c1fff60027589 */ /* 0x000e6400000e0000 */
[----:B------:R-:W-:Y:S02]  /*31e0*/  IMAD.IADD R85, R84, 0x1, -R85 ;  /* 0x0000000154557824 */ /* 0x000fe400078e0a55 */
[----:B------:R-:W-:-:S02]  /*31f0*/  IMAD.MOV.U32 R84, RZ, RZ, c[0x0][0x2ac] ;  /* 0x0000ab00ff547624 */ /* 0x000fc400078e00ff */
[----:B------:R-:W-:Y:S02]  /*3200*/  IMAD.SHL.U32 R238, R85, 0x2, RZ ;  /* 0x0000000255ee7824 */ /* 0x000fe400078e00ff */
[----:B------:R-:W-:Y:S02]  /*3210*/  IMAD R84, R84, c[0x0][0x1d0], R3 ;  /* 0x0000740054547a24 */ /* 0x000fe400078e0203 */
[--C-:B------:R-:W-:Y:S01]  /*3220*/  IMAD.IADD R100, R3, 0x1, -R238.reuse ;  /* 0x0000000103647824 */ /* 0x100fe200078e0aee */
[----:B------:R-:W-:Y:S01]  /*3230*/  IADD3 R98, -R238, 0x1, R5 ;  /* 0x00000001ee627810 */ /* 0x000fe20007ffe105 */
[----:B------:R-:W-:Y:S02]  /*3240*/  IMAD.IADD R97, R84, 0x1, -R238 ;  /* 0x0000000154617824 */ /* 0x000fe400078e0aee */
[----:B------:R-:W-:Y:S01]  /*3250*/  IMAD.IADD R5, R168, 0x1, R7 ;  /* 0x00000001a8057824 */ /* 0x000fe200078e0207 */
[----:B------:R-:W-:-:S04]  /*3260*/  IADD3 R98, R98, -c[0x0][0x168], RZ ;  /* 0x80005a0062627a10 */ /* 0x000fc80007ffe0ff */
[C---:B------:R-:W-:Y:S02]  /*3270*/  IADD3 R99, R98.reuse, c[0x0][0x328], RZ ;  /* 0x0000ca0062637a10 */ /* 0x040fe40007ffe0ff */
[----:B------:R-:W-:-:S03]  /*3280*/  IADD3 R98, R98, UR13, RZ ;  /* 0x0000000d62627c10 */ /* 0x000fc6000fffe0ff */
[--C-:B-1----:R-:W-:Y:S02]  /*3290*/  IMAD.IADD R87, R99, 0x1, R2.reuse ;  /* 0x0000000163577824 */ /* 0x102fe400078e0202 */
[----:B------:R-:W-:-:S03]  /*32a0*/  IMAD.IADD R84, R98, 0x1, R2 ;  /* 0x0000000162547824 */ /* 0x000fc600078e0202 */
[----:B------:R-:W-:Y:S01]  /*32b0*/  IMNMX R87, R87, R97, PT ;  /* 0x0000006157577217 */ /* 0x000fe20003800200 */
[----:B------:R-:W-:Y:S05]  /*32c0*/  @P0 BRA `(.L_x_500) ;  /* 0x0000015000000947 */ /* 0x000fea0003800000 */
[----:B------:R-:W-:Y:S01]  /*32d0*/  IMAD.U32 R7, RZ, RZ, UR8 ;  /* 0x00000008ff077e24 */ /* 0x000fe2000f8e00ff */
[----:B------:R-:W-:Y:S04]  /*32e0*/  BSSY B0, `(.L_x_501) ;  /* 0x000000f000007945 */ /* 0x000fe80003800000 */
[----:B------:R-:W-:-:S04]  /*32f0*/  IADD3 R7, R7, -c[0x0][0x168], R2 ;  /* 0x80005a0007077a10 */ /* 0x000fc80007ffe002 */
        /* <DEDUP_REMOVED lines=9> */
.L_x_502:
[----:B------:R-:W-:-:S04]  /*3390*/  MOV R2, c[0x0][0x32c] ;  /* 0x0000cb0000027a02 */ /* 0x000fc80000000f00 */
[----:B------:R-:W-:-:S13]  /*33a0*/  ISETP.NE.AND P0, PT, R2, 0x1, PT ;  /* 0x000000010200780c */ /* 0x000fda0003f05270 */
[----:B------:R-:W-:-:S05]  /*33b0*/  @P0 IMAD.HI.U32 R2, R7, c[0x0][0x330], RZ ;  /* 0x0000cc0007020a27 */ /* 0x000fca00078e00ff */
[----:B------:R-:W-:Y:S02]  /*33c0*/  @P0 SHF.R.U32.HI R7, RZ, c[0x0][0x334], R2 ;  /* 0x0000cd00ff070a19 */ /* 0x000fe40000011602 */
.L_x_503:
[----:B------:R-:W-:Y:S05]  /*33d0*/  BSYNC B0 ;  /* 0x0000000000007941 */ /* 0x000fea0003800000 */
.L_x_501:
[----:B------:R-:W-:-:S05]  /*33e0*/  IMAD R7, R7, c[0x0][0x32c], R100 ;  /* 0x0000cb0007077a24 */ /* 0x000fca00078e0264 */
[----:B------:R-:W-:Y:S02]  /*33f0*/  IADD3 R2, R7, c[0x0][0x32c], RZ ;  /* 0x0000cb0007027a10 */ /* 0x000fe40007ffe0ff */
[----:B------:R-:W-:Y:S02]  /*3400*/  IMNMX R84, R84, R7, !PT ;  /* 0x0000000754547217 */ /* 0x000fe40007800200 */
[----:B------:R-:W-:Y:S02]  /*3410*/  IMNMX R87, R87, R2, PT ;  /* 0x0000000257577217 */ /* 0x000fe40003800200 */
.L_x_500:
[----:B------:R-:W1:Y:S01]  /*3420*/  SHFL.IDX PT, R2, R96, 0x1, 0x1c1f ;  /* 0x003c1f0060027f89 */ /* 0x000e6200000e0000 */
[----:B------:R-:W-:Y:S01]  /*3430*/  PLOP3.LUT P0, PT, PT, PT, UP1, 0x40, 0x0 ;  /* 0x000000000000781c */ /* 0x000fe20003f0e818 */
[--C-:B-1----:R-:W-:Y:S02]  /*3440*/  IMAD.IADD R142, R99, 0x1, R2.reuse ;  /* 0x00000001638e7824 */ /* 0x102fe400078e0202 */
[----:B------:R-:W-:-:S03]  /*3450*/  IMAD.IADD R139, R98, 0x1, R2 ;  /* 0x00000001628b7824 */ /* 0x000fc600078e0202 */
[----:B------:R-:W-:-:S07]  /*3460*/  IMNMX R142, R142, R97, PT ;  /* 0x000000618e8e7217 */ /* 0x000fce0003800200 */
        /* <DEDUP_REMOVED lines=13> */
.L_x_506:
[----:B------:R-:W-:-:S04]  /*3540*/  MOV R2, c[0x0][0x32c] ;  /* 0x0000cb0000027a02 */ /* 0x000fc80000000f00 */
[----:B------:R-:W-:-:S13]  /*3550*/  ISETP.NE.AND P0, PT, R2, 0x1, PT ;  /* 0x000000010200780c */ /* 0x000fda0003f05270 */
[----:B------:R-:W-:-:S05]  /*3560*/  @P0 IMAD.HI.U32 R2, R7, c[0x0][0x330], RZ ;  /* 0x0000cc0007020a27 */ /* 0x000fca00078e00ff */
[----:B------:R-:W-:Y:S02]  /*3570*/  @P0 SHF.R.U32.HI R7, RZ, c[0x0][0x334], R2 ;  /* 0x0000cd00ff070a19 */ /* 0x000fe40000011602 */
.L_x_507:
[----:B------:R-:W-:Y:S05]  /*3580*/  BSYNC B0 ;  /* 0x0000000000007941 */ /* 0x000fea0003800000 */
.L_x_505:
[----:B------:R-:W-:-:S05]  /*3590*/  IMAD R7, R7, c[0x0][0x32c], R100 ;  /* 0x0000cb0007077a24 */ /* 0x000fca00078e0264 */
[----:B------:R-:W-:Y:S02]  /*35a0*/  IADD3 R2, R7, c[0x0][0x32c], RZ ;  /* 0x0000cb0007027a10 */ /* 0x000fe40007ffe0ff */
[----:B------:R-:W-:Y:S02]  /*35b0*/  IMNMX R139, R139, R7, !PT ;  /* 0x000000078b8b7217 */ /* 0x000fe40007800200 */
[----:B------:R-:W-:Y:S02]  /*35c0*/  IMNMX R142, R142, R2, PT ;  /* 0x000000028e8e7217 */ /* 0x000fe40003800200 */
.L_x_504:
[C---:B------:R-:W-:Y:S02]  /*35d0*/  ISETP.GE.AND P0, PT, R3.reuse, 0x2, PT ;  /* 0x000000020300780c */ /* 0x040fe40003f06270 */
[----:B------:R-:W-:Y:S02]  /*35e0*/  ISETP.GE.AND P2, PT, R3, 0xa, PT ;  /* 0x0000000a0300780c */ /* 0x000fe40003f46270 */
[----:B------:R-:W-:Y:S02]  /*35f0*/  P2R R2, PR, RZ, 0x1 ;  /* 0x00000001ff027803 */ /* 0x000fe40000000000 */
[----:B------:R-:W-:-:S02]  /*3600*/  ISETP.GT.AND P0, PT, R84, 0x1, !P0 ;  /* 0x000000015400780c */ /* 0x000fc40004704270 */
[----:B------:R-:W-:Y:S02]  /*3610*/  ISETP.GE.AND P1, PT, R3, 0x9, PT ;  /* 0x000000090300780c */ /* 0x000fe40003f26270 */
[----:B------:R-:W-:Y:S02]  /*3620*/  ISETP.LT.OR P0, PT, R87, 0x2, P0 ;  /* 0x000000025700780c */ /* 0x000fe40000701670 */
[----:B------:R-:W-:Y:S02]  /*3630*/  P2R R102, PR, RZ, 0x2 ;  /* 0x00000002ff667803 */ /* 0x000fe40000000000 */
[----:B------:R-:W-:Y:S02]  /*3640*/  FSEL R95, R81, -INF , !P0 ;  /* 0xff800000515f7808 */ /* 0x000fe40004000000 */
[----:B------:R-:W-:Y:S02]  /*3650*/  ISETP.GT.AND P0, PT, R84, 0x9, !P2 ;  /* 0x000000095400780c */ /* 0x000fe40005704270 */
[----:B------:R-:W-:-:S02]  /*3660*/  P2R R101, PR, RZ, 0x4 ;  /* 0x00000004ff657803 */ /* 0x000fc40000000000 */
[----:B------:R-:W-:Y:S02]  /*3670*/  ISETP.LT.OR P0, PT, R87, 0xa, P0 ;  /* 0x0000000a5700780c */ /* 0x000fe40000701670 */
[C---:B------:R-:W-:Y:S02]  /*3680*/  ISETP.GT.AND P1, PT, R84.reuse, 0x8, !P1 ;  /* 0x000000085400780c */ /* 0x040fe40004f24270 */
[----:B------:R-:W-:Y:S02]  /*3690*/  ISETP.GE.AND P2, PT, R3, 0x11, PT ;  /* 0x000000110300780c */ /* 0x000fe40003f46270 */
[----:B------:R-:W-:Y:S02]  /*36a0*/  FSEL R93, R77, -INF , !P0 ;  /* 0xff8000004d5d7808 */ /* 0x000fe40004000000 */
[----:B------:R-:W-:Y:S02]  /*36b0*/  ISETP.LT.OR P1, PT, R87, 0x9, P1 ;  /* 0x000000095700780c */ /* 0x000fe40000f21670 */
[----:B------:R-:W-:-:S02]  /*36c0*/  ISETP.GT.AND P0, PT, R84, 0x10, !P2 ;  /* 0x000000105400780c */ /* 0x000fc40005704270 */
[----:B------:R-:W-:Y:S02]  /*36d0*/  FSEL R94, R76, -INF , !P1 ;  /* 0xff8000004c5e7808 */ /* 0x000fe40004800000 */
[----:B------:R-:W-:Y:S02]  /*36e0*/  ISETP.LT.OR P0, PT, R87, 0x11, P0 ;  /* 0x000000115700780c */ /* 0x000fe40000701670 */
[----:B------:R-:W-:Y:S02]  /*36f0*/  ISETP.GE.AND P1, PT, R3, 0x12, PT ;  /* 0x000000120300780c */ /* 0x000fe40003f26270 */
[----:B------:R-:W-:Y:S02]  /*3700*/  FSEL R92, R72, -INF , !P0 ;  /* 0xff800000485c7808 */ /* 0x000fe40004000000 */
[----:B------:R-:W-:Y:S02]  /*3710*/  ISETP.GT.AND P0, PT, R84, 0x11, !P1 ;  /* 0x000000115400780c */ /* 0x000fe40004f04270 */
[----:B------:R-:W-:-:S02]  /*3720*/  P2R R144, PR, RZ, 0x2 ;  /* 0x00000002ff907803 */ /* 0x000fc40000000000 */
[----:B------:R-:W-:Y:S02]  /*3730*/  ISETP.LT.OR P0, PT, R87, 0x12, P0 ;  /* 0x000000125700780c */ /* 0x000fe40000701670 */
[----:B------:R-:W-:Y:S02]  /*3740*/  ISETP.GE.AND P1, PT, R3, 0x19, PT ;  /* 0x000000190300780c */ /* 0x000fe40003f26270 */
[----:B------:R-:W-:Y:S02]  /*3750*/  FSEL R91, R73, -INF , !P0 ;  /* 0xff800000495b7808 */ /* 0x000fe40004000000 */
[----:B------:R-:W-:Y:S02]  /*3760*/  ISETP.GT.AND P0, PT, R84, 0x18, !P1 ;  /* 0x000000185400780c */ /* 0x000fe40004f04270 */
[----:B------:R-:W-:Y:S02]  /*3770*/  P2R R141, PR, RZ, 0x2 ;  /* 0x00000002ff8d7803 */ /* 0x000fe40000000000 */
[----:B------:R-:W-:-:S02]  /*3780*/  ISETP.LT.OR P0, PT, R87, 0x19, P0 ;  /* 0x000000195700780c */ /* 0x000fc40000701670 */
[----:B------:R-:W-:Y:S02]  /*3790*/  ISETP.GE.AND P1, PT, R3, 0x1a, PT ;  /* 0x0000001a0300780c */ /* 0x000fe40003f26270 */
[----:B------:R-:W-:Y:S02]  /*37a0*/  FSEL R90, R68, -INF , !P0 ;  /* 0xff800000445a7808 */ /* 0x000fe40004000000 */
[----:B------:R-:W-:Y:S02]  /*37b0*/  ISETP.GT.AND P0, PT, R84, 0x19, !P1 ;  /* 0x000000195400780c */ /* 0x000fe40004f04270 */
[----:B------:R-:W-:Y:S02]  /*37c0*/  P2R R140, PR, RZ, 0x2 ;  /* 0x00000002ff8c7803 */ /* 0x000fe40000000000 */
[----:B------:R-:W-:Y:S02]  /*37d0*/  ISETP.LT.OR P0, PT, R87, 0x1a, P0 ;  /* 0x0000001a5700780c */ /* 0x000fe40000701670 */
[----:B------:R-:W-:-:S02]  /*37e0*/  ISETP.GE.AND P1, PT, R3, 0x21, PT ;  /* 0x000000210300780c */ /* 0x000fc40003f26270 */
[----:B------:R-:W-:Y:S02]  /*37f0*/  FSEL R88, R69, -INF , !P0 ;  /* 0xff80000045587808 */ /* 0x000fe40004000000 */
[----:B------:R-:W-:Y:S02]  /*3800*/  ISETP.GT.AND P0, PT, R84, 0x20, !P1 ;  /* 0x000000205400780c */ /* 0x000fe40004f04270 */
[----:B------:R-:W-:Y:S02]  /*3810*/  P2R R115, PR, RZ, 0x2 ;  /* 0x00000002ff737803 */ /* 0x000fe40000000000 */
[----:B------:R-:W-:Y:S02]  /*3820*/  ISETP.LT.OR P0, PT, R87, 0x21, P0 ;  /* 0x000000215700780c */ /* 0x000fe40000701670 */
[----:B------:R-:W-:Y:S02]  /*3830*/  ISETP.GE.AND P1, PT, R3, 0x22, PT ;  /* 0x000000220300780c */ /* 0x000fe40003f26270 */
[----:B------:R-:W-:-:S02]  /*3840*/  FSEL R86, R64, -INF , !P0 ;  /* 0xff80000040567808 */ /* 0x000fc40004000000 */
[C---:B------:R-:W-:Y:S02]  /*3850*/  ISETP.GT.AND P0, PT, R84.reuse, 0x21, !P1 ;  /* 0x000000215400780c */ /* 0x040fe40004f04270 */
[----:B------:R-:W-:Y:S02]  /*3860*/  P2R R114, PR, RZ, 0x2 ;  /* 0x00000002ff727803 */ /* 0x000fe40000000000 */
[----:B------:R-:W-:Y:S02]  /*3870*/  ISETP.LT.OR P0, PT, R87, 0x22, P0 ;  /* 0x000000225700780c */ /* 0x000fe40000701670 */
[----:B------:R-:W-:Y:S02]  /*3880*/  ISETP.GE.AND P1, PT, R3, 0x29, PT ;  /* 0x000000290300780c */ /* 0x000fe40003f26270 */
[----:B------:R-:W-:Y:S02]  /*3890*/  FSEL R85, R65, -INF , !P0 ;  /* 0xff80000041557808 */ /* 0x000fe40004000000 */
[----:B------:R-:W-:-:S02]  /*38a0*/  ISETP.GT.AND P0, PT, R84, 0x28, !P1 ;  /* 0x000000285400780c */ /* 0x000fc40004f04270 */
[----:B------:R-:W-:Y:S02]  /*38b0*/  P2R R113, PR, RZ, 0x2 ;  /* 0x00000002ff717803 */ /* 0x000fe40000000000 */
        /* <DEDUP_REMOVED lines=41> */
[C---:B------:R-:W-:Y:S02]  /*3b50*/  ISETP.GE.AND P1, PT, R3.reuse, 0x4a, PT ;  /* 0x0000004a0300780c */ /* 0x040fe40003f26270 */
[----:B------:R-:W-:Y:S02]  /*3b60*/  FSEL R210, R40, -INF , !P0 ;  /* 0xff80000028d27808 */ /* 0x000fe40004000000 */
[----:B------:R-:W-:Y:S02]  /*3b70*/  ISETP.GT.AND P0, PT, R84, 0x49, !P1 ;  /* 0x000000495400780c */ /* 0x000fe40004f04270 */
[----:B------:R-:W-:Y:S02]  /*3b80*/  ISETP.GE.AND P6, PT, R3, 0x51, PT ;  /* 0x000000510300780c */ /* 0x000fe40003fc6270 */
        /* <DEDUP_REMOVED lines=15> */
[----:B------:R-:W-:-:S04]  /*3c80*/  ISETP.LT.OR P0, PT, R87, 0x59, P0 ;  /* 0x000000595700780c */ /* 0x000fc80000701670 */
[----:B------:R-:W-:Y:S02]  /*3c90*/  FSEL R110, R28, -INF , !P0 ;  /* 0xff8000001c6e7808 */ /* 0x000fe40004000000 */
[----:B------:R-:W-:Y:S01]  /*3ca0*/  ISETP.GT.AND P0, PT, R84, RZ, !P1 ;  /* 0x000000ff5400720c */ /* 0x000fe20004f04270 */
[----:B------:R-:W1:Y:S01]  /*3cb0*/  SHFL.IDX PT, R28, R96, 0x2, 0x1c1f ;  /* 0x005c1f00601c7f89 */ /* 0x000e6200000e0000 */
[----:B------:R-:W-:Y:S02]  /*3cc0*/  ISETP.GE.AND P1, PT, R3, 0x5a, PT ;  /* 0x0000005a0300780c */ /* 0x000fe40003f26270 */
[----:B------:R-:W-:-:S04]  /*3cd0*/  ISETP.LT.OR P0, PT, R87, 0x1, P0 ;  /* 0x000000015700780c */ /* 0x000fc80000701670 */
[----:B------:R-:W-:Y:S02]  /*3ce0*/  FSEL R41, R80, -INF , !P0 ;  /* 0xff80000050297808 */ /* 0x000fe40004000000 */
[----:B------:R-:W-:-:S04]  /*3cf0*/  ISETP.GT.AND P0, PT, R84, 0x59, !P1 ;  /* 0x000000595400780c */ /* 0x000fc80004f04270 */
[----:B------:R-:W-:-:S04]  /*3d00*/  ISETP.LT.OR P0, PT, R87, 0x5a, P0 ;  /* 0x0000005a5700780c */ /* 0x000fc80000701670 */
[----:B------:R-:W-:Y:S02]  /*3d10*/  FSEL R111, R29, -INF , !P0 ;  /* 0xff8000001d6f7808 */ /* 0x000fe40004000000 */
        /* <DEDUP_REMOVED lines=17> */
.L_x_510:
[----:B------:R-:W-:-:S04]  /*3e30*/  MOV R28, c[0x0][0x32c] ;  /* 0x0000cb00001c7a02 */ /* 0x000fc80000000f00 */
[----:B------:R-:W-:-:S13]  /*3e40*/  ISETP.NE.AND P0, PT, R28, 0x1, PT ;  /* 0x000000011c00780c */ /* 0x000fda0003f05270 */
[----:B------:R-:W-:-:S05]  /*3e50*/  @P0 IMAD.HI.U32 R28, R29, c[0x0][0x330], RZ ;  /* 0x0000cc001d1c0a27 */ /* 0x000fca00078e00ff */
[----:B------:R-:W-:Y:S02]  /*3e60*/  @P0 SHF.R.U32.HI R29, RZ, c[0x0][0x334], R28 ;  /* 0x0000cd00ff1d0a19 */ /* 0x000fe4000001161c */
.L_x_511:
[----:B------:R-:W-:Y:S05]  /*3e70*/  BSYNC B0 ;  /* 0x0000000000007941 */ /* 0x000fea0003800000 */
.L_x_509:
[----:B------:R-:W-:-:S05]  /*3e80*/  IMAD R29, R29, c[0x0][0x32c], R100 ;  /* 0x0000cb001d1d7a24 */ /* 0x000fca00078e0264 */
[----:B------:R-:W-:Y:S02]  /*3e90*/  IADD3 R28, R29, c[0x0][0x32c], RZ ;  /* 0x0000cb001d1c7a10 */ /* 0x000fe40007ffe0ff */
[----:B------:R-:W-:Y:S02]  /*3ea0*/  IMNMX R3, R3, R29, !PT ;  /* 0x0000001d03037217 */ /* 0x000fe40007800200 */
[----:B------:R-:W-:Y:S02]  /*3eb0*/  IMNMX R48, R48, R28, PT ;  /* 0x0000001c30307217 */ /* 0x000fe40003800200 */
.L_x_508:
[----:B------:R-:W-:Y:S02]  /*3ec0*/  ISETP.NE.AND P0, PT, R102, RZ, PT ;  /* 0x000000ff6600720c */ /* 0x000fe40003f05270 */
[----:B------:R-:W-:Y:S02]  /*3ed0*/  P2R R147, PR, RZ, 0x10 ;  /* 0x00000010ff937803 */ /* 0x000fe40000000000 */
[----:B------:R-:W-:Y:S02]  /*3ee0*/  ISETP.GT.AND P0, PT, R139, 0x8, !P0 ;  /* 0x000000088b00780c */ /* 0x000fe40004704270 */
[----:B------:R-:W-:-:S02]  /*3ef0*/  ISETP.NE.AND P4, PT, R52, RZ, PT ;  /* 0x000000ff3400720c */ /* 0x000fc40003f85270 */
[----:B------:R-:W-:Y:S02]  /*3f00*/  ISETP.LT.OR P0, PT, R142, 0x9, P0 ;  /* 0x000000098e00780c */ /* 0x000fe40000701670 */
[----:B------:R-:W-:Y:S02]  /*3f10*/  P2R R57, PR, RZ, 0x8 ;  /* 0x00000008ff397803 */ /* 0x000fe40000000000 */
[----:B------:R-:W-:Y:S02]  /*3f20*/  FSEL R29, R78, -INF , !P0 ;  /* 0xff8000004e1d7808 */ /* 0x000fe40004000000 */
[----:B------:R-:W-:Y:S02]  /*3f30*/  ISETP.NE.AND P0, PT, R101, RZ, PT ;  /* 0x000000ff6500720c */ /* 0x000fe40003f05270 */
[----:B------:R-:W-:Y:S02]  /*3f40*/  ISETP.NE.AND P3, PT, R40, RZ, PT ;  /* 0x000000ff2800720c */ /* 0x000fe40003f65270 */
[----:B------:R-:W-:-:S02]  /*3f50*/  ISETP.GT.AND P0, PT, R139, 0x9, !P0 ;  /* 0x000000098b00780c */ /* 0x000fc40004704270 */
[----:B------:R-:W-:Y:S02]  /*3f60*/  P2R R36, PR, RZ, 0x10 ;  /* 0x00000010ff247803 */ /* 0x000fe40000000000 */
[----:B------:R-:W-:-:S04]  /*3f70*/  ISETP.LT.OR P0, PT, R142, 0xa, P0 ;  /* 0x0000000a8e00780c */ /* 0x000fc80000701670 */
[----:B------:R-:W-:Y:S02]  /*3f80*/  FSEL R28, R79, -INF , !P0 ;  /* 0xff8000004f1c7808 */ /* 0x000fe40004000000 */
[----:B------:R-:W-:-:S04]  /*3f90*/  ISETP.NE.AND P0, PT, R145, RZ, PT ;  /* 0x000000ff9100720c */ /* 0x000fc80003f05270 */
[----:B------:R-:W-:-:S04]  /*3fa0*/  ISETP.GT.AND P0, PT, R139, 0x10, !P0 ;  /* 0x000000108b00780c */ /* 0x000fc80004704270 */
        /* <DEDUP_REMOVED lines=54> */
[----:B------:R-:W-:Y:S02]  /*4310*/  ISETP.GT.AND P0, PT, R139, 0x48, !P4 ;  /* 0x000000488b00780c */ /* 0x000fe40006704270 */
[----:B------:R-:W-:Y:S02]  /*4320*/  ISETP.NE.AND P4, PT, R146, RZ, PT ;  /* 0x000000ff9200720c */ /* 0x000fe40003f85270 */
[----:B------:R-:W-:-:S04]  /*4330*/  ISETP.LT.OR P0, PT, R142, 0x49, P0 ;  /* 0x000000498e00780c */ /* 0x000fc80000701670 */
[----:B------:R-:W-:Y:S02]  /*4340*/  FSEL R242, R42, -INF , !P0 ;  /* 0xff8000002af27808 */ /* 0x000fe40004000000 */
[----:B------:R-:W-:-:S04]  /*4350*/  ISETP.GT.AND P0, PT, R139, 0x49, !P3 ;  /* 0x000000498b00780c */ /* 0x000fc80005f04270 */
        /* <DEDUP_REMOVED lines=8> */
[----:B------:R-:W-:-:S04]  /*43e0*/  ISETP.NE.AND P0, PT, R2, RZ, PT ;  /* 0x000000ff0200720c */ /* 0x000fc80003f05270 */
[----:B------:R-:W-:-:S04]  /*43f0*/  ISETP.GT.AND P0, PT, R139, 0x1, !P0 ;  /* 0x000000018b00780c */ /* 0x000fc80004704270 */
[----:B------:R-:W-:-:S04]  /*4400*/  ISETP.LT.OR P0, PT, R142, 0x2, P0 ;  /* 0x000000028e00780c */ /* 0x000fc80000701670 */
[----:B------:R-:W-:Y:S02]  /*4410*/  FSEL R83, R83, -INF , !P0 ;  /* 0xff80000053537808 */ /* 0x000fe40004000000 */
[----:B------:R-:W-:-:S04]  /*4420*/  ISETP.GT.AND P0, PT, R139, RZ, !P4 ;  /* 0x000000ff8b00720c */ /* 0x000fc80006704270 */
        /* <DEDUP_REMOVED lines=8> */
[----:B------:R-:W-:Y:S02]  /*44b0*/  ISETP.GT.AND P0, PT, R3, RZ, !P4 ;  /* 0x000000ff0300720c */ /* 0x000fe40006704270 */
[----:B------:R-:W-:Y:S02]  /*44c0*/  ISETP.NE.AND P4, PT, R36, RZ, PT ;  /* 0x000000ff2400720c */ /* 0x000fe40003f85270 */
        /* <DEDUP_REMOVED lines=87> */
[----:B------:R-:W-:Y:S02]  /*4a40*/  ISETP.GT.AND P0, PT, R3, 0x59, !P1 ;  /* 0x000000590300780c */ /* 0x000fe40004f04270 */
[----:B------:R-:W1:Y:S02]  /*4a50*/  SHFL.IDX PT, R3, R96, 0x3, 0x1c1f ;  /* 0x007c1f0060037f89 */ /* 0x000e6400000e0000 */
        /* <DEDUP_REMOVED lines=19> */
.L_x_514:
[----:B------:R-:W-:-:S04]  /*4b90*/  MOV R3, c[0x0][0x32c] ;  /* 0x0000cb0000037a02 */ /* 0x000fc80000000f00 */
[----:B------:R-:W-:-:S13]  /*4ba0*/  ISETP.NE.AND P0, PT, R3, 0x1, PT ;  /* 0x000000010300780c */ /* 0x000fda0003f05270 */
[----:B------:R-:W-:-:S05]  /*4bb0*/  @P0 IMAD.HI.U32 R3, R8, c[0x0][0x330], RZ ;  /* 0x0000cc0008030a27 */ /* 0x000fca00078e00ff */
[----:B------:R-:W-:Y:S02]  /*4bc0*/  @P0 SHF.R.U32.HI R8, RZ, c[0x0][0x334], R3 ;  /* 0x0000cd00ff080a19 */ /* 0x000fe40000011603 */
.L_x_515:
[----:B------:R-:W-:Y:S05]  /*4bd0*/  BSYNC B0 ;  /* 0x0000000000007941 */ /* 0x000fea0003800000 */
.L_x_513:
[----:B------:R-:W-:-:S05]  /*4be0*/  IMAD R8, R8, c[0x0][0x32c], R100 ;  /* 0x0000cb0008087a24 */ /* 0x000fca00078e0264 */
[----:B------:R-:W-:Y:S02]  /*4bf0*/  IADD3 R3, R8, c[0x0][0x32c], RZ ;  /* 0x0000cb0008037a10 */ /* 0x000fe40007ffe0ff */
[----:B------:R-:W-:Y:S02]  /*4c00*/  IMNMX R98, R98, R8, !PT ;  /* 0x0000000862627217 */ /* 0x000fe40007800200 */
[----:B------:R-:W-:Y:S02]  /*4c10*/  IMNMX R97, R97, R3, PT ;  /* 0x0000000361617217 */ /* 0x000fe40003800200 */
.L_x_512:
[----:B------:R-:W-:Y:S01]  /*4c20*/  ISETP.NE.AND P0, PT, R102, RZ, PT ;  /* 0x000000ff6600720c */ /* 0x000fe20003f05270 */
[----:B------:R-:W-:Y:S01]  /*4c30*/  IMAD.SHL.U32 R225, R5, 0x2, RZ ;  /* 0x0000000205e17824 */ /* 0x000fe200078e00ff */
[----:B------:R-:W-:Y:S01]  /*4c40*/  FMNMX.FTZ R3, R41, R95, !PT ;  /* 0x0000005f29037209 */ /* 0x000fe20007810000 */
[----:B------:R-:W-:Y:S01]  /*4c50*/  ULDC.64 UR4, c[0x0][0x2c8] ;  /* 0x0000b20000047ab9 */ /* 0x000fe20000000a00 */
[----:B------:R-:W-:Y:S01]  /*4c60*/  ISETP.GT.AND P0, PT, R98, 0x8, !P0 ;  /* 0x000000086200780c */ /* 0x000fe20004704270 */
[--C-:B------:R-:W-:Y:S01]  /*4c70*/  IMAD R219, R4, 0x2, R225.reuse ;  /* 0x0000000204db7824 */ /* 0x100fe200078e02e1 */
[----:B------:R-:W-:Y:S01]  /*4c80*/  FMNMX.FTZ R3, R94, R3, !PT ;  /* 0x000000035e037209 */ /* 0x000fe20007810000 */
[C---:B------:R-:W-:Y:S01]  /*4c90*/  IMAD R220, R0.reuse, 0x2, R225 ;  /* 0x0000000200dc7824 */ /* 0x040fe200078e02e1 */
[----:B------:R-:W-:Y:S01]  /*4ca0*/  ISETP.LT.OR P0, PT, R97, 0x9, P0 ;  /* 0x000000096100780c */ /* 0x000fe20000701670 */
[----:B------:R-:W-:Y:S01]  /*4cb0*/  IMAD R218, R0, 0x2, R219 ;  /* 0x0000000200da7824 */ /* 0x000fe200078e02db */
[----:B------:R-:W-:Y:S01]  /*4cc0*/  FMNMX.FTZ R3, R93, R3, !PT ;  /* 0x000000035d037209 */ /* 0x000fe20007810000 */
[----:B------:R-:W-:Y:S01]  /*4cd0*/  UIMAD.WIDE.U32 UR22, UR19, UR4, URZ ;  /* 0x00000004131672a5 */ /* 0x000fe2000f8e003f */
[----:B------:R-:W-:-:S02]  /*4ce0*/  FSEL R57, R134, -INF , !P0 ;  /* 0xff80000086397808 */ /* 0x000fc40004000000 */
[----:B------:R-:W-:Y:S01]  /*4cf0*/  ISETP.NE.AND P0, PT, R101, RZ, PT ;  /* 0x000000ff6500720c */ /* 0x000fe20003f05270 */
[----:B------:R-:W-:Y:S01]  /*4d00*/  @UP2 USHF.R.U32.HI UR19, URZ, UR5, UR23 ;  /* 0x000000053f132299 */ /* 0x000fe20008011617 */
[----:B------:R-:W-:Y:S02]  /*4d10*/  FMNMX.FTZ R3, R92, R3, !PT ;  /* 0x000000035c037209 */ /* 0x000fe40007810000 */
[----:B------:R-:W-:Y:S01]  /*4d20*/  ISETP.GT.AND P0, PT, R98, 0x9, !P0 ;  /* 0x000000096200780c */ /* 0x000fe20004704270 */
[----:B------:R-:W-:Y:S01]  /*4d30*/  UIADD3 UR4, UR18, UR19, URZ ;  /* 0x0000001312047290 */ /* 0x000fe2000fffe03f */
[----:B------:R-:W-:Y:S02]  /*4d40*/  FMNMX.FTZ R3, R91, R3, !PT ;  /* 0x000000035b037209 */ /* 0x000fe40007810000 */
[----:B------:R-:W-:Y:S01]  /*4d50*/  ISETP.LT.OR P0, PT, R97, 0xa, P0 ;  /* 0x0000000a6100780c */ /* 0x000fe20000701670 */
[----:B------:R-:W-:Y:S01]  /*4d60*/  ULDC UR18, c[0x0][0x328] ;  /* 0x0000ca0000127ab9 */ /* 0x000fe20000000800 */
[----:B------:R-:W-:Y:S01]  /*4d70*/  FMNMX.FTZ R3, R90, R3, !PT ;  /* 0x000000035a037209 */ /* 0x000fe20007810000 */
[----:B------:R-:W-:Y:S01]  /*4d80*/  UIADD3 UR18, UR4, UR18, URZ ;  /* 0x0000001204127290 */ /* 0x000fe2000fffe03f */
[----:B------:R-:W-:-:S02]  /*4d90*/  FSEL R51, R135, -INF , !P0 ;  /* 0xff80000087337808 */ /* 0x000fc40004000000 */
[----:B------:R-:W-:Y:S02]  /*4da0*/  ISETP.NE.AND P0, PT, R145, RZ, PT ;  /* 0x000000ff9100720c */ /* 0x000fe40003f05270 */
[----:B------:R-:W-:Y:S02]  /*4db0*/  FMNMX.FTZ R3, R88, R3, !PT ;  /* 0x0000000358037209 */ /* 0x000fe40007810000 */
[----:B------:R-:W-:Y:S02]  /*4dc0*/  ISETP.GT.AND P0, PT, R98, 0x10, !P0 ;  /* 0x000000106200780c */ /* 0x000fe40004704270 */
[----:B------:R-:W-:Y:S02]  /*4dd0*/  FMNMX.FTZ R3, R86, R3, !PT ;  /* 0x0000000356037209 */ /* 0x000fe40007810000 */
[----:B------:R-:W-:Y:S02]  /*4de0*/  ISETP.LT.OR P0, PT, R97, 0x11, P0 ;  /* 0x000000116100780c */ /* 0x000fe40000701670 */
[----:B------:R-:W-:-:S02]  /*4df0*/  FMNMX.FTZ R3, R85, R3, !PT ;  /* 0x0000000355037209 */ /* 0x000fc40007810000 */
[----:B------:R-:W-:Y:S02]  /*4e00*/  FSEL R48, R22, -INF , !P0 ;  /* 0xff80000016307808 */ /* 0x000fe40004000000 */
[----:B------:R-:W-:Y:S02]  /*4e10*/  ISETP.NE.AND P0, PT, R144, RZ, PT ;  /* 0x000000ff9000720c */ /* 0x000fe40003f05270 */
[----:B------:R-:W-:Y:S02]  /*4e20*/  FMNMX.FTZ R3, R81, R3, !PT ;  /* 0x0000000351037209 */ /* 0x000fe40007810000 */
[----:B------:R-:W-:Y:S02]  /*4e30*/  ISETP.GT.AND P0, PT, R98, 0x11, !P0 ;  /* 0x000000116200780c */ /* 0x000fe40004704270 */
[----:B------:R-:W-:Y:S02]  /*4e40*/  FMNMX.FTZ R3, R7, R3, !PT ;  /* 0x0000000307037209 */ /* 0x000fe40007810000 */
[----:B------:R-:W-:-:S02]  /*4e50*/  ISETP.LT.OR P0, PT, R97, 0x12, P0 ;  /* 0x000000126100780c */ /* 0x000fc40000701670 */
[----:B------:R-:W-:Y:S02]  /*4e60*/  FMNMX.FTZ R3, R73, R3, !PT ;  /* 0x0000000349037209 */ /* 0x000fe40007810000 */
[----:B------:R-:W-:Y:S02]  /*4e70*/  FSEL R38, R23, -INF , !P0 ;  /* 0xff80000017267808 */ /* 0x000fe40004000000 */
[----:B------:R-:W-:Y:S01]  /*4e80*/  ISETP.NE.AND P0, PT, R141, RZ, PT ;  /* 0x000000ff8d00720c */ /* 0x000fe20003f05270 */
[----:B------:R-:W-:Y:S01]  /*4e90*/  LDSM.16.MT88.4 R20, [R220+0x900] ;  /* 0x00090000dc14783b */ /* 0x000fe20000004200 */
[----:B------:R-:W-:Y:S02]  /*4ea0*/  FMNMX.FTZ R3, R72, R3, !PT ;  /* 0x0000000348037209 */ /* 0x000fe40007810000 */
[----:B------:R-:W-:Y:S02]  /*4eb0*/  ISETP.GT.AND P0, PT, R98, 0x18, !P0 ;  /* 0x000000186200780c */ /* 0x000fe40004704270 */
[----:B------:R-:W-:-:S02]  /*4ec0*/  FMNMX.FTZ R3, R69, R3, !PT ;  /* 0x0000000345037209 */ /* 0x000fc40007810000 */
[----:B------:R-:W-:Y:S02]  /*4ed0*/  ISETP.LT.OR P0, PT, R97, 0x19, P0 ;  /* 0x000000196100780c */ /* 0x000fe40000701670 */
[----:B------:R-:W-:Y:S02]  /*4ee0*/  FMNMX.FTZ R8, R82, R83, !PT ;  /* 0x0000005352087209 */ /* 0x000fe40007810000 */
[----:B------:R-:W-:Y:S02]  /*4ef0*/  FSEL R33, R130, -INF , !P0 ;  /* 0xff80000082217808 */ /* 0x000fe40004000000 */
[----:B------:R-:W-:Y:S02]  /*4f00*/  ISETP.NE.AND P0, PT, R140, RZ, PT ;  /* 0x000000ff8c00720c */ /* 0x000fe40003f05270 */
[----:B------:R-:W-:Y:S02]  /*4f10*/  FMNMX.FTZ R3, R68, R3, !PT ;  /* 0x0000000344037209 */ /* 0x000fe40007810000 */
[----:B------:R-:W-:-:S02]  /*4f20*/  ISETP.GT.AND P0, PT, R98, 0x19, !P0 ;  /* 0x000000196200780c */ /* 0x000fc40004704270 */
[----:B------:R-:W-:Y:S02]  /*4f30*/  FMNMX.FTZ R8, R29, R8, !PT ;  /* 0x000000081d087209 */ /* 0x000fe40007810000 */
[----:B------:R-:W-:Y:S02]  /*4f40*/  ISETP.LT.OR P0, PT, R97, 0x1a, P0 ;  /* 0x0000001a6100780c */ /* 0x000fe40000701670 */
[----:B------:R-:W-:Y:S02]  /*4f50*/  FMNMX.FTZ R3, R65, R3, !PT ;  /* 0x0000000341037209 */ /* 0x000fe40007810000 */
[----:B------:R-:W-:Y:S02]  /*4f60*/  FSEL R32, R131, -INF , !P0 ;  /* 0xff80000083207808 */ /* 0x000fe40004000000 */
[----:B------:R-:W-:Y:S02]  /*4f70*/  ISETP.NE.AND P0, PT, R115, RZ, PT ;  /* 0x000000ff7300720c */ /* 0x000fe40003f05270 */
[----:B------:R-:W-:-:S02]  /*4f80*/  FMNMX.FTZ R8, R28, R8, !PT ;  /* 0x000000081c087209 */ /* 0x000fc40007810000 */
[----:B------:R-:W-:Y:S02]  /*4f90*/  ISETP.GT.AND P0, PT, R98, 0x20, !P0 ;  /* 0x000000206200780c */ /* 0x000fe40004704270 */
[----:B------:R-:W-:Y:S02]  /*4fa0*/  FMNMX.FTZ R3, R208, R3, !PT ;  /* 0x00000003d0037209 */ /* 0x000fe40007810000 */
[----:B------:R-:W-:Y:S02]  /*4fb0*/  ISETP.LT.OR P0, PT, R97, 0x21, P0 ;  /* 0x000000216100780c */ /* 0x000fe40000701670 */
[----:B------:R-:W-:Y:S02]  /*4fc0*/  FMNMX.FTZ R8, R61, R8, !PT ;  /* 0x000000083d087209 */ /* 0x000fe40007810000 */
[----:B------:R-:W-:Y:S02]  /*4fd0*/  FSEL R247, R18, -INF , !P0 ;  /* 0xff80000012f77808 */ /* 0x000fe40004000000 */
[----:B------:R-:W-:-:S02]  /*4fe0*/  ISETP.NE.AND P0, PT, R114, RZ, PT ;  /* 0x000000ff7200720c */ /* 0x000fc40003f05270 */
[----:B------:R-:W-:Y:S02]  /*4ff0*/  FMNMX.FTZ R3, R210, R3, !PT ;  /* 0x00000003d2037209 */ /* 0x000fe40007810000 */
[----:B------:R-:W-:Y:S02]  /*5000*/  ISETP.GT.AND P0, PT, R98, 0x21, !P0 ;  /* 0x000000216200780c */ /* 0x000fe40004704270 */
[----:B------:R-:W-:Y:S02]  /*5010*/  FMNMX.FTZ R8, R60, R8, !PT ;  /* 0x000000083c087209 */ /* 0x000fe40007810000 */
[----:B------:R-:W-:Y:S02]  /*5020*/  ISETP.LT.OR P0, PT, R97, 0x22, P0 ;  /* 0x000000226100780c */ /* 0x000fe40000701670 */
[----:B------:R-:W-:Y:S02]  /*5030*/  FMNMX.FTZ R3, R77, R3, !PT ;  /* 0x000000034d037209 */ /* 0x000fe40007810000 */
[----:B------:R-:W-:-:S02]  /*5040*/  FSEL R78, R19, -INF , !P0 ;  /* 0xff800000134e7808 */ /* 0x000fc40004000000 */
[----:B------:R-:W-:Y:S01]  /*5050*/  ISETP.NE.AND P0, PT, R113, RZ, PT ;  /* 0x000000ff7100720c */ /* 0x000fe20003f05270 */
[----:B------:R-:W-:Y:S01]  /*5060*/  LDSM.16.MT88.4 R16, [R219+0x900] ;  /* 0x00090000db10783b */ /* 0x000fe20000004200 */
        /* <DEDUP_REMOVED lines=13> */
[----:B------:R-:W-:Y:S02]  /*5140*/  ISETP.NE.AND P0, PT, R107, RZ, PT ;  /* 0x000000ff6b00720c */ /* 0x000fe40003f05270 */
        /* <DEDUP_REMOVED lines=13> */
[----:B------:R-:W-:Y:S01]  /*5220*/  ISETP.NE.AND P0, PT, R105, RZ, PT ;  /* 0x000000ff6900720c */ /* 0x000fe20003f05270 */
[----:B------:R-:W-:Y:S01]  /*5230*/  LDSM.16.MT88.4 R12, [R218+0x900] ;  /* 0x00090000da0c783b */ /* 0x000fe20000004200 */
        /* <DEDUP_REMOVED lines=22> */
[C---:B------:R-:W-:Y:S02]  /*53a0*/  ISETP.GT.AND P0, PT, R98.reuse, 0x41, !P0 ;  /* 0x000000416200780c */ /* 0x040fe40004704270 */
[----:B------:R-:W-:Y:S02]  /*53b0*/  ISETP.GT.AND P6, PT, R98, 0x50, !P6 ;  /* 0x000000506200780c */ /* 0x000fe400077c4270 */
[----:B------:R-:W-:-:S02]  /*53c0*/  ISETP.LT.OR P0, PT, R97, 0x42, P0 ;  /* 0x000000426100780c */ /* 0x000fc40000701670 */
[----:B------:R-:W-:Y:S02]  /*53d0*/  ISETP.GT.AND P5, PT, R98, 0x51, !P5 ;  /* 0x000000516200780c */ /* 0x000fe40006fa4270 */
[----:B------:R-:W-:Y:S02]  /*53e0*/  FSEL R179, R11, -INF , !P0 ;  /* 0xff8000000bb37808 */ /* 0x000fe40004000000 */
[----:B------:R-:W-:Y:S02]  /*53f0*/  ISETP.NE.AND P0, PT, R2, RZ, PT ;  /* 0x000000ff0200720c */ /* 0x000fe40003f05270 */
[----:B------:R-:W1:Y:S01]  /*5400*/  SHFL.BFLY PT, R2, R3, 0x2, 0x1f ;  /* 0x0c401f0003027f89 */ /* 0x000e6200000e0000 */
[----:B------:R-:W-:Y:S02]  /*5410*/  ISETP.LT.OR P6, PT, R97, 0x51, P6 ;  /* 0x000000516100780c */ /* 0x000fe400037c1670 */
[C---:B------:R-:W-:Y:S02]  /*5420*/  ISETP.GT.AND P0, PT, R98.reuse, 0x1, !P0 ;  /* 0x000000016200780c */ /* 0x040fe40004704270 */
[----:B------:R-:W-:-:S02]  /*5430*/  ISETP.GT.AND P2, PT, R98, 0x58, !P2 ;  /* 0x000000586200780c */ /* 0x000fc40005744270 */
[C---:B------:R-:W-:Y:S02]  /*5440*/  ISETP.LT.OR P0, PT, R97.reuse, 0x2, P0 ;  /* 0x000000026100780c */ /* 0x040fe40000701670 */
[----:B------:R-:W-:Y:S02]  /*5450*/  ISETP.LT.OR P5, PT, R97, 0x52, P5 ;  /* 0x000000526100780c */ /* 0x000fe40002fa1670 */
[----:B------:R-:W-:Y:S02]  /*5460*/  FSEL R75, R27, -INF , !P0 ;  /* 0xff8000001b4b7808 */ /* 0x000fe40004000000 */
[----:B------:R-:W-:Y:S02]  /*5470*/  ISETP.NE.AND P0, PT, R146, RZ, PT ;  /* 0x000000ff9200720c */ /* 0x000fe40003f05270 */
[----:B------:R-:W-:Y:S02]  /*5480*/  FSEL R178, R118, -INF , !P6 ;  /* 0xff80000076b27808 */ /* 0x000fe40007000000 */
[----:B------:R-:W-:-:S02]  /*5490*/  ISETP.GT.AND P0, PT, R98, RZ, !P0 ;  /* 0x000000ff6200720c */ /* 0x000fc40004704270 */
[----:B------:R-:W-:Y:S02]  /*54a0*/  ISETP.GT.AND P1, PT, R98, 0x59, !P1 ;  /* 0x000000596200780c */ /* 0x000fe40004f24270 */
[C---:B------:R-:W-:Y:S02]  /*54b0*/  ISETP.LT.OR P0, PT, R97.reuse, 0x1, P0 ;  /* 0x000000016100780c */ /* 0x040fe40000701670 */
[----:B------:R-:W-:Y:S02]  /*54c0*/  ISETP.LT.OR P2, PT, R97, 0x59, P2 ;  /* 0x000000596100780c */ /* 0x000fe40001741670 */
[----:B-1----:R-:W-:Y:S02]  /*54d0*/  FMNMX.FTZ R3, R3, R2, !PT ;  /* 0x0000000203037209 */ /* 0x002fe40007810000 */
[----:B------:R-:W-:Y:S02]  /*54e0*/  FSEL R181, R26, -INF , !P0 ;  /* 0xff8000001ab57808 */ /* 0x000fe40004000000 */
[----:B------:R-:W-:Y:S01]  /*54f0*/  ISETP.NE.AND P0, PT, R52, RZ, PT ;  /* 0x000000ff3400720c */ /* 0x000fe20003f05270 */
[----:B------:R-:W1:Y:S01]  /*5500*/  SHFL.BFLY PT, R2, R3, 0x1, 0x1f ;  /* 0x0c201f0003027f89 */ /* 0x000e6200000e0000 */
[----:B------:R-:W-:-:S02]  /*5510*/  FMNMX.FTZ R44, R181, R75, !PT ;  /* 0x0000004bb52c7209 */ /* 0x000fc40007810000 */
[----:B------:R-:W-:Y:S01]  /*5520*/  ISETP.GT.AND P0, PT, R98, 0x48, !P0 ;  /* 0x000000486200780c */ /* 0x000fe20004704270 */
[----:B------:R-:W-:Y:S01]  /*5530*/  LDSM.16.MT88.4 R52, [R225+0x100] ;  /* 0x00010000e134783b */ /* 0x000fe20000004200 */
[----:B------:R-:W-:Y:S02]  /*5540*/  FMNMX.FTZ R44, R57, R44, !PT ;  /* 0x0000002c392c7209 */ /* 0x000fe40007810000 */
[----:B------:R-:W-:Y:S01]  /*5550*/  ISETP.LT.OR P0, PT, R97, 0x49, P0 ;  /* 0x000000496100780c */ /* 0x000fe20000701670 */
[----:B------:R-:W-:Y:S01]  /*5560*/  LDSM.16.MT88.4 R24, [R218+0x100] ;  /* 0x00010000da18783b */ /* 0x000fe20000004200 */
[----:B------:R-:W-:Y:S02]  /*5570*/  FMNMX.FTZ R44, R51, R44, !PT ;  /* 0x0000002c332c7209 */ /* 0x000fe40007810000 */
[----:B------:R-:W-:Y:S02]  /*5580*/  FSEL R180, R46, -INF , !P0 ;  /* 0xff8000002eb47808 */ /* 0x000fe40004000000 */
[----:B------:R-:W-:-:S02]  /*5590*/  FMNMX.FTZ R44, R48, R44, !PT ;  /* 0x0000002c302c7209 */ /* 0x000fc40007810000 */
[----:B------:R-:W-:Y:S02]  /*55a0*/  FSEL R176, R119, -INF , !P5 ;  /* 0xff80000077b07808 */ /* 0x000fe40006800000 */
[----:B------:R-:W-:Y:S02]  /*55b0*/  FMNMX.FTZ R44, R38, R44, !PT ;  /* 0x0000002c262c7209 */ /* 0x000fe40007810000 */
[----:B------:R-:W-:Y:S02]  /*55c0*/  ISETP.LT.OR P1, PT, R97, 0x5a, P1 ;  /* 0x0000005a6100780c */ /* 0x000fe40000f21670 */
[----:B------:R-:W-:Y:S02]  /*55d0*/  FMNMX.FTZ R44, R33, R44, !PT ;  /* 0x0000002c212c7209 */ /* 0x000fe40007810000 */
[----:B------:R-:W-:Y:S02]  /*55e0*/  FSEL R174, R34, -INF , !P2 ;  /* 0xff80000022ae7808 */ /* 0x000fe40005000000 */
[----:B-1----:R-:W-:-:S02]  /*55f0*/  FMNMX.FTZ R3, R3, R2, !PT ;  /* 0x0000000203037209 */ /* 0x002fc40007810000 */
[----:B------:R-:W1:Y:S01]  /*5600*/  SHFL.BFLY PT, R2, R8, 0x2, 0x1f ;  /* 0x0c401f0008027f89 */ /* 0x000e6200000e0000 */
[----:B------:R-:W-:Y:S02]  /*5610*/  FMNMX.FTZ R44, R32, R44, !PT ;  /* 0x0000002c202c7209 */ /* 0x000fe40007810000 */
[C---:B------:R-:W-:Y:S01]  /*5620*/  FMUL.FTZ R123, R3.reuse, c[0x0][0x2d0] ;  /* 0x0000b400037b7a20 */ /* 0x040fe20000410000 */
[----:B------:R-:W-:Y:S02]  /*5630*/  FSETP.NEU.FTZ.AND P0, PT, R3, -INF , PT ;  /* 0xff8000000300780b */ /* 0x000fe40003f1d000 */
[----:B------:R-:W-:Y:S02]  /*5640*/  FMNMX.FTZ R44, R247, R44, !PT ;  /* 0x0000002cf72c7209 */ /* 0x000fe40007810000 */
[----:B------:R-:W-:Y:S02]  /*5650*/  FSEL R123, R123, RZ, P0 ;  /* 0x000000ff7b7b7208 */ /* 0x000fe40000000000 */
[----:B------:R-:W-:-:S02]  /*5660*/  FMNMX.FTZ R44, R78, R44, !PT ;  /* 0x0000002c4e2c7209 */ /* 0x000fc40007810000 */
[----:B------:R-:W-:Y:S01]  /*5670*/  FSEL R175, R35, -INF , !P1 ;  /* 0xff80000023af7808 */ /* 0x000fe20004800000 */
[--C-:B------:R-:W-:Y:S01]  /*5680*/  FFMA.FTZ R141, R41, c[0x0][0x2d0], -R123.reuse ;  /* 0x0000b400298d7a23 */ /* 0x100fe2000001087b */
[----:B------:R-:W-:Y:S01]  /*5690*/  FMNMX.FTZ R44, R155, R44, !PT ;  /* 0x0000002c9b2c7209 */ /* 0x000fe20007810000 */
[--C-:B------:R-:W-:Y:S02]  /*56a0*/  FFMA.FTZ R140, R95, c[0x0][0x2d0], -R123.reuse ;  /* 0x0000b4005f8c7a23 */ /* 0x100fe4000001087b */
[--C-:B------:R-:W-:Y:S01]  /*56b0*/  FFMA.FTZ R164, R94, c[0x0][0x2d0], -R123.reuse ;  /* 0x0000b4005ea47a23 */ /* 0x100fe2000001087b */
[----:B------:R-:W-:Y:S01]  /*56c0*/  FMNMX.FTZ R44, R154, R44, !PT ;  /* 0x0000002c9a2c7209 */ /* 0x000fe20007810000 */
[--C-:B------:R-:W-:Y:S01]  /*56d0*/  FFMA.FTZ R107, R93, c[0x0][0x2d0], -R123.reuse ;  /* 0x0000b4005d6b7a23 */ /* 0x100fe2000001087b */
[----:B------:R-:W-:Y:S01]  /*56e0*/  MUFU.EX2 R141, R141 ;  /* 0x0000008d008d7308 */ /* 0x000fe20000000800 */
[--C-:B------:R-:W-:Y:S01]  /*56f0*/  FFMA.FTZ R105, R92, c[0x0][0x2d0], -R123.reuse ;  /* 0x0000b4005c697a23 */ /* 0x100fe2000001087b */
[----:B------:R-:W-:Y:S01]  /*5700*/  FMNMX.FTZ R44, R209, R44, !PT ;  /* 0x0000002cd12c7209 */ /* 0x000fe20007810000 */
[--C-:B------:R-:W-:Y:S01]  /*5710*/  FFMA.FTZ R99, R91, c[0x0][0x2d0], -R123.reuse ;  /* 0x0000b4005b637a23 */ /* 0x100fe2000001087b */
[----:B-1----:R-:W-:Y:S01]  /*5720*/  FMNMX.FTZ R8, R8, R2, !PT ;  /* 0x0000000208087209 */ /* 0x002fe20007810000 */
[--C-:B------:R-:W-:Y:S01]  /*5730*/  FFMA.FTZ R46, R88, c[0x0][0x2d0], -R123.reuse ;  /* 0x0000b400582e7a23 */ /* 0x100fe2000001087b */
[----:B------:R-:W-:Y:S01]  /*5740*/  FMNMX.FTZ R44, R205, R44, !PT ;  /* 0x0000002ccd2c7209 */ /* 0x000fe20007810000 */
[--C-:B------:R-:W-:Y:S01]  /*5750*/  FFMA.FTZ R118, R86, c[0x0][0x2d0], -R123.reuse ;  /* 0x0000b40056767a23 */ /* 0x100fe2000001087b */
[----:B------:R-:W1:Y:S01]  /*5760*/  MUFU.EX2 R140, R140 ;  /* 0x0000008c008c7308 */ /* 0x000e620000000800 */
[----:B------:R-:W2:Y:S01]  /*5770*/  SHFL.BFLY PT, R2, R8, 0x1, 0x1f ;  /* 0x0c201f0008027f89 */ /* 0x000ea200000e0000 */
[----:B------:R-:W-:Y:S01]  /*5780*/  FMNMX.FTZ R44, R203, R44, !PT ;  /* 0x0000002ccb2c7209 */ /* 0x000fe20007810000 */
[----:B------:R-:W-:-:S02]  /*5790*/  FFMA.FTZ R45, R81, c[0x0][0x2d0], -R123 ;  /* 0x0000b400512d7a23 */ /* 0x000fc4000001087b */
[----:B------:R-:W-:Y:S01]  /*57a0*/  LDSM.16.MT88.4 R92, [R225+0x1100] ;  /* 0x00110000e15c783b */ /* 0x000fe20000004200 */
[----:B------:R-:W-:Y:S01]  /*57b0*/  FMNMX.FTZ R44, R202, R44, !PT ;  /* 0x0000002cca2c7209 */ /* 0x000fe20007810000 */
[--C-:B------:R-:W-:Y:S01]  /*57c0*/  FFMA.FTZ R7, R7, c[0x0][0x2d0], -R123.reuse ;  /* 0x0000b40007077a23 */ /* 0x100fe2000001087b */
[----:B------:R-:W-:Y:S01]  /*57d0*/  MUFU.EX2 R164, R164 ;  /* 0x000000a400a47308 */ /* 0x000fe20000000800 */
[--C-:B------:R-:W-:Y:S01]  /*57e0*/  FFMA.FTZ R195, R73, c[0x0][0x2d0], -R123.reuse ;  /* 0x0000b40049c37a23 */ /* 0x100fe2000001087b */
[----:B------:R-:W-:Y:S01]  /*57f0*/  FMNMX.FTZ R44, R177, R44, !PT ;  /* 0x0000002cb12c7209 */ /* 0x000fe20007810000 */
[--C-:B------:R-:W-:Y:S02]  /*5800*/  FFMA.FTZ R194, R72, c[0x0][0x2d0], -R123.reuse ;  /* 0x0000b40048c27a23 */ /* 0x100fe4000001087b */
[--C-:B------:R-:W-:Y:S01]  /*5810*/  FFMA.FTZ R197, R69, c[0x0][0x2d0], -R123.reuse ;  /* 0x0000b40045c57a23 */ /* 0x100fe2000001087b */
[----:B------:R-:W-:Y:S01]  /*5820*/  FMNMX.FTZ R44, R179, R44, !PT ;  /* 0x0000002cb32c7209 */ /* 0x000fe20007810000 */
[--C-:B------:R-:W-:Y:S01]  /*5830*/  FFMA.FTZ R199, R68, c[0x0][0x2d0], -R123.reuse ;  /* 0x0000b40044c77a23 */ /* 0x100fe2000001087b */
[----:B------:R-:W3:Y:S01]  /*5840*/  MUFU.EX2 R107, R107 ;  /* 0x0000006b006b7308 */ /* 0x000ee20000000800 */
[----:B-1----:R-:W-:Y:S01]  /*5850*/  F2FP.PACK_AB R124, R140, R141 ;  /* 0x0000008d8c7c723e */ /* 0x002fe200000000ff */
[--C-:B------:R-:W-:Y:S01]  /*5860*/  FFMA.FTZ R200, R65, c[0x0][0x2d0], -R123.reuse ;  /* 0x0000b40041c87a23 */ /* 0x100fe2000001087b */
[----:B------:R-:W-:Y:S01]  /*5870*/  FMNMX.FTZ R44, R180, R44, !PT ;  /* 0x0000002cb42c7209 */ /* 0x000fe20007810000 */
[----:B------:R-:W-:-:S02]  /*5880*/  FFMA.FTZ R208, R208, c[0x0][0x2d0], -R123 ;  /* 0x0000b400d0d07a23 */ /* 0x000fc4000001087b */
[--C-:B------:R-:W-:Y:S02]  /*5890*/  FFMA.FTZ R210, R210, c[0x0][0x2d0], -R123.reuse ;  /* 0x0000b400d2d27a23 */ /* 0x100fe4000001087b */
[----:B------:R-:W-:Y:S01]  /*58a0*/  MUFU.EX2 R105, R105 ;  /* 0x0000006900697308 */ /* 0x000fe20000000800 */
[----:B--2---:R-:W-:Y:S01]  /*58b0*/  FMNMX.FTZ R2, R8, R2, !PT ;  /* 0x0000000208027209 */ /* 0x004fe20007810000 */
[--C-:B------:R-:W-:Y:S01]  /*58c0*/  FFMA.FTZ R211, R77, c[0x0][0x2d0], -R123.reuse ;  /* 0x0000b4004dd37a23 */ /* 0x100fe2000001087b */
[----:B------:R-:W-:Y:S01]  /*58d0*/  FMNMX.FTZ R8, R59, R58, !PT ;  /* 0x0000003a3b087209 */ /* 0x000fe20007810000 */
[----:B------:R-:W-:Y:S01]  /*58e0*/  FFMA.FTZ R111, R111, c[0x0][0x2d0], -R123 ;  /* 0x0000b4006f6f7a23 */ /* 0x000fe2000001087b */
[C---:B------:R-:W-:Y:S01]  /*58f0*/  FSETP.NEU.FTZ.AND P0, PT, R2.reuse, -INF , PT ;  /* 0xff8000000200780b */ /* 0x040fe20003f1d000 */
[----:B------:R-:W-:Y:S01]  /*5900*/  FMUL.FTZ R122, R2, c[0x0][0x2d0] ;  /* 0x0000b400027a7a20 */ /* 0x000fe20000410000 */
[----:B------:R-:W-:Y:S01]  /*5910*/  FMNMX.FTZ R8, R56, R8, !PT ;  /* 0x0000000838087209 */ /* 0x000fe20007810000 */
[----:B------:R-:W-:Y:S01]  /*5920*/  MUFU.EX2 R99, R99 ;  /* 0x0000006300637308 */ /* 0x000fe20000000800 */
[----:B---3--:R-:W-:-:S02]  /*5930*/  F2FP.PACK_AB R126, R107, R164 ;  /* 0x000000a46b7e723e */ /* 0x008fc400000000ff */
[----:B------:R-:W-:Y:S02]  /*5940*/  FMNMX.FTZ R8, R50, R8, !PT ;  /* 0x0000000832087209 */ /* 0x000fe40007810000 */
[----:B------:R-:W-:Y:S02]  /*5950*/  FSEL R122, R122, RZ, P0 ;  /* 0x000000ff7a7a7208 */ /* 0x000fe40000000000 */
[----:B------:R-:W-:Y:S01]  /*5960*/  FMNMX.FTZ R8, R49, R8, !PT ;  /* 0x0000000831087209 */ /* 0x000fe20007810000 */
[----:B------:R-:W-:Y:S01]  /*5970*/  MUFU.EX2 R46, R46 ;  /* 0x0000002e002e7308 */ /* 0x000fe20000000800 */
[----:B------:R-:W-:Y:S01]  /*5980*/  ISETP.NE.AND P0, PT, R40, RZ, PT ;  /* 0x000000ff2800720c */ /* 0x000fe20003f05270 */
[--C-:B------:R-:W-:Y:S01]  /*5990*/  FFMA.FTZ R167, R29, c[0x0][0x2d0], -R122.reuse ;  /* 0x0000b4001da77a23 */ /* 0x100fe2000001087a */
[----:B------:R-:W-:Y:S01]  /*59a0*/  FMNMX.FTZ R8, R39, R8, !PT ;  /* 0x0000000827087209 */ /* 0x000fe20007810000 */
[--C-:B------:R-:W-:Y:S01]  /*59b0*/  FFMA.FTZ R104, R28, c[0x0][0x2d0], -R122.reuse ;  /* 0x0000b4001c687a23 */ /* 0x100fe2000001087a */
[----:B------:R-:W-:Y:S01]  /*59c0*/  ISETP.GT.AND P0, PT, R98, 0x49, !P0 ;  /* 0x000000496200780c */ /* 0x000fe20004704270 */
[----:B------:R-:W-:Y:S01]  /*59d0*/  LDSM.16.MT88.4 R40, [R220+0x100] ;  /* 0x00010000dc28783b */ /* 0x000fe20000004200 */
[----:B------:R-:W-:Y:S01]  /*59e0*/  FMNMX.FTZ R5, R37, R8, !PT ;  /* 0x0000000825057209 */ /* 0x000fe20007810000 */
[--C-:B------:R-:W-:Y:S01]  /*59f0*/  FFMA.FTZ R166, R82, c[0x0][0x2d0], -R122.reuse ;  /* 0x0000b40052a67a23 */ /* 0x100fe2000001087a */
[----:B------:R-:W-:Y:S01]  /*5a00*/  ISETP.LT.OR P0, PT, R97, 0x4a, P0 ;  /* 0x0000004a6100780c */ /* 0x000fe20000701670 */
[----:B------:R-:W-:Y:S01]  /*5a10*/  LDSM.16.MT88.4 R28, [R219+0x100] ;  /* 0x00010000db1c783b */ /* 0x000fe20000004200 */
[----:B------:R-:W-:Y:S01]  /*5a20*/  FMNMX.FTZ R5, R36, R5, !PT ;  /* 0x0000000524057209 */ /* 0x000fe20007810000 */
[--C-:B------:R-:W-:Y:S01]  /*5a30*/  FFMA.FTZ R165, R83, c[0x0][0x2d0], -R122.reuse ;  /* 0x0000b40053a57a23 */ /* 0x100fe2000001087a */
[----:B------:R-:W-:Y:S01]  /*5a40*/  FSEL R182, R47, -INF , !P0 ;  /* 0xff8000002fb67808 */ /* 0x000fe20004000000 */
[----:B------:R-:W-:Y:S01]  /*5a50*/  MUFU.EX2 R166, R166 ;  /* 0x000000a600a67308 */ /* 0x000fe20000000800 */
[----:B------:R-:W-:Y:S01]  /*5a60*/  FMNMX.FTZ R5, R244, R5, !PT ;  /* 0x00000005f4057209 */ /* 0x000fe20007810000 */
[--C-:B------:R-:W-:Y:S01]  /*5a70*/  FFMA.FTZ R106, R61, c[0x0][0x2d0], -R122.reuse ;  /* 0x0000b4003d6a7a23 */ /* 0x100fe2000001087a */
[----:B------:R-:W-:Y:S01]  /*5a80*/  FMNMX.FTZ R44, R182, R44, !PT ;  /* 0x0000002cb62c7209 */ /* 0x000fe20007810000 */
[--C-:B------:R-:W-:Y:S01]  /*5a90*/  FFMA.FTZ R117, R60, c[0x0][0x2d0], -R122.reuse ;  /* 0x0000b4003c757a23 */ /* 0x100fe2000001087a */
[----:B------:R-:W-:Y:S01]  /*5aa0*/  FMNMX.FTZ R5, R245, R5, !PT ;  /* 0x00000005f5057209 */ /* 0x000fe20007810000 */
[----:B------:R-:W-:Y:S01]  /*5ab0*/  LDSM.16.MT88.4 R60, [R225+0x900] ;  /* 0x00090000e13c783b */ /* 0x000fe20000004200 */
[----:B------:R-:W-:Y:S01]  /*5ac0*/  FMNMX.FTZ R44, R178, R44, !PT ;  /* 0x0000002cb22c7209 */ /* 0x000fe20007810000 */
[----:B------:R-:W1:Y:S01]  /*5ad0*/  MUFU.EX2 R165, R165 ;  /* 0x000000a500a57308 */ /* 0x000e620000000800 */
[----:B------:R-:W-:Y:S01]  /*5ae0*/  FMNMX.FTZ R4, R246, R5, !PT ;  /* 0x00000005f6047209 */ /* 0x000fe20007810000 */
[--C-:B------:R-:W-:Y:S01]  /*5af0*/  FFMA.FTZ R98, R90, c[0x0][0x2d0], -R123.reuse ;  /* 0x0000b4005a627a23 */ /* 0x100fe2000001087b */
[----:B------:R-:W-:Y:S01]  /*5b00*/  FMNMX.FTZ R44, R176, R44, !PT ;  /* 0x0000002cb02c7209 */ /* 0x000fe20007810000 */
[--C-:B------:R-:W-:Y:S01]  /*5b10*/  FFMA.FTZ R116, R87, c[0x0][0x2d0], -R122.reuse ;  /* 0x0000b40057747a23 */ /* 0x100fe2000001087a */
[----:B------:R-:W-:Y:S01]  /*5b20*/  FMNMX.FTZ R4, R76, R4, !PT ;  /* 0x000000044c047209 */ /* 0x000fe20007810000 */
[--C-:B------:R-:W-:Y:S01]  /*5b30*/  FFMA.FTZ R89, R89, c[0x0][0x2d0], -R122.reuse ;  /* 0x0000b40059597a23 */ /* 0x100fe2000001087a */
[----:B------:R-:W-:Y:S01]  /*5b40*/  FMNMX.FTZ R44, R174, R44, !PT ;  /* 0x0000002cae2c7209 */ /* 0x000fe20007810000 */
[----:B------:R-:W-:Y:S01]  /*5b50*/  MUFU.EX2 R167, R167 ;  /* 0x000000a700a77308 */ /* 0x000fe20000000800 */
[----:B------:R-:W-:Y:S01]  /*5b60*/  FMNMX.FTZ R0, R152, R4, !PT ;  /* 0x0000000498007209 */ /* 0x000fe20007810000 */
[----:B------:R-:W-:Y:S01]  /*5b70*/  FFMA.FTZ R97, R85, c[0x0][0x2d0], -R123 ;  /* 0x0000b40055617a23 */ /* 0x000fe2000001087b */
[----:B------:R-:W-:Y:S01]  /*5b80*/  FMNMX.FTZ R44, R175, R44, !PT ;  /* 0x0000002caf2c7209 */ /* 0x000fe20007810000 */
[--C-:B------:R-:W-:Y:S01]  /*5b90*/  FFMA.FTZ R96, R84, c[0x0][0x2d0], -R122.reuse ;  /* 0x0000b40054607a23 */ /* 0x100fe2000001087a */
[----:B------:R-:W-:Y:S01]  /*5ba0*/  FMNMX.FTZ R0, R153, R0, !PT ;  /* 0x0000000099007209 */ /* 0x000fe20007810000 */
[--C-:B------:R-:W-:Y:S01]  /*5bb0*/  FFMA.FTZ R47, R80, c[0x0][0x2d0], -R122.reuse ;  /* 0x0000b400502f7a23 */ /* 0x100fe2000001087a */
[----:B------:R-:W-:Y:S01]  /*5bc0*/  LDSM.16.MT88.4 R84, [R219+0x1100] ;  /* 0x00110000db54783b */ /* 0x000fe20000004200 */
[----:B------:R-:W2:Y:S01]  /*5bd0*/  MUFU.EX2 R104, R104 ;  /* 0x0000006800687308 */ /* 0x000ea20000000800 */
[----:B------:R-:W-:Y:S01]  /*5be0*/  FMNMX.FTZ R0, R120, R0, !PT ;  /* 0x0000000078007209 */ /* 0x000fe20007810000 */
[--C-:B------:R-:W-:Y:S01]  /*5bf0*/  FFMA.FTZ R201, R70, c[0x0][0x2d0], -R122.reuse ;  /* 0x0000b40046c97a23 */ /* 0x100fe2000001087a */
[----:B------:R-:W3:Y:S01]  /*5c00*/  SHFL.BFLY PT, R5, R44, 0x2, 0x1f ;  /* 0x0c401f002c057f89 */ /* 0x000ee200000e0000 */
[----:B-1----:R-:W-:Y:S01]  /*5c10*/  F2FP.PACK_AB R125, R165, R166 ;  /* 0x000000a6a57d723e */ /* 0x002fe200000000ff */
[--C-:B------:R-:W-:Y:S01]  /*5c20*/  FFMA.FTZ R204, R67, c[0x0][0x2d0], -R122.reuse ;  /* 0x0000b40043cc7a23 */ /* 0x100fe2000001087a */
[----:B------:R-:W-:Y:S01]  /*5c30*/  FMNMX.FTZ R0, R121, R0, !PT ;  /* 0x0000000079007209 */ /* 0x000fe20007810000 */
[----:B------:R-:W-:Y:S01]  /*5c40*/  LDSM.16.MT88.4 R80, [R218+0x1100] ;  /* 0x00110000da50783b */ /* 0x000fe20000004200 */
[----:B------:R-:W1:Y:S01]  /*5c50*/  MUFU.EX2 R98, R98 ;  /* 0x0000006200627308 */ /* 0x000e620000000800 */
[----:B------:R-:W-:Y:S01]  /*5c60*/  F2FP.PACK_AB R8, R99, R105 ;  /* 0x000000696308723e */ /* 0x000fe200000000ff */
[--C-:B------:R-:W-:Y:S01]  /*5c70*/  FFMA.FTZ R207, R66, c[0x0][0x2d0], -R122.reuse ;  /* 0x0000b40042cf7a23 */ /* 0x100fe2000001087a */
[----:B------:R-:W-:Y:S01]  /*5c80*/  FMNMX.FTZ R0, R142, R0, !PT ;  /* 0x000000008e007209 */ /* 0x000fe20007810000 */
[----:B------:R-:W-:-:S02]  /*5c90*/  FFMA.FTZ R206, R64, c[0x0][0x2d0], -R122 ;  /* 0x0000b40040ce7a23 */ /* 0x000fc4000001087a */
[----:B------:R-:W-:Y:S01]  /*5ca0*/  LDSM.16.MT88.4 R64, [R219+0x1900] ;  /* 0x00190000db40783b */ /* 0x000fe20000004200 */
[----:B------:R-:W-:Y:S01]  /*5cb0*/  FMNMX.FTZ R0, R143, R0, !PT ;  /* 0x000000008f007209 */ /* 0x000fe20007810000 */
[----:B------:R-:W-:Y:S01]  /*5cc0*/  MUFU.EX2 R106, R106 ;  /* 0x0000006a006a7308 */ /* 0x000fe20000000800 */
[----:B--2---:R-:W-:Y:S01]  /*5cd0*/  F2FP.PACK_AB R127, R104, R167 ;  /* 0x000000a7687f723e */ /* 0x004fe200000000ff */
[--C-:B------:R-:W-:Y:S01]  /*5ce0*/  FFMA.FTZ R240, R240, c[0x0][0x2d0], -R122.reuse ;  /* 0x0000b400f0f07a23 */ /* 0x100fe2000001087a */
[----:B------:R-:W-:Y:S01]  /*5cf0*/  FMNMX.FTZ R0, R156, R0, !PT ;  /* 0x000000009c007209 */ /* 0x000fe20007810000 */
[--C-:B------:R-:W-:Y:S02]  /*5d00*/  FFMA.FTZ R241, R241, c[0x0][0x2d0], -R122.reuse ;  /* 0x0000b400f1f17a23 */ /* 0x100fe4000001087a */
[--C-:B------:R-:W-:Y:S01]  /*5d10*/  FFMA.FTZ R242, R242, c[0x0][0x2d0], -R122.reuse ;  /* 0x0000b400f2f27a23 */ /* 0x100fe2000001087a */
[----:B------:R-:W-:Y:S01]  /*5d20*/  FMNMX.FTZ R0, R157, R0, !PT ;  /* 0x000000009d007209 */ /* 0x000fe20007810000 */
[C---:B------:R-:W-:Y:S01]  /*5d30*/  HMMA.16816.F32 R160, R124.reuse, R52, RZ ;  /* 0x000000347ca0723c */ /* 0x040fe200000018ff */
[----:B------:R-:W2:Y:S01]  /*5d40*/  MUFU.EX2 R117, R117 ;  /* 0x0000007500757308 */ /* 0x000ea20000000800 */
[----:B-1----:R-:W-:Y:S01]  /*5d50*/  F2FP.PACK_AB R10, R46, R98 ;  /* 0x000000622e0a723e */ /* 0x002fe200000000ff */
[--C-:B------:R-:W-:Y:S01]  /*5d60*/  FFMA.FTZ R243, R79, c[0x0][0x2d0], -R122.reuse ;  /* 0x0000b4004ff37a23 */ /* 0x100fe2000001087a */
[----:B------:R-:W-:Y:S01]  /*5d70*/  FMNMX.FTZ R0, R158, R0, !PT ;  /* 0x000000009e007209 */ /* 0x000fe20007810000 */
[----:B------:R-:W-:Y:S01]  /*5d80*/  FADD.FTZ R165, R166, R165 ;  /* 0x000000a5a6a57221 */ /* 0x000fe20000010000 */
[----:B---3--:R-:W-:Y:S01]  /*5d90*/  FMNMX.FTZ R44, R44, R5, !PT ;  /* 0x000000052c2c7209 */ /* 0x008fe20007810000 */
[----:B------:R-:W-:Y:S01]  /*5da0*/  FFMA.FTZ R5, R74, c[0x0][0x2d0], -R122 ;  /* 0x0000b4004a057a23 */ /* 0x000fe2000001087a */
[----:B------:R-:W-:Y:S01]  /*5db0*/  FMNMX.FTZ R0, R159, R0, !PT ;  /* 0x000000009f007209 */ /* 0x000fe20007810000 */
[----:B------:R-:W-:Y:S01]  /*5dc0*/  HMMA.16816.F32 R144, R124, R40, RZ ;  /* 0x000000287c90723c */ /* 0x000fe200000018ff */
[----:B------:R1:W3:Y:S01]  /*5dd0*/  MUFU.EX2 R119, R89 ;  /* 0x0000005900777308 */ /* 0x0002e20000000800 */
[----:B------:R-:W4:Y:S01]  /*5de0*/  SHFL.BFLY PT, R34, R44, 0x1, 0x1f ;  /* 0x0c201f002c227f89 */ /* 0x000f2200000e0000 */
[----:B------:R-:W-:Y:S01]  /*5df0*/  FMNMX.FTZ R0, R171, R0, !PT ;  /* 0x00000000ab007209 */ /* 0x000fe20007810000 */
[----:B------:R-:W-:-:S03]  /*5e00*/  FADD.FTZ R165, R167, R165 ;  /* 0x000000a5a7a57221 */ /* 0x000fc60000010000 */
[----:B------:R-:W-:Y:S01]  /*5e10*/  FMNMX.FTZ R0, R173, R0, !PT ;  /* 0x00000000ad007209 */ /* 0x000fe20007810000 */
[C---:B------:R-:W-:Y:S01]  /*5e20*/  HMMA.16816.F32 R132, R124.reuse, R28, RZ ;  /* 0x0000001c7c84723c */ /* 0x040fe200000018ff */
[----:B------:R-:W5:Y:S01]  /*5e30*/  MUFU.EX2 R116, R116 ;  /* 0x0000007400747308 */ /* 0x000f620000000800 */
[C---:B--2---:R-:W-:Y:S01]  /*5e40*/  F2FP.PACK_AB R9, R117.reuse, R106 ;  /* 0x0000006a7509723e */ /* 0x044fe200000000ff */
[----:B------:R-:W-:Y:S01]  /*5e50*/  FADD.FTZ R165, R104, R165 ;  /* 0x000000a568a57221 */ /* 0x000fe20000010000 */
[----:B------:R-:W2:Y:S03]  /*5e60*/  SHFL.BFLY PT, R4, R0, 0x2, 0x1f ;  /* 0x0c401f0000047f89 */ /* 0x000ea600000e0000 */
[----:B------:R-:W-:Y:S01]  /*5e70*/  FADD.FTZ R165, R106, R165 ;  /* 0x000000a56aa57221 */ /* 0x000fe20000010000 */
[----:B------:R-:W-:Y:S01]  /*5e80*/  HMMA.16816.F32 R128, R124, R24, RZ ;  /* 0x000000187c80723c */ /* 0x000fe200000018ff */
[----:B-1----:R-:W-:Y:S01]  /*5e90*/  LDSM.16.MT88.4 R88, [R220+0x1100] ;  /* 0x00110000dc58783b */ /* 0x002fe20000004200 */
[----:B------:R-:W-:Y:S01]  /*5ea0*/  MUFU.EX2 R118, R118 ;  /* 0x0000007600767308 */ /* 0x000fe20000000800 */
[----:B------:R-:W-:-:S04]  /*5eb0*/  FADD.FTZ R165, R117, R165 ;  /* 0x000000a575a57221 */ /* 0x000fc80000010000 */
[----:B---3--:R-:W-:Y:S01]  /*5ec0*/  FADD.FTZ R165, R119, R165 ;  /* 0x000000a577a57221 */ /* 0x008fe20000010000 */
[----:B------:R-:W-:Y:S01]  /*5ed0*/  HMMA.16816.F32 R148, R124, R54, RZ ;  /* 0x000000367c94723c */ /* 0x000fe200000018ff */
[----:B-----5:R-:W-:Y:S01]  /*5ee0*/  F2FP.PACK_AB R11, R116, R119 ;  /* 0x00000077740b723e */ /* 0x020fe200000000ff */
[----:B------:R-:W-:Y:S01]  /*5ef0*/  MUFU.EX2 R97, R97 ;  /* 0x0000006100617308 */ /* 0x000fe20000000800 */
[----:B----4-:R-:W-:Y:S01]  /*5f00*/  FMNMX.FTZ R44, R34, R44, !PT ;  /* 0x0000002c222c7209 */ /* 0x010fe20007810000 */
[----:B------:R-:W-:-:S04]  /*5f10*/  FADD.FTZ R165, R116, R165 ;  /* 0x000000a574a57221 */ /* 0x000fc80000010000 */
[----:B------:R-:W-:Y:S01]  /*5f20*/  HMMA.16816.F32 R100, R124, R42, RZ ;  /* 0x0000002a7c64723c */ /* 0x000fe200000018ff */
[----:B------:R-:W-:Y:S01]  /*5f30*/  FMUL.FTZ R198, R44, c[0x0][0x2d0] ;  /* 0x0000b4002cc67a20 */ /* 0x000fe20000410000 */
[----:B------:R-:W-:Y:S01]  /*5f40*/  MUFU.EX2 R45, R45 ;  /* 0x0000002d002d7308 */ /* 0x000fe20000000800 */
[----:B--2---:R-:W-:-:S05]  /*5f50*/  FMNMX.FTZ R0, R0, R4, !PT ;  /* 0x0000000400007209 */ /* 0x004fca0007810000 */
[C---:B------:R-:W-:Y:S01]  /*5f60*/  HMMA.16816.F32 R112, R124.reuse, R30, RZ ;  /* 0x0000001e7c70723c */ /* 0x040fe200000018ff */
[----:B------:R-:W1:Y:S01]  /*5f70*/  SHFL.BFLY PT, R4, R0, 0x1, 0x1f ;  /* 0x0c201f0000047f89 */ /* 0x000e6200000e0000 */
[----:B------:R-:W-:Y:S06]  /*5f80*/  MUFU.EX2 R7, R7 ;  /* 0x0000000700077308 */ /* 0x000fec0000000800 */
[----:B------:R-:W-:Y:S02]  /*5f90*/  HMMA.16816.F32 R124, R124, R26, RZ ;  /* 0x0000001a7c7c723c */ /* 0x000fe400000018ff */
[----:B------:R-:W2:Y:S06]  /*5fa0*/  MUFU.EX2 R96, R96 ;  /* 0x0000006000607308 */ /* 0x000eac0000000800 */
[C---:B------:R-:W-:Y:S02]  /*5fb0*/  HMMA.16816.F32 R160, R8.reuse, R60, R160 ;  /* 0x0000003c08a0723c */ /* 0x040fe400000018a0 */
[----:B------:R-:W3:Y:S06]  /*5fc0*/  MUFU.EX2 R47, R47 ;  /* 0x0000002f002f7308 */ /* 0x000eec0000000800 */
[----:B------:R-:W-:Y:S01]  /*5fd0*/  HMMA.16816.F32 R144, R8, R20, R144 ;  /* 0x000000140890723c */ /* 0x000fe20000001890 */
[----:B-1----:R-:W-:Y:S01]  /*5fe0*/  FMNMX.FTZ R0, R0, R4, !PT ;  /* 0x0000000400007209 */ /* 0x002fe20007810000 */
[----:B------:R-:W-:Y:S01]  /*5ff0*/  FFMA.FTZ R4, R71, c[0x0][0x2d0], -R122 ;  /* 0x0000b40047047a23 */ /* 0x000fe2000001087a */
[----:B------:R-:W-:Y:S01]  /*6000*/  MUFU.EX2 R5, R5 ;  /* 0x0000000500057308 */ /* 0x000fe20000000800 */
[----:B------:R-:W-:Y:S01]  /*6010*/  LDSM.16.MT88.4 R68, [R220+0x1900] ;  /* 0x00190000dc44783b */ /* 0x000fe20000004200 */
[C---:B------:R-:W-:Y:S01]  /*6020*/  FSETP.NEU.FTZ.AND P0, PT, R0.reuse, -INF , PT ;  /* 0xff8000000000780b */ /* 0x040fe20003f1d000 */
[----:B------:R-:W-:-:S02]  /*6030*/  FMUL.FTZ R196, R0, c[0x0][0x2d0] ;  /* 0x0000b40000c47a20 */ /* 0x000fc40000410000 */
[C---:B------:R-:W-:Y:S01]  /*6040*/  HMMA.16816.F32 R132, R8.reuse, R16, R132 ;  /* 0x000000100884723c */ /* 0x040fe20000001884 */
[----:B--2---:R-:W-:Y:S02]  /*6050*/  FADD.FTZ R165, R96, R165 ;  /* 0x000000a560a57221 */ /* 0x004fe40000010000 */
[----:B------:R-:W-:Y:S01]  /*6060*/  FSEL R196, R196, RZ, P0 ;  /* 0x000000ffc4c47208 */ /* 0x000fe20000000000 */
[----:B------:R-:W1:Y:S01]  /*6070*/  MUFU.EX2 R4, R4 ;  /* 0x0000000400047308 */ /* 0x000e620000000800 */
[----:B------:R-:W-:Y:S01]  /*6080*/  FSETP.NEU.FTZ.AND P0, PT, R44, -INF , PT ;  /* 0xff8000002c00780b */ /* 0x000fe20003f1d000 */
[----:B---3--:R-:W-:Y:S02]  /*6090*/  FADD.FTZ R165, R47, R165 ;  /* 0x000000a52fa57221 */ /* 0x008fe40000010000 */
[----:B------:R-:W-:Y:S01]  /*60a0*/  HMMA.16816.F32 R128, R8, R12, R128 ;  /* 0x0000000c0880723c */ /* 0x000fe20000001880 */
[----:B------:R-:W-:Y:S01]  /*60b0*/  FSEL R198, R198, RZ, P0 ;  /* 0x000000ffc6c67208 */ /* 0x000fe20000000000 */
[--C-:B------:R-:W-:Y:S01]  /*60c0*/  FFMA.FTZ R168, R59, c[0x0][0x2d0], -R196.reuse ;  /* 0x0000b4003ba87a23 */ /* 0x100fe200000108c4 */
[----:B------:R-:W-:Y:S01]  /*60d0*/  PLOP3.LUT P0, PT, PT, PT, UP1, 0x40, 0x0 ;  /* 0x000000000000781c */ /* 0x000fe20003f0e818 */
[--C-:B------:R-:W-:Y:S01]  /*60e0*/  FFMA.FTZ R170, R58, c[0x0][0x2d0], -R196.reuse ;  /* 0x0000b4003aaa7a23 */ /* 0x100fe200000108c4 */
[----:B------:R-:W-:Y:S01]  /*60f0*/  MUFU.EX2 R195, R195 ;  /* 0x000000c300c37308 */ /* 0x000fe20000000800 */
[----:B------:R-:W-:-:S02]  /*6100*/  FFMA.FTZ R169, R56, c[0x0][0x2d0], -R196 ;  /* 0x0000b40038a97a23 */ /* 0x000fc400000108c4 */
[C---:B------:R-:W-:Y:S01]  /*6110*/  HMMA.16816.F32 R148, R8.reuse, R62, R148 ;  /* 0x0000003e0894723c */ /* 0x040fe20000001894 */
[----:B------:R-:W-:Y:S02]  /*6120*/  FFMA.FTZ R172, R50, c[0x0][0x2d0], -R196 ;  /* 0x0000b40032ac7a23 */ /* 0x000fe400000108c4 */
[--C-:B------:R-:W-:Y:S02]  /*6130*/  FFMA.FTZ R181, R181, c[0x0][0x2d0], -R198.reuse ;  /* 0x0000b400b5b57a23 */ /* 0x100fe400000108c6 */
[--C-:B------:R-:W-:Y:S01]  /*6140*/  FFMA.FTZ R184, R75, c[0x0][0x2d0], -R198.reuse ;  /* 0x0000b4004bb87a23 */ /* 0x100fe200000108c6 */
[----:B------:R-:W-:Y:S01]  /*6150*/  MUFU.EX2 R168, R168 ;  /* 0x000000a800a87308 */ /* 0x000fe20000000800 */
[--C-:B------:R-:W-:Y:S01]  /*6160*/  FFMA.FTZ R183, R57, c[0x0][0x2d0], -R198.reuse ;  /* 0x0000b40039b77a23 */ /* 0x100fe200000108c6 */
[----:B------:R-:W-:Y:S01]  /*6170*/  HMMA.16816.F32 R100, R8, R22, R100 ;  /* 0x000000160864723c */ /* 0x000fe20000001864 */
[----:B------:R-:W-:Y:S01]  /*6180*/  FFMA.FTZ R185, R51, c[0x0][0x2d0], -R198 ;  /* 0x0000b40033b97a23 */ /* 0x000fe200000108c6 */
[----:B------:R-:W2:Y:S01]  /*6190*/  LDSM.16.MT88.4 R72, [R225+0x1900] ;  /* 0x00190000e148783b */ /* 0x000ea20000004200 */
[----:B------:R-:W-:-:S02]  /*61a0*/  FFMA.FTZ R186, R49, c[0x0][0x2d0], -R196 ;  /* 0x0000b40031ba7a23 */ /* 0x000fc400000108c4 */
[--C-:B------:R-:W-:Y:S01]  /*61b0*/  FFMA.FTZ R189, R39, c[0x0][0x2d0], -R196.reuse ;  /* 0x0000b40027bd7a23 */ /* 0x100fe200000108c4 */
[----:B------:R-:W3:Y:S01]  /*61c0*/  MUFU.EX2 R170, R170 ;  /* 0x000000aa00aa7308 */ /* 0x000ee20000000800 */
[--C-:B------:R-:W-:Y:S01]  /*61d0*/  FFMA.FTZ R187, R37, c[0x0][0x2d0], -R196.reuse ;  /* 0x0000b40025bb7a23 */ /* 0x100fe200000108c4 */
[C---:B------:R-:W-:Y:S01]  /*61e0*/  HMMA.16816.F32 R112, R8.reuse, R18, R112 ;  /* 0x000000120870723c */ /* 0x040fe20000001870 */
[----:B------:R-:W-:Y:S02]  /*61f0*/  FFMA.FTZ R188, R36, c[0x0][0x2d0], -R196 ;  /* 0x0000b40024bc7a23 */ /* 0x000fe400000108c4 */
[--C-:B------:R-:W-:Y:S02]  /*6200*/  FFMA.FTZ R191, R48, c[0x0][0x2d0], -R198.reuse ;  /* 0x0000b40030bf7a23 */ /* 0x100fe400000108c6 */
[--C-:B------:R-:W-:Y:S01]  /*6210*/  FFMA.FTZ R193, R38, c[0x0][0x2d0], -R198.reuse ;  /* 0x0000b40026c17a23 */ /* 0x100fe200000108c6 */
[----:B------:R-:W-:Y:S01]  /*6220*/  MUFU.EX2 R169, R169 ;  /* 0x000000a900a97308 */ /* 0x000fe20000000800 */
[--C-:B------:R-:W-:Y:S01]  /*6230*/  FFMA.FTZ R190, R33, c[0x0][0x2d0], -R198.reuse ;  /* 0x0000b40021be7a23 */ /* 0x100fe200000108c6 */
[----:B------:R-:W-:Y:S01]  /*6240*/  HMMA.16816.F32 R124, R8, R14, R124 ;  /* 0x0000000e087c723c */ /* 0x000fe2000000187c */
[----:B------:R-:W-:-:S02]  /*6250*/  FFMA.FTZ R192, R32, c[0x0][0x2d0], -R198 ;  /* 0x0000b40020c07a23 */ /* 0x000fc400000108c6 */
[--C-:B------:R-:W-:Y:S02]  /*6260*/  FFMA.FTZ R249, R246, c[0x0][0x2d0], -R196.reuse ;  /* 0x0000b400f6f97a23 */ /* 0x100fe400000108c4 */
[--C-:B------:R-:W-:Y:S01]  /*6270*/  FFMA.FTZ R244, R244, c[0x0][0x2d0], -R196.reuse ;  /* 0x0000b400f4f47a23 */ /* 0x100fe200000108c4 */
[----:B------:R-:W4:Y:S01]  /*6280*/  MUFU.EX2 R172, R172 ;  /* 0x000000ac00ac7308 */ /* 0x000f220000000800 */
[----:B------:R-:W-:Y:S01]  /*6290*/  F2FP.PACK_AB R8, R97, R118 ;  /* 0x000000766108723e */ /* 0x000fe200000000ff */
[--C-:B------:R-:W-:Y:S01]  /*62a0*/  FFMA.FTZ R245, R245, c[0x0][0x2d0], -R196.reuse ;  /* 0x0000b400f5f57a23 */ /* 0x100fe200000108c4 */
[----:B------:R-:W-:Y:S01]  /*62b0*/  F2FP.PACK_AB R9, R47, R96 ;  /* 0x000000602f09723e */ /* 0x000fe200000000ff */
[----:B------:R-:W-:Y:S01]  /*62c0*/  FFMA.FTZ R248, R76, c[0x0][0x2d0], -R196 ;  /* 0x0000b4004cf87a23 */ /* 0x000fe200000108c4 */
[----:B------:R-:W-:Y:S01]  /*62d0*/  F2FP.PACK_AB R10, R7, R45 ;  /* 0x0000002d070a723e */ /* 0x000fe200000000ff */
[--C-:B------:R-:W-:Y:S01]  /*62e0*/  FFMA.FTZ R247, R247, c[0x0][0x2d0], -R198.reuse ;  /* 0x0000b400f7f77a23 */ /* 0x100fe200000108c6 */
[----:B-1----:R-:W-:Y:S01]  /*62f0*/  F2FP.PACK_AB R11, R4, R5 ;  /* 0x00000005040b723e */ /* 0x002fe200000000ff */
[----:B------:R-:W-:Y:S01]  /*6300*/  MUFU.EX2 R181, R181 ;  /* 0x000000b500b57308 */ /* 0x000fe20000000800 */
[----:B------:R-:W-:-:S02]  /*6310*/  FFMA.FTZ R246, R78, c[0x0][0x2d0], -R198 ;  /* 0x0000b4004ef67a23 */ /* 0x000fc400000108c6 */
[--C-:B------:R-:W-:Y:S02]  /*6320*/  FFMA.FTZ R250, R155, c[0x0][0x2d0], -R198.reuse ;  /* 0x0000b4009bfa7a23 */ /* 0x100fe400000108c6 */
[----:B------:R-:W-:Y:S01]  /*6330*/  FFMA.FTZ R251, R154, c[0x0][0x2d0], -R198 ;  /* 0x0000b4009afb7a23 */ /* 0x000fe200000108c6 */
[C---:B------:R-:W-:Y:S01]  /*6340*/  HMMA.16816.F32 R160, R8.reuse, R92, R160 ;  /* 0x0000005c08a0723c */ /* 0x040fe200000018a0 */
[----:B------:R-:W-:Y:S01]  /*6350*/  FFMA.FTZ R120, R120, c[0x0][0x2d0], -R196 ;  /* 0x0000b40078787a23 */ /* 0x000fe200000108c4 */
[----:B------:R-:W1:Y:S01]  /*6360*/  MUFU.EX2 R184, R184 ;  /* 0x000000b800b87308 */ /* 0x000e620000000800 */
[----:B------:R-:W-:Y:S02]  /*6370*/  FADD.FTZ R165, R5, R165 ;  /* 0x000000a505a57221 */ /* 0x000fe40000010000 */
[----:B------:R-:W-:Y:S02]  /*6380*/  FFMA.FTZ R175, R175, c[0x0][0x2d0], -R198 ;  /* 0x0000b400afaf7a23 */ /* 0x000fe400000108c6 */
[----:B------:R-:W-:Y:S01]  /*6390*/  FADD.FTZ R165, R4, R165 ;  /* 0x000000a504a57221 */ /* 0x000fe20000010000 */
[C---:B------:R-:W-:Y:S02]  /*63a0*/  HMMA.16816.F32 R144, R8.reuse, R88, R144 ;  /* 0x000000580890723c */ /* 0x040fe40000001890 */
[----:B------:R-:W-:Y:S06]  /*63b0*/  MUFU.EX2 R183, R183 ;  /* 0x000000b700b77308 */ /* 0x000fec0000000800 */
[C---:B------:R-:W-:Y:S02]  /*63c0*/  HMMA.16816.F32 R132, R8.reuse, R84, R132 ;  /* 0x000000540884723c */ /* 0x040fe40000001884 */
[----:B------:R-:W5:Y:S06]  /*63d0*/  MUFU.EX2 R185, R185 ;  /* 0x000000b900b97308 */ /* 0x000f6c0000000800 */
[C---:B------:R-:W-:Y:S02]  /*63e0*/  HMMA.16816.F32 R128, R8.reuse, R80, R128 ;  /* 0x000000500880723c */ /* 0x040fe40000001880 */
[----:B------:R-:W1:Y:S06]  /*63f0*/  MUFU.EX2 R186, R186 ;  /* 0x000000ba00ba7308 */ /* 0x000e6c0000000800 */
[C---:B------:R-:W-:Y:S02]  /*6400*/  HMMA.16816.F32 R148, R8.reuse, R94, R148 ;  /* 0x0000005e0894723c */ /* 0x040fe40000001894 */
[----:B------:R-:W-:Y:S06]  /*6410*/  MUFU.EX2 R189, R189 ;  /* 0x000000bd00bd7308 */ /* 0x000fec0000000800 */
[C---:B------:R-:W-:Y:S02]  /*6420*/  HMMA.16816.F32 R100, R8.reuse, R90, R100 ;  /* 0x0000005a0864723c */ /* 0x040fe40000001864 */
[----:B------:R-:W-:Y:S06]  /*6430*/  MUFU.EX2 R187, R187 ;  /* 0x000000bb00bb7308 */ /* 0x000fec0000000800 */
[C---:B------:R-:W-:Y:S02]  /*6440*/  HMMA.16816.F32 R112, R8.reuse, R86, R112 ;  /* 0x000000560870723c */ /* 0x040fe40000001870 */
[----:B------:R-:W-:Y:S06]  /*6450*/  MUFU.EX2 R188, R188 ;  /* 0x000000bc00bc7308 */ /* 0x000fec0000000800 */
[----:B------:R-:W-:Y:S02]  /*6460*/  HMMA.16816.F32 R124, R8, R82, R124 ;  /* 0x00000052087c723c */ /* 0x000fe4000000187c */
[----:B------:R-:W2:Y:S05]  /*6470*/  MUFU.EX2 R191, R191 ;  /* 0x000000bf00bf7308 */ /* 0x000eaa0000000800 */
[----:B---3--:R-:W-:Y:S01]  /*6480*/  F2FP.PACK_AB R8, R170, R168 ;  /* 0x000000a8aa08723e */ /* 0x008fe200000000ff */
[----:B------:R-:W-:Y:S01]  /*6490*/  FADD.FTZ R168, R168, R170 ;  /* 0x000000aaa8a87221 */ /* 0x000fe20000010000 */
[----:B----4-:R-:W-:Y:S01]  /*64a0*/  F2FP.PACK_AB R10, R172, R169 ;  /* 0x000000a9ac0a723e */ /* 0x010fe200000000ff */
[----:B------:R-:W3:Y:S01]  /*64b0*/  MUFU.EX2 R193, R193 ;  /* 0x000000c100c17308 */ /* 0x000ee20000000800 */
[----:B-1----:R-:W-:Y:S01]  /*64c0*/  F2FP.PACK_AB R9, R184, R181 ;  /* 0x000000b5b809723e */ /* 0x002fe200000000ff */
[----:B------:R-:W-:Y:S01]  /*64d0*/  FADD.FTZ R181, R181, R184 ;  /* 0x000000b8b5b57221 */ /* 0x000fe20000010000 */
[----:B-----5:R-:W-:Y:S01]  /*64e0*/  F2FP.PACK_AB R11, R185, R183 ;  /* 0x000000b7b90b723e */ /* 0x020fe200000000ff */
[----:B------:R-:W-:-:S02]  /*64f0*/  FADD.FTZ R168, R169, R168 ;  /* 0x000000a8a9a87221 */ /* 0x000fc40000010000 */
[----:B------:R-:W-:Y:S02]  /*6500*/  FADD.FTZ R181, R183, R181 ;  /* 0x000000b5b7b57221 */ /* 0x000fe40000010000 */
[----:B------:R-:W1:Y:S01]  /*6510*/  MUFU.EX2 R190, R190 ;  /* 0x000000be00be7308 */ /* 0x000e620000000800 */
[----:B------:R-:W-:Y:S01]  /*6520*/  FADD.FTZ R168, R172, R168 ;  /* 0x000000a8aca87221 */ /* 0x000fe20000010000 */
[C---:B------:R-:W-:Y:S01]  /*6530*/  HMMA.16816.F32 R56, R8.reuse, R52, RZ ;  /* 0x000000340838723c */ /* 0x040fe200000018ff */
[----:B------:R-:W-:Y:S02]  /*6540*/  FADD.FTZ R181, R185, R181 ;  /* 0x000000b5b9b57221 */ /* 0x000fe40000010000 */
[----:B------:R-:W-:Y:S02]  /*6550*/  FADD.FTZ R168, R186, R168 ;  /* 0x000000a8baa87221 */ /* 0x000fe40000010000 */
[----:B--2---:R-:W-:Y:S01]  /*6560*/  FADD.FTZ R181, R191, R181 ;  /* 0x000000b5bfb57221 */ /* 0x004fe20000010000 */
[----:B------:R-:W2:Y:S01]  /*6570*/  MUFU.EX2 R192, R192 ;  /* 0x000000c000c07308 */ /* 0x000ea20000000800 */
[----:B------:R-:W-:Y:S01]  /*6580*/  FADD.FTZ R168, R189, R168 ;  /* 0x000000a8bda87221 */ /* 0x000fe20000010000 */
[----:B------:R-:W-:Y:S01]  /*6590*/  HMMA.16816.F32 R52, R8, R54, RZ ;  /* 0x000000360834723c */ /* 0x000fe200000018ff */
[----:B---3--:R-:W-:-:S02]  /*65a0*/  FADD.FTZ R181, R193, R181 ;  /* 0x000000b5c1b57221 */ /* 0x008fc40000010000 */
[----:B------:R-:W-:-:S03]  /*65b0*/  FADD.FTZ R168, R187, R168 ;  /* 0x000000a8bba87221 */ /* 0x000fc60000010000 */
[----:B------:R-:W-:Y:S01]  /*65c0*/  MUFU.EX2 R194, R194 ;  /* 0x000000c200c27308 */ /* 0x000fe20000000800 */
[----:B-1----:R-:W-:Y:S01]  /*65d0*/  FADD.FTZ R181, R190, R181 ;  /* 0x000000b5beb57221 */ /* 0x002fe20000010000 */
[----:B------:R-:W-:Y:S01]  /*65e0*/  HMMA.16816.F32 R36, R8, R28, RZ ;  /* 0x0000001c0824723c */ /* 0x000fe200000018ff */
[----:B------:R-:W-:-:S05]  /*65f0*/  FADD.FTZ R168, R188, R168 ;  /* 0x000000a8bca87221 */ /* 0x000fca0000010000 */
[----:B------:R-:W-:Y:S01]  /*6600*/  MUFU.EX2 R197, R197 ;  /* 0x000000c500c57308 */ /* 0x000fe20000000800 */
[----:B--2---:R-:W-:Y:S01]  /*6610*/  FADD.FTZ R181, R192, R181 ;  /* 0x000000b5c0b57221 */ /* 0x004fe20000010000 */
[C---:B------:R-:W-:Y:S06]  /*6620*/  HMMA.16816.F32 R32, R8.reuse, R30, RZ ;  /* 0x0000001e0820723c */ /* 0x040fec00000018ff */
[----:B------:R-:W-:Y:S02]  /*6630*/  MUFU.EX2 R199, R199 ;  /* 0x000000c700c77308 */ /* 0x000fe40000000800 */
[C---:B------:R-:W-:Y:S06]  /*6640*/  HMMA.16816.F32 R48, R8.reuse, R40, RZ ;  /* 0x000000280830723c */ /* 0x040fec00000018ff */
[----:B------:R-:W1:Y:S02]  /*6650*/  MUFU.EX2 R201, R201 ;  /* 0x000000c900c97308 */ /* 0x000e640000000800 */
[C---:B------:R-:W-:Y:S06]  /*6660*/  HMMA.16816.F32 R28, R8.reuse, R24, RZ ;  /* 0x00000018081c723c */ /* 0x040fec00000018ff */
[----:B------:R-:W2:Y:S02]  /*6670*/  MUFU.EX2 R204, R204 ;  /* 0x000000cc00cc7308 */ /* 0x000ea40000000800 */
[C---:B------:R-:W-:Y:S06]  /*6680*/  HMMA.16816.F32 R40, R8.reuse, R42, RZ ;  /* 0x0000002a0828723c */ /* 0x040fec00000018ff */
[----:B------:R-:W3:Y:S01]  /*6690*/  MUFU.EX2 R207, R207 ;  /* 0x000000cf00cf7308 */ /* 0x000ee20000000800 */
[----:B-1----:R-:W-:Y:S01]  /*66a0*/  FADD.FTZ R165, R201, R165 ;  /* 0x000000a5c9a57221 */ /* 0x002fe20000010000 */
[----:B------:R-:W-:Y:S06]  /*66b0*/  HMMA.16816.F32 R24, R8, R26, RZ ;  /* 0x0000001a0818723c */ /* 0x000fec00000018ff */
[----:B------:R-:W1:Y:S01]  /*66c0*/  MUFU.EX2 R206, R206 ;  /* 0x000000ce00ce7308 */ /* 0x000e620000000800 */
[----:B------:R-:W-:Y:S01]  /*66d0*/  F2FP.PACK_AB R8, R189, R186 ;  /* 0x000000babd08723e */ /* 0x000fe200000000ff */
[----:B--2---:R-:W-:Y:S01]  /*66e0*/  FADD.FTZ R165, R204, R165 ;  /* 0x000000a5cca57221 */ /* 0x004fe20000010000 */
[----:B------:R-:W-:-:S02]  /*66f0*/  F2FP.PACK_AB R10, R188, R187 ;  /* 0x000000bbbc0a723e */ /* 0x000fc400000000ff */
[----:B------:R-:W-:Y:S02]  /*6700*/  F2FP.PACK_AB R9, R193, R191 ;  /* 0x000000bfc109723e */ /* 0x000fe400000000ff */
[----:B------:R-:W-:Y:S01]  /*6710*/  F2FP.PACK_AB R11, R192, R190 ;  /* 0x000000bec00b723e */ /* 0x000fe200000000ff */
[----:B------:R-:W-:Y:S01]  /*6720*/  MUFU.EX2 R200, R200 ;  /* 0x000000c800c87308 */ /* 0x000fe20000000800 */
[----:B---3--:R-:W-:-:S05]  /*6730*/  FADD.FTZ R165, R207, R165 ;  /* 0x000000a5cfa57221 */ /* 0x008fca0000010000 */
[----:B------:R-:W-:Y:S02]  /*6740*/  HMMA.16816.F32 R56, R8, R60, R56 ;  /* 0x0000003c0838723c */ /* 0x000fe40000001838 */
[----:B------:R-:W2:Y:S01]  /*6750*/  MUFU.EX2 R208, R208 ;  /* 0x000000d000d07308 */ /* 0x000ea20000000800 */
[----:B-1----:R-:W-:-:S05]  /*6760*/  FADD.FTZ R165, R206, R165 ;  /* 0x000000a5cea57221 */ /* 0x002fca0000010000 */
[C---:B------:R-:W-:Y:S01]  /*6770*/  HMMA.16816.F32 R52, R8.reuse, R62, R52 ;  /* 0x0000003e0834723c */ /* 0x040fe20000001834 */
[----:B------:R-:W1:Y:S01]  /*6780*/  LDSM.16.MT88.4 R60, [R218+0x1900] ;  /* 0x00190000da3c783b */ /* 0x000e620000004200 */
[----:B------:R-:W-:Y:S06]  /*6790*/  MUFU.EX2 R210, R210 ;  /* 0x000000d200d27308 */ /* 0x000fec0000000800 */
[----:B------:R-:W-:Y:S02]  /*67a0*/  HMMA.16816.F32 R48, R8, R20, R48 ;  /* 0x000000140830723c */ /* 0x000fe40000001830 */
[----:B------:R-:W3:Y:S01]  /*67b0*/  MUFU.EX2 R211, R211 ;  /* 0x000000d300d37308 */ /* 0x000ee20000000800 */
[----:B--2---:R-:W-:-:S05]  /*67c0*/  F2FP.PACK_AB R76, R208, R200 ;  /* 0x000000c8d04c723e */ /* 0x004fca00000000ff */
[C---:B------:R-:W-:Y:S02]  /*67d0*/  HMMA.16816.F32 R36, R8.reuse, R16, R36 ;  /* 0x000000100824723c */ /* 0x040fe40000001824 */
[----:B------:R-:W2:Y:S06]  /*67e0*/  MUFU.EX2 R240, R240 ;  /* 0x000000f000f07308 */ /* 0x000eac0000000800 */
[----:B------:R-:W-:Y:S02]  /*67f0*/  HMMA.16816.F32 R28, R8, R12, R28 ;  /* 0x0000000c081c723c */ /* 0x000fe4000000181c */
[----:B------:R-:W4:Y:S01]  /*6800*/  MUFU.EX2 R241, R241 ;  /* 0x000000f100f17308 */ /* 0x000f220000000800 */
[----:B---3--:R-:W-:-:S05]  /*6810*/  F2FP.PACK_AB R78, R211, R210 ;  /* 0x000000d2d34e723e */ /* 0x008fca00000000ff */
[----:B------:R-:W-:Y:S01]  /*6820*/  HMMA.16816.F32 R40, R8, R22, R40 ;  /* 0x000000160828723c */ /* 0x000fe20000001828 */
[----:B------:R-:W3:Y:S01]  /*6830*/  LDSM.16.MT88.4 R20, [R225+0x2100] ;  /* 0x00210000e114783b */ /* 0x000ee20000004200 */
[----:B------:R-:W5:Y:S01]  /*6840*/  MUFU.EX2 R242, R242 ;  /* 0x000000f200f27308 */ /* 0x000f620000000800 */
[----:B--2---:R-:W-:-:S05]  /*6850*/  FADD.FTZ R165, R240, R165 ;  /* 0x000000a5f0a57221 */ /* 0x004fca0000010000 */
[----:B------:R-:W-:Y:S01]  /*6860*/  HMMA.16816.F32 R32, R8, R18, R32 ;  /* 0x000000120820723c */ /* 0x000fe20000001820 */
[----:B------:R-:W2:Y:S01]  /*6870*/  LDSM.16.MT88.4 R16, [R220+0x2100] ;  /* 0x00210000dc10783b */ /* 0x000ea20000004200 */
[----:B------:R-:W1:Y:S01]  /*6880*/  MUFU.EX2 R243, R243 ;  /* 0x000000f300f37308 */ /* 0x000e620000000800 */
[C---:B----4-:R-:W-:Y:S01]  /*6890*/  F2FP.PACK_AB R77, R241.reuse, R240 ;  /* 0x000000f0f14d723e */ /* 0x050fe200000000ff */
[----:B------:R-:W-:-:S04]  /*68a0*/  FADD.FTZ R165, R241, R165 ;  /* 0x000000a5f1a57221 */ /* 0x000fc80000010000 */
[----:B------:R-:W-:Y:S01]  /*68b0*/  HMMA.16816.F32 R24, R8, R14, R24 ;  /* 0x0000000e0818723c */ /* 0x000fe20000001818 */
[----:B------:R-:W4:Y:S01]  /*68c0*/  LDSM.16.MT88.4 R12, [R219+0x2100] ;  /* 0x00210000db0c783b */ /* 0x000f220000004200 */
[----:B------:R-:W1:Y:S01]  /*68d0*/  MUFU.EX2 R244, R244 ;  /* 0x000000f400f47308 */ /* 0x000e620000000800 */
[----:B-----5:R-:W-:-:S04]  /*68e0*/  FADD.FTZ R165, R242, R165 ;  /* 0x000000a5f2a57221 */ /* 0x020fc80000010000 */
[----:B------:R-:W-:Y:S02]  /*68f0*/  F2FP.PACK_AB R8, R194, R195 ;  /* 0x000000c3c208723e */ /* 0x000fe400000000ff */
[----:B------:R-:W-:Y:S01]  /*6900*/  F2FP.PACK_AB R9, R204, R201 ;  /* 0x000000c9cc09723e */ /* 0x000fe200000000ff */
[----:B------:R-:W5:Y:S01]  /*6910*/  MUFU.EX2 R245, R245 ;  /* 0x000000f500f57308 */ /* 0x000f620000000800 */
[----:B------:R-:W-:Y:S01]  /*6920*/  F2FP.PACK_AB R10, R199, R197 ;  /* 0x000000c5c70a723e */ /* 0x000fe200000000ff */
[C---:B-1----:R-:W-:Y:S01]  /*6930*/  FADD.FTZ R165, R243.reuse, R165 ;  /* 0x000000a5f3a57221 */ /* 0x042fe20000010000 */
[----:B------:R-:W-:Y:S02]  /*6940*/  F2FP.PACK_AB R11, R206, R207 ;  /* 0x000000cfce0b723e */ /* 0x000fe400000000ff */
[----:B------:R-:W-:-:S03]  /*6950*/  F2FP.PACK_AB R79, R243, R242 ;  /* 0x000000f2f34f723e */ /* 0x000fc600000000ff */
[----:B------:R-:W1:Y:S01]  /*6960*/  MUFU.EX2 R249, R249 ;  /* 0x000000f900f97308 */ /* 0x000e620000000800 */
[----:B------:R-:W-:Y:S01]  /*6970*/  FADD.FTZ R168, R244, R168 ;  /* 0x000000a8f4a87221 */ /* 0x000fe20000010000 */
[C---:B------:R-:W-:Y:S06]  /*6980*/  HMMA.16816.F32 R160, R8.reuse, R72, R160 ;  /* 0x0000004808a0723c */ /* 0x040fec00000018a0 */
[----:B------:R-:W2:Y:S01]  /*6990*/  MUFU.EX2 R248, R248 ;  /* 0x000000f800f87308 */ /* 0x000ea20000000800 */
[----:B-----5:R-:W-:Y:S01]  /*69a0*/  FADD.FTZ R168, R245, R168 ;  /* 0x000000a8f5a87221 */ /* 0x020fe20000010000 */
[C---:B------:R-:W-:Y:S06]  /*69b0*/  HMMA.16816.F32 R148, R8.reuse, R74, R148 ;  /* 0x0000004a0894723c */ /* 0x040fec0000001894 */
[----:B------:R-:W5:Y:S01]  /*69c0*/  MUFU.EX2 R247, R247 ;  /* 0x000000f700f77308 */ /* 0x000f620000000800 */
[----:B-1----:R-:W-:Y:S01]  /*69d0*/  FADD.FTZ R168, R249, R168 ;  /* 0x000000a8f9a87221 */ /* 0x002fe20000010000 */
[C---:B------:R-:W-:Y:S06]  /*69e0*/  HMMA.16816.F32 R144, R8.reuse, R68, R144 ;  /* 0x000000440890723c */ /* 0x040fec0000001890 */
[----:B------:R-:W1:Y:S01]  /*69f0*/  MUFU.EX2 R246, R246 ;  /* 0x000000f600f67308 */ /* 0x000e620000000800 */
[----:B--2---:R-:W-:Y:S01]  /*6a00*/  FADD.FTZ R168, R248, R168 ;  /* 0x000000a8f8a87221 */ /* 0x004fe20000010000 */
[C---:B------:R-:W-:Y:S06]  /*6a10*/  HMMA.16816.F32 R100, R8.reuse, R70, R100 ;  /* 0x000000460864723c */ /* 0x040fec0000001864 */
[----:B------:R-:W2:Y:S01]  /*6a20*/  MUFU.EX2 R250, R250 ;  /* 0x000000fa00fa7308 */ /* 0x000ea20000000800 */
[----:B-----5:R-:W-:Y:S01]  /*6a30*/  FADD.FTZ R181, R247, R181 ;  /* 0x000000b5f7b57221 */ /* 0x020fe20000010000 */
[C---:B------:R-:W-:Y:S06]  /*6a40*/  HMMA.16816.F32 R132, R8.reuse, R64, R132 ;  /* 0x000000400884723c */ /* 0x040fec0000001884 */
[----:B------:R-:W5:Y:S01]  /*6a50*/  MUFU.EX2 R251, R251 ;  /* 0x000000fb00fb7308 */ /* 0x000f620000000800 */
[----:B-1----:R-:W-:Y:S01]  /*6a60*/  FADD.FTZ R181, R246, R181 ;  /* 0x000000b5f6b57221 */ /* 0x002fe20000010000 */
[----:B------:R-:W-:Y:S03]  /*6a70*/  HMMA.16816.F32 R112, R8, R66, R112 ;  /* 0x000000420870723c */ /* 0x000fe60000001870 */
[----:B--2---:R-:W-:-:S05]  /*6a80*/  FADD.FTZ R181, R250, R181 ;  /* 0x000000b5fab57221 */ /* 0x004fca0000010000 */
[----:B------:R-:W-:Y:S01]  /*6a90*/  HMMA.16816.F32 R128, R8, R60, R128 ;  /* 0x0000003c0880723c */ /* 0x000fe20000001880 */
[----:B-----5:R-:W-:-:S07]  /*6aa0*/  FADD.FTZ R181, R251, R181 ;  /* 0x000000b5fbb57221 */ /* 0x020fce0000010000 */
[----:B------:R-:W-:Y:S01]  /*6ab0*/  HMMA.16816.F32 R124, R8, R62, R124 ;  /* 0x0000003e087c723c */ /* 0x000fe2000000187c */
[----:B------:R-:W1:Y:S07]  /*6ac0*/  LDSM.16.MT88.4 R8, [R218+0x2100] ;  /* 0x00210000da08783b */ /* 0x000e6e0000004200 */
[C---:B---3--:R-:W-:Y:S08]  /*6ad0*/  HMMA.16816.F32 R160, R76.reuse, R20, R160 ;  /* 0x000000144ca0723c */ /* 0x048ff000000018a0 */
[C---:B------:R-:W-:Y:S08]  /*6ae0*/  HMMA.16816.F32 R148, R76.reuse, R22, R148 ;  /* 0x000000164c94723c */ /* 0x040ff00000001894 */
[C---:B------:R-:W-:Y:S08]  /*6af0*/  HMMA.16816.F32 R144, R76.reuse, R16, R144 ;  /* 0x000000104c90723c */ /* 0x040ff00000001890 */
[C---:B------:R-:W-:Y:S08]  /*6b00*/  HMMA.16816.F32 R100, R76.reuse, R18, R100 ;  /* 0x000000124c64723c */ /* 0x040ff00000001864 */
[C---:B----4-:R-:W-:Y:S08]  /*6b10*/  HMMA.16816.F32 R132, R76.reuse, R12, R132 ;  /* 0x0000000c4c84723c */ /* 0x050ff00000001884 */
[C---:B------:R-:W-:Y:S08]  /*6b20*/  HMMA.16816.F32 R112, R76.reuse, R14, R112 ;  /* 0x0000000e4c70723c */ /* 0x040ff00000001870 */
[C---:B-1----:R-:W-:Y:S08]  /*6b30*/  HMMA.16816.F32 R128, R76.reuse, R8, R128 ;  /* 0x000000084c80723c */ /* 0x042ff00000001880 */
[----:B------:R-:W-:Y:S07]  /*6b40*/  HMMA.16816.F32 R124, R76, R10, R124 ;  /* 0x0000000a4c7c723c */ /* 0x000fee000000187c */
[----:B------:R-:W-:-:S02]  /*6b50*/  F2FP.PACK_AB R76, R245, R244 ;  /* 0x000000f4f54c723e */ /* 0x000fc400000000ff */
[----:B------:R-:W-:Y:S02]  /*6b60*/  F2FP.PACK_AB R78, R248, R249 ;  /* 0x000000f9f84e723e */ /* 0x000fe400000000ff */
[----:B------:R-:W-:Y:S02]  /*6b70*/  F2FP.PACK_AB R77, R246, R247 ;  /* 0x000000f7f64d723e */ /* 0x000fe400000000ff */
[----:B------:R-:W-:Y:S02]  /*6b80*/  F2FP.PACK_AB R79, R251, R250 ;  /* 0x000000fafb4f723e */ /* 0x000fe400000000ff */
[----:B------:R-:W-:-:S05]  /*6b90*/  IADD3 R244, R6, -0x2, RZ ;  /* 0xfffffffe06f47810 */ /* 0x000fca0007ffe0ff */
[C---:B------:R-:W-:Y:S07]  /*6ba0*/  HMMA.16816.F32 R48, R76.reuse, R88, R48 ;  /* 0x000000584c30723c */ /* 0x040fee0000001830 */
[----:B------:R-:W-:Y:S01]  /*6bb0*/  FFMA.FTZ R89, R137, c[0x0][0x2d0], -R122 ;  /* 0x0000b40089597a23 */ /* 0x000fe2000001087a */
[----:B------:R-:W-:Y:S01]  /*6bc0*/  HMMA.16816.F32 R40, R76, R90, R40 ;  /* 0x0000005a4c28723c */ /* 0x000fe20000001828 */
[----:B------:R-:W-:-:S04]  /*6bd0*/  FFMA.FTZ R88, R110, c[0x0][0x2d0], -R123 ;  /* 0x0000b4006e587a23 */ /* 0x000fc8000001087b */
[----:B------:R-:W-:Y:S02]  /*6be0*/  MUFU.EX2 R89, R89 ;  /* 0x0000005900597308 */ /* 0x000fe40000000800 */
[----:B------:R-:W-:Y:S01]  /*6bf0*/  FFMA.FTZ R90, R138, c[0x0][0x2d0], -R122 ;  /* 0x0000b4008a5a7a23 */ /* 0x000fe2000001087a */
[----:B------:R-:W-:Y:S01]  /*6c00*/  HMMA.16816.F32 R32, R76, R86, R32 ;  /* 0x000000564c20723c */ /* 0x000fe20000001820 */
[----:B------:R-:W-:-:S04]  /*6c10*/  FFMA.FTZ R91, R153, c[0x0][0x2d0], -R196 ;  /* 0x0000b400995b7a23 */ /* 0x000fc800000108c4 */
[----:B------:R1:W-:Y:S02]  /*6c20*/  MUFU.EX2 R86, R111 ;  /* 0x0000006f00567308 */ /* 0x0003e40000000800 */
[--C-:B------:R-:W-:Y:S01]  /*6c30*/  FFMA.FTZ R87, R136, c[0x0][0x2d0], -R122.reuse ;  /* 0x0000b40088577a23 */ /* 0x100fe2000001087a */
[C---:B------:R-:W-:Y:S01]  /*6c40*/  HMMA.16816.F32 R36, R76.reuse, R84, R36 ;  /* 0x000000544c24723c */ /* 0x040fe20000001824 */
[----:B------:R-:W-:Y:S02]  /*6c50*/  FFMA.FTZ R122, R139, c[0x0][0x2d0], -R122 ;  /* 0x0000b4008b7a7a23 */ /* 0x000fe4000001087a */
[----:B------:R-:W-:Y:S02]  /*6c60*/  LDSM.16.MT88.4 R136, [R220+0x2900] ;  /* 0x00290000dc88783b */ /* 0x000fe40000004200 */
[----:B------:R-:W2:Y:S02]  /*6c70*/  MUFU.EX2 R88, R88 ;  /* 0x0000005800587308 */ /* 0x000ea40000000800 */
[--C-:B------:R-:W-:Y:S01]  /*6c80*/  FFMA.FTZ R84, R108, c[0x0][0x2d0], -R123.reuse ;  /* 0x0000b4006c547a23 */ /* 0x100fe2000001087b */
[----:B------:R-:W-:Y:S01]  /*6c90*/  HMMA.16816.F32 R28, R76, R80, R28 ;  /* 0x000000504c1c723c */ /* 0x000fe2000000181c */
[----:B------:R-:W-:-:S04]  /*6ca0*/  FFMA.FTZ R85, R109, c[0x0][0x2d0], -R123 ;  /* 0x0000b4006d557a23 */ /* 0x000fc8000001087b */
[----:B------:R-:W-:Y:S01]  /*6cb0*/  MUFU.EX2 R80, R122 ;  /* 0x0000007a00507308 */ /* 0x000fe20000000800 */
[----:B-1----:R-:W-:Y:S01]  /*6cc0*/  LDSM.16.MT88.4 R108, [R219+0x2900] ;  /* 0x00290000db6c783b */ /* 0x002fe20000004200 */
[--C-:B------:R-:W-:Y:S01]  /*6cd0*/  FFMA.FTZ R81, R152, c[0x0][0x2d0], -R196.reuse ;  /* 0x0000b40098517a23 */ /* 0x100fe200000108c4 */
[C---:B------:R-:W-:Y:S02]  /*6ce0*/  HMMA.16816.F32 R24, R76.reuse, R82, R24 ;  /* 0x000000524c18723c */ /* 0x040fe40000001818 */
[----:B------:R-:W1:Y:S03]  /*6cf0*/  LDSM.16.MT88.4 R152, [R225+0x2900] ;  /* 0x00290000e198783b */ /* 0x000e660000004200 */
[----:B------:R3:W-:Y:S02]  /*6d00*/  MUFU.EX2 R82, R120 ;  /* 0x0000007800527308 */ /* 0x0007e40000000800 */
[----:B------:R-:W-:Y:S01]  /*6d10*/  FFMA.FTZ R83, R121, c[0x0][0x2d0], -R196 ;  /* 0x0000b40079537a23 */ /* 0x000fe200000108c4 */
[C---:B------:R-:W-:Y:S05]  /*6d20*/  HMMA.16816.F32 R56, R76.reuse, R92, R56 ;  /* 0x0000005c4c38723c */ /* 0x040fea0000001838 */
[----:B------:R-:W-:Y:S02]  /*6d30*/  MUFU.EX2 R84, R84 ;  /* 0x0000005400547308 */ /* 0x000fe40000000800 */
[--C-:B------:R-:W-:Y:S01]  /*6d40*/  FFMA.FTZ R92, R209, c[0x0][0x2d0], -R198.reuse ;  /* 0x0000b400d15c7a23 */ /* 0x100fe200000108c6 */
[----:B------:R-:W-:Y:S01]  /*6d50*/  HMMA.16816.F32 R52, R76, R94, R52 ;  /* 0x0000005e4c34723c */ /* 0x000fe20000001834 */
[--C-:B------:R-:W-:Y:S01]  /*6d60*/  FFMA.FTZ R93, R205, c[0x0][0x2d0], -R198.reuse ;  /* 0x0000b400cd5d7a23 */ /* 0x100fe200000108c6 */
[----:B---3--:R-:W3:Y:S03]  /*6d70*/  LDSM.16.MT88.4 R120, [R218+0x2900] ;  /* 0x00290000da78783b */ /* 0x008ee60000004200 */
[----:B------:R-:W4:Y:S02]  /*6d80*/  MUFU.EX2 R85, R85 ;  /* 0x0000005500557308 */ /* 0x000f240000000800 */
[--C-:B------:R-:W-:Y:S01]  /*6d90*/  FFMA.FTZ R94, R203, c[0x0][0x2d0], -R198.reuse ;  /* 0x0000b400cb5e7a23 */ /* 0x100fe200000108c6 */
[----:B--2---:R-:W-:Y:S01]  /*6da0*/  F2FP.PACK_AB R78, R86, R88 ;  /* 0x00000058564e723e */ /* 0x004fe200000000ff */
[----:B------:R-:W-:-:S04]  /*6db0*/  FFMA.FTZ R95, R202, c[0x0][0x2d0], -R198 ;  /* 0x0000b400ca5f7a23 */ /* 0x000fc800000108c6 */
[----:B------:R-:W2:Y:S08]  /*6dc0*/  MUFU.EX2 R87, R87 ;  /* 0x0000005700577308 */ /* 0x000eb00000000800 */
[----:B------:R-:W5:Y:S01]  /*6dd0*/  MUFU.EX2 R90, R90 ;  /* 0x0000005a005a7308 */ /* 0x000f620000000800 */
[----:B----4-:R-:W-:-:S07]  /*6de0*/  F2FP.PACK_AB R76, R85, R84 ;  /* 0x00000054554c723e */ /* 0x010fce00000000ff */
[----:B------:R-:W4:Y:S01]  /*6df0*/  MUFU.EX2 R81, R81 ;  /* 0x0000005100517308 */ /* 0x000f220000000800 */
[----:B--2---:R-:W-:Y:S01]  /*6e00*/  F2FP.PACK_AB R77, R89, R87 ;  /* 0x00000057594d723e */ /* 0x004fe200000000ff */
[----:B------:R-:W-:-:S04]  /*6e10*/  FADD.FTZ R165, R87, R165 ;  /* 0x000000a557a57221 */ /* 0x000fc80000010000 */
[----:B------:R-:W-:Y:S02]  /*6e20*/  FADD.FTZ R165, R89, R165 ;  /* 0x000000a559a57221 */ /* 0x000fe40000010000 */
[----:B------:R-:W2:Y:S01]  /*6e30*/  MUFU.EX2 R91, R91 ;  /* 0x0000005b005b7308 */ /* 0x000ea20000000800 */
[----:B-----5:R-:W-:Y:S01]  /*6e40*/  F2FP.PACK_AB R79, R80, R90 ;  /* 0x0000005a504f723e */ /* 0x020fe200000000ff */
[----:B------:R-:W-:-:S04]  /*6e50*/  FADD.FTZ R165, R90, R165 ;  /* 0x000000a55aa57221 */ /* 0x000fc80000010000 */
[----:B------:R-:W-:Y:S02]  /*6e60*/  FADD.FTZ R242, R80, R165 ;  /* 0x000000a550f27221 */ /* 0x000fe40000010000 */
[----:B------:R-:W5:Y:S01]  /*6e70*/  MUFU.EX2 R83, R83 ;  /* 0x0000005300537308 */ /* 0x000f620000000800 */
[----:B-1----:R-:W-:Y:S01]  /*6e80*/  HMMA.16816.F32 R160, R76, R152, R160 ;  /* 0x000000984ca0723c */ /* 0x002fe200000018a0 */
[----:B----4-:R-:W-:-:S06]  /*6e90*/  FADD.FTZ R168, R81, R168 ;  /* 0x000000a851a87221 */ /* 0x010fcc0000010000 */
[----:B------:R-:W1:Y:S01]  /*6ea0*/  MUFU.EX2 R92, R92 ;  /* 0x0000005c005c7308 */ /* 0x000e620000000800 */
[----:B------:R-:W-:Y:S01]  /*6eb0*/  HMMA.16816.F32 R148, R76, R154, R148 ;  /* 0x0000009a4c94723c */ /* 0x000fe20000001894 */
[----:B--2---:R-:W-:-:S04]  /*6ec0*/  FADD.FTZ R168, R91, R168 ;  /* 0x000000a85ba87221 */ /* 0x004fc80000010000 */
[----:B------:R-:W-:Y:S02]  /*6ed0*/  FADD.FTZ R168, R82, R168 ;  /* 0x000000a852a87221 */ /* 0x000fe40000010000 */
[----:B------:R-:W2:Y:S01]  /*6ee0*/  MUFU.EX2 R93, R93 ;  /* 0x0000005d005d7308 */ /* 0x000ea20000000800 */
[----:B------:R-:W-:Y:S01]  /*6ef0*/  HMMA.16816.F32 R144, R76, R136, R144 ;  /* 0x000000884c90723c */ /* 0x000fe20000001890 */
[----:B-----5:R-:W-:-:S06]  /*6f00*/  FADD.FTZ R168, R83, R168 ;  /* 0x000000a853a87221 */ /* 0x020fcc0000010000 */
[----:B------:R-:W4:Y:S01]  /*6f10*/  MUFU.EX2 R94, R94 ;  /* 0x0000005e005e7308 */ /* 0x000f220000000800 */
[----:B------:R-:W-:Y:S01]  /*6f20*/  HMMA.16816.F32 R100, R76, R138, R100 ;  /* 0x0000008a4c64723c */ /* 0x000fe20000001864 */
[----:B-1----:R-:W-:-:S06]  /*6f30*/  FADD.FTZ R181, R92, R181 ;  /* 0x000000b55cb57221 */ /* 0x002fcc0000010000 */
[----:B------:R-:W1:Y:S01]  /*6f40*/  MUFU.EX2 R95, R95 ;  /* 0x0000005f005f7308 */ /* 0x000e620000000800 */
[----:B------:R-:W-:Y:S01]  /*6f50*/  HMMA.16816.F32 R132, R76, R108, R132 ;  /* 0x0000006c4c84723c */ /* 0x000fe20000001884 */
[----:B--2---:R-:W-:-:S04]  /*6f60*/  FADD.FTZ R181, R93, R181 ;  /* 0x000000b55db57221 */ /* 0x004fc80000010000 */
[----:B----4-:R-:W-:-:S03]  /*6f70*/  FADD.FTZ R181, R94, R181 ;  /* 0x000000b55eb57221 */ /* 0x010fc60000010000 */
[----:B------:R-:W-:Y:S01]  /*6f80*/  HMMA.16816.F32 R112, R76, R110, R112 ;  /* 0x0000006e4c70723c */ /* 0x000fe20000001870 */
[----:B-1----:R-:W-:-:S07]  /*6f90*/  FADD.FTZ R181, R95, R181 ;  /* 0x000000b55fb57221 */ /* 0x002fce0000010000 */
[C---:B---3--:R-:W-:Y:S08]  /*6fa0*/  HMMA.16816.F32 R128, R76.reuse, R120, R128 ;  /* 0x000000784c80723c */ /* 0x048ff00000001880 */
[----:B------:R-:W-:Y:S07]  /*6fb0*/  HMMA.16816.F32 R124, R76, R122, R124 ;  /* 0x0000007a4c7c723c */ /* 0x000fee000000187c */
[----:B------:R-:W-:-:S02]  /*6fc0*/  F2FP.PACK_AB R76, R91, R81 ;  /* 0x000000515b4c723e */ /* 0x000fc400000000ff */
[----:B------:R-:W-:Y:S02]  /*6fd0*/  F2FP.PACK_AB R78, R83, R82 ;  /* 0x00000052534e723e */ /* 0x000fe400000000ff */
[----:B------:R-:W-:Y:S02]  /*6fe0*/  F2FP.PACK_AB R77, R93, R92 ;  /* 0x0000005c5d4d723e */ /* 0x000fe400000000ff */
[----:B------:R-:W-:-:S07]  /*6ff0*/  F2FP.PACK_AB R79, R95, R94 ;  /* 0x0000005e5f4f723e */ /* 0x000fce00000000ff */
[C---:B------:R-:W-:Y:S07]  /*7000*/  HMMA.16816.F32 R56, R76.reuse, R72, R56 ;  /* 0x000000484c38723c */ /* 0x040fee0000001838 */
[--C-:B------:R-:W-:Y:S01]  /*7010*/  FFMA.FTZ R72, R180, c[0x0][0x2d0], -R198.reuse ;  /* 0x0000b400b4487a23 */ /* 0x100fe200000108c6 */
[----:B------:R-:W-:Y:S01]  /*7020*/  HMMA.16816.F32 R40, R76, R70, R40 ;  /* 0x000000464c28723c */ /* 0x000fe20000001828 */
[----:B------:R-:W-:-:S04]  /*7030*/  FFMA.FTZ R73, R182, c[0x0][0x2d0], -R198 ;  /* 0x0000b400b6497a23 */ /* 0x000fc800000108c6 */
[----:B------:R-:W-:Y:S02]  /*7040*/  MUFU.EX2 R72, R72 ;  /* 0x0000004800487308 */ /* 0x000fe40000000800 */
[--C-:B------:R-:W-:Y:S01]  /*7050*/  FFMA.FTZ R70, R177, c[0x0][0x2d0], -R198.reuse ;  /* 0x0000b400b1467a23 */ /* 0x100fe200000108c6 */
[----:B------:R-:W-:Y:S01]  /*7060*/  HMMA.16816.F32 R36, R76, R64, R36 ;  /* 0x000000404c24723c */ /* 0x000fe20000001824 */
[----:B------:R-:W-:-:S04]  /*7070*/  FFMA.FTZ R71, R179, c[0x0][0x2d0], -R198 ;  /* 0x0000b400b3477a23 */ /* 0x000fc800000108c6 */
[----:B------:R-:W1:Y:S02]  /*7080*/  MUFU.EX2 R70, R70 ;  /* 0x0000004600467308 */ /* 0x000e640000000800 */
[--C-:B------:R-:W-:Y:S01]  /*7090*/  FFMA.FTZ R64, R142, c[0x0][0x2d0], -R196.reuse ;  /* 0x0000b4008e407a23 */ /* 0x100fe200000108c4 */
[----:B------:R-:W-:Y:S01]  /*70a0*/  HMMA.16816.F32 R32, R76, R66, R32 ;  /* 0x000000424c20723c */ /* 0x000fe20000001820 */
[----:B------:R-:W-:-:S04]  /*70b0*/  FFMA.FTZ R65, R143, c[0x0][0x2d0], -R196 ;  /* 0x0000b4008f417a23 */ /* 0x000fc800000108c4 */
[----:B------:R-:W2:Y:S02]  /*70c0*/  MUFU.EX2 R64, R64 ;  /* 0x0000004000407308 */ /* 0x000ea40000000800 */
[--C-:B------:R-:W-:Y:S01]  /*70d0*/  FFMA.FTZ R66, R156, c[0x0][0x2d0], -R196.reuse ;  /* 0x0000b4009c427a23 */ /* 0x100fe200000108c4 */
[----:B------:R-:W-:Y:S01]  /*70e0*/  HMMA.16816.F32 R28, R76, R60, R28 ;  /* 0x0000003c4c1c723c */ /* 0x000fe2000000181c */
[----:B------:R-:W-:-:S04]  /*70f0*/  FFMA.FTZ R67, R157, c[0x0][0x2d0], -R196 ;  /* 0x0000b4009d437a23 */ /* 0x000fc800000108c4 */
[----:B------:R-:W3:Y:S01]  /*7100*/  MUFU.EX2 R65, R65 ;  /* 0x0000004100417308 */ /* 0x000ee20000000800 */
[----:B-1----:R-:W-:Y:S02]  /*7110*/  FADD.FTZ R181, R70, R181 ;  /* 0x000000b546b57221 */ /* 0x002fe40000010000 */
[C---:B------:R-:W-:Y:S05]  /*7120*/  HMMA.16816.F32 R24, R76.reuse, R62, R24 ;  /* 0x0000003e4c18723c */ /* 0x040fea0000001818 */
[----:B------:R-:W-:Y:S01]  /*7130*/  MUFU.EX2 R66, R66 ;  /* 0x0000004200427308 */ /* 0x000fe20000000800 */
[----:B--2---:R-:W-:Y:S02]  /*7140*/  FADD.FTZ R168, R64, R168 ;  /* 0x000000a840a87221 */ /* 0x004fe40000010000 */
[C---:B------:R-:W-:Y:S05]  /*7150*/  HMMA.16816.F32 R48, R76.reuse, R68, R48 ;  /* 0x000000444c30723c */ /* 0x040fea0000001830 */
[----:B------:R-:W1:Y:S01]  /*7160*/  MUFU.EX2 R67, R67 ;  /* 0x0000004300437308 */ /* 0x000e620000000800 */
[----:B---3--:R-:W-:Y:S01]  /*7170*/  F2FP.PACK_AB R60, R65, R64 ;  /* 0x00000040413c723e */ /* 0x008fe200000000ff */
[--C-:B------:R-:W-:Y:S01]  /*7180*/  FFMA.FTZ R68, R158, c[0x0][0x2d0], -R196.reuse ;  /* 0x0000b4009e447a23 */ /* 0x100fe200000108c4 */
[----:B------:R-:W-:Y:S01]  /*7190*/  HMMA.16816.F32 R52, R76, R74, R52 ;  /* 0x0000004a4c34723c */ /* 0x000fe20000001834 */
[----:B------:R-:W-:-:S02]  /*71a0*/  FFMA.FTZ R69, R159, c[0x0][0x2d0], -R196 ;  /* 0x0000b4009f457a23 */ /* 0x000fc400000108c4 */
[----:B------:R-:W-:Y:S02]  /*71b0*/  FADD.FTZ R168, R65, R168 ;  /* 0x000000a841a87221 */ /* 0x000fe40000010000 */
[----:B------:R-:W2:Y:S02]  /*71c0*/  MUFU.EX2 R71, R71 ;  /* 0x0000004700477308 */ /* 0x000ea40000000800 */
[----:B------:R-:W-:Y:S02]  /*71d0*/  FFMA.FTZ R76, R178, c[0x0][0x2d0], -R198 ;  /* 0x0000b400b24c7a23 */ /* 0x000fe400000108c6 */
[--C-:B------:R-:W-:Y:S02]  /*71e0*/  FFMA.FTZ R74, R171, c[0x0][0x2d0], -R196.reuse ;  /* 0x0000b400ab4a7a23 */ /* 0x100fe400000108c4 */
[----:B------:R-:W-:Y:S02]  /*71f0*/  FFMA.FTZ R75, R173, c[0x0][0x2d0], -R196 ;  /* 0x0000b400ad4b7a23 */ /* 0x000fe400000108c4 */
[----:B------:R-:W3:Y:S01]  /*7200*/  MUFU.EX2 R73, R73 ;  /* 0x0000004900497308 */ /* 0x000ee20000000800 */
[----:B-1----:R-:W-:Y:S01]  /*7210*/  F2FP.PACK_AB R62, R67, R66 ;  /* 0x00000042433e723e */ /* 0x002fe200000000ff */
[----:B------:R-:W-:-:S04]  /*7220*/  FADD.FTZ R168, R66, R168 ;  /* 0x000000a842a87221 */ /* 0x000fc80000010000 */
[----:B------:R-:W-:Y:S01]  /*7230*/  FADD.FTZ R168, R67, R168 ;  /* 0x000000a843a87221 */ /* 0x000fe20000010000 */
[C---:B--2---:R-:W-:Y:S01]  /*7240*/  F2FP.PACK_AB R61, R71.reuse, R70 ;  /* 0x00000046473d723e */ /* 0x044fe200000000ff */
[----:B------:R-:W1:Y:S01]  /*7250*/  MUFU.EX2 R68, R68 ;  /* 0x0000004400447308 */ /* 0x000e620000000800 */
[----:B------:R-:W-:-:S04]  /*7260*/  FADD.FTZ R181, R71, R181 ;  /* 0x000000b547b57221 */ /* 0x000fc80000010000 */
[----:B------:R-:W-:Y:S01]  /*7270*/  FADD.FTZ R181, R72, R181 ;  /* 0x000000b548b57221 */ /* 0x000fe20000010000 */
[C---:B---3--:R-:W-:Y:S02]  /*7280*/  F2FP.PACK_AB R63, R73.reuse, R72 ;  /* 0x00000048493f723e */ /* 0x048fe400000000ff */
[----:B------:R-:W2:Y:S01]  /*7290*/  MUFU.EX2 R76, R76 ;  /* 0x0000004c004c7308 */ /* 0x000ea20000000800 */
[----:B------:R-:W-:-:S04]  /*72a0*/  FADD.FTZ R181, R73, R181 ;  /* 0x000000b549b57221 */ /* 0x000fc80000010000 */
[----:B------:R-:W-:Y:S03]  /*72b0*/  HMMA.16816.F32 R36, R60, R12, R36 ;  /* 0x0000000c3c24723c */ /* 0x000fe60000001824 */
[----:B------:R-:W3:Y:S01]  /*72c0*/  MUFU.EX2 R69, R69 ;  /* 0x0000004500457308 */ /* 0x000ee20000000800 */
[----:B-1----:R-:W-:-:S03]  /*72d0*/  FADD.FTZ R168, R68, R168 ;  /* 0x000000a844a87221 */ /* 0x002fc60000010000 */
[----:B------:R-:W-:Y:S01]  /*72e0*/  FADD.FTZ R12, R141, R140 ;  /* 0x0000008c8d0c7221 */ /* 0x000fe20000010000 */
[C---:B------:R-:W-:Y:S03]  /*72f0*/  HMMA.16816.F32 R56, R60.reuse, R20, R56 ;  /* 0x000000143c38723c */ /* 0x040fe60000001838 */
[----:B------:R-:W1:Y:S01]  /*7300*/  MUFU.EX2 R74, R74 ;  /* 0x0000004a004a7308 */ /* 0x000e620000000800 */
[----:B------:R-:W-:Y:S02]  /*7310*/  FADD.FTZ R12, R164, R12 ;  /* 0x0000000ca40c7221 */ /* 0x000fe40000010000 */
[----:B--2---:R-:W-:Y:S02]  /*7320*/  FADD.FTZ R181, R76, R181 ;  /* 0x000000b54cb57221 */ /* 0x004fe40000010000 */
[----:B------:R-:W-:Y:S01]  /*7330*/  FADD.FTZ R12, R107, R12 ;  /* 0x0000000c6b0c7221 */ /* 0x000fe20000010000 */
[----:B------:R-:W-:Y:S01]  /*7340*/  HMMA.16816.F32 R48, R60, R16, R48 ;  /* 0x000000103c30723c */ /* 0x000fe20000001830 */
[----:B------:R-:W-:Y:S01]  /*7350*/  FFMA.FTZ R20, R176, c[0x0][0x2d0], -R198 ;  /* 0x0000b400b0147a23 */ /* 0x000fe200000108c6 */
[----:B------:R-:W2:Y:S01]  /*7360*/  MUFU.EX2 R75, R75 ;  /* 0x0000004b004b7308 */ /* 0x000ea20000000800 */
[----:B------:R-:W-:-:S02]  /*7370*/  FADD.FTZ R12, R105, R12 ;  /* 0x0000000c690c7221 */ /* 0x000fc40000010000 */
[----:B------:R-:W-:Y:S02]  /*7380*/  FFMA.FTZ R21, R174, c[0x0][0x2d0], -R198 ;  /* 0x0000b400ae157a23 */ /* 0x000fe400000108c6 */
[----:B------:R-:W-:Y:S01]  /*7390*/  FADD.FTZ R12, R99, R12 ;  /* 0x0000000c630c7221 */ /* 0x000fe20000010000 */
[C---:B------:R-:W-:Y:S01]  /*73a0*/  HMMA.16816.F32 R28, R60.reuse, R8, R28 ;  /* 0x000000083c1c723c */ /* 0x040fe2000000181c */
[C---:B---3--:R-:W-:Y:S01]  /*73b0*/  FADD.FTZ R168, R69.reuse, R168 ;  /* 0x000000a845a87221 */ /* 0x048fe20000010000 */
[----:B------:R-:W3:Y:S01]  /*73c0*/  MUFU.EX2 R20, R20 ;  /* 0x0000001400147308 */ /* 0x000ee20000000800 */
[----:B------:R-:W-:Y:S02]  /*73d0*/  FADD.FTZ R12, R98, R12 ;  /* 0x0000000c620c7221 */ /* 0x000fe40000010000 */
[----:B-1----:R-:W-:Y:S02]  /*73e0*/  FADD.FTZ R168, R74, R168 ;  /* 0x000000a84aa87221 */ /* 0x002fe40000010000 */
[----:B------:R-:W-:Y:S01]  /*73f0*/  FADD.FTZ R12, R46, R12 ;  /* 0x0000000c2e0c7221 */ /* 0x000fe20000010000 */
[----:B------:R-:W-:Y:S01]  /*7400*/  HMMA.16816.F32 R52, R60, R22, R52 ;  /* 0x000000163c34723c */ /* 0x000fe20000001834 */
[----:B------:R-:W-:Y:S01]  /*7410*/  F2FP.PACK_AB R8, R69, R68 ;  /* 0x000000444508723e */ /* 0x000fe200000000ff */
[----:B------:R-:W1:Y:S01]  /*7420*/  MUFU.EX2 R21, R21 ;  /* 0x0000001500157308 */ /* 0x000e620000000800 */
[----:B------:R-:W-:-:S02]  /*7430*/  FADD.FTZ R12, R118, R12 ;  /* 0x0000000c760c7221 */ /* 0x000fc40000010000 */
[----:B--2---:R-:W-:Y:S02]  /*7440*/  FADD.FTZ R241, R75, R168 ;  /* 0x000000a84bf17221 */ /* 0x004fe40000010000 */
[----:B------:R-:W-:Y:S01]  /*7450*/  FADD.FTZ R12, R97, R12 ;  /* 0x0000000c610c7221 */ /* 0x000fe20000010000 */
[C---:B------:R-:W-:Y:S02]  /*7460*/  HMMA.16816.F32 R40, R60.reuse, R18, R40 ;  /* 0x000000123c28723c */ /* 0x040fe40000001828 */
[----:B------:R-:W2:Y:S01]  /*7470*/  MUFU.EX2 R16, R175 ;  /* 0x000000af00107308 */ /* 0x000ea20000000800 */
[----:B------:R-:W-:Y:S01]  /*7480*/  FADD.FTZ R12, R45, R12 ;  /* 0x0000000c2d0c7221 */ /* 0x000fe20000010000 */
[C---:B---3--:R-:W-:Y:S01]  /*7490*/  F2FP.PACK_AB R9, R20.reuse, R76 ;  /* 0x0000004c1409723e */ /* 0x048fe200000000ff */
[----:B------:R-:W-:Y:S02]  /*74a0*/  FADD.FTZ R181, R20, R181 ;  /* 0x000000b514b57221 */ /* 0x000fe40000010000 */
[----:B------:R-:W-:Y:S01]  /*74b0*/  FADD.FTZ R12, R7, R12 ;  /* 0x0000000c070c7221 */ /* 0x000fe20000010000 */
[----:B------:R-:W-:Y:S01]  /*74c0*/  HMMA.16816.F32 R32, R60, R14, R32 ;  /* 0x0000000e3c20723c */ /* 0x000fe20000001820 */
[----:B-1----:R-:W-:-:S02]  /*74d0*/  FADD.FTZ R181, R21, R181 ;  /* 0x000000b515b57221 */ /* 0x002fc40000010000 */
[----:B------:R-:W-:-:S04]  /*74e0*/  FADD.FTZ R12, R195, R12 ;  /* 0x0000000cc30c7221 */ /* 0x000fc80000010000 */
[----:B------:R-:W-:Y:S01]  /*74f0*/  FADD.FTZ R12, R194, R12 ;  /* 0x0000000cc20c7221 */ /* 0x000fe20000010000 */
[----:B------:R-:W-:Y:S01]  /*7500*/  HMMA.16816.F32 R24, R60, R10, R24 ;  /* 0x0000000a3c18723c */ /* 0x000fe20000001818 */
[----:B--2---:R-:W-:Y:S02]  /*7510*/  FADD.FTZ R240, R16, R181 ;  /* 0x000000b510f07221 */ /* 0x004fe40000010000 */
[----:B------:R-:W-:-:S04]  /*7520*/  FADD.FTZ R12, R197, R12 ;  /* 0x0000000cc50c7221 */ /* 0x000fc80000010000 */
[----:B------:R-:W-:Y:S01]  /*7530*/  FADD.FTZ R12, R199, R12 ;  /* 0x0000000cc70c7221 */ /* 0x000fe20000010000 */
[----:B------:R-:W-:Y:S02]  /*7540*/  F2FP.PACK_AB R10, R75, R74 ;  /* 0x0000004a4b0a723e */ /* 0x000fe400000000ff */
[----:B------:R-:W-:Y:S01]  /*7550*/  F2FP.PACK_AB R11, R16, R21 ;  /* 0x00000015100b723e */ /* 0x000fe200000000ff */
[----:B------:R-:W-:-:S04]  /*7560*/  FADD.FTZ R12, R200, R12 ;  /* 0x0000000cc80c7221 */ /* 0x000fc80000010000 */
[----:B------:R-:W-:Y:S02]  /*7570*/  FADD.FTZ R12, R208, R12 ;  /* 0x0000000cd00c7221 */ /* 0x000fe40000010000 */
[----:B------:R-:W-:Y:S02]  /*7580*/  HMMA.16816.F32 R156, R8, R152, R56 ;  /* 0x00000098089c723c */ /* 0x000fe40000001838 */
        /* <DEDUP_REMOVED lines=8> */
[C---:B------:R-:W-:Y:S08]  /*7610*/  HMMA.16816.F32 R116, R8.reuse, R120, R28 ;  /* 0x000000780874723c */ /* 0x040ff0000000181c */
[C---:B------:R-:W-:Y:S08]  /*7620*/  HMMA.16816.F32 R152, R8.reuse, R154, R52 ;  /* 0x0000009a0898723c */ /* 0x040ff00000001834 */
[C---:B------:R-:W-:Y:S08]  /*7630*/  HMMA.16816.F32 R136, R8.reuse, R138, R40 ;  /* 0x0000008a0888723c */ /* 0x040ff00000001828 */
[C---:B------:R-:W-:Y:S08]  /*7640*/  HMMA.16816.F32 R108, R8.reuse, R110, R32 ;  /* 0x0000006e086c723c */ /* 0x040ff00000001820 */
[----:B------:R-:W-:Y:S01]  /*7650*/  HMMA.16816.F32 R120, R8, R122, R24 ;  /* 0x0000007a0878723c */ /* 0x000fe20000001818 */
[----:B------:R-:W-:Y:S07]  /*7660*/  @P0 BRA `(.L_x_516) ;  /* 0x0000016000000947 */ /* 0x000fee0003800000 */
[----:B------:R-:W-:Y:S01]  /*7670*/  ISETP.LT.AND P0, PT, RZ, UR4, PT ;  /* 0x00000004ff007c0c */ /* 0x000fe2000bf01270 */
[----:B------:R-:W-:-:S12]  /*7680*/  UIADD3 UR19, UR4, -0x1, URZ ;  /* 0xffffffff04137890 */ /* 0x000fd8000fffe03f */
[----:B------:R-:W-:Y:S05]  /*7690*/  @P0 BRA `(.L_x_517) ;  /* 0x0000009000000947 */ /* 0x000fea0003800000 */
[----:B------:R-:W-:Y:S02]  /*76a0*/  UMOV UR19, 0x1 ;  /* 0x0000000100137882 */ /* 0x000fe40000000000 */
[----:B------:R-:W-:Y:S02]  /*76b0*/  ULDC UR5, c[0x0][0x32c] ;  /* 0x0000cb0000057ab9 */ /* 0x000fe40000000800 */
[----:B------:R-:W-:Y:S02]  /*76c0*/  UISETP.NE.AND UP0, UPT, UR19, UR5, UPT ;  /* 0x000000051300728c */ /* 0x000fe4000bf05270 */
[----:B------:R-:W-:-:S03]  /*76d0*/  UIADD3 UR19, -UR4, URZ, URZ ;  /* 0x0000003f04137290 */ /* 0x000fc6000fffe13f */
[----:B------:R-:W-:Y:S02]  /*76e0*/  ULDC.64 UR4, c[0x0][0x330] ;  /* 0x0000cc0000047ab9 */ /* 0x000fe40000000a00 */
[----:B------:R-:W-:-:S04]  /*76f0*/  UIMAD.WIDE.U32 UR22, UR19, UR4, URZ ;  /* 0x00000004131672a5 */ /* 0x000fc8000f8e003f */
[----:B------:R-:W-:-:S04]  /*7700*/  @UP0 USHF.R.U32.HI UR19, URZ, UR5, UR23 ;  /* 0x000000053f130299 */ /* 0x000fc80008011617 */
[----:B------:R-:W-:Y:S01]  /*7710*/  ULOP3.LUT UR19, URZ, UR19, URZ, 0x33, !UPT ;  /* 0x000000133f137292 */ /* 0x000fe2000f8e333f */
[----:B------:R-:W-:Y:S05]  /*7720*/  BRA `(.L_x_518) ;  /* 0x0000006000007947 */ /* 0x000fea0003800000 */
.L_x_517:
[----:B------:R-:W-:Y:S02]  /*7730*/  UMOV UR5, 0x1 ;  /* 0x0000000100057882 */ /* 0x000fe40000000000 */
[----:B------:R-:W-:Y:S02]  /*7740*/  ULDC UR4, c[0x0][0x32c] ;  /* 0x0000cb0000047ab9 */ /* 0x000fe40000000800 */
[----:B------:R-:W-:-:S03]  /*7750*/  UISETP.NE.AND UP0, UPT, UR5, UR4, UPT ;  /* 0x000000040500728c */ /* 0x000fc6000bf05270 */
[----:B------:R-:W-:Y:S02]  /*7760*/  ULDC.64 UR4, c[0x0][0x330] ;  /* 0x0000cc0000047ab9 */ /* 0x000fe40000000a00 */
[----:B------:R-:W-:-:S06]  /*7770*/  UIMAD.WIDE.U32 UR22, UR19, UR4, URZ ;  /* 0x00000004131672a5 */ /* 0x000fcc000f8e003f */
[----:B------:R-:W-:Y:S02]  /*7780*/  @UP0 USHF.R.U32.HI UR19, URZ, UR5, UR23 ;  /* 0x000000053f130299 */ /* 0x000fe40008011617 */
.L_x_518:
[----:B------:R-:W-:Y:S02]  /*7790*/  ULDC UR4, c[0x0][0x32c] ;  /* 0x0000cb0000047ab9 */ /* 0x000fe40000000800 */
[----:B------:R-:W-:-:S04]  /*77a0*/  UIMAD UR4, UR19, UR4, UR4 ;  /* 0x00000004130472a4 */ /* 0x000fc8000f8e0204 */
[----:B------:R-:W-:-:S04]  /*77b0*/  UISETP.LT.AND UP0, UPT, UR18, UR4, UPT ;  /* 0x000000041200728c */ /* 0x000fc8000bf01270 */
[----:B------:R-:W-:-:S03]  /*77c0*/  USEL UR18, UR18, UR4, UP0 ;  /* 0x0000000412127287 */ /* 0x000fc60008000000 */
.L_x_516:
[----:B------:R-:W1:Y:S01]  /*77d0*/  R2UR UR4, R230 ;  /* 0x00000000e60473c2 */ /* 0x000e6200000e0000 */
[----:B------:R-:W-:-:S04]  /*77e0*/  UIMAD.WIDE UR18, UR18, 0x2aaaaaab, URZ ;  /* 0x2aaaaaab121278a5 */ /* 0x000fc8000f8e023f */
[----:B------:R-:W-:-:S04]  /*77f0*/  USHF.R.U32.HI UR5, URZ, 0x1f, UR19 ;  /* 0x0000001f3f057899 */ /* 0x000fc80008011613 */
[----:B------:R-:W-:-:S04]  /*7800*/  ULEA.HI.SX32 UR5, UR19, UR5, 0x1c ;  /* 0x0000000513057291 */ /* 0x000fc8000f8fe23f */
[----:B-1----:R-:W-:-:S04]  /*7810*/  UISETP.LT.AND UP0, UPT, UR4, UR5, UPT ;  /* 0x000000050400728c */ /* 0x002fc8000bf01270 */
[----:B------:R-:W-:-:S06]  /*7820*/  USEL UR4, UR4, UR5, !UP0 ;  /* 0x0000000504047287 */ /* 0x000fcc000c000000 */
[----:B------:R-:W-:-:S13]  /*7830*/  ISETP.GE.AND P0, PT, R244, UR4, PT ;  /* 0x00000004f4007c0c */ /* 0x000fda000bf06270 */
[----:B------:R-:W-:Y:S05]  /*7840*/  @!P0 BRA `(.L_x_519) ;  /* 0x00005db000008947 */ /* 0x000fea0003800000 */
[----:B------:R-:W-:Y:S01]  /*7850*/  IMAD.MOV.U32 R166, RZ, RZ, R2 ;  /* 0x000000ffffa67224 */ /* 0x000fe200078e0002 */
[----:B------:R-:W-:Y:S01]  /*7860*/  MOV R164, R44 ;  /* 0x0000002c00a47202 */ /* 0x000fe20000000f00 */
[----:B------:R-:W-:Y:S01]  /*7870*/  IMAD.MOV.U32 R167, RZ, RZ, R3 ;  /* 0x000000ffffa77224 */ /* 0x000fe200078e0003 */
[----:B------:R-:W-:Y:S02]  /*7880*/  MOV R165, R0 ;  /* 0x0000000000a57202 */ /* 0x000fe40000000f00 */
.L_x_538:
[----:B------:R-:W-:Y:S04]  /*7890*/  DEPBAR.LE SB0, 0x0 ;  /* 0x000080000000791a */ /* 0x000fe80000000000 */
[----:B------:R-:W-:Y:S01]  /*78a0*/  BAR.SYNC.DEFER_BLOCKING 0x0 ;  /* 0x0000000000007b1d */ /* 0x000fe20000010000 */
[----:B------:R-:W-:Y:S05]  /*78b0*/  ISETP.GT.AND P0, PT, R230, R244, PT ;  /* 0x000000f4e600720c */ /* 0x000fea0003f04270 */
[----:B------:R1:W2:Y:S04]  /*78c0*/  LDSM.16.M88.4 R96, [R228+0x6100] ;  /* 0x00610000e460783b */ /* 0x0002a80000000200 */
[----:B------:R1:W3:Y:S04]  /*78d0*/  LDSM.16.M88.4 R92, [R228+0x8100] ;  /* 0x00810000e45c783b */ /* 0x0002e80000000200 */
[----:B------:R1:W4:Y:S04]  /*78e0*/  LDSM.16.M88.4 R16, [R227+0x3100] ;  /* 0x00310000e310783b */ /* 0x0003280000000200 */
[----:B------:R1:W1:Y:S04]  /*78f0*/  LDSM.16.M88.4 R32, [R227+0x3900] ;  /* 0x00390000e320783b */ /* 0x0002680000000200 */
[----:B------:R1:W1:Y:S04]  /*7900*/  LDSM.16.M88.4 R48, [R227+0x4100] ;  /* 0x00410000e330783b */ /* 0x0002680000000200 */
[----:B------:R1:W1:Y:S04]  /*7910*/  LDSM.16.M88.4 R64, [R227+0x4900] ;  /* 0x00490000e340783b */ /* 0x0002680000000200 */
[----:B------:R1:W1:Y:S04]  /*7920*/  LDSM.16.M88.4 R80, [R227+0x5100] ;  /* 0x00510000e350783b */ /* 0x0002680000000200 */
[----:B------:R1:W1:Y:S04]  /*7930*/  LDSM.16.M88.4 R168, [R227+0x5900] ;  /* 0x00590000e3a8783b */ /* 0x0002680000000200 */
[----:B------:R1:W1:Y:S04]  /*7940*/  LDSM.16.M88.4 R172, [R224+0x6100] ;  /* 0x00610000e0ac783b */ /* 0x0002680000000200 */
[----:B------:R1:W1:Y:S04]  /*7950*/  LDSM.16.M88.4 R180, [R224+0x8100] ;  /* 0x00810000e0b4783b */ /* 0x0002680000000200 */
[----:B------:R1:W1:Y:S04]  /*7960*/  LDSM.16.M88.4 R176, [R226] ;  /* 0x00000000e2b0783b */ /* 0x0002680000000200 */
[----:B------:R1:W1:Y:S04]  /*7970*/  LDSM.16.M88.4 R184, [R217] ;  /* 0x00000000d9b8783b */ /* 0x0002680000000200 */
[----:B------:R1:W1:Y:S04]  /*7980*/  LDSM.16.M88.4 R188, [R216] ;  /* 0x00000000d8bc783b */ /* 0x0002680000000200 */
[----:B------:R1:W1:Y:S04]  /*7990*/  LDSM.16.M88.4 R192, [R215] ;  /* 0x00000000d7c0783b */ /* 0x0002680000000200 */
[----:B------:R1:W1:Y:S04]  /*79a0*/  LDSM.16.M88.4 R196, [R214] ;  /* 0x00000000d6c4783b */ /* 0x0002680000000200 */
[----:B------:R1:W1:Y:S01]  /*79b0*/  LDSM.16.M88.4 R200, [R213] ;  /* 0x00000000d5c8783b */ /* 0x0002620000000200 */
[----:B------:R-:W-:-:S05]  /*79c0*/  @P0 BRA `(.L_x_520) ;  /* 0x000002b000000947 */ /* 0x000fca0003800000 */
[----:B--234-:R-:W-:Y:S01]  /*79d0*/  SHF.R.S32.HI R0, RZ, 0x1f, R232 ;  /* 0x0000001fff007819 */ /* 0x01cfe200000114e8 */
[----:B------:R-:W-:Y:S01]  /*79e0*/  IMAD.WIDE.U32 R4, R232, c[0x0][0x208], RZ ;  /* 0x00008200e8047a25 */ /* 0x000fe200078e00ff */
[----:B------:R-:W-:Y:S03]  /*79f0*/  SHF.R.S32.HI R2, RZ, 0x1f, R231 ;  /* 0x0000001fff027819 */ /* 0x000fe600000114e7 */
[----:B------:R-:W-:Y:S02]  /*7a00*/  IMAD R0, R0, c[0x0][0x208], RZ ;  /* 0x0000820000007a24 */ /* 0x000fe400078e02ff */
[----:B------:R-:W-:Y:S02]  /*7a10*/  IMAD R2, R2, c[0x0][0x218], RZ ;  /* 0x0000860002027a24 */ /* 0x000fe400078e02ff */
[----:B------:R-:W-:Y:S02]  /*7a20*/  IMAD R0, R232, c[0x0][0x20c], R0 ;  /* 0x00008300e8007a24 */ /* 0x000fe400078e0200 */
[----:B------:R-:W-:Y:S02]  /*7a30*/  IMAD R2, R231, c[0x0][0x21c], R2 ;  /* 0x00008700e7027a24 */ /* 0x000fe400078e0202 */
[----:B------:R-:W-:Y:S04]  /*7a40*/  IMAD.IADD R5, R5, 0x1, R0 ;  /* 0x0000000105057824 */ /* 0x000fe800078e0200 */
[----:B------:R-:W-:Y:S05]  /*7a50*/  IMAD.WIDE.U32 R4, R231, c[0x0][0x218], R4 ;  /* 0x00008600e7047a25 */ /* 0x000fea00078e0004 */
[----:B------:R-:W-:Y:S04]  /*7a60*/  IADD3 R0, P0, R4, UR20, RZ ;  /* 0x0000001404007c10 */ /* 0x000fe8000ff1e0ff */
[----:B------:R-:W-:Y:S02]  /*7a70*/  IADD3.X R2, R5, UR12, R2, P0, !PT ;  /* 0x0000000c05027c10 */ /* 0x000fe400087fe402 */
[C---:B------:R-:W-:Y:S04]  /*7a80*/  LEA R20, P0, R0.reuse, c[0x0][0x1f8], 0x1 ;  /* 0x00007e0000147a11 */ /* 0x040fe800078008ff */
[----:B------:R-:W-:Y:S01]  /*7a90*/  LEA.HI.X R0, R0, c[0x0][0x1fc], R2, 0x1, P0 ;  /* 0x00007f0000007a11 */ /* 0x000fe200000f0c02 */
[----:B------:R-:W2:Y:S04]  /*7aa0*/  SHFL.IDX PT, R11, R20, RZ, 0x181f ;  /* 0x00181fff140b7589 */ /* 0x000ea800000e0000 */
[----:B------:R-:W3:Y:S04]  /*7ab0*/  SHFL.IDX PT, R12, R0, RZ, 0x181f ;  /* 0x00181fff000c7589 */ /* 0x000ee800000e0000 */
[----:B------:R-:W4:Y:S04]  /*7ac0*/  SHFL.IDX PT, R9, R20, 0x1, 0x181f ;  /* 0x00381f0014097f89 */ /* 0x000f2800000e0000 */
[----:B------:R-:W-:Y:S04]  /*7ad0*/  SHFL.IDX PT, R7, R20, 0x2, 0x181f ;  /* 0x00581f0014077f89 */ /* 0x000fe800000e0000 */
[----:B------:R-:W5:Y:S04]  /*7ae0*/  SHFL.IDX PT, R10, R0, 0x1, 0x181f ;  /* 0x00381f00000a7f89 */ /* 0x000f6800000e0000 */
[----:B------:R-:W1:Y:S04]  /*7af0*/  SHFL.IDX PT, R5, R20, 0x3, 0x181f ;  /* 0x00781f0014057f89 */ /* 0x000e6800000e0000 */
[----:B------:R-:W-:Y:S04]  /*7b00*/  SHFL.IDX PT, R8, R0, 0x2, 0x181f ;  /* 0x00581f0000087f89 */ /* 0x000fe800000e0000 */
[----:B------:R-:W1:Y:S04]  /*7b10*/  SHFL.IDX PT, R3, R20, 0x4, 0x181f ;  /* 0x00981f0014037f89 */ /* 0x000e6800000e0000 */
[----:B------:R1:W-:Y:S04]  /*7b20*/  SHFL.IDX PT, R2, R20, 0x5, 0x181f ;  /* 0x00b81f0014027f89 */ /* 0x0003e800000e0000 */
[----:B------:R-:W1:Y:S04]  /*7b30*/  SHFL.IDX PT, R6, R0, 0x3, 0x181f ;  /* 0x00781f0000067f89 */ /* 0x000e6800000e0000 */
[----:B------:R-:W1:Y:S04]  /*7b40*/  SHFL.IDX PT, R4, R0, 0x4, 0x181f ;  /* 0x00981f0000047f89 */ /* 0x000e6800000e0000 */
[----:B------:R-:W1:Y:S01]  /*7b50*/  SHFL.IDX PT, R0, R0, 0x5, 0x181f ;  /* 0x00b81f0000007f89 */ /* 0x000e6200000e0000 */
[-C--:B--2---:R-:W-:Y:S05]  /*7b60*/  IADD3 R14, P0, R11, R236.reuse, RZ ;  /* 0x000000ec0b0e7210 */ /* 0x084fea0007f1e0ff */
[--C-:B---3--:R-:W-:Y:S01]  /*7b70*/  IMAD.X R15, R12, 0x1, R235.reuse, P0 ;  /* 0x000000010c0f7824 */ /* 0x108fe200000e06eb */
[-C--:B----4-:R-:W-:Y:S04]  /*7b80*/  IADD3 R12, P0, R9, R236.reuse, RZ ;  /* 0x000000ec090c7210 */ /* 0x090fe80007f1e0ff */
[----:B------:R2:W-:Y:S01]  /*7b90*/  LDGSTS.E.BYPASS.LTC128B.128 [R239], [R14.64], !P4 ;  /* 0x000000000eef7fae */ /* 0x0005e2000e101d50 */
[--C-:B-----5:R-:W-:Y:S01]  /*7ba0*/  IMAD.X R13, R10, 0x1, R235.reuse, P0 ;  /* 0x000000010a0d7824 */ /* 0x120fe200000e06eb */
[-C--:B-1----:R-:W-:Y:S02]  /*7bb0*/  IADD3 R10, P2, R5, R236.reuse, RZ ;  /* 0x000000ec050a7210 */ /* 0x082fe40007f5e0ff */
[-C--:B------:R-:W-:Y:S02]  /*7bc0*/  IADD3 R20, P1, R3, R236.reuse, RZ ;  /* 0x000000ec03147210 */ /* 0x080fe40007f3e0ff */
[----:B------:R1:W-:Y:S01]  /*7bd0*/  LDGSTS.E.BYPASS.LTC128B.128 [R239+0x800], [R12.64], !P4 ;  /* 0x008000000cef7fae */ /* 0x0003e2000e101d50 */
[--C-:B------:R-:W-:Y:S01]  /*7be0*/  IMAD.X R11, R6, 0x1, R235.reuse, P2 ;  /* 0x00000001060b7824 */ /* 0x100fe200010e06eb */
[-C--:B------:R-:W-:Y:S01]  /*7bf0*/  IADD3 R2, P0, R2, R236.reuse, RZ ;  /* 0x000000ec02027210 */ /* 0x080fe20007f1e0ff */
[----:B------:R-:W-:Y:S03]  /*7c00*/  IMAD.X R21, R4, 0x1, R235, P1 ;  /* 0x0000000104157824 */ /* 0x000fe600008e06eb */
[-C--:B------:R-:W-:Y:S02]  /*7c10*/  IADD3.X R3, R0, R235.reuse, RZ, P0, !PT ;  /* 0x000000eb00037210 */ /* 0x080fe400007fe4ff */
[----:B--2---:R-:W-:Y:S04]  /*7c20*/  IADD3 R14, P5, R7, R236, RZ ;  /* 0x000000ec070e7210 */ /* 0x004fe80007fbe0ff */
[----:B------:R-:W-:Y:S05]  /*7c30*/  IADD3.X R15, R8, R235, RZ, P5, !PT ;  /* 0x000000eb080f7210 */ /* 0x000fea0002ffe4ff */
[----:B------:R1:W-:Y:S04]  /*7c40*/  LDGSTS.E.BYPASS.LTC128B.128 [R239+0x1000], [R14.64], !P4 ;  /* 0x010000000eef7fae */ /* 0x0003e8000e101d50 */
[----:B------:R1:W-:Y:S04]  /*7c50*/  LDGSTS.E.BYPASS.LTC128B.128 [R239+0x1800], [R10.64], !P4 ;  /* 0x018000000aef7fae */ /* 0x0003e8000e101d50 */
[----:B------:R1:W-:Y:S04]  /*7c60*/  LDGSTS.E.BYPASS.LTC128B.128 [R239+0x2000], [R20.64], !P4 ;  /* 0x0200000014ef7fae */ /* 0x0003e8000e101d50 */
[----:B------:R1:W-:Y:S02]  /*7c70*/  LDGSTS.E.BYPASS.LTC128B.128 [R239+0x2800], [R2.64], !P4 ;  /* 0x0280000002ef7fae */ /* 0x0003e4000e101d50 */
.L_x_520:
[-C--:B--234-:R-:W-:Y:S01]  /*7c80*/  HMMA.16816.F32 R4, R96, R16.reuse, RZ ;  /* 0x000000106004723c */ /* 0x09cfe200000018ff */
[----:B------:R-:W-:Y:S02]  /*7c90*/  LDSM.16.M88.4 R204, [R222+0x4100] ;  /* 0x00410000decc783b */ /* 0x000fe40000000200 */
[----:B------:R-:W-:Y:S05]  /*7ca0*/  ISETP.GT.AND P0, PT, R244, R230, PT ;  /* 0x000000e6f400720c */ /* 0x000fea0003f04270 */
[C---:B-1----:R-:W-:Y:S01]  /*7cb0*/  HMMA.16816.F32 R8, R92.reuse, R16, RZ ;  /* 0x000000105c08723c */ /* 0x042fe200000018ff */
[----:B------:R-:W0:Y:S07]  /*7cc0*/  LDGDEPBAR ;  /* 0x00000000000079af */ /* 0x000e2e0000000000 */
[-C--:B------:R-:W-:Y:S01]  /*7cd0*/  HMMA.16816.F32 R12, R92, R18.reuse, RZ ;  /* 0x000000125c0c723c */ /* 0x080fe200000018ff */
[----:B------:R-:W-:Y:S07]  /*7ce0*/  LDSM.16.M88.4 R208, [R222+0x4900] ;  /* 0x00490000ded0783b */ /* 0x000fee0000000200 */
[C---:B------:R-:W-:Y:S08]  /*7cf0*/  HMMA.16816.F32 R16, R96.reuse, R18, RZ ;  /* 0x000000126010723c */ /* 0x040ff000000018ff */
[-C--:B------:R-:W-:Y:S08]  /*7d00*/  HMMA.16816.F32 R20, R96, R32.reuse, RZ ;  /* 0x000000206014723c */ /* 0x080ff000000018ff */
        /* <DEDUP_REMOVED lines=18> */
[----:B------:R-:W-:Y:S01]  /*7e30*/  HMMA.16816.F32 R96, R96, R170, RZ ;  /* 0x000000aa6060723c */ /* 0x000fe200000018ff */
        /* <DEDUP_REMOVED lines=29> */
[----:B------:R-:W-:Y:S07]  /*8010*/  LDSM.16.M88.4 R180, [R221+0x6100] ;  /* 0x00610000ddb4783b */ /* 0x000fee0000000200 */
[----:B------:R-:W-:Y:S01]  /*8020*/  HMMA.16816.F32 R96, R172, R202, R96 ;  /* 0x000000caac60723c */ /* 0x000fe20000001860 */
[----:B------:R-:W4:Y:S07]  /*8030*/  LDSM.16.M88.4 R172, [R222+0x5100] ;  /* 0x00510000deac783b */ /* 0x000f2e0000000200 */
[-C--:B-1----:R-:W-:Y:S01]  /*8040*/  HMMA.16816.F32 R4, R168, R176.reuse, R4 ;  /* 0x000000b0a804723c */ /* 0x082fe20000001804 */
[----:B------:R-:W-:Y:S07]  /*8050*/  LDSM.16.M88.4 R200, [R212+0x1000] ;  /* 0x00100000d4c8783b */ /* 0x000fee0000000200 */
[C---:B--2---:R-:W-:Y:S08]  /*8060*/  HMMA.16816.F32 R8, R184.reuse, R176, R8 ;  /* 0x000000b0b808723c */ /* 0x044ff00000001808 */
[-C--:B------:R-:W-:Y:S08]  /*8070*/  HMMA.16816.F32 R12, R184, R178.reuse, R12 ;  /* 0x000000b2b80c723c */ /* 0x080ff0000000180c */
[C---:B------:R-:W-:Y:S01]  /*8080*/  HMMA.16816.F32 R16, R168.reuse, R178, R16 ;  /* 0x000000b2a810723c */ /* 0x040fe20000001810 */
[----:B------:R-:W1:Y:S07]  /*8090*/  LDSM.16.M88.4 R176, [R222+0x5900] ;  /* 0x00590000deb0783b */ /* 0x000e6e0000000200 */
[-C--:B---3--:R-:W-:Y:S08]  /*80a0*/  HMMA.16816.F32 R20, R168, R188.reuse, R20 ;  /* 0x000000bca814723c */ /* 0x088ff00000001814 */
        /* <DEDUP_REMOVED lines=13> */
[----:B------:R-:W5:Y:S07]  /*8180*/  LDSM.16.M88.4 R208, [R212+0x2000] ;  /* 0x00200000d4d0783b */ /* 0x000f6e0000000200 */
[-C--:B----4-:R-:W-:Y:S08]  /*8190*/  HMMA.16816.F32 R68, R168, R172.reuse, R68 ;  /* 0x000000aca844723c */ /* 0x090ff00000001844 */
[C---:B------:R-:W-:Y:S08]  /*81a0*/  HMMA.16816.F32 R72, R184.reuse, R172, R72 ;  /* 0x000000acb848723c */ /* 0x040ff00000001848 */
[-C--:B------:R-:W-:Y:S08]  /*81b0*/  HMMA.16816.F32 R76, R184, R174.reuse, R76 ;  /* 0x000000aeb84c723c */ /* 0x080ff0000000184c */
[C---:B------:R-:W-:Y:S01]  /*81c0*/  HMMA.16816.F32 R80, R168.reuse, R174, R80 ;  /* 0x000000aea850723c */ /* 0x040fe20000001850 */
[----:B------:R-:W4:Y:S01]  /*81d0*/  LDSM.16.M88.4 R172, [R212+0x2800] ;  /* 0x00280000d4ac783b */ /* 0x000f220000000200 */
[----:B------:R-:W-:Y:S06]  /*81e0*/  DEPBAR.LE SB0, 0x0 ;  /* 0x000080000000791a */ /* 0x000fec0000000000 */
[-C--:B-1----:R-:W-:Y:S01]  /*81f0*/  HMMA.16816.F32 R84, R168, R176.reuse, R84 ;  /* 0x000000b0a854723c */ /* 0x082fe20000001854 */
[----:B------:R-:W-:Y:S07]  /*8200*/  BAR.SYNC.DEFER_BLOCKING 0x0 ;  /* 0x0000000000007b1d */ /* 0x000fee0000010000 */
[C---:B------:R-:W-:Y:S08]  /*8210*/  HMMA.16816.F32 R88, R184.reuse, R176, R88 ;  /* 0x000000b0b858723c */ /* 0x040ff00000001858 */
[-C--:B------:R-:W-:Y:S08]  /*8220*/  HMMA.16816.F32 R92, R184, R178.reuse, R92 ;  /* 0x000000b2b85c723c */ /* 0x080ff0000000185c */
[----:B------:R-:W-:Y:S08]  /*8230*/  HMMA.16816.F32 R96, R168, R178, R96 ;  /* 0x000000b2a860723c */ /* 0x000ff00000001860 */
[-C--:B--2---:R-:W-:Y:S08]  /*8240*/  HMMA.16816.F32 R4, R180, R188.reuse, R4 ;  /* 0x000000bcb404723c */ /* 0x084ff00000001804 */
        /* <DEDUP_REMOVED lines=15> */
[-C--:B-----5:R-:W-:Y:S08]  /*8340*/  HMMA.16816.F32 R68, R180, R208.reuse, R68 ;  /* 0x000000d0b444723c */ /* 0x0a0ff00000001844 */
[C---:B------:R-:W-:Y:S08]  /*8350*/  HMMA.16816.F32 R72, R192.reuse, R208, R72 ;  /* 0x000000d0c048723c */ /* 0x040ff00000001848 */
[-C--:B------:R-:W-:Y:S08]  /*8360*/  HMMA.16816.F32 R76, R192, R210.reuse, R76 ;  /* 0x000000d2c04c723c */ /* 0x080ff0000000184c */
[C---:B------:R-:W-:Y:S08]  /*8370*/  HMMA.16816.F32 R80, R180.reuse, R210, R80 ;  /* 0x000000d2b450723c */ /* 0x040ff00000001850 */
[-C--:B----4-:R-:W-:Y:S08]  /*8380*/  HMMA.16816.F32 R84, R180, R172.reuse, R84 ;  /* 0x000000acb454723c */ /* 0x090ff00000001854 */
[C---:B------:R-:W-:Y:S08]  /*8390*/  HMMA.16816.F32 R88, R192.reuse, R172, R88 ;  /* 0x000000acc058723c */ /* 0x040ff00000001858 */
[-C--:B------:R-:W-:Y:S08]  /*83a0*/  HMMA.16816.F32 R92, R192, R174.reuse, R92 ;  /* 0x000000aec05c723c */ /* 0x080ff0000000185c */
[----:B------:R-:W-:Y:S01]  /*83b0*/  HMMA.16816.F32 R96, R180, R174, R96 ;  /* 0x000000aeb460723c */ /* 0x000fe20000001860 */
[----:B------:R-:W-:-:S07]  /*83c0*/  @!P0 BRA `(.L_x_521) ;  /* 0x000003a000008947 */ /* 0x000fce0003800000 */
[----:B------:R-:W-:Y:S01]  /*83d0*/  PLOP3.LUT P1, PT, PT, PT, UP3, 0x80, 0x0 ;  /* 0x000000000000781c */ /* 0x000fe20003f2f038 */
[----:B------:R-:W-:Y:S01]  /*83e0*/  IMAD R232, R244, 0x60, R234 ;  /* 0x00000060f4e87824 */ /* 0x000fe200078e02ea */
[----:B------:R-:W-:Y:S01]  /*83f0*/  PLOP3.LUT P0, PT, PT, PT, UP3, 0x80, 0x0 ;  /* 0x000000000000781c */ /* 0x000fe20003f0f038 */
[----:B------:R-:W-:Y:S03]  /*8400*/  IMAD.MOV.U32 R231, RZ, RZ, RZ ;  /* 0x000000ffffe77224 */ /* 0x000fe600078e00ff */
[----:B------:R-:W-:Y:S05]  /*8410*/  IADD3 R232, R232, -0x60, R233 ;  /* 0xffffffa0e8e87810 */ /* 0x000fea0007ffe0e9 */
[----:B------:R-:W-:Y:S02]  /*8420*/  IMAD.MOV.U32 R0, RZ, RZ, R232 ;  /* 0x000000ffff007224 */ /* 0x000fe400078e00e8 */
[----:B------:R-:W-:Y:S05]  /*8430*/  @P1 IMAD.HI.U32 R2, R232, c[0x0][0x2bc], RZ ;  /* 0x0000af00e8021a27 */ /* 0x000fea00078e00ff */
[----:B------:R-:W-:Y:S04]  /*8440*/  @P0 SHF.R.U32.HI R0, RZ, c[0x0][0x2c0], R2 ;  /* 0x0000b000ff000a19 */ /* 0x000fe80000011602 */
[C---:B------:R-:W-:Y:S04]  /*8450*/  @!P3 IADD3 R168, P0, R0.reuse, UR14, RZ ;  /* 0x0000000e00a8bc10 */ /* 0x040fe8000ff1e0ff */
[----:B------:R-:W-:Y:S01]  /*8460*/  @!P3 LEA.HI.X.SX32 R3, R0, UR7, 0x1, P0 ;  /* 0x000000070003bc11 */ /* 0x000fe200080f0eff */
[----:B------:R-:W-:Y:S01]  /*8470*/  IMAD.MOV R0, RZ, RZ, -R0 ;  /* 0x000000ffff007224 */ /* 0x000fe200078e0a00 */
[----:B------:R-:W-:Y:S03]  /*8480*/  @!P3 LEA R2, P0, R168, c[0x0][0x2a0], 0x2 ;  /* 0x0000a800a802ba11 */ /* 0x000fe600078010ff */
        /* <DEDUP_REMOVED lines=12> */
[----:B------:R-:W-:Y:S05]  /*8550*/  IMAD R0, R231, c[0x0][0x1f4], R0 ;  /* 0x00007d00e7007a24 */ /* 0x000fea00078e0200 */
[----:B------:R-:W-:Y:S02]  /*8560*/  IADD3.X R0, R3, UR6, R0, P0, !PT ;  /* 0x0000000603007c10 */ /* 0x000fe400087fe400 */
[C---:B------:R-:W-:Y:S04]  /*8570*/  LEA R180, P0, R2.reuse, c[0x0][0x1c8], 0x1 ;  /* 0x0000720002b47a11 */ /* 0x040fe800078008ff */
[----:B------:R-:W-:Y:S01]  /*8580*/  LEA.HI.X R0, R2, c[0x0][0x1cc], R0, 0x1, P0 ;  /* 0x0000730002007a11 */ /* 0x000fe200000f0c00 */
[----:B------:R-:W1:Y:S04]  /*8590*/  SHFL.IDX PT, R175, R180, RZ, 0x181f ;  /* 0x00181fffb4af7589 */ /* 0x000e6800000e0000 */
[----:B------:R-:W2:Y:S04]  /*85a0*/  SHFL.IDX PT, R176, R0, RZ, 0x181f ;  /* 0x00181fff00b07589 */ /* 0x000ea800000e0000 */
[----:B------:R-:W3:Y:S04]  /*85b0*/  SHFL.IDX PT, R173, R180, 0x1, 0x181f ;  /* 0x00381f00b4ad7f89 */ /* 0x000ee800000e0000 */
[----:B------:R-:W-:Y:S04]  /*85c0*/  SHFL.IDX PT, R171, R180, 0x2, 0x181f ;  /* 0x00581f00b4ab7f89 */ /* 0x000fe800000e0000 */
[----:B------:R-:W4:Y:S04]  /*85d0*/  SHFL.IDX PT, R174, R0, 0x1, 0x181f ;  /* 0x00381f0000ae7f89 */ /* 0x000f2800000e0000 */
[----:B------:R-:W5:Y:S04]  /*85e0*/  SHFL.IDX PT, R169, R180, 0x3, 0x181f ;  /* 0x00781f00b4a97f89 */ /* 0x000f6800000e0000 */
[----:B------:R-:W-:Y:S01]  /*85f0*/  SHFL.IDX PT, R172, R0, 0x2, 0x181f ;  /* 0x00581f0000ac7f89 */ /* 0x000fe200000e0000 */
[-C--:B-1----:R-:W-:Y:S03]  /*8600*/  IADD3 R178, P0, R175, R236.reuse, RZ ;  /* 0x000000ecafb27210 */ /* 0x082fe60007f1e0ff */
[----:B------:R-:W1:Y:S02]  /*8610*/  SHFL.IDX PT, R3, R180, 0x4, 0x181f ;  /* 0x00981f00b4037f89 */ /* 0x000e6400000e0000 */
[--C-:B--2---:R-:W-:Y:S02]  /*8620*/  IMAD.X R179, R176, 0x1, R235.reuse, P0 ;  /* 0x00000001b0b37824 */ /* 0x104fe400000e06eb */
[----:B------:R1:W2:Y:S01]  /*8630*/  SHFL.IDX PT, R2, R180, 0x5, 0x181f ;  /* 0x00b81f00b4027f89 */ /* 0x0002a200000e0000 */
[-C--:B---3--:R-:W-:Y:S03]  /*8640*/  IADD3 R176, P0, R173, R236.reuse, RZ ;  /* 0x000000ecadb07210 */ /* 0x088fe60007f1e0ff */
[----:B------:R3:W-:Y:S04]  /*8650*/  LDGSTS.E.BYPASS.LTC128B.128 [R229+0x3100], [R178.64], !P4 ;  /* 0x03100000b2e57fae */ /* 0x0007e8000e101d50 */
[----:B------:R-:W3:Y:S01]  /*8660*/  SHFL.IDX PT, R170, R0, 0x3, 0x181f ;  /* 0x00781f0000aa7f89 */ /* 0x000ee200000e0000 */
[--C-:B----4-:R-:W-:Y:S03]  /*8670*/  IMAD.X R177, R174, 0x1, R235.reuse, P0 ;  /* 0x00000001aeb17824 */ /* 0x110fe600000e06eb */
[----:B------:R-:W4:Y:S01]  /*8680*/  SHFL.IDX PT, R168, R0, 0x4, 0x181f ;  /* 0x00981f0000a87f89 */ /* 0x000f2200000e0000 */
[-C--:B-----5:R-:W-:Y:S03]  /*8690*/  IADD3 R174, P2, R169, R236.reuse, RZ ;  /* 0x000000eca9ae7210 */ /* 0x0a0fe60007f5e0ff */
[----:B------:R-:W5:Y:S04]  /*86a0*/  SHFL.IDX PT, R0, R0, 0x5, 0x181f ;  /* 0x00b81f0000007f89 */ /* 0x000f6800000e0000 */
[----:B------:R5:W-:Y:S01]  /*86b0*/  LDGSTS.E.BYPASS.LTC128B.128 [R229+0x3900], [R176.64], !P4 ;  /* 0x03900000b0e57fae */ /* 0x000be2000e101d50 */
[-C--:B-1----:R-:W-:Y:S02]  /*86c0*/  IADD3 R180, P1, R3, R236.reuse, RZ ;  /* 0x000000ec03b47210 */ /* 0x082fe40007f3e0ff */
[-C--:B--2---:R-:W-:Y:S02]  /*86d0*/  IADD3 R2, P0, R2, R236.reuse, RZ ;  /* 0x000000ec02027210 */ /* 0x084fe40007f1e0ff */
[----:B---3--:R-:W-:Y:S01]  /*86e0*/  IADD3 R178, P5, R171, R236, RZ ;  /* 0x000000ecabb27210 */ /* 0x008fe20007fbe0ff */
[--C-:B------:R-:W-:Y:S04]  /*86f0*/  IMAD.X R175, R170, 0x1, R235.reuse, P2 ;  /* 0x00000001aaaf7824 */ /* 0x100fe800010e06eb */
[--C-:B------:R-:W-:Y:S02]  /*8700*/  IMAD.X R179, R172, 0x1, R235.reuse, P5 ;  /* 0x00000001acb37824 */ /* 0x100fe400028e06eb */
[--C-:B----4-:R-:W-:Y:S02]  /*8710*/  IMAD.X R181, R168, 0x1, R235.reuse, P1 ;  /* 0x00000001a8b57824 */ /* 0x110fe400008e06eb */
[----:B-----5:R-:W-:Y:S01]  /*8720*/  IMAD.X R3, R0, 0x1, R235, P0 ;  /* 0x0000000100037824 */ /* 0x020fe200000e06eb */
[----:B------:R1:W-:Y:S04]  /*8730*/  LDGSTS.E.BYPASS.LTC128B.128 [R229+0x4100], [R178.64], !P4 ;  /* 0x04100000b2e57fae */ /* 0x0003e8000e101d50 */
[----:B------:R1:W-:Y:S04]  /*8740*/  LDGSTS.E.BYPASS.LTC128B.128 [R229+0x4900], [R174.64], !P4 ;  /* 0x04900000aee57fae */ /* 0x0003e8000e101d50 */
[----:B------:R1:W-:Y:S04]  /*8750*/  LDGSTS.E.BYPASS.LTC128B.128 [R229+0x5100], [R180.64], !P4 ;  /* 0x05100000b4e57fae */ /* 0x0003e8000e101d50 */
[----:B------:R1:W-:Y:S02]  /*8760*/  LDGSTS.E.BYPASS.LTC128B.128 [R229+0x5900], [R2.64], !P4 ;  /* 0x0590000002e57fae */ /* 0x0003e4000e101d50 */
.L_x_521:
[----:B------:R-:W-:Y:S01]  /*8770*/  IMAD.MOV.U32 R171, RZ, RZ, R237 ;  /* 0x000000ffffab7224 */ /* 0x000fe200078e00ed */
[----:B------:R-:W-:Y:S01]  /*8780*/  PLOP3.LUT P1, PT, PT, PT, UP2, 0x80, 0x0 ;  /* 0x000000000000781c */ /* 0x000fe20003f2f028 */
[----:B------:R-:W0:Y:S01]  /*8790*/  LDGDEPBAR ;  /* 0x00000000000079af */ /* 0x000e220000000000 */
[----:B------:R-:W-:Y:S01]  /*87a0*/  PLOP3.LUT P0, PT, PT, PT, UP2, 0x80, 0x0 ;  /* 0x000000000000781c */ /* 0x000fe20003f0f028 */
[----:B------:R-:W-:Y:S05]  /*87b0*/  IMAD R170, R244, -0x60, RZ ;  /* 0xffffffa0f4aa7824 */ /* 0x000fea00078e02ff */
[----:B-1----:R-:W-:Y:S05]  /*87c0*/  IADD3 R2, -R238, 0x1, R170 ;  /* 0x00000001ee027810 */ /* 0x002fea0007ffe1aa */
[----:B------:R-:W-:Y:S05]  /*87d0*/  @P1 IMAD.HI.U32 R0, R237, c[0x0][0x2c8], RZ ;  /* 0x0000b200ed001a27 */ /* 0x000fea00078e00ff */
[----:B------:R-:W-:Y:S01]  /*87e0*/  @P0 SHF.R.U32.HI R171, RZ, c[0x0][0x2cc], R0 ;  /* 0x0000b300ffab0a19 */ /* 0x000fe20000011600 */
[----:B------:R-:W-:Y:S01]  /*87f0*/  IMAD.MOV.U32 R0, RZ, RZ, c[0x0][0x2ac] ;  /* 0x0000ab00ff007624 */ /* 0x000fe200078e00ff */
[----:B------:R-:W-:Y:S03]  /*8800*/  PLOP3.LUT P0, PT, PT, PT, UP1, 0x40, 0x0 ;  /* 0x000000000000781c */ /* 0x000fe60003f0e818 */
[----:B------:R-:W1:Y:S01]  /*8810*/  SHFL.IDX PT, R168, R171, RZ, 0x1c1f ;  /* 0x001c1fffaba87589 */ /* 0x000e6200000e0000 */
[----:B------:R-:W-:Y:S05]  /*8820*/  IMAD R2, R0, c[0x0][0x1d0], R2 ;  /* 0x0000740000027a24 */ /* 0x000fea00078e0202 */
[----:B------:R-:W-:Y:S04]  /*8830*/  IADD3 R2, R2, -c[0x0][0x168], RZ ;  /* 0x80005a0002027a10 */ /* 0x000fe80007ffe0ff */
[C---:B------:R-:W-:Y:S02]  /*8840*/  IADD3 R3, R2.reuse, c[0x0][0x328], RZ ;  /* 0x0000ca0002037a10 */ /* 0x040fe40007ffe0ff */
[----:B------:R-:W-:Y:S03]  /*8850*/  IADD3 R2, R2, UR13, RZ ;  /* 0x0000000d02027c10 */ /* 0x000fe6000fffe0ff */
[--C-:B-1----:R-:W-:Y:S02]  /*8860*/  IMAD.IADD R183, R3, 0x1, R168.reuse ;  /* 0x0000000103b77824 */ /* 0x102fe400078e02a8 */
[----:B------:R-:W-:Y:S01]  /*8870*/  IMAD.IADD R180, R2, 0x1, R168 ;  /* 0x0000000102b47824 */ /* 0x000fe200078e02a8 */
[----:B------:R-:W-:-:S05]  /*8880*/  @P0 BRA `(.L_x_522) ;  /* 0x000001a000000947 */ /* 0x000fca0003800000 */
[----:B------:R-:W-:Y:S01]  /*8890*/  MOV R0, c[0x0][0x2ac] ;  /* 0x0000ab0000007a02 */ /* 0x000fe20000000f00 */
[----:B------:R-:W-:Y:S04]  /*88a0*/  BSSY B0, `(.L_x_523) ;  /* 0x0000013000007945 */ /* 0x000fe80003800000 */
[----:B------:R-:W-:Y:S05]  /*88b0*/  IMAD R168, R0, c[0x0][0x1d0], R168 ;  /* 0x0000740000a87a24 */ /* 0x000fea00078e02a8 */
[----:B------:R-:W-:Y:S04]  /*88c0*/  IADD3 R168, R168, -c[0x0][0x168], RZ ;  /* 0x80005a00a8a87a10 */ /* 0x000fe80007ffe0ff */
[----:B------:R-:W-:Y:S11]  /*88d0*/  ISETP.GT.AND P0, PT, R168, -0x1, PT ;  /* 0xffffffffa800780c */ /* 0x000ff60003f04270 */
[----:B------:R-:W-:Y:S02]  /*88e0*/  @!UPT UIADD3 URZ, URZ, URZ, URZ ;  /* 0x0000003f3f3ff290 */ /* 0x000fe4000fffe03f */
[----:B------:R-:W-:-:S05]  /*88f0*/  @P0 BRA `(.L_x_524) ;  /* 0x0000008000000947 */ /* 0x000fca0003800000 */
[----:B------:R-:W-:Y:S01]  /*8900*/  LOP3.LUT R168, RZ, R168, RZ, 0x33, !PT ;  /* 0x000000a8ffa87212 */ /* 0x000fe200078e33ff */
[----:B------:R-:W-:Y:S05]  /*8910*/  IMAD.MOV.U32 R0, RZ, RZ, c[0x0][0x32c] ;  /* 0x0000cb00ff007624 */ /* 0x000fea00078e00ff */
[----:B------:R-:W-:Y:S11]  /*8920*/  ISETP.NE.AND P0, PT, R0, 0x1, PT ;  /* 0x000000010000780c */ /* 0x000ff60003f05270 */
[----:B------:R-:W-:Y:S02]  /*8930*/  @!UPT UIADD3 URZ, URZ, URZ, URZ ;  /* 0x0000003f3f3ff290 */ /* 0x000fe4000fffe03f */
[----:B------:R-:W-:Y:S05]  /*8940*/  @P0 IMAD.HI.U32 R0, R168, c[0x0][0x330], RZ ;  /* 0x0000cc00a8000a27 */ /* 0x000fea00078e00ff */
[----:B------:R-:W-:Y:S04]  /*8950*/  @P0 SHF.R.U32.HI R168, RZ, c[0x0][0x334], R0 ;  /* 0x0000cd00ffa80a19 */ /* 0x000fe80000011600 */
[----:B------:R-:W-:Y:S01]  /*8960*/  LOP3.LUT R168, RZ, R168, RZ, 0x33, !PT ;  /* 0x000000a8ffa87212 */ /* 0x000fe200078e33ff */
[----:B------:R-:W-:-:S05]  /*8970*/  BRA `(.L_x_525) ;  /* 0x0000005000007947 */ /* 0x000fca0003800000 */
.L_x_524:
[----:B------:R-:W-:Y:S04]  /*8980*/  MOV R0, c[0x0][0x32c] ;  /* 0x0000cb0000007a02 */ /* 0x000fe80000000f00 */
[----:B------:R-:W-:Y:S11]  /*8990*/  ISETP.NE.AND P0, PT, R0, 0x1, PT ;  /* 0x000000010000780c */ /* 0x000ff60003f05270 */
[----:B------:R-:W-:Y:S02]  /*89a0*/  @!UPT UIADD3 URZ, URZ, URZ, URZ ;  /* 0x0000003f3f3ff290 */ /* 0x000fe4000fffe03f */
[----:B------:R-:W-:Y:S05]  /*89b0*/  @P0 IMAD.HI.U32 R0, R168, c[0x0][0x330], RZ ;  /* 0x0000cc00a8000a27 */ /* 0x000fea00078e00ff */
[----:B------:R-:W-:Y:S02]  /*89c0*/  @P0 SHF.R.U32.HI R168, RZ, c[0x0][0x334], R0 ;  /* 0x0000cd00ffa80a19 */ /* 0x000fe40000011600 */
.L_x_525:
[----:B------:R-:W-:Y:S05]  /*89d0*/  BSYNC B0 ;  /* 0x0000000000007941 */ /* 0x000fea0003800000 */
.L_x_523:
[----:B------:R-:W-:Y:S04]  /*89e0*/  IMAD.IADD R0, R170, 0x1, -R238 ;  /* 0x00000001aa007824 */ /* 0x000fe800078e0aee */
[----:B------:R-:W-:Y:S05]  /*89f0*/  IMAD R168, R168, c[0x0][0x32c], R0 ;  /* 0x0000cb00a8a87a24 */ /* 0x000fea00078e0200 */
[----:B------:R-:W-:Y:S02]  /*8a00*/  IADD3 R0, R168, c[0x0][0x32c], RZ ;  /* 0x0000cb00a8007a10 */ /* 0x000fe40007ffe0ff */
[----:B------:R-:W-:Y:S02]  /*8a10*/  IMNMX R180, R180, R168, !PT ;  /* 0x000000a8b4b47217 */ /* 0x000fe40007800200 */
[----:B------:R-:W-:Y:S02]  /*8a20*/  IMNMX R183, R183, R0, PT ;  /* 0x00000000b7b77217 */ /* 0x000fe40003800200 */
.L_x_522:
[----:B------:R-:W-:Y:S01]  /*8a30*/  PLOP3.LUT P0, PT, PT, PT, UP1, 0x40, 0x0 ;  /* 0x000000000000781c */ /* 0x000fe20003f0e818 */
[----:B------:R-:W1:Y:S02]  /*8a40*/  SHFL.IDX PT, R168, R171, 0x1, 0x1c1f ;  /* 0x003c1f00aba87f89 */ /* 0x000e6400000e0000 */
[----:B-1----:R-:W-:Y:S01]  /*8a50*/  IADD3 R177, R2, R168, RZ ;  /* 0x000000a802b17210 */ /* 0x002fe20007ffe0ff */
[----:B------:R-:W-:Y:S09]  /*8a60*/  IMAD.IADD R181, R3, 0x1, R168 ;  /* 0x0000000103b57824 */ /* 0x000ff200078e02a8 */
        /* <DEDUP_REMOVED lines=9> */
[----:B------:R-:W-:Y:S05]  /*8b00*/  IMAD.MOV.U32 R0, RZ, RZ, 0x1 ;  /* 0x00000001ff007424 */ /* 0x000fea00078e00ff */
[----:B------:R-:W-:Y:S11]  /*8b10*/  ISETP.NE.AND P0, PT, R0, c[0x0][0x32c], PT ;  /* 0x0000cb0000007a0c */ /* 0x000ff60003f05270 */
[----:B------:R-:W-:Y:S02]  /*8b20*/  @!UPT UIADD3 URZ, URZ, URZ, URZ ;  /* 0x0000003f3f3ff290 */ /* 0x000fe4000fffe03f */
[----:B------:R-:W-:Y:S05]  /*8b30*/  @P0 IMAD.HI.U32 R0, R168, c[0x0][0x330], RZ ;  /* 0x0000cc00a8000a27 */ /* 0x000fea00078e00ff */
[----:B------:R-:W-:Y:S04]  /*8b40*/  @P0 SHF.R.U32.HI R168, RZ, c[0x0][0x334], R0 ;  /* 0x0000cd00ffa80a19 */ /* 0x000fe80000011600 */
[----:B------:R-:W-:Y:S01]  /*8b50*/  LOP3.LUT R168, RZ, R168, RZ, 0x33, !PT ;  /* 0x000000a8ffa87212 */ /* 0x000fe200078e33ff */
[----:B------:R-:W-:-:S05]  /*8b60*/  BRA `(.L_x_529) ;  /* 0x0000005000007947 */ /* 0x000fca0003800000 */
.L_x_528:
[----:B------:R-:W-:Y:S04]  /*8b70*/  MOV R0, 0x1 ;  /* 0x0000000100007802 */ /* 0x000fe80000000f00 */
[----:B------:R-:W-:Y:S11]  /*8b80*/  ISETP.NE.AND P0, PT, R0, c[0x0][0x32c], PT ;  /* 0x0000cb0000007a0c */ /* 0x000ff60003f05270 */
[----:B------:R-:W-:Y:S02]  /*8b90*/  @!UPT UIADD3 URZ, URZ, URZ, URZ ;  /* 0x0000003f3f3ff290 */ /* 0x000fe4000fffe03f */
[----:B------:R-:W-:Y:S05]  /*8ba0*/  @P0 IMAD.HI.U32 R0, R168, c[0x0][0x330], RZ ;  /* 0x0000cc00a8000a27 */ /* 0x000fea00078e00ff */
[----:B------:R-:W-:Y:S02]  /*8bb0*/  @P0 SHF.R.U32.HI R168, RZ, c[0x0][0x334], R0 ;  /* 0x0000cd00ffa80a19 */ /* 0x000fe40000011600 */
.L_x_529:
[----:B------:R-:W-:Y:S05]  /*8bc0*/  BSYNC B0 ;  /* 0x0000000000007941 */ /* 0x000fea0003800000 */
.L_x_527:
[----:B------:R-:W-:Y:S04]  /*8bd0*/  IMAD.IADD R0, R170, 0x1, -R238 ;  /* 0x00000001aa007824 */ /* 0x000fe800078e0aee */
[----:B------:R-:W-:Y:S05]  /*8be0*/  IMAD R0, R168, c[0x0][0x32c], R0 ;  /* 0x0000cb00a8007a24 */ /* 0x000fea00078e0200 */
[----:B------:R-:W-:Y:S02]  /*8bf0*/  IADD3 R168, R0, c[0x0][0x32c], RZ ;  /* 0x0000cb0000a87a10 */ /* 0x000fe40007ffe0ff */
[----:B------:R-:W-:Y:S02]  /*8c00*/  IMNMX R177, R177, R0, !PT ;  /* 0x00000000b1b17217 */ /* 0x000fe40007800200 */
[----:B------:R-:W-:Y:S02]  /*8c10*/  IMNMX R181, R181, R168, PT ;  /* 0x000000a8b5b57217 */ /* 0x000fe40003800200 */
.L_x_526:
        /* <DEDUP_REMOVED lines=20> */
.L_x_532:
[----:B------:R-:W-:Y:S04]  /*8d60*/  MOV R0, c[0x0][0x32c] ;  /* 0x0000cb0000007a02 */ /* 0x000fe80000000f00 */
[----:B------:R-:W-:Y:S11]  /*8d70*/  ISETP.NE.AND P0, PT, R0, 0x1, PT ;  /* 0x000000010000780c */ /* 0x000ff60003f05270 */
[----:B------:R-:W-:Y:S02]  /*8d80*/  @!UPT UIADD3 URZ, URZ, URZ, URZ ;  /* 0x0000003f3f3ff290 */ /* 0x000fe4000fffe03f */
[----:B------:R-:W-:Y:S05]  /*8d90*/  @P0 IMAD.HI.U32 R0, R168, c[0x0][0x330], RZ ;  /* 0x0000cc00a8000a27 */ /* 0x000fea00078e00ff */
[----:B------:R-:W-:Y:S02]  /*8da0*/  @P0 SHF.R.U32.HI R168, RZ, c[0x0][0x334], R0 ;  /* 0x0000cd00ffa80a19 */ /* 0x000fe40000011600 */
.L_x_533:
[----:B------:R-:W-:Y:S05]  /*8db0*/  BSYNC B0 ;  /* 0x0000000000007941 */ /* 0x000fea0003800000 */
.L_x_531:
[----:B------:R-:W-:Y:S04]  /*8dc0*/  IMAD.IADD R0, R170, 0x1, -R238 ;  /* 0x00000001aa007824 */ /* 0x000fe800078e0aee */
[----:B------:R-:W-:Y:S05]  /*8dd0*/  IMAD R0, R168, c[0x0][0x32c], R0 ;  /* 0x0000cb00a8007a24 */ /* 0x000fea00078e0200 */
[----:B------:R-:W-:Y:S02]  /*8de0*/  IADD3 R168, R0, c[0x0][0x32c], RZ ;  /* 0x0000cb0000a87a10 */ /* 0x000fe40007ffe0ff */
[----:B------:R-:W-:Y:S02]  /*8df0*/  IMNMX R174, R174, R0, !PT ;  /* 0x00000000aeae7217 */ /* 0x000fe40007800200 */
[----:B------:R-:W-:Y:S02]  /*8e00*/  IMNMX R175, R175, R168, PT ;  /* 0x000000a8afaf7217 */ /* 0x000fe40003800200 */
.L_x_530:
[C---:B------:R-:W-:Y:S02]  /*8e10*/  ISETP.GE.AND P1, PT, R170.reuse, 0x9, PT ;  /* 0x00000009aa00780c */ /* 0x040fe40003f26270 */
[----:B------:R-:W-:Y:S02]  /*8e20*/  ISETP.GE.AND P5, PT, R170, 0xa, PT ;  /* 0x0000000aaa00780c */ /* 0x000fe40003fa6270 */
[----:B------:R-:W-:Y:S02]  /*8e30*/  ISETP.GT.AND P0, PT, R180, 0x8, !P1 ;  /* 0x00000008b400780c */ /* 0x000fe40004f04270 */
[----:B------:R-:W-:Y:S02]  /*8e40*/  P2R R173, PR, RZ, 0x2 ;  /* 0x00000002ffad7803 */ /* 0x000fe40000000000 */
[----:B------:R-:W-:Y:S02]  /*8e50*/  ISETP.LT.OR P0, PT, R183, 0x9, P0 ;  /* 0x00000009b700780c */ /* 0x000fe40000701670 */
[C---:B------:R-:W-:Y:S02]  /*8e60*/  ISETP.GT.AND P1, PT, R177.reuse, 0x8, !P1 ;  /* 0x00000008b100780c */ /* 0x040fe40004f24270 */
[----:B------:R-:W-:Y:S02]  /*8e70*/  P2R R179, PR, RZ, 0x10 ;  /* 0x00000010ffb37803 */ /* 0x000fe40000000000 */
[----:B------:R-:W-:Y:S02]  /*8e80*/  FSEL R169, R16, -INF , !P0 ;  /* 0xff80000010a97808 */ /* 0x000fe40004000000 */
[----:B------:R-:W-:Y:S02]  /*8e90*/  ISETP.GT.AND P0, PT, R177, 0x9, !P5 ;  /* 0x00000009b100780c */ /* 0x000fe40006f04270 */
[C---:B------:R-:W-:Y:S02]  /*8ea0*/  ISETP.LT.OR P1, PT, R181.reuse, 0x9, P1 ;  /* 0x00000009b500780c */ /* 0x040fe40000f21670 */
[----:B------:R-:W-:Y:S02]  /*8eb0*/  ISETP.GE.AND P4, PT, R170, 0x11, PT ;  /* 0x00000011aa00780c */ /* 0x000fe40003f86270 */
[----:B------:R-:W-:Y:S02]  /*8ec0*/  ISETP.LT.OR P0, PT, R181, 0xa, P0 ;  /* 0x0000000ab500780c */ /* 0x000fe40000701670 */
[----:B------:R-:W-:Y:S02]  /*8ed0*/  FSEL R0, R18, -INF , !P1 ;  /* 0xff80000012007808 */ /* 0x000fe40004800000 */
[----:B------:R-:W-:Y:S02]  /*8ee0*/  ISETP.GT.AND P1, PT, R180, 0x10, !P4 ;  /* 0x00000010b400780c */ /* 0x000fe40006724270 */
[----:B------:R-:W-:Y:S02]  /*8ef0*/  P2R R176, PR, RZ, 0x8 ;  /* 0x00000008ffb07803 */ /* 0x000fe40000000000 */
[----:B------:R-:W-:Y:S02]  /*8f00*/  FSEL R19, R19, -INF , !P0 ;  /* 0xff80000013137808 */ /* 0x000fe40004000000 */
[C---:B------:R-:W-:Y:S02]  /*8f10*/  ISETP.LT.OR P0, PT, R183.reuse, 0x11, P1 ;  /* 0x00000011b700780c */ /* 0x040fe40000f01670 */
[----:B------:R-:W-:Y:S02]  /*8f20*/  ISETP.GE.AND P3, PT, R170, 0x12, PT ;  /* 0x00000012aa00780c */ /* 0x000fe40003f66270 */
[----:B------:R-:W-:Y:S02]  /*8f30*/  ISETP.GT.AND P2, PT, R180, 0x9, !P5 ;  /* 0x00000009b400780c */ /* 0x000fe40006f44270 */
[----:B------:R-:W-:Y:S02]  /*8f40*/  FSEL R20, R20, -INF , !P0 ;  /* 0xff80000014147808 */ /* 0x000fe40004000000 */
[----:B------:R-:W-:Y:S02]  /*8f50*/  ISETP.GT.AND P0, PT, R180, 0x11, !P3 ;  /* 0x00000011b400780c */ /* 0x000fe40005f04270 */
[C---:B------:R-:W-:Y:S02]  /*8f60*/  ISETP.LT.OR P2, PT, R183.reuse, 0xa, P2 ;  /* 0x0000000ab700780c */ /* 0x040fe40001741670 */
[----:B------:R-:W-:Y:S02]  /*8f70*/  ISETP.LT.OR P0, PT, R183, 0x12, P0 ;  /* 0x00000012b700780c */ /* 0x000fe40000701670 */
[----:B------:R-:W-:Y:S02]  /*8f80*/  FSEL R168, R17, -INF , !P2 ;  /* 0xff80000011a87808 */ /* 0x000fe40005000000 */
[----:B------:R-:W-:Y:S02]  /*8f90*/  FSEL R17, R21, -INF , !P0 ;  /* 0xff80000015117808 */ /* 0x000fe40004000000 */
[----:B------:R-:W-:Y:S02]  /*8fa0*/  ISETP.GT.AND P0, PT, R177, 0x10, !P4 ;  /* 0x00000010b100780c */ /* 0x000fe40006704270 */
[C---:B------:R-:W-:Y:S02]  /*8fb0*/  ISETP.GE.AND P2, PT, R170.reuse, 0x19, PT ;  /* 0x00000019aa00780c */ /* 0x040fe40003f46270 */
[----:B------:R-:W-:Y:S02]  /*8fc0*/  ISETP.LT.OR P0, PT, R181, 0x11, P0 ;  /* 0x00000011b500780c */ /* 0x000fe40000701670 */
[----:B------:R-:W-:Y:S02]  /*8fd0*/  ISETP.GE.AND P1, PT, R170, 0x1a, PT ;  /* 0x0000001aaa00780c */ /* 0x000fe40003f26270 */
[----:B------:R-:W-:Y:S02]  /*8fe0*/  FSEL R18, R22, -INF , !P0 ;  /* 0xff80000016127808 */ /* 0x000fe40004000000 */
[----:B------:R-:W-:Y:S02]  /*8ff0*/  ISETP.GT.AND P0, PT, R177, 0x11, !P3 ;  /* 0x00000011b100780c */ /* 0x000fe40005f04270 */
[----:B------:R-:W-:Y:S02]  /*9000*/  P2R R22, PR, RZ, 0x4 ;  /* 0x00000004ff167803 */ /* 0x000fe40000000000 */
[----:B------:R-:W-:Y:S02]  /*9010*/  ISETP.LT.OR P0, PT, R181, 0x12, P0 ;  /* 0x00000012b500780c */ /* 0x000fe40000701670 */
[----:B------:R-:W-:Y:S02]  /*9020*/  P2R R21, PR, RZ, 0x2 ;  /* 0x00000002ff157803 */ /* 0x000fe40000000000 */
[----:B------:R-:W-:Y:S02]  /*9030*/  FSEL R16, R23, -INF , !P0 ;  /* 0xff80000017107808 */ /* 0x000fe40004000000 */
[----:B------:R-:W-:Y:S02]  /*9040*/  ISETP.GT.AND P0, PT, R180, 0x18, !P2 ;  /* 0x00000018b400780c */ /* 0x000fe40005704270 */
[----:B------:R-:W-:Y:S02]  /*9050*/  P2R R178, PR, RZ, 0x10 ;  /* 0x00000010ffb27803 */ /* 0x000fe40000000000 */
[C---:B------:R-:W-:Y:S02]  /*9060*/  ISETP.LT.OR P0, PT, R183.reuse, 0x19, P0 ;  /* 0x00000019b700780c */ /* 0x040fe40000701670 */
[----:B------:R-:W-:Y:S02]  /*9070*/  ISETP.GE.AND P4, PT, R170, 0x4a, PT ;  /* 0x0000004aaa00780c */ /* 0x000fe40003f86270 */
[----:B------:R-:W-:Y:S02]  /*9080*/  FSEL R32, R32, -INF , !P0 ;  /* 0xff80000020207808 */ /* 0x000fe40004000000 */
[----:B------:R-:W-:Y:S02]  /*9090*/  ISETP.GT.AND P0, PT, R180, 0x19, !P1 ;  /* 0x00000019b400780c */ /* 0x000fe40004f04270 */
[C---:B------:R-:W-:Y:S02]  /*90a0*/  ISETP.GE.AND P6, PT, R170.reuse, 0x52, PT ;  /* 0x00000052aa00780c */ /* 0x040fe40003fc6270 */
[----:B------:R-:W-:Y:S02]  /*90b0*/  ISETP.LT.OR P0, PT, R183, 0x1a, P0 ;  /* 0x0000001ab700780c */ /* 0x000fe40000701670 */
[----:B------:R-:W-:Y:S02]  /*90c0*/  P2R R182, PR, RZ, 0x8 ;  /* 0x00000008ffb67803 */ /* 0x000fe40000000000 */
[----:B------:R-:W-:Y:S02]  /*90d0*/  FSEL R33, R33, -INF , !P0 ;  /* 0xff80000021217808 */ /* 0x000fe40004000000 */
[----:B------:R-:W-:Y:S02]  /*90e0*/  ISETP.GT.AND P0, PT, R177, 0x18, !P2 ;  /* 0x00000018b100780c */ /* 0x000fe40005704270 */
[----:B------:R-:W-:Y:S02]  /*90f0*/  ISETP.GE.AND P2, PT, R170, 0x21, PT ;  /* 0x00000021aa00780c */ /* 0x000fe40003f46270 */
        /* <DEDUP_REMOVED lines=10> */
[C---:B------:R-:W-:Y:S02]  /*91a0*/  ISETP.LT.OR P0, PT, R183.reuse, 0x21, P0 ;  /* 0x00000021b700780c */ /* 0x040fe40000701670 */
[----:B------:R-:W-:Y:S02]  /*91b0*/  P2R R172, PR, RZ, 0x20 ;  /* 0x00000020ffac7803 */ /* 0x000fe40000000000 */
[----:B------:R-:W-:Y:S02]  /*91c0*/  FSEL R190, R36, -INF , !P0 ;  /* 0xff80000024be7808 */ /* 0x000fe40004000000 */
[----:B------:R-:W-:Y:S02]  /*91d0*/  ISETP.GT.AND P0, PT, R180, 0x21, !P1 ;  /* 0x00000021b400780c */ /* 0x000fe40004f04270 */
[C---:B------:R-:W-:Y:S02]  /*91e0*/  ISETP.GE.AND P5, PT, R170.reuse, 0x59, PT ;  /* 0x00000059aa00780c */ /* 0x040fe40003fa6270 */
[----:B------:R-:W-:Y:S04]  /*91f0*/  ISETP.LT.OR P0, PT, R183, 0x22, P0 ;  /* 0x00000022b700780c */ /* 0x000fe80000701670 */
[----:B------:R-:W-:Y:S02]  /*9200*/  FSEL R36, R37, -INF , !P0 ;  /* 0xff80000025247808 */ /* 0x000fe40004000000 */
[----:B------:R-:W-:Y:S02]  /*9210*/  ISETP.GT.AND P0, PT, R177, 0x20, !P2 ;  /* 0x00000020b100780c */ /* 0x000fe40005704270 */
[----:B------:R-:W-:Y:S01]  /*9220*/  ISETP.GE.AND P2, PT, R170, 0x29, PT ;  /* 0x00000029aa00780c */ /* 0x000fe20003f46270 */
[----:B------:R1:W-:Y:S01]  /*9230*/  STL [R1+0x10], R36 ;  /* 0x0000102401007387 */ /* 0x0003e20000100800 */
[----:B------:R-:W-:Y:S02]  /*9240*/  ISETP.LT.OR P0, PT, R181, 0x21, P0 ;  /* 0x00000021b500780c */ /* 0x000fe40000701670 */
[----:B------:R-:W-:Y:S02]  /*9250*/  P2R R37, PR, RZ, 0x4 ;  /* 0x00000004ff257803 */ /* 0x000fe40000000000 */
[----:B-1----:R-:W-:Y:S02]  /*9260*/  FSEL R36, R38, -INF , !P0 ;  /* 0xff80000026247808 */ /* 0x002fe40004000000 */
[----:B------:R-:W-:Y:S02]  /*9270*/  ISETP.GT.AND P0, PT, R177, 0x21, !P1 ;  /* 0x00000021b100780c */ /* 0x000fe40004f04270 */
[----:B------:R-:W-:Y:S01]  /*9280*/  ISETP.GE.AND P1, PT, R170, 0x2a, PT ;  /* 0x0000002aaa00780c */ /* 0x000fe20003f26270 */
[----:B------:R1:W-:Y:S01]  /*9290*/  STL [R1+0xc], R36 ;  /* 0x00000c2401007387 */ /* 0x0003e20000100800 */
[----:B------:R-:W-:Y:S04]  /*92a0*/  ISETP.LT.OR P0, PT, R181, 0x22, P0 ;  /* 0x00000022b500780c */ /* 0x000fe80000701670 */
[----:B------:R-:W-:Y:S02]  /*92b0*/  FSEL R211, R39, -INF , !P0 ;  /* 0xff80000027d37808 */ /* 0x000fe40004000000 */
[----:B------:R-:W-:Y:S04]  /*92c0*/  ISETP.GT.AND P0, PT, R180, 0x28, !P2 ;  /* 0x00000028b400780c */ /* 0x000fe80005704270 */
[C---:B------:R-:W-:Y:S04]  /*92d0*/  ISETP.LT.OR P0, PT, R183.reuse, 0x29, P0 ;  /* 0x00000029b700780c */ /* 0x040fe80000701670 */
[----:B------:R-:W-:Y:S02]  /*92e0*/  FSEL R196, R48, -INF , !P0 ;  /* 0xff80000030c47808 */ /* 0x000fe40004000000 */
[----:B------:R-:W-:Y:S02]  /*92f0*/  ISETP.GT.AND P0, PT, R180, 0x29, !P1 ;  /* 0x00000029b400780c */ /* 0x000fe40004f04270 */
[----:B------:R-:W-:Y:S02]  /*9300*/  P2R R48, PR, RZ, 0x10 ;  /* 0x00000010ff307803 */ /* 0x000fe40000000000 */
[----:B------:R-:W-:Y:S04]  /*9310*/  ISETP.LT.OR P0, PT, R183, 0x2a, P0 ;  /* 0x0000002ab700780c */ /* 0x000fe80000701670 */
[----:B------:R-:W-:Y:S02]  /*9320*/  FSEL R188, R49, -INF , !P0 ;  /* 0xff80000031bc7808 */ /* 0x000fe40004000000 */
[----:B------:R-:W-:Y:S02]  /*9330*/  ISETP.GT.AND P0, PT, R177, 0x28, !P2 ;  /* 0x00000028b100780c */ /* 0x000fe40005704270 */
[----:B------:R-:W-:Y:S02]  /*9340*/  ISETP.GE.AND P2, PT, R170, 0x31, PT ;  /* 0x00000031aa00780c */ /* 0x000fe40003f46270 */
[----:B------:R-:W-:Y:S02]  /*9350*/  ISETP.LT.OR P0, PT, R181, 0x29, P0 ;  /* 0x00000029b500780c */ /* 0x000fe40000701670 */
[----:B-1----:R-:W-:Y:S02]  /*9360*/  P2R R36, PR, RZ, 0x2 ;  /* 0x00000002ff247803 */ /* 0x002fe40000000000 */
[----:B------:R-:W-:Y:S02]  /*9370*/  FSEL R205, R50, -INF , !P0 ;  /* 0xff80000032cd7808 */ /* 0x000fe40004000000 */
[----:B------:R-:W-:Y:S02]  /*9380*/  ISETP.GT.AND P0, PT, R177, 0x29, !P1 ;  /* 0x00000029b100780c */ /* 0x000fe40004f04270 */
[----:B------:R-:W-:Y:S02]  /*9390*/  ISETP.GE.AND P1, PT, R170, 0x32, PT ;  /* 0x00000032aa00780c */ /* 0x000fe40003f26270 */
[----:B------:R-:W-:Y:S02]  /*93a0*/  ISETP.LT.OR P0, PT, R181, 0x2a, P0 ;  /* 0x0000002ab500780c */ /* 0x000fe40000701670 */
[----:B------:R-:W-:Y:S02]  /*93b0*/  P2R R39, PR, RZ, 0x4 ;  /* 0x00000004ff277803 */ /* 0x000fe40000000000 */
[----:B------:R-:W-:Y:S02]  /*93c0*/  FSEL R251, R51, -INF , !P0 ;  /* 0xff80000033fb7808 */ /* 0x000fe40004000000 */
[----:B------:R-:W-:Y:S02]  /*93d0*/  ISETP.GT.AND P0, PT, R180, 0x30, !P2 ;  /* 0x00000030b400780c */ /* 0x000fe40005704270 */
[----:B------:R-:W-:Y:S02]  /*93e0*/  P2R R38, PR, RZ, 0x2 ;  /* 0x00000002ff267803 */ /* 0x000fe40000000000 */
[C---:B------:R-:W-:Y:S04]  /*93f0*/  ISETP.LT.OR P0, PT, R183.reuse, 0x31, P0 ;  /* 0x00000031b700780c */ /* 0x040fe80000701670 */
[----:B------:R-:W-:Y:S02]  /*9400*/  FSEL R208, R52, -INF , !P0 ;  /* 0xff80000034d07808 */ /* 0x000fe40004000000 */
[----:B------:R-:W-:Y:S04]  /*9410*/  ISETP.GT.AND P0, PT, R180, 0x31, !P1 ;  /* 0x00000031b400780c */ /* 0x000fe80004f04270 */
[----:B------:R-:W-:Y:S04]  /*9420*/  ISETP.LT.OR P0, PT, R183, 0x32, P0 ;  /* 0x00000032b700780c */ /* 0x000fe80000701670 */
        /* <DEDUP_REMOVED lines=46> */
[----:B------:R-:W-:Y:S04]  /*9710*/  ISETP.GT.AND P0, PT, R180, 0x49, !P4 ;  /* 0x00000049b400780c */ /* 0x000fe80006704270 */
[----:B------:R-:W-:Y:S04]  /*9720*/  ISETP.LT.OR P0, PT, R183, 0x4a, P0 ;  /* 0x0000004ab700780c */ /* 0x000fe80000701670 */
[----:B------:R-:W-:Y:S02]  /*9730*/  FSEL R203, R81, -INF , !P0 ;  /* 0xff80000051cb7808 */ /* 0x000fe40004000000 */
[----:B------:R-:W-:Y:S02]  /*9740*/  ISETP.GT.AND P0, PT, R177, 0x48, !P1 ;  /* 0x00000048b100780c */ /* 0x000fe40004f04270 */
[----:B------:R-:W-:Y:S02]  /*9750*/  ISETP.GE.AND P1, PT, R170, 0x51, PT ;  /* 0x00000051aa00780c */ /* 0x000fe40003f26270 */
        /* <DEDUP_REMOVED lines=16> */
[----:B------:R-:W-:Y:S04]  /*9860*/  ISETP.GT.AND P0, PT, R177, 0x51, !P6 ;  /* 0x00000051b100780c */ /* 0x000fe80007704270 */
[----:B------:R-:W-:Y:S04]  /*9870*/  ISETP.LT.OR P0, PT, R181, 0x52, P0 ;  /* 0x00000052b500780c */ /* 0x000fe80000701670 */
[----:B------:R-:W-:Y:S02]  /*9880*/  FSEL R189, R87, -INF , !P0 ;  /* 0xff80000057bd7808 */ /* 0x000fe40004000000 */
[----:B------:R-:W-:Y:S04]  /*9890*/  ISETP.GT.AND P0, PT, R180, RZ, !P3 ;  /* 0x000000ffb400720c */ /* 0x000fe80005f04270 */
        /* <DEDUP_REMOVED lines=9> */
[----:B------:R-:W-:Y:S04]  /*9930*/  ISETP.LT.OR P0, PT, R181, 0x1, P0 ;  /* 0x00000001b500780c */ /* 0x000fe80000701670 */
[----:B------:R-:W-:Y:S02]  /*9940*/  FSEL R6, R6, -INF , !P0 ;  /* 0xff80000006067808 */ /* 0x000fe40004000000 */
[----:B------:R-:W-:Y:S04]  /*9950*/  ISETP.GT.AND P0, PT, R180, 0x58, !P5 ;  /* 0x00000058b400780c */ /* 0x000fe80006f04270 */
[C---:B------:R-:W-:Y:S04]  /*9960*/  ISETP.LT.OR P0, PT, R183.reuse, 0x59, P0 ;  /* 0x00000059b700780c */ /* 0x040fe80000701670 */
[----:B------:R-:W-:Y:S02]  /*9970*/  FSEL R186, R96, -INF , !P0 ;  /* 0xff80000060ba7808 */ /* 0x000fe40004000000 */
[----:B------:R-:W-:Y:S04]  /*9980*/  ISETP.GE.AND P0, PT, R170, 0x5a, PT ;  /* 0x0000005aaa00780c */ /* 0x000fe80003f06270 */
        /* <DEDUP_REMOVED lines=10> */
[----:B------:R-:W-:Y:S02]  /*9a30*/  ISETP.NE.AND P4, PT, R48, RZ, PT ;  /* 0x000000ff3000720c */ /* 0x000fe40003f85270 */
[----:B------:R-:W-:Y:S04]  /*9a40*/  ISETP.LT.OR P2, PT, R175, 0x2, P2 ;  /* 0x00000002af00780c */ /* 0x000fe80001741670 */
[----:B------:R-:W-:Y:S02]  /*9a50*/  FSEL R9, R9, -INF , !P2 ;  /* 0xff80000009097808 */ /* 0x000fe40005000000 */
[----:B------:R-:W-:Y:S04]  /*9a60*/  ISETP.NE.AND P2, PT, R173, RZ, PT ;  /* 0x000000ffad00720c */ /* 0x000fe80003f45270 */
[----:B------:R-:W-:Y:S04]  /*9a70*/  ISETP.GT.AND P2, PT, R174, 0x8, !P2 ;  /* 0x00000008ae00780c */ /* 0x000fe80005744270 */
[C---:B------:R-:W-:Y:S04]  /*9a80*/  ISETP.LT.OR P2, PT, R175.reuse, 0x9, P2 ;  /* 0x00000009af00780c */ /* 0x040fe80001741670 */
[----:B------:R-:W-:Y:S02]  /*9a90*/  FSEL R12, R12, -INF , !P2 ;  /* 0xff8000000c0c7808 */ /* 0x000fe40005000000 */
[----:B------:R-:W-:Y:S04]  /*9aa0*/  ISETP.NE.AND P2, PT, R172, RZ, PT ;  /* 0x000000ffac00720c */ /* 0x000fe80003f45270 */
[----:B------:R-:W-:Y:S04]  /*9ab0*/  ISETP.GT.AND P2, PT, R174, 0x9, !P2 ;  /* 0x00000009ae00780c */ /* 0x000fe80005744270 */
        /* <DEDUP_REMOVED lines=12> */
[----:B------:R-:W-:Y:S04]  /*9b80*/  ISETP.LT.OR P2, PT, R175, 0x19, P2 ;  /* 0x00000019af00780c */ /* 0x000fe80001741670 */
[----:B------:R-:W-:Y:S02]  /*9b90*/  FSEL R49, R28, -INF , !P2 ;  /* 0xff8000001c317808 */ /* 0x000fe40005000000 */
[----:B------:R-:W-:Y:S01]  /*9ba0*/  ISETP.NE.AND P2, PT, R21, RZ, PT ;  /* 0x000000ff1500720c */ /* 0x000fe20003f45270 */
[----:B------:R-:W1:Y:S03]  /*9bb0*/  SHFL.IDX PT, R28, R171, 0x3, 0x1c1f ;  /* 0x007c1f00ab1c7f89 */ /* 0x000e6600000e0000 */
[----:B------:R-:W-:Y:S04]  /*9bc0*/  ISETP.GT.AND P2, PT, R174, 0x19, !P2 ;  /* 0x00000019ae00780c */ /* 0x000fe80005744270 */
[----:B------:R-:W-:Y:S04]  /*9bd0*/  ISETP.LT.OR P2, PT, R175, 0x1a, P2 ;  /* 0x0000001aaf00780c */ /* 0x000fe80001741670 */
[----:B------:R-:W-:Y:S02]  /*9be0*/  FSEL R48, R29, -INF , !P2 ;  /* 0xff8000001d307808 */ /* 0x000fe40005000000 */
[----:B------:R-:W-:Y:S04]  /*9bf0*/  ISETP.NE.AND P2, PT, R184, RZ, PT ;  /* 0x000000ffb800720c */ /* 0x000fe80003f45270 */
[----:B------:R-:W-:Y:S04]  /*9c00*/  ISETP.GT.AND P2, PT, R174, 0x20, !P2 ;  /* 0x00000020ae00780c */ /* 0x000fe80005744270 */
[----:B------:R-:W-:Y:S01]  /*9c10*/  ISETP.LT.OR P2, PT, R175, 0x21, P2 ;  /* 0x00000021af00780c */ /* 0x000fe20001741670 */
[--C-:B-1----:R-:W-:Y:S03]  /*9c20*/  IMAD.IADD R24, R3, 0x1, R28.reuse ;  /* 0x0000000103187824 */ /* 0x102fe600078e021c */
[----:B------:R-:W-:Y:S01]  /*9c30*/  FSEL R40, R40, -INF , !P2 ;  /* 0xff80000028287808 */ /* 0x000fe20005000000 */
[----:B------:R-:W-:Y:S01]  /*9c40*/  IMAD.IADD R25, R2, 0x1, R28 ;  /* 0x0000000102197824 */ /* 0x000fe200078e021c */
[----:B------:R-:W-:Y:S04]  /*9c50*/  ISETP.NE.AND P2, PT, R23, RZ, PT ;  /* 0x000000ff1700720c */ /* 0x000fe80003f45270 */
[C---:B------:R-:W-:Y:S04]  /*9c60*/  ISETP.GT.AND P2, PT, R174.reuse, 0x21, !P2 ;  /* 0x00000021ae00780c */ /* 0x040fe80005744270 */
[----:B------:R-:W-:Y:S04]  /*9c70*/  ISETP.LT.OR P2, PT, R175, 0x22, P2 ;  /* 0x00000022af00780c */ /* 0x000fe80001741670 */
[----:B------:R-:W-:Y:S02]  /*9c80*/  FSEL R41, R41, -INF , !P2 ;  /* 0xff80000029297808 */ /* 0x000fe40005000000 */
[----:B------:R-:W-:Y:S04]  /*9c90*/  ISETP.NE.AND P2, PT, R37, RZ, PT ;  /* 0x000000ff2500720c */ /* 0x000fe80003f45270 */
[----:B------:R-:W-:Y:S04]  /*9ca0*/  ISETP.GT.AND P2, PT, R174, 0x28, !P2 ;  /* 0x00000028ae00780c */ /* 0x000fe80005744270 */
[C---:B------:R-:W-:Y:S04]  /*9cb0*/  ISETP.LT.OR P2, PT, R175.reuse, 0x29, P2 ;  /* 0x00000029af00780c */ /* 0x040fe80001741670 */
[----:B------:R-:W-:Y:S02]  /*9cc0*/  FSEL R198, R44, -INF , !P2 ;  /* 0xff8000002cc67808 */ /* 0x000fe40005000000 */
        /* <DEDUP_REMOVED lines=30> */
[----:B------:R-:W-:Y:S04]  /*9eb0*/  ISETP.LT.OR P2, PT, R175, 0x49, P2 ;  /* 0x00000049af00780c */ /* 0x000fe80001741670 */
[----:B------:R-:W-:Y:S02]  /*9ec0*/  FSEL R207, R76, -INF , !P2 ;  /* 0xff8000004ccf7808 */ /* 0x000fe40005000000 */
[C---:B------:R-:W-:Y:S02]  /*9ed0*/  ISETP.GT.AND P2, PT, R174.reuse, 0x49, !P4 ;  /* 0x00000049ae00780c */ /* 0x040fe40006744270 */
[----:B------:R-:W-:Y:S02]  /*9ee0*/  ISETP.NE.AND P4, PT, R179, RZ, PT ;  /* 0x000000ffb300720c */ /* 0x000fe40003f85270 */
[----:B------:R-:W-:Y:S04]  /*9ef0*/  ISETP.LT.OR P2, PT, R175, 0x4a, P2 ;  /* 0x0000004aaf00780c */ /* 0x000fe80001741670 */
[----:B------:R-:W-:Y:S02]  /*9f00*/  FSEL R204, R77, -INF , !P2 ;  /* 0xff8000004dcc7808 */ /* 0x000fe40005000000 */
[----:B------:R-:W-:Y:S04]  /*9f10*/  ISETP.GT.AND P2, PT, R174, 0x50, !P1 ;  /* 0x00000050ae00780c */ /* 0x000fe80004f44270 */
[C---:B------:R-:W-:Y:S04]  /*9f20*/  ISETP.LT.OR P2, PT, R175.reuse, 0x51, P2 ;  /* 0x00000051af00780c */ /* 0x040fe80001741670 */
[----:B------:R-:W-:Y:S02]  /*9f30*/  FSEL R185, R88, -INF , !P2 ;  /* 0xff80000058b97808 */ /* 0x000fe40005000000 */
[C---:B------:R-:W-:Y:S04]  /*9f40*/  ISETP.GT.AND P2, PT, R174.reuse, 0x51, !P6 ;  /* 0x00000051ae00780c */ /* 0x040fe80007744270 */
[----:B------:R-:W-:Y:S04]  /*9f50*/  ISETP.LT.OR P2, PT, R175, 0x52, P2 ;  /* 0x00000052af00780c */ /* 0x000fe80001741670 */
[----:B------:R-:W-:Y:S02]  /*9f60*/  FSEL R181, R89, -INF , !P2 ;  /* 0xff80000059b57808 */ /* 0x000fe40005000000 */
[----:B------:R-:W-:Y:S04]  /*9f70*/  ISETP.GT.AND P2, PT, R174, 0x58, !P5 ;  /* 0x00000058ae00780c */ /* 0x000fe80006f44270 */
[C---:B------:R-:W-:Y:S04]  /*9f80*/  ISETP.LT.OR P2, PT, R175.reuse, 0x59, P2 ;  /* 0x00000059af00780c */ /* 0x040fe80001741670 */
[----:B------:R-:W-:Y:S02]  /*9f90*/  FSEL R179, R92, -INF , !P2 ;  /* 0xff8000005cb37808 */ /* 0x000fe40005000000 */
[----:B------:R-:W-:Y:S02]  /*9fa0*/  ISETP.GT.AND P2, PT, R174, RZ, !P3 ;  /* 0x000000ffae00720c */ /* 0x000fe40005f44270 */
[----:B------:R-:W-:Y:S02]  /*9fb0*/  ISETP.NE.AND P3, PT, R176, RZ, PT ;  /* 0x000000ffb000720c */ /* 0x000fe40003f65270 */
[C---:B------:R-:W-:Y:S04]  /*9fc0*/  ISETP.LT.OR P2, PT, R175.reuse, 0x1, P2 ;  /* 0x00000001af00780c */ /* 0x040fe80001741670 */
[----:B------:R-:W-:Y:S02]  /*9fd0*/  FSEL R8, R8, -INF , !P2 ;  /* 0xff80000008087808 */ /* 0x000fe40005000000 */
[----:B------:R-:W-:Y:S04]  /*9fe0*/  ISETP.GT.AND P2, PT, R174, 0x59, !P0 ;  /* 0x00000059ae00780c */ /* 0x000fe80004744270 */
[----:B------:R-:W-:Y:S04]  /*9ff0*/  ISETP.LT.OR P2, PT, R175, 0x5a, P2 ;  /* 0x0000005aaf00780c */ /* 0x000fe80001741670 */
[----:B------:R-:W-:Y:S02]  /*a000*/  FSEL R176, R93, -INF , !P2 ;  /* 0xff8000005db07808 */ /* 0x000fe40005000000 */
[----:B------:R-:W-:Y:S11]  /*a010*/  PLOP3.LUT P2, PT, PT, PT, UP1, 0x40, 0x0 ;  /* 0x000000000000781c */ /* 0x000ff60003f4e818 */
[----:B------:R-:W-:Y:S02]  /*a020*/  @!UPT UIADD3 URZ, URZ, URZ, URZ ;  /* 0x0000003f3f3ff290 */ /* 0x000fe4000fffe03f */
        /* <DEDUP_REMOVED lines=16> */
.L_x_536:
[----:B------:R-:W-:Y:S04]  /*a130*/  MOV R2, c[0x0][0x32c] ;  /* 0x0000cb0000027a02 */ /* 0x000fe80000000f00 */
[----:B------:R-:W-:Y:S11]  /*a140*/  ISETP.NE.AND P2, PT, R2, 0x1, PT ;  /* 0x000000010200780c */ /* 0x000ff60003f45270 */
[----:B------:R-:W-:Y:S02]  /*a150*/  @!UPT UIADD3 URZ, URZ, URZ, URZ ;  /* 0x0000003f3f3ff290 */ /* 0x000fe4000fffe03f */
[----:B------:R-:W-:Y:S05]  /*a160*/  @P2 IMAD.HI.U32 R2, R28, c[0x0][0x330], RZ ;  /* 0x0000cc001c022a27 */ /* 0x000fea00078e00ff */
[----:B------:R-:W-:Y:S02]  /*a170*/  @P2 SHF.R.U32.HI R28, RZ, c[0x0][0x334], R2 ;  /* 0x0000cd00ff1c2a19 */ /* 0x000fe40000011602 */
.L_x_537:
[----:B------:R-:W-:Y:S05]  /*a180*/  BSYNC B0 ;  /* 0x0000000000007941 */ /* 0x000fea0003800000 */
.L_x_535:
[----:B------:R-:W-:Y:S04]  /*a190*/  IMAD.IADD R170, R170, 0x1, -R238 ;  /* 0x00000001aaaa7824 */ /* 0x000fe800078e0aee */
[----:B------:R-:W-:Y:S05]  /*a1a0*/  IMAD R170, R28, c[0x0][0x32c], R170 ;  /* 0x0000cb001caa7a24 */ /* 0x000fea00078e02aa */
[----:B------:R-:W-:Y:S02]  /*a1b0*/  IADD3 R2, R170, c[0x0][0x32c], RZ ;  /* 0x0000cb00aa027a10 */ /* 0x000fe40007ffe0ff */
[----:B------:R-:W-:Y:S02]  /*a1c0*/  IMNMX R25, R25, R170, !PT ;  /* 0x000000aa19197217 */ /* 0x000fe40007800200 */
[----:B------:R-:W-:Y:S02]  /*a1d0*/  IMNMX R24, R24, R2, PT ;  /* 0x0000000218187217 */ /* 0x000fe40003800200 */
.L_x_534:
[----:B------:R-:W2:Y:S01]  /*a1e0*/  LDL.LU R89, [R1+0x10] ;  /* 0x0000100001597983 */ /* 0x000ea20000300800 */
[----:B------:R-:W-:Y:S01]  /*a1f0*/  ISETP.NE.AND P2, PT, R67, RZ, PT ;  /* 0x000000ff4300720c */ /* 0x000fe20003f45270 */
[----:B------:R-:W-:Y:S01]  /*a200*/  IMAD.MOV.U32 R86, RZ, RZ, R208 ;  /* 0x000000ffff567224 */ /* 0x000fe200078e00d0 */
[----:B------:R-:W-:Y:S01]  /*a210*/  FMNMX.FTZ R3, R4, R167, !PT ;  /* 0x000000a704037209 */ /* 0x000fe20007810000 */
[----:B------:R-:W3:Y:S01]  /*a220*/  LDL.LU R44, [R1+0xc] ;  /* 0x00000c00012c7983 */ /* 0x000ee20000300800 */
[----:B------:R-:W-:Y:S01]  /*a230*/  ISETP.GT.AND P2, PT, R25, RZ, !P2 ;  /* 0x000000ff1900720c */ /* 0x000fe20005744270 */
[----:B------:R-:W-:Y:S01]  /*a240*/  IMAD.MOV.U32 R61, RZ, RZ, R246 ;  /* 0x000000ffff3d7224 */ /* 0x000fe200078e00f6 */
[----:B------:R-:W-:Y:S02]  /*a250*/  FMNMX.FTZ R3, R5, R3, !PT ;  /* 0x0000000305037209 */ /* 0x000fe40007810000 */
[----:B------:R-:W-:Y:S02]  /*a260*/  ISETP.LT.OR P2, PT, R24, 0x1, P2 ;  /* 0x000000011800780c */ /* 0x000fe40001741670 */
[----:B------:R-:W-:Y:S02]  /*a270*/  FMNMX.FTZ R3, R169, R3, !PT ;  /* 0x00000003a9037209 */ /* 0x000fe40007810000 */
[----:B------:R-:W-:Y:S02]  /*a280*/  FSEL R10, R10, -INF , !P2 ;  /* 0xff8000000a0a7808 */ /* 0x000fe40005000000 */
[----:B------:R-:W-:Y:S02]  /*a290*/  ISETP.NE.AND P2, PT, R66, RZ, PT ;  /* 0x000000ff4200720c */ /* 0x000fe40003f45270 */
[----:B------:R-:W-:Y:S02]  /*a2a0*/  FMNMX.FTZ R3, R168, R3, !PT ;  /* 0x00000003a8037209 */ /* 0x000fe40007810000 */
[----:B------:R-:W-:Y:S02]  /*a2b0*/  ISETP.GT.AND P2, PT, R25, 0x1, !P2 ;  /* 0x000000011900780c */ /* 0x000fe40005744270 */
        /* <DEDUP_REMOVED lines=12> */
[----:B------:R-:W-:Y:S01]  /*a380*/  MOV R92, R40 ;  /* 0x00000028005c7202 */ /* 0x000fe20000000f00 */
[----:B------:R-:W-:Y:S01]  /*a390*/  IMAD.MOV.U32 R40, RZ, RZ, R191 ;  /* 0x000000ffff287224 */ /* 0x000fe200078e00bf */
[----:B------:R-:W-:Y:S02]  /*a3a0*/  ISETP.GT.AND P2, PT, R25, 0x9, !P2 ;  /* 0x000000091900780c */ /* 0x000fe40005744270 */
[----:B------:R-:W-:Y:S02]  /*a3b0*/  MOV R85, R211 ;  /* 0x000000d300557202 */ /* 0x000fe40000000f00 */
[----:B------:R-:W-:Y:S02]  /*a3c0*/  ISETP.LT.OR P2, PT, R24, 0xa, P2 ;  /* 0x0000000a1800780c */ /* 0x000fe40001741670 */
[----:B------:R-:W-:Y:S02]  /*a3d0*/  MOV R87, R205 ;  /* 0x000000cd00577202 */ /* 0x000fe40000000f00 */
[----:B------:R-:W-:Y:S02]  /*a3e0*/  FSEL R15, R15, -INF , !P2 ;  /* 0xff8000000f0f7808 */ /* 0x000fe40005000000 */
[----:B------:R-:W-:Y:S02]  /*a3f0*/  ISETP.NE.AND P2, PT, R178, RZ, PT ;  /* 0x000000ffb200720c */ /* 0x000fe40003f45270 */
[----:B------:R-:W-:Y:S02]  /*a400*/  MOV R29, R195 ;  /* 0x000000c3001d7202 */ /* 0x000fe40000000f00 */
[C---:B------:R-:W-:Y:S02]  /*a410*/  ISETP.GT.AND P2, PT, R25.reuse, 0x10, !P2 ;  /* 0x000000101900780c */ /* 0x040fe40005744270 */
[C---:B------:R-:W-:Y:S02]  /*a420*/  ISETP.GT.AND P1, PT, R25.reuse, 0x50, !P1 ;  /* 0x000000501900780c */ /* 0x040fe40004f24270 */
[C---:B------:R-:W-:Y:S02]  /*a430*/  ISETP.LT.OR P2, PT, R24.reuse, 0x11, P2 ;  /* 0x000000111800780c */ /* 0x040fe40001741670 */
[----:B------:R-:W-:Y:S02]  /*a440*/  ISETP.LT.OR P1, PT, R24, 0x51, P1 ;  /* 0x000000511800780c */ /* 0x000fe40000f21670 */
[----:B------:R-:W-:Y:S02]  /*a450*/  FSEL R57, R26, -INF , !P2 ;  /* 0xff8000001a397808 */ /* 0x000fe40005000000 */
[----:B------:R-:W-:Y:S02]  /*a460*/  ISETP.NE.AND P2, PT, R182, RZ, PT ;  /* 0x000000ffb600720c */ /* 0x000fe40003f45270 */
[C---:B------:R-:W-:Y:S02]  /*a470*/  ISETP.GT.AND P6, PT, R25.reuse, 0x51, !P6 ;  /* 0x000000511900780c */ /* 0x040fe400077c4270 */
[----:B------:R-:W-:Y:S02]  /*a480*/  ISETP.GT.AND P2, PT, R25, 0x11, !P2 ;  /* 0x000000111900780c */ /* 0x000fe40005744270 */
[----:B------:R-:W-:Y:S02]  /*a490*/  FSEL R191, R90, -INF , !P1 ;  /* 0xff8000005abf7808 */ /* 0x000fe40004800000 */
[C---:B------:R-:W-:Y:S02]  /*a4a0*/  ISETP.LT.OR P2, PT, R24.reuse, 0x12, P2 ;  /* 0x000000121800780c */ /* 0x040fe40001741670 */
[----:B------:R-:W-:Y:S02]  /*a4b0*/  ISETP.LT.OR P6, PT, R24, 0x52, P6 ;  /* 0x000000521800780c */ /* 0x000fe400037c1670 */
[----:B------:R-:W-:Y:S02]  /*a4c0*/  FSEL R56, R27, -INF , !P2 ;  /* 0xff8000001b387808 */ /* 0x000fe40005000000 */
[----:B------:R-:W-:Y:S02]  /*a4d0*/  ISETP.NE.AND P2, PT, R22, RZ, PT ;  /* 0x000000ff1600720c */ /* 0x000fe40003f45270 */
[C---:B------:R-:W-:Y:S02]  /*a4e0*/  ISETP.GT.AND P5, PT, R25.reuse, 0x58, !P5 ;  /* 0x000000581900780c */ /* 0x040fe40006fa4270 */
[----:B------:R-:W-:Y:S02]  /*a4f0*/  ISETP.GT.AND P2, PT, R25, 0x18, !P2 ;  /* 0x000000181900780c */ /* 0x000fe40005744270 */
[----:B------:R-:W-:Y:S02]  /*a500*/  MOV R90, R187 ;  /* 0x000000bb005a7202 */ /* 0x000fe40000000f00 */
[C---:B------:R-:W-:Y:S02]  /*a510*/  ISETP.LT.OR P2, PT, R24.reuse, 0x19, P2 ;  /* 0x000000191800780c */ /* 0x040fe40001741670 */
[----:B------:R-:W-:Y:S02]  /*a520*/  ISETP.LT.OR P5, PT, R24, 0x59, P5 ;  /* 0x000000591800780c */ /* 0x000fe40002fa1670 */
        /* <DEDUP_REMOVED lines=28> */
[----:B------:R-:W-:Y:S01]  /*a6f0*/  FSEL R28, R46, -INF , !P2 ;  /* 0xff8000002e1c7808 */ /* 0x000fe20005000000 */
[----:B------:R-:W-:Y:S01]  /*a700*/  IMAD.MOV.U32 R46, RZ, RZ, R199 ;  /* 0x000000ffff2e7224 */ /* 0x000fe200078e00c7 */
[----:B------:R-:W-:Y:S02]  /*a710*/  ISETP.NE.AND P2, PT, R36, RZ, PT ;  /* 0x000000ff2400720c */ /* 0x000fe40003f45270 */
[----:B------:R-:W-:Y:S02]  /*a720*/  FMNMX.FTZ R23, R14, R23, !PT ;  /* 0x000000170e177209 */ /* 0x000fe40007810000 */
[----:B------:R-:W-:Y:S02]  /*a730*/  ISETP.GT.AND P2, PT, R25, 0x29, !P2 ;  /* 0x000000291900780c */ /* 0x000fe40005744270 */
[----:B------:R-:W-:Y:S02]  /*a740*/  FMNMX.FTZ R23, R15, R23, !PT ;  /* 0x000000170f177209 */ /* 0x000fe40007810000 */
[C---:B------:R-:W-:Y:S02]  /*a750*/  ISETP.LT.OR P2, PT, R24.reuse, 0x2a, P2 ;  /* 0x0000002a1800780c */ /* 0x040fe40001741670 */
[----:B------:R-:W-:Y:S02]  /*a760*/  FMNMX.FTZ R23, R57, R23, !PT ;  /* 0x0000001739177209 */ /* 0x000fe40007810000 */
[----:B------:R-:W-:Y:S02]  /*a770*/  FSEL R2, R47, -INF , !P2 ;  /* 0xff8000002f027808 */ /* 0x000fe40005000000 */
[----:B------:R-:W-:Y:S02]  /*a780*/  ISETP.NE.AND P2, PT, R39, RZ, PT ;  /* 0x000000ff2700720c */ /* 0x000fe40003f45270 */
[----:B------:R-:W-:Y:S02]  /*a790*/  MOV R47, R198 ;  /* 0x000000c6002f7202 */ /* 0x000fe40000000f00 */
[----:B------:R-:W-:Y:S02]  /*a7a0*/  ISETP.GT.AND P2, PT, R25, 0x30, !P2 ;  /* 0x000000301900780c */ /* 0x000fe40005744270 */
[----:B------:R-:W-:Y:S02]  /*a7b0*/  FMNMX.FTZ R21, R47, R21, !PT ;  /* 0x000000152f157209 */ /* 0x000fe40007810000 */
[----:B------:R-:W-:Y:S02]  /*a7c0*/  ISETP.LT.OR P2, PT, R24, 0x31, P2 ;  /* 0x000000311800780c */ /* 0x000fe40001741670 */
[----:B------:R-:W-:Y:S02]  /*a7d0*/  FMNMX.FTZ R21, R81, R21, !PT ;  /* 0x0000001551157209 */ /* 0x000fe40007810000 */
[----:B------:R-:W-:Y:S01]  /*a7e0*/  FSEL R45, R58, -INF , !P2 ;  /* 0xff8000003a2d7808 */ /* 0x000fe20005000000 */
[----:B------:R-:W-:Y:S01]  /*a7f0*/  IMAD.MOV.U32 R58, RZ, RZ, R2 ;  /* 0x000000ffff3a7224 */ /* 0x000fe200078e0002 */
[----:B------:R-:W-:Y:S02]  /*a800*/  FMNMX.FTZ R2, R6, R166, !PT ;  /* 0x000000a606027209 */ /* 0x000fe40007810000 */
[----:B------:R-:W-:Y:S02]  /*a810*/  ISETP.NE.AND P2, PT, R38, RZ, PT ;  /* 0x000000ff2600720c */ /* 0x000fe40003f45270 */
[----:B------:R-:W-:Y:S01]  /*a820*/  FMNMX.FTZ R2, R7, R2, !PT ;  /* 0x0000000207027209 */ /* 0x000fe20007810000 */
[----:B------:R-:W-:Y:S01]  /*a830*/  LDSM.16.MT88.4 R36, [R220+0x100] ;  /* 0x00010000dc24783b */ /* 0x000fe20000004200 */
[----:B------:R-:W-:Y:S02]  /*a840*/  ISETP.GT.AND P2, PT, R25, 0x31, !P2 ;  /* 0x000000311900780c */ /* 0x000fe40005744270 */
[----:B------:R-:W-:Y:S02]  /*a850*/  FMNMX.FTZ R2, R0, R2, !PT ;  /* 0x0000000200027209 */ /* 0x000fe40007810000 */
[----:B------:R-:W-:Y:S02]  /*a860*/  ISETP.LT.OR P2, PT, R24, 0x32, P2 ;  /* 0x000000321800780c */ /* 0x000fe40001741670 */
[----:B------:R-:W-:Y:S02]  /*a870*/  FMNMX.FTZ R2, R19, R2, !PT ;  /* 0x0000000213027209 */ /* 0x000fe40007810000 */
[----:B------:R-:W-:Y:S02]  /*a880*/  FSEL R59, R59, -INF , !P2 ;  /* 0xff8000003b3b7808 */ /* 0x000fe40005000000 */
[----:B------:R-:W-:Y:S02]  /*a890*/  FMNMX.FTZ R2, R18, R2, !PT ;  /* 0x0000000212027209 */ /* 0x000fe40007810000 */
        /* <DEDUP_REMOVED lines=43> */
[----:B------:R-:W-:Y:S02]  /*ab50*/  FMNMX.FTZ R23, R93, R23, !PT ;  /* 0x000000175d177209 */ /* 0x000fe40007810000 */
[----:B------:R-:W-:Y:S02]  /*ab60*/  ISETP.GT.AND P0, PT, R25, 0x59, !P0 ;  /* 0x000000591900780c */ /* 0x000fe40004704270 */
[----:B------:R-:W-:Y:S02]  /*ab70*/  FMNMX.FTZ R23, R84, R23, !PT ;  /* 0x0000001754177209 */ /* 0x000fe40007810000 */
[----:B------:R-:W-:Y:S01]  /*ab80*/  FSEL R184, R94, -INF , !P5 ;  /* 0xff8000005eb87808 */ /* 0x000fe20006800000 */
[----:B------:R-:W-:Y:S01]  /*ab90*/  IMAD.MOV.U32 R94, RZ, RZ, R196 ;  /* 0x000000ffff5e7224 */ /* 0x000fe200078e00c4 */
[----:B------:R-:W-:Y:S02]  /*aba0*/  FMNMX.FTZ R23, R28, R23, !PT ;  /* 0x000000171c177209 */ /* 0x000fe40007810000 */
[----:B------:R-:W-:Y:S04]  /*abb0*/  ISETP.LT.OR P0, PT, R24, 0x5a, P0 ;  /* 0x0000005a1800780c */ /* 0x000fe80000701670 */
[----:B------:R-:W-:Y:S02]  /*abc0*/  FSEL R73, R95, -INF , !P0 ;  /* 0xff8000005f497808 */ /* 0x000fe40004000000 */
[----:B------:R-:W-:Y:S02]  /*abd0*/  MOV R95, R29 ;  /* 0x0000001d005f7202 */ /* 0x000fe40000000f00 */
[----:B---3--:R-:W-:Y:S02]  /*abe0*/  FMNMX.FTZ R2, R44, R2, !PT ;  /* 0x000000022c027209 */ /* 0x008fe40007810000 */
[----:B--2---:R-:W-:Y:S02]  /*abf0*/  FMNMX.FTZ R3, R89, R3, !PT ;  /* 0x0000000359037209 */ /* 0x004fe40007810000 */
        /* <DEDUP_REMOVED lines=29> */
[----:B------:R-:W-:Y:S01]  /*add0*/  FSEL R187, R91, -INF , !P6 ;  /* 0xff8000005bbb7808 */ /* 0x000fe20007000000 */
[----:B------:R-:W1:Y:S01]  /*ade0*/  SHFL.BFLY PT, R22, R3, 0x2, 0x1f ;  /* 0x0c401f0003167f89 */ /* 0x000e6200000e0000 */
[----:B------:R-:W-:Y:S07]  /*adf0*/  IMAD.MOV.U32 R91, RZ, RZ, R192 ;  /* 0x000000ffff5b7224 */ /* 0x000fee00078e00c0 */
[----:B------:R-:W2:Y:S01]  /*ae00*/  SHFL.BFLY PT, R26, R2, 0x2, 0x1f ;  /* 0x0c401f00021a7f89 */ /* 0x000ea200000e0000 */
[----:B-1----:R-:W-:Y:S07]  /*ae10*/  FMNMX.FTZ R3, R3, R22, !PT ;  /* 0x0000001603037209 */ /* 0x002fee0007810000 */
[----:B------:R-:W1:Y:S01]  /*ae20*/  SHFL.BFLY PT, R22, R3, 0x1, 0x1f ;  /* 0x0c201f0003167f89 */ /* 0x000e6200000e0000 */
[----:B--2---:R-:W-:Y:S02]  /*ae30*/  FMNMX.FTZ R2, R2, R26, !PT ;  /* 0x0000001a02027209 */ /* 0x004fe40007810000 */
[----:B-1----:R-:W-:Y:S05]  /*ae40*/  FMNMX.FTZ R3, R3, R22, !PT ;  /* 0x0000001603037209 */ /* 0x002fea0007810000 */
[----:B------:R-:W1:Y:S01]  /*ae50*/  SHFL.BFLY PT, R22, R2, 0x1, 0x1f ;  /* 0x0c201f0002167f89 */ /* 0x000e6200000e0000 */
[C---:B------:R-:W-:Y:S01]  /*ae60*/  FSETP.NEU.FTZ.AND P2, PT, R3.reuse, -INF , PT ;  /* 0xff8000000300780b */ /* 0x040fe20003f5d000 */
[C---:B------:R-:W-:Y:S03]  /*ae70*/  FMUL.FTZ R199, R3.reuse, c[0x0][0x2d0] ;  /* 0x0000b40003c77a20 */ /* 0x040fe60000410000 */
[----:B------:R-:W-:Y:S02]  /*ae80*/  FSEL R71, R3, RZ, P2 ;  /* 0x000000ff03477208 */ /* 0x000fe40001000000 */
[----:B------:R-:W-:Y:S03]  /*ae90*/  FSEL R199, R199, RZ, P2 ;  /* 0x000000ffc7c77208 */ /* 0x000fe60001000000 */
[----:B------:R-:W-:Y:S02]  /*aea0*/  FADD.FTZ R71, -R71, R167 ;  /* 0x000000a747477221 */ /* 0x000fe40000010100 */
[--C-:B------:R-:W-:Y:S02]  /*aeb0*/  FFMA.FTZ R172, R4, c[0x0][0x2d0], -R199.reuse ;  /* 0x0000b40004ac7a23 */ /* 0x100fe400000108c7 */
[----:B------:R-:W2:Y:S01]  /*aec0*/  SHFL.BFLY PT, R4, R21, 0x2, 0x1f ;  /* 0x0c401f0015047f89 */ /* 0x000ea200000e0000 */
        /* <DEDUP_REMOVED lines=8> */
[----:B------:R-:W-:Y:S01]  /*af50*/  FMUL.FTZ R71, R71, c[0x0][0x2d0] ;  /* 0x0000b40047477a20 */ /* 0x000fe20000410000 */
[----:B------:R-:W-:Y:S01]  /*af60*/  FMNMX.FTZ R5, R59, R5, !PT ;  /* 0x000000053b057209 */ /* 0x000fe20007810000 */
[--C-:B------:R-:W-:Y:S01]  /*af70*/  FFMA.FTZ R178, R17, c[0x0][0x2d0], -R199.reuse ;  /* 0x0000b40011b27a23 */ /* 0x100fe200000108c7 */
[----:B------:R-:W-:Y:S02]  /*af80*/  FSETP.NEU.FTZ.AND P1, PT, R2, -INF , PT ;  /* 0xff8000000200780b */ /* 0x000fe40003f3d000 */
[----:B------:R-:W1:Y:S01]  /*af90*/  MUFU.EX2 R97, R97 ;  /* 0x0000006100617308 */ /* 0x000e620000000800 */
[----:B------:R-:W-:Y:S01]  /*afa0*/  FMNMX.FTZ R5, R62, R5, !PT ;  /* 0x000000053e057209 */ /* 0x000fe20007810000 */
[C---:B------:R-:W-:Y:S01]  /*afb0*/  FMUL.FTZ R198, R2.reuse, c[0x0][0x2d0] ;  /* 0x0000b40002c67a20 */ /* 0x040fe20000410000 */
[----:B------:R-:W-:Y:S01]  /*afc0*/  FSEL R70, R2, RZ, P1 ;  /* 0x000000ff02467208 */ /* 0x000fe20000800000 */
[--C-:B------:R-:W-:Y:S02]  /*afd0*/  FFMA.FTZ R249, R249, c[0x0][0x2d0], -R199.reuse ;  /* 0x0000b400f9f97a23 */ /* 0x100fe400000108c7 */
[--C-:B------:R-:W-:Y:S01]  /*afe0*/  FFMA.FTZ R248, R248, c[0x0][0x2d0], -R199.reuse ;  /* 0x0000b400f8f87a23 */ /* 0x100fe200000108c7 */
[----:B------:R-:W-:Y:S01]  /*aff0*/  FSEL R198, R198, RZ, P1 ;  /* 0x000000ffc6c67208 */ /* 0x000fe20000800000 */
[----:B------:R-:W-:Y:S02]  /*b000*/  FADD.FTZ R70, -R70, R166 ;  /* 0x000000a646467221 */ /* 0x000fe40000010100 */
[----:B------:R-:W-:Y:S01]  /*b010*/  MUFU.EX2 R74, R74 ;  /* 0x0000004a004a7308 */ /* 0x000fe20000000800 */
[----:B--2---:R-:W-:Y:S01]  /*b020*/  FMNMX.FTZ R21, R21, R4, !PT ;  /* 0x0000000415157209 */ /* 0x004fe20007810000 */
[--C-:B------:R-:W-:Y:S01]  /*b030*/  FFMA.FTZ R96, R0, c[0x0][0x2d0], -R198.reuse ;  /* 0x0000b40000607a23 */ /* 0x100fe200000108c6 */
[----:B------:R-:W-:Y:S01]  /*b040*/  FMNMX.FTZ R4, R63, R5, !PT ;  /* 0x000000053f047209 */ /* 0x000fe20007810000 */
[--C-:B------:R-:W-:Y:S02]  /*b050*/  FFMA.FTZ R169, R7, c[0x0][0x2d0], -R198.reuse ;  /* 0x0000b40007a97a23 */ /* 0x100fe400000108c6 */
[----:B------:R-:W2:Y:S01]  /*b060*/  SHFL.BFLY PT, R5, R21, 0x1, 0x1f ;  /* 0x0c201f0015057f89 */ /* 0x000ea200000e0000 */
[----:B------:R-:W-:Y:S01]  /*b070*/  FMNMX.FTZ R4, R246, R4, !PT ;  /* 0x00000004f6047209 */ /* 0x000fe20007810000 */
[--C-:B------:R-:W-:Y:S02]  /*b080*/  FFMA.FTZ R168, R19, c[0x0][0x2d0], -R198.reuse ;  /* 0x0000b40013a87a23 */ /* 0x100fe400000108c6 */
[----:B------:R-:W3:Y:S01]  /*b090*/  MUFU.EX2 R75, R75 ;  /* 0x0000004b004b7308 */ /* 0x000ee20000000800 */
[----:B------:R-:W-:Y:S01]  /*b0a0*/  FMNMX.FTZ R4, R211, R4, !PT ;  /* 0x00000004d3047209 */ /* 0x000fe20007810000 */
[--C-:B------:R-:W-:Y:S02]  /*b0b0*/  FFMA.FTZ R174, R6, c[0x0][0x2d0], -R198.reuse ;  /* 0x0000b40006ae7a23 */ /* 0x100fe400000108c6 */
[----:B------:R-:W-:Y:S01]  /*b0c0*/  FMUL.FTZ R70, R70, c[0x0][0x2d0] ;  /* 0x0000b40046467a20 */ /* 0x000fe20000410000 */
[----:B------:R-:W-:Y:S01]  /*b0d0*/  FMNMX.FTZ R4, R208, R4, !PT ;  /* 0x00000004d0047209 */ /* 0x000fe20007810000 */
[--C-:B------:R-:W-:Y:S01]  /*b0e0*/  FFMA.FTZ R196, R35, c[0x0][0x2d0], -R198.reuse ;  /* 0x0000b40023c47a23 */ /* 0x100fe200000108c6 */
[----:B-1----:R-:W-:Y:S01]  /*b0f0*/  F2FP.PACK_AB R76, R97, R172 ;  /* 0x000000ac614c723e */ /* 0x002fe200000000ff */
[--C-:B------:R-:W-:Y:S01]  /*b100*/  FFMA.FTZ R182, R16, c[0x0][0x2d0], -R198.reuse ;  /* 0x0000b40010b67a23 */ /* 0x100fe200000108c6 */
[----:B------:R-:W-:Y:S01]  /*b110*/  FMNMX.FTZ R4, R205, R4, !PT ;  /* 0x00000004cd047209 */ /* 0x000fe20007810000 */
[----:B------:R-:W-:Y:S01]  /*b120*/  MUFU.EX2 R174, R174 ;  /* 0x000000ae00ae7308 */ /* 0x000fe20000000800 */
[--C-:B------:R-:W-:Y:S02]  /*b130*/  FFMA.FTZ R252, R252, c[0x0][0x2d0], -R198.reuse ;  /* 0x0000b400fcfc7a23 */ /* 0x100fe400000108c6 */
[----:B------:R-:W-:Y:S01]  /*b140*/  FMNMX.FTZ R4, R191, R4, !PT ;  /* 0x00000004bf047209 */ /* 0x000fe20007810000 */
[--C-:B------:R-:W-:Y:S02]  /*b150*/  FFMA.FTZ R250, R250, c[0x0][0x2d0], -R198.reuse ;  /* 0x0000b400fafa7a23 */ /* 0x100fe400000108c6 */
[--C-:B------:R-:W-:Y:S01]  /*b160*/  FFMA.FTZ R247, R247, c[0x0][0x2d0], -R198.reuse ;  /* 0x0000b400f7f77a23 */ /* 0x100fe200000108c6 */
[----:B------:R-:W-:Y:S01]  /*b170*/  FMNMX.FTZ R4, R187, R4, !PT ;  /* 0x00000004bb047209 */ /* 0x000fe20007810000 */
[--C-:B------:R-:W-:Y:S02]  /*b180*/  FFMA.FTZ R209, R209, c[0x0][0x2d0], -R198.reuse ;  /* 0x0000b400d1d17a23 */ /* 0x100fe400000108c6 */
[----:B------:R-:W1:Y:S01]  /*b190*/  MUFU.EX2 R169, R169 ;  /* 0x000000a900a97308 */ /* 0x000e620000000800 */
[----:B------:R-:W-:Y:S01]  /*b1a0*/  FMNMX.FTZ R4, R184, R4, !PT ;  /* 0x00000004b8047209 */ /* 0x000fe20007810000 */
[--C-:B------:R-:W-:Y:S01]  /*b1b0*/  FFMA.FTZ R206, R206, c[0x0][0x2d0], -R199.reuse ;  /* 0x0000b400cece7a23 */ /* 0x100fe200000108c7 */
[----:B--2---:R-:W-:Y:S01]  /*b1c0*/  FMNMX.FTZ R0, R21, R5, !PT ;  /* 0x0000000515007209 */ /* 0x004fe20007810000 */
[--C-:B------:R-:W-:Y:S01]  /*b1d0*/  FFMA.FTZ R203, R203, c[0x0][0x2d0], -R199.reuse ;  /* 0x0000b400cbcb7a23 */ /* 0x100fe200000108c7 */
[----:B------:R-:W-:Y:S01]  /*b1e0*/  FMNMX.FTZ R4, R73, R4, !PT ;  /* 0x0000000449047209 */ /* 0x000fe20007810000 */
[----:B------:R-:W-:Y:S01]  /*b1f0*/  LDSM.16.MT88.4 R20, [R225+0x100] ;  /* 0x00010000e114783b */ /* 0x000fe20000004200 */
[C---:B------:R-:W-:Y:S01]  /*b200*/  FSETP.NEU.FTZ.AND P0, PT, R0.reuse, -INF , PT ;  /* 0xff8000000000780b */ /* 0x040fe20003f1d000 */
[----:B------:R-:W-:Y:S01]  /*b210*/  FMUL.FTZ R195, R0, c[0x0][0x2d0] ;  /* 0x0000b40000c37a20 */ /* 0x000fe20000410000 */
[----:B---3--:R-:W-:Y:S01]  /*b220*/  F2FP.PACK_AB R78, R75, R74 ;  /* 0x0000004a4b4e723e */ /* 0x008fe200000000ff */
[----:B------:R-:W-:Y:S01]  /*b230*/  MUFU.EX2 R96, R96 ;  /* 0x0000006000607308 */ /* 0x000fe20000000800 */
[--C-:B------:R-:W-:Y:S02]  /*b240*/  FFMA.FTZ R202, R202, c[0x0][0x2d0], -R198.reuse ;  /* 0x0000b400caca7a23 */ /* 0x100fe400000108c6 */
[----:B------:R-:W-:Y:S01]  /*b250*/  FSEL R195, R195, RZ, P0 ;  /* 0x000000ffc3c37208 */ /* 0x000fe20000000000 */
[----:B------:R-:W2:Y:S01]  /*b260*/  SHFL.BFLY PT, R5, R4, 0x2, 0x1f ;  /* 0x0c401f0004057f89 */ /* 0x000ea200000e0000 */
[--C-:B------:R-:W-:Y:S02]  /*b270*/  FFMA.FTZ R201, R201, c[0x0][0x2d0], -R198.reuse ;  /* 0x0000b400c9c97a23 */ /* 0x100fe400000108c6 */
[----:B------:R-:W-:Y:S02]  /*b280*/  FFMA.FTZ R200, R200, c[0x0][0x2d0], -R199 ;  /* 0x0000b400c8c87a23 */ /* 0x000fe400000108c7 */
[--C-:B------:R-:W-:Y:S01]  /*b290*/  FFMA.FTZ R51, R51, c[0x0][0x2d0], -R195.reuse ;  /* 0x0000b40033337a23 */ /* 0x100fe200000108c3 */
[----:B------:R-:W3:Y:S01]  /*b2a0*/  MUFU.EX2 R168, R168 ;  /* 0x000000a800a87308 */ /* 0x000ee20000000800 */
[--C-:B------:R-:W-:Y:S02]  /*b2b0*/  FFMA.FTZ R49, R49, c[0x0][0x2d0], -R195.reuse ;  /* 0x0000b40031317a23 */ /* 0x100fe400000108c3 */
[--C-:B------:R-:W-:Y:S01]  /*b2c0*/  FFMA.FTZ R173, R8, c[0x0][0x2d0], -R195.reuse ;  /* 0x0000b40008ad7a23 */ /* 0x100fe200000108c3 */
[----:B-1----:R-:W-:Y:S01]  /*b2d0*/  F2FP.PACK_AB R77, R169, R174 ;  /* 0x000000aea94d723e */ /* 0x002fe200000000ff */
[--C-:B------:R-:W-:Y:S02]  /*b2e0*/  FFMA.FTZ R99, R9, c[0x0][0x2d0], -R195.reuse ;  /* 0x0000b40009637a23 */ /* 0x100fe400000108c3 */
[--C-:B------:R-:W-:Y:S02]  /*b2f0*/  FFMA.FTZ R98, R12, c[0x0][0x2d0], -R195.reuse ;  /* 0x0000b4000c627a23 */ /* 0x100fe400000108c3 */
[--C-:B------:R-:W-:Y:S01]  /*b300*/  FFMA.FTZ R170, R13, c[0x0][0x2d0], -R195.reuse ;  /* 0x0000b4000daa7a23 */ /* 0x100fe200000108c3 */
[----:B------:R-:W1:Y:S01]  /*b310*/  MUFU.EX2 R71, R71 ;  /* 0x0000004700477308 */ /* 0x000e620000000800 */
[--C-:B------:R-:W-:Y:S02]  /*b320*/  FFMA.FTZ R245, R245, c[0x0][0x2d0], -R195.reuse ;  /* 0x0000b400f5f57a23 */ /* 0x100fe400000108c3 */
[--C-:B------:R-:W-:Y:S02]  /*b330*/  FFMA.FTZ R210, R210, c[0x0][0x2d0], -R195.reuse ;  /* 0x0000b400d2d27a23 */ /* 0x100fe400000108c3 */
[--C-:B------:R-:W-:Y:S02]  /*b340*/  FFMA.FTZ R207, R207, c[0x0][0x2d0], -R195.reuse ;  /* 0x0000b400cfcf7a23 */ /* 0x100fe400000108c3 */
[----:B------:R-:W-:Y:S01]  /*b350*/  FFMA.FTZ R204, R204, c[0x0][0x2d0], -R195 ;  /* 0x0000b400cccc7a23 */ /* 0x000fe200000108c3 */
[----:B--2---:R-:W-:Y:S01]  /*b360*/  FMNMX.FTZ R4, R4, R5, !PT ;  /* 0x0000000504047209 */ /* 0x004fe20007810000 */
[----:B------:R-:W-:Y:S01]  /*b370*/  FFMA.FTZ R197, R197, c[0x0][0x2d0], -R199 ;  /* 0x0000b400c5c57a23 */ /* 0x000fe200000108c7 */
[----:B------:R-:W2:Y:S01]  /*b380*/  MUFU.EX2 R70, R70 ;  /* 0x0000004600467308 */ /* 0x000ea20000000800 */
[----:B------:R-:W-:Y:S01]  /*b390*/  FSEL R5, R0, RZ, P0 ;  /* 0x000000ff00057208 */ /* 0x000fe20000000000 */
[--C-:B------:R-:W-:Y:S01]  /*b3a0*/  FFMA.FTZ R194, R194, c[0x0][0x2d0], -R198.reuse ;  /* 0x0000b400c2c27a23 */ /* 0x100fe200000108c6 */
[----:B------:R-:W4:Y:S01]  /*b3b0*/  SHFL.BFLY PT, R72, R4, 0x1, 0x1f ;  /* 0x0c201f0004487f89 */ /* 0x000f2200000e0000 */
[----:B---3--:R-:W-:Y:S01]  /*b3c0*/  F2FP.PACK_AB R79, R168, R96 ;  /* 0x00000060a84f723e */ /* 0x008fe200000000ff */
[--C-:B------:R-:W-:Y:S02]  /*b3d0*/  FFMA.FTZ R189, R189, c[0x0][0x2d0], -R198.reuse ;  /* 0x0000b400bdbd7a23 */ /* 0x100fe400000108c6 */
[----:B------:R-:W-:Y:S02]  /*b3e0*/  FADD.FTZ R5, -R5, R165 ;  /* 0x000000a505057221 */ /* 0x000fe40000010100 */
[----:B------:R-:W-:Y:S01]  /*b3f0*/  FFMA.FTZ R186, R186, c[0x0][0x2d0], -R199 ;  /* 0x0000b400baba7a23 */ /* 0x000fe200000108c7 */
[----:B------:R-:W-:Y:S01]  /*b400*/  MUFU.EX2 R173, R173 ;  /* 0x000000ad00ad7308 */ /* 0x000fe20000000800 */
[----:B------:R-:W-:Y:S02]  /*b410*/  FMUL.FTZ R5, R5, c[0x0][0x2d0] ;  /* 0x0000b40005057a20 */ /* 0x000fe40000410000 */
[----:B------:R-:W-:Y:S02]  /*b420*/  FFMA.FTZ R180, R180, c[0x0][0x2d0], -R198 ;  /* 0x0000b400b4b47a23 */ /* 0x000fe400000108c6 */
[C---:B-1----:R-:W-:Y:S02]  /*b430*/  FMUL.FTZ R17, R71.reuse, R149 ;  /* 0x0000009547117220 */ /* 0x042fe40000410000 */
[----:B------:R-:W-:Y:S02]  /*b440*/  IMAD.MOV.U32 R149, RZ, RZ, R58 ;  /* 0x000000ffff957224 */ /* 0x000fe400078e003a */
[C---:B------:R-:W-:Y:S01]  /*b450*/  FMUL.FTZ R16, R71.reuse, R148 ;  /* 0x0000009447107220 */ /* 0x040fe20000410000 */
[----:B------:R1:W-:Y:S01]  /*b460*/  MUFU.EX2 R69, R5 ;  /* 0x0000000500457308 */ /* 0x0003e20000000800 */
[----:B------:R-:W-:Y:S02]  /*b470*/  FFMA.FTZ R172, R71, R243, R172 ;  /* 0x000000f347ac7223 */ /* 0x000fe400000100ac */
[----:B--2---:R-:W-:Y:S02]  /*b480*/  FMUL.FTZ R7, R70, R163 ;  /* 0x000000a346077220 */ /* 0x004fe40000410000 */
[----:B------:R-:W-:Y:S01]  /*b490*/  IMAD.MOV.U32 R163, RZ, RZ, R80 ;  /* 0x000000ffffa37224 */ /* 0x000fe200078e0050 */
[----:B----4-:R-:W-:Y:S01]  /*b4a0*/  FMNMX.FTZ R72, R72, R4, !PT ;  /* 0x0000000448487209 */ /* 0x010fe20007810000 */
[----:B------:R-:W-:Y:S01]  /*b4b0*/  FMUL.FTZ R19, R70, R151 ;  /* 0x0000009746137220 */ /* 0x000fe20000410000 */
[----:B------:R-:W-:Y:S02]  /*b4c0*/  MOV R151, R84 ;  /* 0x0000005400977202 */ /* 0x000fe40000000f00 */
[----:B------:R-:W2:Y:S01]  /*b4d0*/  MUFU.EX2 R99, R99 ;  /* 0x0000006300637308 */ /* 0x000ea20000000800 */
[C---:B------:R-:W-:Y:S01]  /*b4e0*/  FSETP.NEU.FTZ.AND P0, PT, R72.reuse, -INF , PT ;  /* 0xff8000004800780b */ /* 0x040fe20003f1d000 */
[----:B------:R-:W-:Y:S02]  /*b4f0*/  FMUL.FTZ R192, R72, c[0x0][0x2d0] ;  /* 0x0000b40048c07a20 */ /* 0x000fe40000410000 */
[----:B------:R-:W-:Y:S01]  /*b500*/  FMUL.FTZ R35, R70, R103 ;  /* 0x0000006746237220 */ /* 0x000fe20000410000 */
[----:B------:R-:W-:Y:S01]  /*b510*/  FSEL R4, R72, RZ, P0 ;  /* 0x000000ff48047208 */ /* 0x000fe20000000000 */
[----:B------:R-:W-:Y:S01]  /*b520*/  FMUL.FTZ R6, R70, R162 ;  /* 0x000000a246067220 */ /* 0x000fe20000410000 */
[----:B------:R-:W-:Y:S01]  /*b530*/  FSEL R192, R192, RZ, P0 ;  /* 0x000000ffc0c07208 */ /* 0x000fe20000000000 */
[----:B------:R-:W-:Y:S01]  /*b540*/  FADD.FTZ R172, R97, R172 ;  /* 0x000000ac61ac7221 */ /* 0x000fe20000010000 */
[----:B------:R-:W-:Y:S01]  /*b550*/  MOV R162, R40 ;  /* 0x0000002800a27202 */ /* 0x000fe20000000f00 */
[----:B------:R-:W-:Y:S01]  /*b560*/  MUFU.EX2 R98, R98 ;  /* 0x0000006200627308 */ /* 0x000fe20000000800 */
[----:B------:R-:W-:Y:S01]  /*b570*/  FADD.FTZ R4, -R4, R164 ;  /* 0x000000a404047221 */ /* 0x000fe20000010100 */
[----:B------:R-:W-:Y:S01]  /*b580*/  ISETP.GT.AND P0, PT, R244, UR4, PT ;  /* 0x00000004f4007c0c */ /* 0x000fe2000bf04270 */
[--C-:B------:R-:W-:Y:S01]  /*b590*/  FFMA.FTZ R175, R10, c[0x0][0x2d0], -R192.reuse ;  /* 0x0000b4000aaf7a23 */ /* 0x100fe200000108c0 */
[----:B------:R-:W-:Y:S01]  /*b5a0*/  IADD3 R244, R244, -0x1, RZ ;  /* 0xfffffffff4f47810 */ /* 0x000fe20007ffe0ff */
[----:B------:R-:W-:Y:S02]  /*b5b0*/  FMUL.FTZ R4, R4, c[0x0][0x2d0] ;  /* 0x0000b40004047a20 */ /* 0x000fe40000410000 */
[----:B-1----:R-:W-:Y:S02]  /*b5c0*/  FMUL.FTZ R5, R71, R161 ;  /* 0x000000a147057220 */ /* 0x002fe40000410000 */
[----:B------:R-:W-:Y:S01]  /*b5d0*/  IMAD.MOV.U32 R161, RZ, RZ, R81 ;  /* 0x000000ffffa17224 */ /* 0x000fe200078e0051 */
[----:B------:R1:W3:Y:S01]  /*b5e0*/  MUFU.EX2 R68, R4 ;  /* 0x0000000400447308 */ /* 0x0002e20000000800 */
[--C-:B------:R-:W-:Y:S02]  /*b5f0*/  FFMA.FTZ R167, R11, c[0x0][0x2d0], -R192.reuse ;  /* 0x0000b4000ba77a23 */ /* 0x100fe400000108c0 */
[--C-:B------:R-:W-:Y:S01]  /*b600*/  FFMA.FTZ R166, R14, c[0x0][0x2d0], -R192.reuse ;  /* 0x0000b4000ea67a23 */ /* 0x100fe200000108c0 */
[----:B--2---:R-:W-:Y:S01]  /*b610*/  F2FP.PACK_AB R64, R99, R173 ;  /* 0x000000ad6340723e */ /* 0x004fe200000000ff */
[----:B------:R-:W-:Y:S02]  /*b620*/  FFMA.FTZ R165, R15, c[0x0][0x2d0], -R192 ;  /* 0x0000b4000fa57a23 */ /* 0x000fe400000108c0 */
[----:B------:R-:W-:Y:S01]  /*b630*/  IMAD.MOV.U32 R148, RZ, RZ, R161 ;  /* 0x000000ffff947224 */ /* 0x000fe200078e00a1 */
[----:B------:R-:W-:Y:S01]  /*b640*/  MOV R161, R62 ;  /* 0x0000003e00a17202 */ /* 0x000fe20000000f00 */
[C---:B------:R-:W-:Y:S01]  /*b650*/  FMUL.FTZ R8, R69.reuse, R156 ;  /* 0x0000009c45087220 */ /* 0x040fe20000410000 */
[----:B------:R-:W2:Y:S01]  /*b660*/  MUFU.EX2 R170, R170 ;  /* 0x000000aa00aa7308 */ /* 0x000ea20000000800 */
[C---:B------:R-:W-:Y:S01]  /*b670*/  FMUL.FTZ R9, R69.reuse, R157 ;  /* 0x0000009d45097220 */ /* 0x040fe20000410000 */
[----:B------:R-:W-:Y:S01]  /*b680*/  MOV R157, R28 ;  /* 0x0000001c009d7202 */ /* 0x000fe20000000f00 */
[C---:B------:R-:W-:Y:S01]  /*b690*/  FMUL.FTZ R12, R69.reuse, R152 ;  /* 0x00000098450c7220 */ /* 0x040fe20000410000 */
[----:B------:R-:W-:Y:S01]  /*b6a0*/  MOV R152, R190 ;  /* 0x000000be00987202 */ /* 0x000fe20000000f00 */
[C---:B------:R-:W-:Y:S02]  /*b6b0*/  FMUL.FTZ R13, R69.reuse, R153 ;  /* 0x00000099450d7220 */ /* 0x040fe40000410000 */
[----:B------:R-:W-:Y:S02]  /*b6c0*/  FFMA.FTZ R164, R18, c[0x0][0x2d0], -R198 ;  /* 0x0000b40012a47a23 */ /* 0x000fe400000108c6 */
[----:B------:R-:W-:Y:S01]  /*b6d0*/  FMUL.FTZ R18, R70, R150 ;  /* 0x0000009646127220 */ /* 0x000fe20000410000 */
[----:B------:R-:W-:Y:S01]  /*b6e0*/  MUFU.EX2 R175, R175 ;  /* 0x000000af00af7308 */ /* 0x000fe20000000800 */
[----:B------:R-:W-:Y:S02]  /*b6f0*/  IMAD.MOV.U32 R150, RZ, RZ, R157 ;  /* 0x000000ffff967224 */ /* 0x000fe400078e009d */
[----:B------:R-:W-:Y:S02]  /*b700*/  FMUL.FTZ R24, R69, R140 ;  /* 0x0000008c45187220 */ /* 0x000fe40000410000 */
[----:B-1----:R-:W-:Y:S01]  /*b710*/  FMUL.FTZ R4, R71, R160 ;  /* 0x000000a047047220 */ /* 0x002fe20000410000 */
[----:B------:R-:W-:Y:S01]  /*b720*/  MOV R160, R82 ;  /* 0x0000005200a07202 */ /* 0x000fe20000000f00 */
[C---:B---3--:R-:W-:Y:S01]  /*b730*/  FMUL.FTZ R10, R68.reuse, R158 ;  /* 0x0000009e440a7220 */ /* 0x048fe20000410000 */
[----:B------:R-:W1:Y:S01]  /*b740*/  LDSM.16.MT88.4 R80, [R218+0x100] ;  /* 0x00010000da50783b */ /* 0x000e620000004200 */
[----:B------:R-:W-:Y:S01]  /*b750*/  MOV R158, R193 ;  /* 0x000000c1009e7202 */ /* 0x000fe20000000f00 */
[----:B------:R-:W3:Y:S01]  /*b760*/  MUFU.EX2 R167, R167 ;  /* 0x000000a700a77308 */ /* 0x000ee20000000800 */
[C---:B------:R-:W-:Y:S01]  /*b770*/  FMUL.FTZ R11, R68.reuse, R159 ;  /* 0x0000009f440b7220 */ /* 0x040fe20000410000 */
[-C--:B------:R-:W-:Y:S01]  /*b780*/  HMMA.16816.F32 R4, R76, R20.reuse, R4 ;  /* 0x000000144c04723c */ /* 0x080fe20000001804 */
[----:B------:R-:W-:Y:S01]  /*b790*/  FMUL.FTZ R14, R68, R154 ;  /* 0x0000009a440e7220 */ /* 0x000fe20000410000 */
[----:B------:R-:W-:Y:S01]  /*b7a0*/  MOV R154, R158 ;  /* 0x0000009e009a7202 */ /* 0x000fe20000000f00 */
[----:B------:R-:W-:Y:S01]  /*b7b0*/  IMAD.MOV.U32 R158, RZ, RZ, R91 ;  /* 0x000000ffff9e7224 */ /* 0x000fe200078e005b */
[----:B--2---:R-:W-:Y:S01]  /*b7c0*/  F2FP.PACK_AB R66, R170, R98 ;  /* 0x00000062aa42723e */ /* 0x004fe200000000ff */
[C---:B------:R-:W-:Y:S01]  /*b7d0*/  FMUL.FTZ R15, R68.reuse, R155 ;  /* 0x0000009b440f7220 */ /* 0x040fe20000410000 */
[----:B------:R-:W-:Y:S01]  /*b7e0*/  MOV R155, R162 ;  /* 0x000000a2009b7202 */ /* 0x000fe20000000f00 */
[C---:B------:R-:W-:Y:S01]  /*b7f0*/  FMUL.FTZ R25, R69.reuse, R141 ;  /* 0x0000008d45197220 */ /* 0x040fe20000410000 */
[----:B------:R-:W-:Y:S01]  /*b800*/  MUFU.EX2 R166, R166 ;  /* 0x000000a600a67308 */ /* 0x000fe20000000800 */
[----:B------:R-:W-:Y:S03]  /*b810*/  MOV R162, R59 ;  /* 0x0000003b00a27202 */ /* 0x000fe60000000f00 */
[C---:B------:R-:W-:Y:S01]  /*b820*/  FMUL.FTZ R26, R68.reuse, R142 ;  /* 0x0000008e441a7220 */ /* 0x040fe20000410000 */
[----:B------:R-:W-:Y:S01]  /*b830*/  MOV R157, R160 ;  /* 0x000000a0009d7202 */ /* 0x000fe20000000f00 */
[----:B------:R-:W-:Y:S02]  /*b840*/  IMAD.MOV.U32 R160, RZ, RZ, R63 ;  /* 0x000000ffffa07224 */ /* 0x000fe400078e003f */
[C---:B------:R-:W-:Y:S02]  /*b850*/  FMUL.FTZ R27, R68.reuse, R143 ;  /* 0x0000008f441b7220 */ /* 0x040fe40000410000 */
[----:B------:R-:W2:Y:S01]  /*b860*/  MUFU.EX2 R165, R165 ;  /* 0x000000a500a57308 */ /* 0x000ea20000000800 */
[C---:B------:R-:W-:Y:S02]  /*b870*/  FMUL.FTZ R28, R69.reuse, R136 ;  /* 0x00000088451c7220 */ /* 0x040fe40000410000 */
[----:B------:R-:W-:Y:S01]  /*b880*/  FMUL.FTZ R29, R69, R137 ;  /* 0x00000089451d7220 */ /* 0x000fe20000410000 */
[----:B---3--:R-:W-:Y:S01]  /*b890*/  F2FP.PACK_AB R65, R167, R175 ;  /* 0x000000afa741723e */ /* 0x008fe200000000ff */
[C---:B------:R-:W-:Y:S02]  /*b8a0*/  FMUL.FTZ R30, R68.reuse, R138 ;  /* 0x0000008a441e7220 */ /* 0x040fe40000410000 */
[----:B------:R-:W-:Y:S02]  /*b8b0*/  FMUL.FTZ R31, R68, R139 ;  /* 0x0000008b441f7220 */ /* 0x000fe40000410000 */
[----:B------:R-:W-:Y:S01]  /*b8c0*/  IMAD.MOV.U32 R159, RZ, RZ, R188 ;  /* 0x000000ffff9f7224 */ /* 0x000fe200078e00bc */
[----:B------:R3:W-:Y:S01]  /*b8d0*/  MUFU.EX2 R136, R51 ;  /* 0x0000003300887308 */ /* 0x0007e20000000800 */
[--C-:B------:R-:W-:Y:S02]  /*b8e0*/  FFMA.FTZ R188, R32, c[0x0][0x2d0], -R199.reuse ;  /* 0x0000b40020bc7a23 */ /* 0x100fe400000108c7 */
[----:B------:R-:W-:Y:S02]  /*b8f0*/  FMUL.FTZ R32, R71, R100 ;  /* 0x0000006447207220 */ /* 0x000fe40000410000 */
[----:B------:R-:W-:Y:S02]  /*b900*/  FFMA.FTZ R190, R33, c[0x0][0x2d0], -R199 ;  /* 0x0000b40021be7a23 */ /* 0x000fe400000108c7 */
[----:B------:R-:W-:Y:S02]  /*b910*/  FMUL.FTZ R33, R71, R101 ;  /* 0x0000006547217220 */ /* 0x000fe40000410000 */
[----:B------:R-:W-:Y:S01]  /*b920*/  FFMA.FTZ R193, R34, c[0x0][0x2d0], -R198 ;  /* 0x0000b40022c17a23 */ /* 0x000fe200000108c6 */
[----:B------:R-:W-:Y:S01]  /*b930*/  MUFU.EX2 R171, R171 ;  /* 0x000000ab00ab7308 */ /* 0x000fe20000000800 */
[----:B------:R-:W-:Y:S02]  /*b940*/  FMUL.FTZ R34, R70, R102 ;  /* 0x0000006646227220 */ /* 0x000fe40000410000 */
[----:B------:R-:W-:Y:S01]  /*b950*/  FMUL.FTZ R40, R69, R104 ;  /* 0x0000006845287220 */ /* 0x000fe20000410000 */
[----:B--2---:R-:W-:Y:S01]  /*b960*/  F2FP.PACK_AB R67, R165, R166 ;  /* 0x000000a6a543723e */ /* 0x004fe200000000ff */
[C---:B------:R-:W-:Y:S02]  /*b970*/  FMUL.FTZ R42, R68.reuse, R106 ;  /* 0x0000006a442a7220 */ /* 0x040fe40000410000 */
[C---:B------:R-:W-:Y:S02]  /*b980*/  FMUL.FTZ R43, R68.reuse, R107 ;  /* 0x0000006b442b7220 */ /* 0x040fe40000410000 */
[----:B------:R-:W-:Y:S01]  /*b990*/  IMAD.MOV.U32 R156, RZ, RZ, R41 ;  /* 0x000000ffff9c7224 */ /* 0x000fe200078e0029 */
[----:B------:R-:W-:Y:S01]  /*b9a0*/  MUFU.EX2 R178, R178 ;  /* 0x000000b200b27308 */ /* 0x000fe20000000800 */
[C---:B------:R-:W-:Y:S01]  /*b9b0*/  HMMA.16816.F32 R8, R64.reuse, R20, R8 ;  /* 0x000000144008723c */ /* 0x040fe20000001808 */
[----:B------:R-:W-:Y:S02]  /*b9c0*/  FMUL.FTZ R41, R69, R105 ;  /* 0x0000006945297220 */ /* 0x000fe40000410000 */
[----:B------:R-:W-:Y:S01]  /*b9d0*/  IMAD.MOV.U32 R141, RZ, RZ, R159 ;  /* 0x000000ffff8d7224 */ /* 0x000fe200078e009f */
[----:B------:R-:W-:Y:S01]  /*b9e0*/  MOV R159, R46 ;  /* 0x0000002e009f7202 */ /* 0x000fe20000000f00 */
[----:B------:R-:W-:Y:S01]  /*b9f0*/  FMUL.FTZ R46, R68, R110 ;  /* 0x0000006e442e7220 */ /* 0x000fe20000410000 */
[----:B------:R-:W-:Y:S01]  /*ba00*/  MOV R140, R156 ;  /* 0x0000009c008c7202 */ /* 0x000fe20000000f00 */
[C---:B------:R-:W-:Y:S01]  /*ba10*/  FMUL.FTZ R21, R71.reuse, R145 ;  /* 0x0000009147157220 */ /* 0x040fe20000410000 */
[-C--:B------:R-:W-:Y:S01]  /*ba20*/  HMMA.16816.F32 R12, R64, R22.reuse, R12 ;  /* 0x00000016400c723c */ /* 0x080fe2000000180c */
[----:B------:R-:W-:Y:S03]  /*ba30*/  MUFU.EX2 R164, R164 ;  /* 0x000000a400a47308 */ /* 0x000fe60000000800 */
[----:B------:R-:W-:Y:S01]  /*ba40*/  FMUL.FTZ R20, R71, R144 ;  /* 0x0000009047147220 */ /* 0x000fe20000410000 */
[----:B------:R-:W-:Y:S01]  /*ba50*/  MOV R145, R86 ;  /* 0x0000005600917202 */ /* 0x000fe20000000f00 */
[----:B------:R-:W-:Y:S01]  /*ba60*/  IMAD.MOV.U32 R144, RZ, RZ, R47 ;  /* 0x000000ffff907224 */ /* 0x000fe200078e002f */
[----:B------:R-:W-:Y:S01]  /*ba70*/  MOV R143, R141 ;  /* 0x0000008d008f7202 */ /* 0x000fe20000000f00 */
[C---:B------:R-:W-:Y:S01]  /*ba80*/  HMMA.16816.F32 R16, R76.reuse, R22, R16 ;  /* 0x000000164c10723c */ /* 0x040fe20000001810 */
[----:B------:R-:W-:Y:S02]  /*ba90*/  IMAD.MOV.U32 R156, RZ, RZ, R163 ;  /* 0x000000ffff9c7224 */ /* 0x000fe400078e00a3 */
[----:B------:R-:W-:Y:S01]  /*baa0*/  MUFU.EX2 R182, R182 ;  /* 0x000000b600b67308 */ /* 0x000fe20000000800 */
[----:B------:R-:W-:Y:S01]  /*bab0*/  MOV R163, R45 ;  /* 0x0000002d00a37202 */ /* 0x000fe20000000f00 */
[C---:B------:R-:W-:Y:S02]  /*bac0*/  FMUL.FTZ R45, R69.reuse, R109 ;  /* 0x0000006d452d7220 */ /* 0x040fe40000410000 */
[C---:B------:R-:W-:Y:S02]  /*bad0*/  FMUL.FTZ R22, R70.reuse, R146 ;  /* 0x0000009246167220 */ /* 0x040fe40000410000 */
[----:B------:R-:W-:Y:S03]  /*bae0*/  FMUL.FTZ R23, R70, R147 ;  /* 0x0000009346177220 */ /* 0x000fe60000410000 */
[----:B------:R-:W-:Y:S01]  /*baf0*/  FMUL.FTZ R47, R68, R111 ;  /* 0x0000006f442f7220 */ /* 0x000fe20000410000 */
[----:B------:R-:W-:Y:S01]  /*bb00*/  MUFU.EX2 R188, R188 ;  /* 0x000000bc00bc7308 */ /* 0x000fe20000000800 */
[----:B------:R-:W-:Y:S02]  /*bb10*/  IMAD.MOV.U32 R142, RZ, RZ, R44 ;  /* 0x000000ffff8e7224 */ /* 0x000fe400078e002c */
[-C--:B------:R-:W-:Y:S01]  /*bb20*/  HMMA.16816.F32 R20, R76, R36.reuse, R20 ;  /* 0x000000244c14723c */ /* 0x080fe20000001814 */
[----:B------:R-:W-:Y:S02]  /*bb30*/  FMUL.FTZ R44, R69, R108 ;  /* 0x0000006c452c7220 */ /* 0x000fe40000410000 */
[----:B---3--:R-:W-:Y:S02]  /*bb40*/  FMUL.FTZ R51, R70, R115 ;  /* 0x0000007346337220 */ /* 0x008fe40000410000 */
[--C-:B------:R-:W-:Y:S02]  /*bb50*/  FFMA.FTZ R137, R50, c[0x0][0x2d0], -R195.reuse ;  /* 0x0000b40032897a23 */ /* 0x100fe400000108c3 */
[----:B------:R-:W-:Y:S01]  /*bb60*/  MUFU.EX2 R190, R190 ;  /* 0x000000be00be7308 */ /* 0x000fe20000000800 */
[C---:B------:R-:W-:Y:S01]  /*bb70*/  HMMA.16816.F32 R24, R64.reuse, R36, R24 ;  /* 0x000000244018723c */ /* 0x040fe20000001818 */
[----:B------:R-:W-:Y:S03]  /*bb80*/  FMUL.FTZ R50, R70, R114 ;  /* 0x0000007246327220 */ /* 0x000fe60000410000 */
[----:B------:R-:W-:Y:S02]  /*bb90*/  FFMA.FTZ R104, R48, c[0x0][0x2d0], -R195 ;  /* 0x0000b40030687a23 */ /* 0x000fe400000108c3 */
[C---:B------:R-:W-:Y:S02]  /*bba0*/  FMUL.FTZ R48, R71.reuse, R112 ;  /* 0x0000007047307220 */ /* 0x040fe40000410000 */
[-C--:B------:R-:W-:Y:S01]  /*bbb0*/  HMMA.16816.F32 R28, R64, R38.reuse, R28 ;  /* 0x00000026401c723c */ /* 0x080fe2000000181c */
[----:B------:R-:W-:Y:S03]  /*bbc0*/  MUFU.EX2 R193, R193 ;  /* 0x000000c100c17308 */ /* 0x000fe60000000800 */
[C---:B------:R-:W-:Y:S02]  /*bbd0*/  FMUL.FTZ R36, R71.reuse, R132 ;  /* 0x0000008447247220 */ /* 0x040fe40000410000 */
[----:B------:R-:W-:Y:S02]  /*bbe0*/  IMAD.MOV.U32 R146, RZ, RZ, R87 ;  /* 0x000000ffff927224 */ /* 0x000fe400078e0057 */
[C---:B------:R-:W-:Y:S01]  /*bbf0*/  HMMA.16816.F32 R32, R76.reuse, R38, R32 ;  /* 0x000000264c20723c */ /* 0x040fe20000001820 */
[----:B------:R-:W-:Y:S02]  /*bc00*/  IMAD.MOV.U32 R147, RZ, RZ, R85 ;  /* 0x000000ffff937224 */ /* 0x000fe400078e0055 */
[----:B------:R2:W-:Y:S01]  /*bc10*/  MUFU.EX2 R132, R49 ;  /* 0x0000003100847308 */ /* 0x0005e20000000800 */
[----:B------:R-:W-:Y:S01]  /*bc20*/  FMUL.FTZ R37, R71, R133 ;  /* 0x0000008547257220 */ /* 0x000fe20000410000 */
[----:B------:R-:W3:Y:S01]  /*bc30*/  LDSM.16.MT88.4 R84, [R225+0x900] ;  /* 0x00090000e154783b */ /* 0x000ee20000004200 */
[--C-:B------:R-:W-:Y:S02]  /*bc40*/  FFMA.FTZ R106, R57, c[0x0][0x2d0], -R192.reuse ;  /* 0x0000b400396a7a23 */ /* 0x100fe400000108c0 */
[C---:B------:R-:W-:Y:S04]  /*bc50*/  FMUL.FTZ R38, R70.reuse, R134 ;  /* 0x0000008646267220 */ /* 0x040fe80000410000 */
[----:B------:R-:W-:Y:S01]  /*bc60*/  FMUL.FTZ R39, R70, R135 ;  /* 0x0000008746277220 */ /* 0x000fe20000410000 */
[----:B------:R-:W-:Y:S01]  /*bc70*/  MUFU.EX2 R196, R196 ;  /* 0x000000c400c47308 */ /* 0x000fe20000000800 */
[----:B------:R-:W-:Y:S02]  /*bc80*/  FFMA.FTZ R109, R88, c[0x0][0x2d0], -R192 ;  /* 0x0000b400586d7a23 */ /* 0x000fe400000108c0 */
[--C-:B------:R-:W-:Y:S02]  /*bc90*/  FFMA.FTZ R110, R89, c[0x0][0x2d0], -R199.reuse ;  /* 0x0000b400596e7a23 */ /* 0x100fe400000108c7 */
[----:B------:R-:W-:Y:S01]  /*bca0*/  IMAD.MOV.U32 R141, RZ, RZ, R92 ;  /* 0x000000ffff8d7224 */ /* 0x000fe200078e005c */
[-C--:B------:R-:W-:Y:S01]  /*bcb0*/  HMMA.16816.F32 R36, R76, R52.reuse, R36 ;  /* 0x000000344c24723c */ /* 0x080fe20000001824 */
[----:B------:R-:W-:Y:S02]  /*bcc0*/  FMUL.FTZ R57, R69, R117 ;  /* 0x0000007545397220 */ /* 0x000fe40000410000 */
[--C-:B------:R-:W-:Y:S01]  /*bcd0*/  FFMA.FTZ R107, R56, c[0x0][0x2d0], -R192.reuse ;  /* 0x0000b400386b7a23 */ /* 0x100fe200000108c0 */
[----:B------:R-:W4:Y:S01]  /*bce0*/  MUFU.EX2 R137, R137 ;  /* 0x0000008900897308 */ /* 0x000f220000000800 */
[--C-:B------:R-:W-:Y:S02]  /*bcf0*/  FFMA.FTZ R117, R94, c[0x0][0x2d0], -R199.reuse ;  /* 0x0000b4005e757a23 */ /* 0x100fe400000108c7 */
[----:B------:R-:W-:Y:S01]  /*bd00*/  FFMA.FTZ R105, R152, c[0x0][0x2d0], -R199 ;  /* 0x0000b40098697a23 */ /* 0x000fe200000108c7 */
[C---:B------:R-:W-:Y:S01]  /*bd10*/  HMMA.16816.F32 R40, R64.reuse, R52, R40 ;  /* 0x000000344028723c */ /* 0x040fe20000001828 */
[----:B--2---:R-:W-:Y:S03]  /*bd20*/  FMUL.FTZ R49, R71, R113 ;  /* 0x0000007147317220 */ /* 0x004fe60000410000 */
[----:B------:R-:W-:Y:S01]  /*bd30*/  FMUL.FTZ R56, R69, R116 ;  /* 0x0000007445387220 */ /* 0x000fe20000410000 */
[----:B------:R-:W-:Y:S01]  /*bd40*/  MOV R152, R90 ;  /* 0x0000005a00987202 */ /* 0x000fe20000000f00 */
[----:B------:R-:W-:Y:S01]  /*bd50*/  MUFU.EX2 R104, R104 ;  /* 0x0000006800687308 */ /* 0x000fe20000000800 */
[----:B------:R-:W2:Y:S01]  /*bd60*/  LDSM.16.MT88.4 R88, [R220+0x900] ;  /* 0x00090000dc58783b */ /* 0x000ea20000004200 */
[-C--:B------:R-:W-:Y:S01]  /*bd70*/  HMMA.16816.F32 R44, R64, R54.reuse, R44 ;  /* 0x00000036402c723c */ /* 0x080fe2000000182c */
[C---:B------:R-:W-:Y:S03]  /*bd80*/  FMUL.FTZ R52, R71.reuse, R128 ;  /* 0x0000008047347220 */ /* 0x040fe60000410000 */
[----:B------:R-:W-:Y:S02]  /*bd90*/  FMUL.FTZ R53, R71, R129 ;  /* 0x0000008147357220 */ /* 0x000fe40000410000 */
[C---:B------:R-:W-:Y:S02]  /*bda0*/  FMUL.FTZ R58, R68.reuse, R118 ;  /* 0x00000076443a7220 */ /* 0x040fe40000410000 */
[----:B------:R-:W-:Y:S01]  /*bdb0*/  MUFU.EX2 R106, R106 ;  /* 0x0000006a006a7308 */ /* 0x000fe20000000800 */
[C---:B------:R-:W-:Y:S03]  /*bdc0*/  HMMA.16816.F32 R48, R76.reuse, R54, R48 ;  /* 0x000000364c30723c */ /* 0x040fe60000001830 */
[----:B------:R-:W-:Y:S02]  /*bdd0*/  FMUL.FTZ R59, R68, R119 ;  /* 0x00000077443b7220 */ /* 0x000fe40000410000 */
[----:B------:R-:W-:Y:S02]  /*bde0*/  IMAD.MOV.U32 R153, RZ, RZ, R61 ;  /* 0x000000ffff997224 */ /* 0x000fe400078e003d */
[C---:B------:R-:W-:Y:S02]  /*bdf0*/  FMUL.FTZ R54, R70.reuse, R130 ;  /* 0x0000008246367220 */ /* 0x040fe40000410000 */
[----:B------:R-:W-:Y:S01]  /*be00*/  FMUL.FTZ R55, R70, R131 ;  /* 0x0000008346377220 */ /* 0x000fe20000410000 */
[----:B------:R-:W5:Y:S02]  /*be10*/  MUFU.EX2 R107, R107 ;  /* 0x0000006b006b7308 */ /* 0x000f640000000800 */
[C---:B------:R-:W-:Y:S02]  /*be20*/  FMUL.FTZ R61, R69.reuse, R121 ;  /* 0x00000079453d7220 */ /* 0x040fe40000410000 */
[----:B------:R-:W-:Y:S02]  /*be30*/  FFMA.FTZ R108, R60, c[0x0][0x2d0], -R192 ;  /* 0x0000b4003c6c7a23 */ /* 0x000fe400000108c0 */
[-C--:B-1----:R-:W-:Y:S01]  /*be40*/  HMMA.16816.F32 R52, R76, R80.reuse, R52 ;  /* 0x000000504c34723c */ /* 0x082fe20000001834 */
[----:B------:R-:W-:Y:S02]  /*be50*/  FMUL.FTZ R60, R69, R120 ;  /* 0x00000078453c7220 */ /* 0x000fe40000410000 */
[C---:B------:R-:W-:Y:S01]  /*be60*/  FMUL.FTZ R62, R68.reuse, R122 ;  /* 0x0000007a443e7220 */ /* 0x040fe20000410000 */
[----:B------:R-:W-:Y:S01]  /*be70*/  MUFU.EX2 R108, R108 ;  /* 0x0000006c006c7308 */ /* 0x000fe20000000800 */
[----:B------:R-:W-:Y:S02]  /*be80*/  FMUL.FTZ R63, R68, R123 ;  /* 0x0000007b443f7220 */ /* 0x000fe40000410000 */
[----:B------:R-:W-:Y:S01]  /*be90*/  FFMA.FTZ R116, R147, c[0x0][0x2d0], -R198 ;  /* 0x0000b40093747a23 */ /* 0x000fe200000108c6 */
[C---:B------:R-:W-:Y:S01]  /*bea0*/  HMMA.16816.F32 R56, R64.reuse, R80, R56 ;  /* 0x000000504038723c */ /* 0x040fe20000001838 */
[----:B------:R-:W-:Y:S03]  /*beb0*/  MOV R147, R144 ;  /* 0x0000009000937202 */ /* 0x000fe60000000f00 */
[----:B------:R-:W-:Y:S01]  /*bec0*/  MOV R144, R93 ;  /* 0x0000005d00907202 */ /* 0x000fe20000000f00 */
[----:B------:R-:W-:Y:S01]  /*bed0*/  FFMA.FTZ R246, R246, c[0x0][0x2d0], -R192 ;  /* 0x0000b400f6f67a23 */ /* 0x000fe200000108c0 */
[----:B------:R-:W1:Y:S01]  /*bee0*/  MUFU.EX2 R109, R109 ;  /* 0x0000006d006d7308 */ /* 0x000e620000000800 */
[----:B----4-:R-:W-:Y:S01]  /*bef0*/  F2FP.PACK_AB R80, R137, R136 ;  /* 0x000000888950723e */ /* 0x010fe200000000ff */
[-C--:B------:R-:W-:Y:S01]  /*bf00*/  HMMA.16816.F32 R60, R64, R82.reuse, R60 ;  /* 0x00000052403c723c */ /* 0x080fe2000000183c */
[----:B------:R-:W-:Y:S03]  /*bf10*/  FFMA.FTZ R111, R142, c[0x0][0x2d0], -R198 ;  /* 0x0000b4008e6f7a23 */ /* 0x000fe600000108c6 */
[----:B-----5:R-:W-:Y:S01]  /*bf20*/  F2FP.PACK_AB R81, R107, R106 ;  /* 0x0000006a6b51723e */ /* 0x020fe200000000ff */
[----:B------:R-:W-:Y:S01]  /*bf30*/  IMAD.MOV.U32 R142, RZ, RZ, R146 ;  /* 0x000000ffff8e7224 */ /* 0x000fe200078e0092 */
[----:B------:R-:W-:Y:S01]  /*bf40*/  MOV R146, R148 ;  /* 0x0000009400927202 */ /* 0x000fe20000000f00 */
[C---:B------:R-:W-:Y:S01]  /*bf50*/  FMUL.FTZ R64, R71.reuse, R124 ;  /* 0x0000007c47407220 */ /* 0x040fe20000410000 */
[----:B------:R-:W-:Y:S01]  /*bf60*/  MUFU.EX2 R105, R105 ;  /* 0x0000006900697308 */ /* 0x000fe20000000800 */
[----:B------:R-:W-:Y:S03]  /*bf70*/  FMUL.FTZ R65, R71, R125 ;  /* 0x0000007d47417220 */ /* 0x000fe60000410000 */
[C---:B------:R-:W-:Y:S02]  /*bf80*/  FMUL.FTZ R66, R70.reuse, R126 ;  /* 0x0000007e46427220 */ /* 0x040fe40000410000 */
[----:B------:R-:W-:Y:S02]  /*bf90*/  FMUL.FTZ R67, R70, R127 ;  /* 0x0000007f46437220 */ /* 0x000fe40000410000 */
[----:B------:R-:W-:Y:S01]  /*bfa0*/  IMAD.MOV.U32 R148, RZ, RZ, R155 ;  /* 0x000000ffff947224 */ /* 0x000fe200078e009b */
[----:B------:R-:W-:Y:S01]  /*bfb0*/  MOV R155, R95 ;  /* 0x0000005f009b7202 */ /* 0x000fe20000000f00 */
[----:B------:R-:W-:Y:S01]  /*bfc0*/  MUFU.EX2 R110, R110 ;  /* 0x0000006e006e7308 */ /* 0x000fe20000000800 */
[----:B------:R-:W4:Y:S01]  /*bfd0*/  LDSM.16.MT88.4 R92, [R219+0x900] ;  /* 0x00090000db5c783b */ /* 0x000f220000004200 */
[----:B------:R-:W-:Y:S01]  /*bfe0*/  FFMA.FTZ R211, R211, c[0x0][0x2d0], -R192 ;  /* 0x0000b400d3d37a23 */ /* 0x000fe200000108c0 */
[----:B------:R-:W-:Y:S01]  /*bff0*/  HMMA.16816.F32 R64, R76, R82, R64 ;  /* 0x000000524c40723c */ /* 0x000fe20000001840 */
[----:B------:R-:W-:Y:S02]  /*c000*/  FFMA.FTZ R118, R143, c[0x0][0x2d0], -R199 ;  /* 0x0000b4008f767a23 */ /* 0x000fe400000108c7 */
[--C-:B------:R-:W-:Y:S02]  /*c010*/  FFMA.FTZ R119, R142, c[0x0][0x2d0], -R198.reuse ;  /* 0x0000b4008e777a23 */ /* 0x100fe400000108c6 */
[----:B------:R-:W-:Y:S02]  /*c020*/  FFMA.FTZ R128, R251, c[0x0][0x2d0], -R198 ;  /* 0x0000b400fb807a23 */ /* 0x000fe400000108c6 */
[----:B------:R-:W-:Y:S01]  /*c030*/  F2FP.PACK_AB R76, R178, R171 ;  /* 0x000000abb24c723e */ /* 0x000fe200000000ff */
[----:B------:R-:W-:Y:S01]  /*c040*/  MUFU.EX2 R111, R111 ;  /* 0x0000006f006f7308 */ /* 0x000fe20000000800 */
[----:B------:R-:W-:Y:S03]  /*c050*/  F2FP.PACK_AB R77, R182, R164 ;  /* 0x000000a4b64d723e */ /* 0x000fe600000000ff */
[----:B------:R-:W-:Y:S01]  /*c060*/  F2FP.PACK_AB R78, R190, R188 ;  /* 0x000000bcbe4e723e */ /* 0x000fe200000000ff */
[--C-:B------:R-:W-:Y:S01]  /*c070*/  FFMA.FTZ R129, R141, c[0x0][0x2d0], -R195.reuse ;  /* 0x0000b4008d817a23 */ /* 0x100fe200000108c3 */
[----:B------:R-:W-:Y:S01]  /*c080*/  F2FP.PACK_AB R79, R196, R193 ;  /* 0x000000c1c44f723e */ /* 0x000fe200000000ff */
[--C-:B------:R-:W-:Y:S01]  /*c090*/  FFMA.FTZ R208, R208, c[0x0][0x2d0], -R192.reuse ;  /* 0x0000b400d0d07a23 */ /* 0x100fe200000108c0 */
[----:B------:R-:W-:Y:S01]  /*c0a0*/  F2FP.PACK_AB R82, R104, R132 ;  /* 0x000000846852723e */ /* 0x000fe200000000ff */
[----:B------:R-:W-:Y:S01]  /*c0b0*/  FFMA.FTZ R205, R205, c[0x0][0x2d0], -R192 ;  /* 0x0000b400cdcd7a23 */ /* 0x000fe200000108c0 */
[----:B-1----:R-:W-:Y:S01]  /*c0c0*/  F2FP.PACK_AB R83, R109, R108 ;  /* 0x0000006c6d53723e */ /* 0x002fe200000000ff */
[----:B------:R-:W-:Y:S01]  /*c0d0*/  MUFU.EX2 R116, R116 ;  /* 0x0000007400747308 */ /* 0x000fe20000000800 */
[--C-:B------:R-:W-:Y:S01]  /*c0e0*/  FFMA.FTZ R130, R140, c[0x0][0x2d0], -R195.reuse ;  /* 0x0000b4008c827a23 */ /* 0x100fe200000108c3 */
[-C--:B---3--:R-:W-:Y:S01]  /*c0f0*/  HMMA.16816.F32 R4, R76, R84.reuse, R4 ;  /* 0x000000544c04723c */ /* 0x088fe20000001804 */
[--C-:B------:R-:W-:Y:S02]  /*c100*/  FFMA.FTZ R131, R147, c[0x0][0x2d0], -R195.reuse ;  /* 0x0000b40093837a23 */ /* 0x100fe400000108c3 */
[----:B------:R-:W-:Y:S02]  /*c110*/  FFMA.FTZ R251, R146, c[0x0][0x2d0], -R195 ;  /* 0x0000b40092fb7a23 */ /* 0x000fe400000108c3 */
[----:B------:R-:W-:Y:S02]  /*c120*/  FFMA.FTZ R173, R69, R241, R173 ;  /* 0x000000f145ad7223 */ /* 0x000fe400000100ad */
[----:B------:R-:W-:Y:S01]  /*c130*/  FADD.FTZ R172, R74, R172 ;  /* 0x000000ac4aac7221 */ /* 0x000fe20000010000 */
[C---:B------:R-:W-:Y:S01]  /*c140*/  HMMA.16816.F32 R8, R80.reuse, R84, R8 ;  /* 0x000000545008723c */ /* 0x040fe20000001808 */
[----:B------:R-:W-:Y:S03]  /*c150*/  MUFU.EX2 R117, R117 ;  /* 0x0000007500757308 */ /* 0x000fe60000000800 */
[----:B------:R-:W-:Y:S02]  /*c160*/  FADD.FTZ R173, R99, R173 ;  /* 0x000000ad63ad7221 */ /* 0x000fe40000010000 */
[----:B------:R-:W-:Y:S02]  /*c170*/  FFMA.FTZ R175, R68, R240, R175 ;  /* 0x000000f044af7223 */ /* 0x000fe400000100af */
[-C--:B------:R-:W-:Y:S01]  /*c180*/  HMMA.16816.F32 R12, R80, R86.reuse, R12 ;  /* 0x00000056500c723c */ /* 0x080fe2000000180c */
[----:B------:R-:W-:Y:S02]  /*c190*/  FADD.FTZ R173, R98, R173 ;  /* 0x000000ad62ad7221 */ /* 0x000fe40000010000 */
[----:B------:R-:W-:Y:S01]  /*c1a0*/  MUFU.EX2 R118, R118 ;  /* 0x0000007600767308 */ /* 0x000fe20000000800 */
[----:B------:R-:W-:Y:S02]  /*c1b0*/  FADD.FTZ R172, R75, R172 ;  /* 0x000000ac4bac7221 */ /* 0x000fe40000010000 */
[----:B------:R-:W-:Y:S02]  /*c1c0*/  FADD.FTZ R173, R170, R173 ;  /* 0x000000adaaad7221 */ /* 0x000fe40000010000 */
[C---:B------:R-:W-:Y:S01]  /*c1d0*/  HMMA.16816.F32 R16, R76.reuse, R86, R16 ;  /* 0x000000564c10723c */ /* 0x040fe20000001810 */
[----:B------:R-:W1:Y:S03]  /*c1e0*/  LDSM.16.MT88.4 R84, [R218+0x900] ;  /* 0x00090000da54783b */ /* 0x000e660000004200 */
[----:B------:R-:W-:Y:S01]  /*c1f0*/  FADD.FTZ R175, R167, R175 ;  /* 0x000000afa7af7221 */ /* 0x000fe20000010000 */
[----:B------:R-:W-:Y:S01]  /*c200*/  MUFU.EX2 R119, R119 ;  /* 0x0000007700777308 */ /* 0x000fe20000000800 */
[----:B------:R-:W-:Y:S02]  /*c210*/  FADD.FTZ R172, R171, R172 ;  /* 0x000000acabac7221 */ /* 0x000fe40000010000 */
[-C--:B--2---:R-:W-:Y:S01]  /*c220*/  HMMA.16816.F32 R20, R76, R88.reuse, R20 ;  /* 0x000000584c14723c */ /* 0x084fe20000001814 */
[----:B------:R-:W-:Y:S03]  /*c230*/  FADD.FTZ R173, R136, R173 ;  /* 0x000000ad88ad7221 */ /* 0x000fe60000010000 */
[----:B------:R-:W-:Y:S02]  /*c240*/  FFMA.FTZ R174, R70, R242, R174 ;  /* 0x000000f246ae7223 */ /* 0x000fe400000100ae */
[----:B------:R-:W-:Y:S01]  /*c250*/  FADD.FTZ R175, R166, R175 ;  /* 0x000000afa6af7221 */ /* 0x000fe20000010000 */
[----:B------:R-:W-:Y:S01]  /*c260*/  MUFU.EX2 R128, R128 ;  /* 0x0000008000807308 */ /* 0x000fe20000000800 */
[C---:B------:R-:W-:Y:S01]  /*c270*/  HMMA.16816.F32 R24, R80.reuse, R88, R24 ;  /* 0x000000585018723c */ /* 0x040fe20000001818 */
[----:B------:R-:W-:Y:S03]  /*c280*/  MOV R166, R2 ;  /* 0x0000000200a67202 */ /* 0x000fe60000000f00 */
[----:B------:R-:W-:Y:S02]  /*c290*/  FADD.FTZ R172, R178, R172 ;  /* 0x000000acb2ac7221 */ /* 0x000fe40000010000 */
[----:B------:R-:W-:Y:S02]  /*c2a0*/  FADD.FTZ R173, R137, R173 ;  /* 0x000000ad89ad7221 */ /* 0x000fe40000010000 */
[-C--:B------:R-:W-:Y:S01]  /*c2b0*/  HMMA.16816.F32 R28, R80, R90.reuse, R28 ;  /* 0x0000005a501c723c */ /* 0x080fe2000000181c */
[----:B------:R-:W-:Y:S01]  /*c2c0*/  FFMA.FTZ R88, R145, c[0x0][0x2d0], -R199 ;  /* 0x0000b40091587a23 */ /* 0x000fe200000108c7 */
[----:B------:R-:W2:Y:S02]  /*c2d0*/  MUFU.EX2 R129, R129 ;  /* 0x0000008100817308 */ /* 0x000ea40000000800 */
[----:B------:R-:W-:Y:S02]  /*c2e0*/  FADD.FTZ R174, R169, R174 ;  /* 0x000000aea9ae7221 */ /* 0x000fe40000010000 */
[----:B------:R-:W-:Y:S01]  /*c2f0*/  FADD.FTZ R175, R165, R175 ;  /* 0x000000afa5af7221 */ /* 0x000fe20000010000 */
[----:B------:R-:W-:Y:S01]  /*c300*/  MOV R165, R0 ;  /* 0x0000000000a57202 */ /* 0x000fe20000000f00 */
[C---:B------:R-:W-:Y:S01]  /*c310*/  HMMA.16816.F32 R32, R76.reuse, R90, R32 ;  /* 0x0000005a4c20723c */ /* 0x040fe20000001820 */
[----:B------:R-:W-:Y:S03]  /*c320*/  FADD.FTZ R172, R188, R172 ;  /* 0x000000acbcac7221 */ /* 0x000fe60000010000 */
[----:B------:R3:W-:Y:S01]  /*c330*/  MUFU.EX2 R102, R88 ;  /* 0x0000005800667308 */ /* 0x0007e20000000800 */
[----:B------:R-:W-:Y:S02]  /*c340*/  FADD.FTZ R173, R132, R173 ;  /* 0x000000ad84ad7221 */ /* 0x000fe40000010000 */
[----:B------:R-:W-:Y:S01]  /*c350*/  FADD.FTZ R174, R96, R174 ;  /* 0x000000ae60ae7221 */ /* 0x000fe20000010000 */
[-C--:B----4-:R-:W-:Y:S01]  /*c360*/  HMMA.16816.F32 R36, R76, R92.reuse, R36 ;  /* 0x0000005c4c24723c */ /* 0x090fe20000001824 */
[----:B------:R-:W-:Y:S03]  /*c370*/  FADD.FTZ R175, R106, R175 ;  /* 0x000000af6aaf7221 */ /* 0x000fe60000010000 */
[----:B------:R-:W-:Y:S02]  /*c380*/  FADD.FTZ R172, R190, R172 ;  /* 0x000000acbeac7221 */ /* 0x000fe40000010000 */
[----:B------:R-:W4:Y:S01]  /*c390*/  MUFU.EX2 R130, R130 ;  /* 0x0000008200827308 */ /* 0x000f220000000800 */
[----:B------:R-:W-:Y:S01]  /*c3a0*/  FADD.FTZ R104, R104, R173 ;  /* 0x000000ad68687221 */ /* 0x000fe20000010000 */
[C---:B------:R-:W-:Y:S01]  /*c3b0*/  HMMA.16816.F32 R40, R80.reuse, R92, R40 ;  /* 0x0000005c5028723c */ /* 0x040fe20000001828 */
[----:B------:R-:W-:Y:S03]  /*c3c0*/  FADD.FTZ R174, R168, R174 ;  /* 0x000000aea8ae7221 */ /* 0x000fe60000010000 */
[----:B------:R-:W-:Y:S02]  /*c3d0*/  FADD.FTZ R107, R107, R175 ;  /* 0x000000af6b6b7221 */ /* 0x000fe40000010000 */
[----:B--2---:R-:W-:Y:S02]  /*c3e0*/  FADD.FTZ R104, R129, R104 ;  /* 0x0000006881687221 */ /* 0x004fe40000010000 */
[-C--:B------:R-:W-:Y:S01]  /*c3f0*/  HMMA.16816.F32 R44, R80, R94.reuse, R44 ;  /* 0x0000005e502c723c */ /* 0x080fe2000000182c */
[--C-:B------:R-:W-:Y:S01]  /*c400*/  FFMA.FTZ R92, R151, c[0x0][0x2d0], -R192.reuse ;  /* 0x0000b400975c7a23 */ /* 0x100fe200000108c0 */
[----:B------:R-:W2:Y:S02]  /*c410*/  MUFU.EX2 R131, R131 ;  /* 0x0000008300837308 */ /* 0x000ea40000000800 */
[----:B---3--:R-:W-:Y:S02]  /*c420*/  FFMA.FTZ R88, R144, c[0x0][0x2d0], -R192 ;  /* 0x0000b40090587a23 */ /* 0x008fe400000108c0 */
[----:B------:R-:W-:Y:S01]  /*c430*/  FADD.FTZ R174, R164, R174 ;  /* 0x000000aea4ae7221 */ /* 0x000fe20000010000 */
[----:B------:R-:W-:Y:S01]  /*c440*/  MOV R164, R72 ;  /* 0x0000004800a47202 */ /* 0x000fe20000000f00 */
[C---:B------:R-:W-:Y:S01]  /*c450*/  HMMA.16816.F32 R48, R76.reuse, R94, R48 ;  /* 0x0000005e4c30723c */ /* 0x040fe20000001830 */
[----:B------:R-:W-:Y:S03]  /*c460*/  FADD.FTZ R107, R108, R107 ;  /* 0x0000006b6c6b7221 */ /* 0x000fe60000010000 */
[----:B------:R3:W-:Y:S01]  /*c470*/  MUFU.EX2 R100, R88 ;  /* 0x0000005800647308 */ /* 0x0007e20000000800 */
[----:B------:R-:W-:Y:S02]  /*c480*/  FADD.FTZ R174, R182, R174 ;  /* 0x000000aeb6ae7221 */ /* 0x000fe40000010000 */
[----:B----4-:R-:W-:Y:S01]  /*c490*/  FADD.FTZ R104, R130, R104 ;  /* 0x0000006882687221 */ /* 0x010fe20000010000 */
[-C--:B-1----:R-:W-:Y:S01]  /*c4a0*/  HMMA.16816.F32 R52, R76, R84.reuse, R52 ;  /* 0x000000544c34723c */ /* 0x082fe20000001834 */
[----:B------:R-:W-:Y:S03]  /*c4b0*/  FADD.FTZ R107, R109, R107 ;  /* 0x0000006b6d6b7221 */ /* 0x000fe60000010000 */
[----:B------:R-:W-:Y:S02]  /*c4c0*/  FADD.FTZ R174, R193, R174 ;  /* 0x000000aec1ae7221 */ /* 0x000fe40000010000 */
[----:B------:R-:W1:Y:S01]  /*c4d0*/  MUFU.EX2 R101, R92 ;  /* 0x0000005c00657308 */ /* 0x000e620000000800 */
[----:B------:R-:W-:Y:S01]  /*c4e0*/  IMAD.MOV.U32 R167, RZ, RZ, R3 ;  /* 0x000000ffffa77224 */ /* 0x000fe200078e0003 */
[C---:B------:R-:W-:Y:S01]  /*c4f0*/  HMMA.16816.F32 R56, R80.reuse, R84, R56 ;  /* 0x000000545038723c */ /* 0x040fe20000001838 */
[----:B------:R-:W-:Y:S03]  /*c500*/  FADD.FTZ R174, R196, R174 ;  /* 0x000000aec4ae7221 */ /* 0x000fe60000010000 */
[----:B--2---:R-:W-:Y:S02]  /*c510*/  FADD.FTZ R104, R131, R104 ;  /* 0x0000006883687221 */ /* 0x004fe40000010000 */
[----:B------:R-:W-:Y:S02]  /*c520*/  FADD.FTZ R174, R111, R174 ;  /* 0x000000ae6fae7221 */ /* 0x000fe40000010000 */
[-C--:B------:R-:W-:Y:S01]  /*c530*/  HMMA.16816.F32 R60, R80, R86.reuse, R60 ;  /* 0x00000056503c723c */ /* 0x080fe2000000183c */
[----:B------:R-:W-:Y:S01]  /*c540*/  FFMA.FTZ R84, R149, c[0x0][0x2d0], -R192 ;  /* 0x0000b40095547a23 */ /* 0x000fe200000108c0 */
[----:B------:R-:W2:Y:S01]  /*c550*/  MUFU.EX2 R251, R251 ;  /* 0x000000fb00fb7308 */ /* 0x000ea20000000800 */
[----:B---3--:R-:W3:Y:S01]  /*c560*/  LDSM.16.MT88.4 R88, [R225+0x1100] ;  /* 0x00110000e158783b */ /* 0x008ee20000004200 */
[----:B------:R-:W-:Y:S03]  /*c570*/  FADD.FTZ R174, R116, R174 ;  /* 0x000000ae74ae7221 */ /* 0x000fe60000010000 */
[----:B------:R-:W-:Y:S01]  /*c580*/  FFMA.FTZ R80, R148, c[0x0][0x2d0], -R199 ;  /* 0x0000b40094507a23 */ /* 0x000fe200000108c7 */
[----:B------:R-:W-:Y:S01]  /*c590*/  HMMA.16816.F32 R64, R76, R86, R64 ;  /* 0x000000564c40723c */ /* 0x000fe20000001840 */
[----:B------:R-:W-:Y:S03]  /*c5a0*/  FADD.FTZ R174, R119, R174 ;  /* 0x000000ae77ae7221 */ /* 0x000fe60000010000 */
[----:B------:R4:W-:Y:S01]  /*c5b0*/  MUFU.EX2 R114, R80 ;  /* 0x0000005000727308 */ /* 0x0009e20000000800 */
[----:B------:R-:W-:Y:S01]  /*c5c0*/  FADD.FTZ R174, R128, R174 ;  /* 0x000000ae80ae7221 */ /* 0x000fe20000010000 */
[----:B-1----:R-:W-:Y:S01]  /*c5d0*/  F2FP.PACK_AB R81, R101, R100 ;  /* 0x000000646551723e */ /* 0x002fe200000000ff */
[----:B------:R-:W-:Y:S01]  /*c5e0*/  FFMA.FTZ R92, R150, c[0x0][0x2d0], -R192 ;  /* 0x0000b400965c7a23 */ /* 0x000fe200000108c0 */
[----:B------:R-:W-:Y:S01]  /*c5f0*/  F2FP.PACK_AB R76, R110, R105 ;  /* 0x000000696e4c723e */ /* 0x000fe200000000ff */
[----:B------:R-:W-:Y:S03]  /*c600*/  LDSM.16.MT88.4 R148, [R225+0x2900] ;  /* 0x00290000e194783b */ /* 0x000fe60000004200 */
[----:B------:R-:W-:Y:S01]  /*c610*/  F2FP.PACK_AB R77, R116, R111 ;  /* 0x0000006f744d723e */ /* 0x000fe200000000ff */
[----:B------:R-:W-:Y:S01]  /*c620*/  FADD.FTZ R105, R105, R172 ;  /* 0x000000ac69697221 */ /* 0x000fe20000010000 */
[----:B------:R1:W-:Y:S01]  /*c630*/  MUFU.EX2 R121, R84 ;  /* 0x0000005400797308 */ /* 0x0003e20000000800 */
[----:B------:R-:W-:Y:S02]  /*c640*/  F2FP.PACK_AB R78, R118, R117 ;  /* 0x00000075764e723e */ /* 0x000fe400000000ff */
[----:B------:R-:W-:Y:S01]  /*c650*/  F2FP.PACK_AB R79, R128, R119 ;  /* 0x00000077804f723e */ /* 0x000fe200000000ff */
[----:B------:R-:W-:Y:S01]  /*c660*/  FADD.FTZ R105, R110, R105 ;  /* 0x000000696e697221 */ /* 0x000fe20000010000 */
[C---:B--2---:R-:W-:Y:S01]  /*c670*/  F2FP.PACK_AB R82, R251.reuse, R131 ;  /* 0x00000083fb52723e */ /* 0x044fe200000000ff */
[----:B------:R-:W-:Y:S02]  /*c680*/  FADD.FTZ R251, R251, R104 ;  /* 0x00000068fbfb7221 */ /* 0x000fe40000010000 */
[----:B------:R-:W-:Y:S02]  /*c690*/  FADD.FTZ R105, R117, R105 ;  /* 0x0000006975697221 */ /* 0x000fe40000010000 */
[----:B------:R-:W2:Y:S02]  /*c6a0*/  MUFU.EX2 R113, R92 ;  /* 0x0000005c00717308 */ /* 0x000ea40000000800 */
[----:B------:R-:W-:Y:S02]  /*c6b0*/  FADD.FTZ R118, R118, R105 ;  /* 0x0000006976767221 */ /* 0x000fe40000010000 */
[--C-:B----4-:R-:W-:Y:S06]  /*c6c0*/  FFMA.FTZ R80, R155, c[0x0][0x2d0], -R198.reuse ;  /* 0x0000b4009b507a23 */ /* 0x110fec00000108c6 */
[----:B------:R4:W-:Y:S01]  /*c6d0*/  MUFU.EX2 R103, R80 ;  /* 0x0000005000677308 */ /* 0x0009e20000000800 */
[-C--:B---3--:R-:W-:Y:S01]  /*c6e0*/  HMMA.16816.F32 R4, R76, R88.reuse, R4 ;  /* 0x000000584c04723c */ /* 0x088fe20000001804 */
[----:B-1----:R-:W1:Y:S08]  /*c6f0*/  LDSM.16.MT88.4 R84, [R220+0x1100] ;  /* 0x00110000dc54783b */ /* 0x002e700000004200 */
[----:B------:R-:W-:Y:S03]  /*c700*/  MUFU.EX2 R252, R252 ;  /* 0x000000fc00fc7308 */ /* 0x000fe60000000800 */
[----:B--2---:R-:W-:Y:S01]  /*c710*/  F2FP.PACK_AB R83, R121, R113 ;  /* 0x000000717953723e */ /* 0x004fe200000000ff */
[--C-:B------:R-:W-:Y:S02]  /*c720*/  FFMA.FTZ R92, R154, c[0x0][0x2d0], -R198.reuse ;  /* 0x0000b4009a5c7a23 */ /* 0x100fe400000108c6 */
[----:B------:R-:W-:Y:S04]  /*c730*/  FFMA.FTZ R198, R177, c[0x0][0x2d0], -R198 ;  /* 0x0000b400b1c67a23 */ /* 0x000fe800000108c6 */
[----:B------:R2:W-:Y:S01]  /*c740*/  MUFU.EX2 R115, R92 ;  /* 0x0000005c00737308 */ /* 0x0005e20000000800 */
[----:B----4-:R-:W-:Y:S09]  /*c750*/  F2FP.PACK_AB R80, R130, R129 ;  /* 0x000000818250723e */ /* 0x010ff200000000ff */
[----:B------:R-:W-:Y:S01]  /*c760*/  MUFU.EX2 R250, R250 ;  /* 0x000000fa00fa7308 */ /* 0x000fe20000000800 */
[C---:B------:R-:W-:Y:S07]  /*c770*/  HMMA.16816.F32 R8, R80.reuse, R88, R8 ;  /* 0x000000585008723c */ /* 0x040fee0000001808 */
[----:B------:R-:W-:Y:S01]  /*c780*/  FFMA.FTZ R88, R153, c[0x0][0x2d0], -R199 ;  /* 0x0000b40099587a23 */ /* 0x000fe200000108c7 */
[-C--:B------:R-:W-:Y:S01]  /*c790*/  HMMA.16816.F32 R12, R80, R90.reuse, R12 ;  /* 0x0000005a500c723c */ /* 0x080fe2000000180c */
[----:B------:R-:W-:Y:S01]  /*c7a0*/  MUFU.EX2 R249, R249 ;  /* 0x000000f900f97308 */ /* 0x000fe20000000800 */
[----:B--2---:R-:W2:Y:S06]  /*c7b0*/  LDSM.16.MT88.4 R92, [R219+0x1100] ;  /* 0x00110000db5c783b */ /* 0x004eac0000004200 */
[C---:B------:R-:W-:Y:S03]  /*c7c0*/  HMMA.16816.F32 R16, R76.reuse, R90, R16 ;  /* 0x0000005a4c10723c */ /* 0x040fe60000001810 */
[----:B------:R3:W-:Y:S05]  /*c7d0*/  MUFU.EX2 R122, R88 ;  /* 0x00000058007a7308 */ /* 0x0007ea0000000800 */
[-C--:B-1----:R-:W-:Y:S05]  /*c7e0*/  HMMA.16816.F32 R20, R76, R84.reuse, R20 ;  /* 0x000000544c14723c */ /* 0x082fea0000001814 */
[----:B------:R-:W-:Y:S03]  /*c7f0*/  MUFU.EX2 R248, R248 ;  /* 0x000000f800f87308 */ /* 0x000fe60000000800 */
[C---:B------:R-:W-:Y:S07]  /*c800*/  HMMA.16816.F32 R24, R80.reuse, R84, R24 ;  /* 0x000000545018723c */ /* 0x040fee0000001818 */
[----:B------:R-:W-:Y:S01]  /*c810*/  FFMA.FTZ R84, R159, c[0x0][0x2d0], -R195 ;  /* 0x0000b4009f547a23 */ /* 0x000fe200000108c3 */
[-C--:B------:R-:W-:Y:S01]  /*c820*/  HMMA.16816.F32 R28, R80, R86.reuse, R28 ;  /* 0x00000056501c723c */ /* 0x080fe2000000181c */
[----:B------:R-:W-:Y:S03]  /*c830*/  MUFU.EX2 R247, R247 ;  /* 0x000000f700f77308 */ /* 0x000fe60000000800 */
[--C-:B---3--:R-:W-:Y:S02]  /*c840*/  FFMA.FTZ R88, R152, c[0x0][0x2d0], -R199.reuse ;  /* 0x0000b40098587a23 */ /* 0x108fe400000108c7 */
[----:B------:R-:W-:Y:S02]  /*c850*/  FFMA.FTZ R199, R183, c[0x0][0x2d0], -R199 ;  /* 0x0000b400b7c77a23 */ /* 0x000fe400000108c7 */
[C---:B------:R-:W-:Y:S03]  /*c860*/  HMMA.16816.F32 R32, R76.reuse, R86, R32 ;  /* 0x000000564c20723c */ /* 0x040fe60000001820 */
[----:B------:R1:W-:Y:S05]  /*c870*/  MUFU.EX2 R112, R84 ;  /* 0x0000005400707308 */ /* 0x0003ea0000000800 */
[-C--:B--2---:R-:W-:Y:S05]  /*c880*/  HMMA.16816.F32 R36, R76, R92.reuse, R36 ;  /* 0x0000005c4c24723c */ /* 0x084fea0000001824 */
[----:B------:R2:W-:Y:S03]  /*c890*/  MUFU.EX2 R125, R88 ;  /* 0x00000058007d7308 */ /* 0x0005e60000000800 */
[C---:B------:R-:W-:Y:S07]  /*c8a0*/  HMMA.16816.F32 R40, R80.reuse, R92, R40 ;  /* 0x0000005c5028723c */ /* 0x040fee0000001828 */
[--C-:B------:R-:W-:Y:S01]  /*c8b0*/  FFMA.FTZ R92, R162, c[0x0][0x2d0], -R192.reuse ;  /* 0x0000b400a25c7a23 */ /* 0x100fe200000108c0 */
[-C--:B------:R-:W-:Y:S01]  /*c8c0*/  HMMA.16816.F32 R44, R80, R94.reuse, R44 ;  /* 0x0000005e502c723c */ /* 0x080fe2000000182c */
[----:B------:R-:W-:Y:S03]  /*c8d0*/  MUFU.EX2 R209, R209 ;  /* 0x000000d100d17308 */ /* 0x000fe60000000800 */
[--C-:B-1----:R-:W-:Y:S04]  /*c8e0*/  FFMA.FTZ R84, R158, c[0x0][0x2d0], -R195.reuse ;  /* 0x0000b4009e547a23 */ /* 0x102fe800000108c3 */
[C---:B------:R-:W-:Y:S03]  /*c8f0*/  HMMA.16816.F32 R48, R76.reuse, R94, R48 ;  /* 0x0000005e4c30723c */ /* 0x040fe60000001830 */
[----:B------:R1:W3:Y:S01]  /*c900*/  MUFU.EX2 R120, R84 ;  /* 0x0000005400787308 */ /* 0x0002e20000000800 */
[----:B--2---:R-:W2:Y:S09]  /*c910*/  LDSM.16.MT88.4 R88, [R218+0x1100] ;  /* 0x00110000da58783b */ /* 0x004eb20000004200 */
[----:B------:R4:W-:Y:S10]  /*c920*/  MUFU.EX2 R126, R92 ;  /* 0x0000005c007e7308 */ /* 0x0009f40000000800 */
[----:B------:R-:W-:Y:S01]  /*c930*/  MUFU.EX2 R206, R206 ;  /* 0x000000ce00ce7308 */ /* 0x000fe20000000800 */
[--C-:B-1----:R-:W-:Y:S09]  /*c940*/  FFMA.FTZ R84, R157, c[0x0][0x2d0], -R195.reuse ;  /* 0x0000b4009d547a23 */ /* 0x102ff200000108c3 */
[----:B------:R1:W-:Y:S01]  /*c950*/  MUFU.EX2 R123, R84 ;  /* 0x00000054007b7308 */ /* 0x0003e20000000800 */
[--C-:B----4-:R-:W-:Y:S09]  /*c960*/  FFMA.FTZ R92, R161, c[0x0][0x2d0], -R192.reuse ;  /* 0x0000b400a15c7a23 */ /* 0x110ff200000108c0 */
[----:B------:R4:W5:Y:S01]  /*c970*/  MUFU.EX2 R133, R92 ;  /* 0x0000005c00857308 */ /* 0x0009620000000800 */
[-C--:B--2---:R-:W-:Y:S08]  /*c980*/  HMMA.16816.F32 R52, R76, R88.reuse, R52 ;  /* 0x000000584c34723c */ /* 0x084ff00000001834 */
[C---:B------:R-:W-:Y:S01]  /*c990*/  HMMA.16816.F32 R56, R80.reuse, R88, R56 ;  /* 0x000000585038723c */ /* 0x040fe20000001838 */
[----:B------:R-:W-:Y:S03]  /*c9a0*/  MUFU.EX2 R203, R203 ;  /* 0x000000cb00cb7308 */ /* 0x000fe60000000800 */
[--C-:B-1----:R-:W-:Y:S03]  /*c9b0*/  FFMA.FTZ R84, R156, c[0x0][0x2d0], -R195.reuse ;  /* 0x0000b4009c547a23 */ /* 0x102fe600000108c3 */
[--C-:B------:R-:W-:Y:S01]  /*c9c0*/  FFMA.FTZ R88, R160, c[0x0][0x2d0], -R192.reuse ;  /* 0x0000b400a0587a23 */ /* 0x100fe200000108c0 */
[-C--:B------:R-:W-:Y:S03]  /*c9d0*/  HMMA.16816.F32 R60, R80, R90.reuse, R60 ;  /* 0x0000005a503c723c */ /* 0x080fe6000000183c */
[----:B------:R1:W2:Y:S01]  /*c9e0*/  MUFU.EX2 R127, R84 ;  /* 0x00000054007f7308 */ /* 0x0002a20000000800 */
[----:B----4-:R-:W-:Y:S03]  /*c9f0*/  LDSM.16.MT88.4 R92, [R219+0x1900] ;  /* 0x00190000db5c783b */ /* 0x010fe60000004200 */
[----:B---3--:R-:W-:Y:S01]  /*ca00*/  F2FP.PACK_AB R80, R120, R112 ;  /* 0x000000707850723e */ /* 0x008fe200000000ff */
[----:B------:R-:W-:Y:S01]  /*ca10*/  HMMA.16816.F32 R64, R76, R90, R64 ;  /* 0x0000005a4c40723c */ /* 0x000fe20000001840 */
[----:B-----5:R-:W-:Y:S04]  /*ca20*/  MOV R177, R133 ;  /* 0x0000008500b17202 */ /* 0x020fe80000000f00 */
[----:B------:R3:W4:Y:S02]  /*ca30*/  MUFU.EX2 R134, R88 ;  /* 0x0000005800867308 */ /* 0x0007240000000800 */
[----:B------:R-:W-:Y:S02]  /*ca40*/  F2FP.PACK_AB R76, R114, R102 ;  /* 0x00000066724c723e */ /* 0x000fe400000000ff */
[----:B------:R-:W-:Y:S03]  /*ca50*/  F2FP.PACK_AB R77, R115, R103 ;  /* 0x00000067734d723e */ /* 0x000fe600000000ff */
[----:B------:R-:W-:Y:S02]  /*ca60*/  F2FP.PACK_AB R78, R125, R122 ;  /* 0x0000007a7d4e723e */ /* 0x000fe400000000ff */
[----:B------:R-:W-:Y:S01]  /*ca70*/  F2FP.PACK_AB R79, R250, R252 ;  /* 0x000000fcfa4f723e */ /* 0x000fe200000000ff */
[----:B------:R-:W-:Y:S01]  /*ca80*/  MUFU.EX2 R202, R202 ;  /* 0x000000ca00ca7308 */ /* 0x000fe20000000800 */
[--C-:B-1----:R-:W-:Y:S01]  /*ca90*/  FFMA.FTZ R84, R163, c[0x0][0x2d0], -R192.reuse ;  /* 0x0000b400a3547a23 */ /* 0x102fe200000108c0 */
[----:B--2---:R-:W-:Y:S08]  /*caa0*/  F2FP.PACK_AB R82, R127, R123 ;  /* 0x0000007b7f52723e */ /* 0x004ff000000000ff */
[----:B------:R1:W2:Y:S01]  /*cab0*/  MUFU.EX2 R124, R84 ;  /* 0x00000054007c7308 */ /* 0x0002a20000000800 */
[----:B---3--:R-:W-:Y:S01]  /*cac0*/  LDSM.16.MT88.4 R88, [R220+0x1900] ;  /* 0x00190000dc58783b */ /* 0x008fe20000004200 */
[----:B----4-:R-:W-:Y:S02]  /*cad0*/  F2FP.PACK_AB R83, R134, R133 ;  /* 0x000000858653723e */ /* 0x010fe400000000ff */
[----:B------:R-:W-:Y:S06]  /*cae0*/  MOV R183, R134 ;  /* 0x0000008600b77202 */ /* 0x000fec0000000f00 */
[----:B------:R-:W-:Y:S10]  /*caf0*/  MUFU.EX2 R201, R201 ;  /* 0x000000c900c97308 */ /* 0x000ff40000000800 */
[----:B------:R-:W-:Y:S01]  /*cb00*/  MUFU.EX2 R245, R245 ;  /* 0x000000f500f57308 */ /* 0x000fe20000000800 */
[----:B-1----:R-:W1:Y:S01]  /*cb10*/  LDSM.16.MT88.4 R84, [R225+0x1900] ;  /* 0x00190000e154783b */ /* 0x002e620000004200 */
[----:B--2---:R-:W-:Y:S08]  /*cb20*/  F2FP.PACK_AB R81, R126, R124 ;  /* 0x0000007c7e51723e */ /* 0x004ff000000000ff */
[----:B------:R-:W2:Y:S10]  /*cb30*/  MUFU.EX2 R210, R210 ;  /* 0x000000d200d27308 */ /* 0x000eb40000000800 */
[----:B------:R-:W-:Y:S10]  /*cb40*/  MUFU.EX2 R207, R207 ;  /* 0x000000cf00cf7308 */ /* 0x000ff40000000800 */
[----:B------:R-:W3:Y:S10]  /*cb50*/  MUFU.EX2 R204, R204 ;  /* 0x000000cc00cc7308 */ /* 0x000ef40000000800 */
[----:B------:R-:W-:Y:S01]  /*cb60*/  MUFU.EX2 R246, R246 ;  /* 0x000000f600f67308 */ /* 0x000fe20000000800 */
[-C--:B-1----:R-:W-:Y:S09]  /*cb70*/  HMMA.16816.F32 R4, R76, R84.reuse, R4 ;  /* 0x000000544c04723c */ /* 0x082ff20000001804 */
[----:B------:R-:W1:Y:S01]  /*cb80*/  MUFU.EX2 R211, R211 ;  /* 0x000000d300d37308 */ /* 0x000e620000000800 */
[C---:B------:R-:W-:Y:S08]  /*cb90*/  HMMA.16816.F32 R8, R80.reuse, R84, R8 ;  /* 0x000000545008723c */ /* 0x040ff00000001808 */
[-C--:B------:R-:W-:Y:S01]  /*cba0*/  HMMA.16816.F32 R12, R80, R86.reuse, R12 ;  /* 0x00000056500c723c */ /* 0x080fe2000000180c */
[----:B------:R-:W-:Y:S07]  /*cbb0*/  MUFU.EX2 R208, R208 ;  /* 0x000000d000d07308 */ /* 0x000fee0000000800 */
[C---:B------:R-:W-:Y:S01]  /*cbc0*/  HMMA.16816.F32 R16, R76.reuse, R86, R16 ;  /* 0x000000564c10723c */ /* 0x040fe20000001810 */
[----:B------:R-:W4:Y:S02]  /*cbd0*/  LDSM.16.MT88.4 R84, [R218+0x1900] ;  /* 0x00190000da54783b */ /* 0x000f240000004200 */
[----:B------:R-:W5:Y:S05]  /*cbe0*/  MUFU.EX2 R205, R205 ;  /* 0x000000cd00cd7308 */ /* 0x000f6a0000000800 */
[-C--:B------:R-:W-:Y:S05]  /*cbf0*/  HMMA.16816.F32 R20, R76, R88.reuse, R20 ;  /* 0x000000584c14723c */ /* 0x080fea0000001814 */
        /* <DEDUP_REMOVED lines=10> */
[----:B------:R-:W-:Y:S02]  /*cca0*/  MUFU.EX2 R186, R186 ;  /* 0x000000ba00ba7308 */ /* 0x000fe40000000800 */
[-C--:B------:R-:W-:Y:S08]  /*ccb0*/  HMMA.16816.F32 R44, R80, R94.reuse, R44 ;  /* 0x0000005e502c723c */ /* 0x080ff0000000182c */
[C---:B------:R-:W-:Y:S01]  /*ccc0*/  HMMA.16816.F32 R48, R76.reuse, R94, R48 ;  /* 0x0000005e4c30723c */ /* 0x040fe20000001830 */
[----:B------:R-:W-:Y:S01]  /*ccd0*/  LDSM.16.MT88.4 R92, [R219+0x2100] ;  /* 0x00210000db5c783b */ /* 0x000fe20000004200 */
[----:B------:R-:W-:Y:S06]  /*cce0*/  MUFU.EX2 R199, R199 ;  /* 0x000000c700c77308 */ /* 0x000fec0000000800 */
[-C--:B----4-:R-:W-:Y:S04]  /*ccf0*/  HMMA.16816.F32 R52, R76, R84.reuse, R52 ;  /* 0x000000544c34723c */ /* 0x090fe80000001834 */
[----:B------:R-:W-:Y:S04]  /*cd00*/  MUFU.EX2 R180, R180 ;  /* 0x000000b400b47308 */ /* 0x000fe80000000800 */
[C---:B------:R-:W-:Y:S06]  /*cd10*/  HMMA.16816.F32 R56, R80.reuse, R84, R56 ;  /* 0x000000545038723c */ /* 0x040fec0000001838 */
[----:B------:R-:W4:Y:S02]  /*cd20*/  MUFU.EX2 R198, R198 ;  /* 0x000000c600c67308 */ /* 0x000f240000000800 */
[-C--:B------:R-:W-:Y:S07]  /*cd30*/  HMMA.16816.F32 R60, R80, R86.reuse, R60 ;  /* 0x00000056503c723c */ /* 0x080fee000000183c */
[----:B--2---:R-:W-:Y:S01]  /*cd40*/  F2FP.PACK_AB R80, R210, R245 ;  /* 0x000000f5d250723e */ /* 0x004fe200000000ff */
[----:B------:R-:W-:Y:S01]  /*cd50*/  HMMA.16816.F32 R64, R76, R86, R64 ;  /* 0x000000564c40723c */ /* 0x000fe20000001840 */
[----:B------:R-:W2:Y:S03]  /*cd60*/  LDSM.16.MT88.4 R84, [R220+0x2100] ;  /* 0x00210000dc54783b */ /* 0x000ea60000004200 */
[----:B---3--:R-:W-:Y:S02]  /*cd70*/  F2FP.PACK_AB R82, R204, R207 ;  /* 0x000000cfcc52723e */ /* 0x008fe400000000ff */
[----:B-1----:R-:W-:Y:S02]  /*cd80*/  F2FP.PACK_AB R81, R211, R246 ;  /* 0x000000f6d351723e */ /* 0x002fe400000000ff */
[----:B------:R-:W-:Y:S04]  /*cd90*/  F2FP.PACK_AB R76, R248, R249 ;  /* 0x000000f9f84c723e */ /* 0x000fe800000000ff */
[----:B------:R-:W-:Y:S02]  /*cda0*/  F2FP.PACK_AB R77, R209, R247 ;  /* 0x000000f7d14d723e */ /* 0x000fe400000000ff */
[----:B------:R-:W-:Y:S02]  /*cdb0*/  F2FP.PACK_AB R78, R203, R206 ;  /* 0x000000cecb4e723e */ /* 0x000fe400000000ff */
[----:B------:R-:W-:Y:S02]  /*cdc0*/  F2FP.PACK_AB R79, R201, R202 ;  /* 0x000000cac94f723e */ /* 0x000fe400000000ff */
[----:B-----5:R-:W-:Y:S05]  /*cdd0*/  F2FP.PACK_AB R83, R205, R208 ;  /* 0x000000d0cd53723e */ /* 0x020fea00000000ff */
[-C--:B------:R-:W-:Y:S08]  /*cde0*/  HMMA.16816.F32 R4, R76, R88.reuse, R4 ;  /* 0x000000584c04723c */ /* 0x080ff00000001804 */
[C---:B------:R-:W-:Y:S08]  /*cdf0*/  HMMA.16816.F32 R8, R80.reuse, R88, R8 ;  /* 0x000000585008723c */ /* 0x040ff00000001808 */
[-C--:B------:R-:W-:Y:S08]  /*ce00*/  HMMA.16816.F32 R12, R80, R90.reuse, R12 ;  /* 0x0000005a500c723c */ /* 0x080ff0000000180c */
[C---:B------:R-:W-:Y:S01]  /*ce10*/  HMMA.16816.F32 R16, R76.reuse, R90, R16 ;  /* 0x0000005a4c10723c */ /* 0x040fe20000001810 */
[----:B------:R-:W1:Y:S07]  /*ce20*/  LDSM.16.MT88.4 R88, [R218+0x2100] ;  /* 0x00210000da58783b */ /* 0x000e6e0000004200 */
[-C--:B--2---:R-:W-:Y:S08]  /*ce30*/  HMMA.16816.F32 R20, R76, R84.reuse, R20 ;  /* 0x000000544c14723c */ /* 0x084ff00000001814 */
[C---:B------:R-:W-:Y:S07]  /*ce40*/  HMMA.16816.F32 R24, R80.reuse, R84, R24 ;  /* 0x000000545018723c */ /* 0x040fee0000001818 */
[----:B------:R-:W-:Y:S01]  /*ce50*/  FFMA.FTZ R84, R185, c[0x0][0x2d0], -R195 ;  /* 0x0000b400b9547a23 */ /* 0x000fe200000108c3 */
[-C--:B------:R-:W-:Y:S01]  /*ce60*/  HMMA.16816.F32 R28, R80, R86.reuse, R28 ;  /* 0x00000056501c723c */ /* 0x080fe2000000181c */
[----:B------:R-:W-:Y:S03]  /*ce70*/  IMAD.MOV.U32 R185, RZ, RZ, R127 ;  /* 0x000000ffffb97224 */ /* 0x000fe600078e007f */
[----:B----4-:R-:W-:Y:S01]  /*ce80*/  F2FP.PACK_AB R127, R198, R180 ;  /* 0x000000b4c67f723e */ /* 0x010fe200000000ff */
[--C-:B------:R-:W-:Y:S01]  /*ce90*/  FFMA.FTZ R85, R181, c[0x0][0x2d0], -R195.reuse ;  /* 0x0000b400b5557a23 */ /* 0x100fe200000108c3 */
[----:B------:R-:W-:Y:S01]  /*cea0*/  MOV R181, R126 ;  /* 0x0000007e00b57202 */ /* 0x000fe20000000f00 */
[----:B------:R-:W-:Y:S01]  /*ceb0*/  MUFU.EX2 R84, R84 ;  /* 0x0000005400547308 */ /* 0x000fe20000000800 */
[C---:B------:R-:W-:Y:S01]  /*cec0*/  HMMA.16816.F32 R32, R76.reuse, R86, R32 ;  /* 0x000000564c20723c */ /* 0x040fe20000001820 */
[----:B------:R-:W-:Y:S06]  /*ced0*/  F2FP.PACK_AB R126, R199, R186 ;  /* 0x000000bac77e723e */ /* 0x000fec00000000ff */
[----:B------:R-:W-:Y:S01]  /*cee0*/  FFMA.FTZ R87, R191, c[0x0][0x2d0], -R192 ;  /* 0x0000b400bf577a23 */ /* 0x000fe200000108c0 */
[-C--:B------:R-:W-:Y:S01]  /*cef0*/  HMMA.16816.F32 R36, R76, R92.reuse, R36 ;  /* 0x0000005c4c24723c */ /* 0x080fe20000001824 */
[--C-:B------:R-:W-:Y:S01]  /*cf00*/  FFMA.FTZ R86, R179, c[0x0][0x2d0], -R195.reuse ;  /* 0x0000b400b3567a23 */ /* 0x100fe200000108c3 */
[----:B------:R-:W2:Y:S02]  /*cf10*/  MUFU.EX2 R85, R85 ;  /* 0x0000005500557308 */ /* 0x000ea40000000800 */
[----:B------:R-:W-:Y:S01]  /*cf20*/  MOV R179, R125 ;  /* 0x0000007d00b37202 */ /* 0x000fe20000000f00 */
[----:B------:R-:W-:Y:S01]  /*cf30*/  FFMA.FTZ R195, R176, c[0x0][0x2d0], -R195 ;  /* 0x0000b400b0c37a23 */ /* 0x000fe200000108c3 */
[----:B------:R-:W-:Y:S01]  /*cf40*/  F2FP.PACK_AB R125, R189, R194 ;  /* 0x000000c2bd7d723e */ /* 0x000fe200000000ff */
[----:B------:R-:W-:Y:S01]  /*cf50*/  IMAD.MOV.U32 R176, RZ, RZ, R124 ;  /* 0x000000ffffb07224 */ /* 0x000fe200078e007c */
[C---:B------:R-:W-:Y:S01]  /*cf60*/  HMMA.16816.F32 R40, R80.reuse, R92, R40 ;  /* 0x0000005c5028723c */ /* 0x040fe20000001828 */
[----:B------:R-:W-:Y:S03]  /*cf70*/  F2FP.PACK_AB R124, R197, R200 ;  /* 0x000000c8c57c723e */ /* 0x000fe600000000ff */
[----:B------:R-:W-:Y:S01]  /*cf80*/  MOV R191, R123 ;  /* 0x0000007b00bf7202 */ /* 0x000fe20000000f00 */
[----:B------:R-:W-:Y:S02]  /*cf90*/  MUFU.EX2 R86, R86 ;  /* 0x0000005600567308 */ /* 0x000fe40000000800 */
[--C-:B------:R-:W-:Y:S01]  /*cfa0*/  FFMA.FTZ R93, R184, c[0x0][0x2d0], -R192.reuse ;  /* 0x0000b400b85d7a23 */ /* 0x100fe200000108c0 */
[-C--:B------:R-:W-:Y:S01]  /*cfb0*/  HMMA.16816.F32 R44, R80, R94.reuse, R44 ;  /* 0x0000005e502c723c */ /* 0x080fe2000000182c */
[----:B------:R-:W-:Y:S03]  /*cfc0*/  MOV R184, R115 ;  /* 0x0000007300b87202 */ /* 0x000fe60000000f00 */
[--C-:B------:R-:W-:Y:S01]  /*cfd0*/  FFMA.FTZ R92, R187, c[0x0][0x2d0], -R192.reuse ;  /* 0x0000b400bb5c7a23 */ /* 0x100fe200000108c0 */
[----:B------:R-:W-:Y:S01]  /*cfe0*/  MOV R187, R120 ;  /* 0x0000007800bb7202 */ /* 0x000fe20000000f00 */
[----:B------:R-:W-:Y:S01]  /*cff0*/  FFMA.FTZ R192, R73, c[0x0][0x2d0], -R192 ;  /* 0x0000b40049c07a23 */ /* 0x000fe200000108c0 */
[----:B------:R-:W-:Y:S01]  /*d000*/  MOV R73, R112 ;  /* 0x0000007000497202 */ /* 0x000fe20000000f00 */
[C---:B------:R-:W-:Y:S01]  /*d010*/  HMMA.16816.F32 R48, R76.reuse, R94, R48 ;  /* 0x0000005e4c30723c */ /* 0x040fe20000001830 */
[----:B------:R-:W3:Y:S03]  /*d020*/  MUFU.EX2 R195, R195 ;  /* 0x000000c300c37308 */ /* 0x000ee60000000800 */
[----:B--2---:R-:W-:Y:S01]  /*d030*/  F2FP.PACK_AB R120, R85, R84 ;  /* 0x000000545578723e */ /* 0x004fe200000000ff */
[----:B------:R-:W-:Y:S02]  /*d040*/  FADD.FTZ R251, R73, R251 ;  /* 0x000000fb49fb7221 */ /* 0x000fe40000010000 */
[----:B------:R-:W-:Y:S01]  /*d050*/  MOV R95, R122 ;  /* 0x0000007a005f7202 */ /* 0x000fe20000000f00 */
[-C--:B-1----:R-:W-:Y:S01]  /*d060*/  HMMA.16816.F32 R52, R76, R88.reuse, R52 ;  /* 0x000000584c34723c */ /* 0x082fe20000001834 */
[----:B------:R-:W-:Y:S02]  /*d070*/  IMAD.MOV.U32 R94, RZ, RZ, R121 ;  /* 0x000000ffff5e7224 */ /* 0x000fe400078e0079 */
[----:B------:R-:W-:Y:S01]  /*d080*/  MUFU.EX2 R87, R87 ;  /* 0x0000005700577308 */ /* 0x000fe20000000800 */
[----:B------:R-:W-:Y:S04]  /*d090*/  FADD.FTZ R251, R187, R251 ;  /* 0x000000fbbbfb7221 */ /* 0x000fe80000010000 */
[C---:B------:R-:W-:Y:S01]  /*d0a0*/  HMMA.16816.F32 R56, R80.reuse, R88, R56 ;  /* 0x000000585038723c */ /* 0x040fe20000001838 */
[----:B------:R-:W-:Y:S04]  /*d0b0*/  FADD.FTZ R251, R191, R251 ;  /* 0x000000fbbffb7221 */ /* 0x000fe80000010000 */
[----:B------:R-:W1:Y:S01]  /*d0c0*/  MUFU.EX2 R92, R92 ;  /* 0x0000005c005c7308 */ /* 0x000e620000000800 */
[----:B------:R-:W-:Y:S01]  /*d0d0*/  FADD.FTZ R251, R185, R251 ;  /* 0x000000fbb9fb7221 */ /* 0x000fe20000010000 */
[----:B------:R-:W-:Y:S01]  /*d0e0*/  MOV R88, R113 ;  /* 0x0000007100587202 */ /* 0x000fe20000000f00 */
[-C--:B------:R-:W-:Y:S01]  /*d0f0*/  HMMA.16816.F32 R60, R80, R90.reuse, R60 ;  /* 0x0000005a503c723c */ /* 0x080fe2000000183c */
[----:B------:R-:W-:Y:S02]  /*d100*/  IMAD.MOV.U32 R89, RZ, RZ, R114 ;  /* 0x000000ffff597224 */ /* 0x000fe400078e0072 */
[----:B------:R-:W-:Y:S01]  /*d110*/  LDSM.16.MT88.4 R112, [R219+0x2900] ;  /* 0x00290000db70783b */ /* 0x000fe20000004200 */
[----:B---3--:R-:W-:Y:S01]  /*d120*/  F2FP.PACK_AB R122, R195, R86 ;  /* 0x00000056c37a723e */ /* 0x008fe200000000ff */
[----:B------:R-:W-:Y:S02]  /*d130*/  FADD.FTZ R251, R245, R251 ;  /* 0x000000fbf5fb7221 */ /* 0x000fe40000010000 */
[----:B------:R-:W-:Y:S01]  /*d140*/  MUFU.EX2 R93, R93 ;  /* 0x0000005d005d7308 */ /* 0x000fe20000000800 */
[----:B------:R-:W-:Y:S01]  /*d150*/  HMMA.16816.F32 R64, R76, R90, R64 ;  /* 0x0000005a4c40723c */ /* 0x000fe20000001840 */
[----:B------:R-:W-:Y:S03]  /*d160*/  IMAD.MOV.U32 R83, RZ, RZ, R103 ;  /* 0x000000ffff537224 */ /* 0x000fe600078e0067 */
[----:B------:R-:W-:Y:S01]  /*d170*/  MOV R82, R102 ;  /* 0x0000006600527202 */ /* 0x000fe20000000f00 */
[----:B------:R-:W-:Y:S01]  /*d180*/  IMAD.MOV.U32 R80, RZ, RZ, R100 ;  /* 0x000000ffff507224 */ /* 0x000fe200078e0064 */
[----:B------:R-:W-:Y:S01]  /*d190*/  MOV R81, R101 ;  /* 0x0000006500517202 */ /* 0x000fe20000000f00 */
[----:B------:R-:W-:Y:S01]  /*d1a0*/  FADD.FTZ R174, R83, R174 ;  /* 0x000000ae53ae7221 */ /* 0x000fe20000010000 */
[-C--:B------:R-:W-:Y:S01]  /*d1b0*/  HMMA.16816.F32 R160, R124, R148.reuse, R4 ;  /* 0x000000947ca0723c */ /* 0x080fe20000001804 */
[----:B------:R-:W2:Y:S01]  /*d1c0*/  MUFU.EX2 R192, R192 ;  /* 0x000000c000c07308 */ /* 0x000ea20000000800 */
[----:B------:R-:W3:Y:S02]  /*d1d0*/  LDSM.16.MT88.4 R100, [R220+0x2900] ;  /* 0x00290000dc64783b */ /* 0x000ee40000004200 */
[----:B------:R-:W-:Y:S01]  /*d1e0*/  FADD.FTZ R118, R82, R118 ;  /* 0x0000007652767221 */ /* 0x000fe20000010000 */
[----:B-1----:R-:W-:Y:S01]  /*d1f0*/  F2FP.PACK_AB R121, R92, R87 ;  /* 0x000000575c79723e */ /* 0x002fe200000000ff */
[----:B------:R-:W-:Y:S02]  /*d200*/  FADD.FTZ R174, R184, R174 ;  /* 0x000000aeb8ae7221 */ /* 0x000fe40000010000 */
[----:B------:R-:W-:Y:S02]  /*d210*/  FADD.FTZ R118, R89, R118 ;  /* 0x0000007659767221 */ /* 0x000fe40000010000 */
[----:B------:R-:W1:Y:S02]  /*d220*/  LDSM.16.MT88.4 R4, [R218+0x2900] ;  /* 0x00290000da04783b */ /* 0x000e640000004200 */
[----:B------:R-:W-:Y:S02]  /*d230*/  FADD.FTZ R118, R95, R118 ;  /* 0x000000765f767221 */ /* 0x000fe40000010000 */
[----:B------:R-:W-:Y:S02]  /*d240*/  FADD.FTZ R174, R252, R174 ;  /* 0x000000aefcae7221 */ /* 0x000fe40000010000 */
[----:B------:R-:W-:Y:S02]  /*d250*/  FADD.FTZ R118, R179, R118 ;  /* 0x00000076b3767221 */ /* 0x000fe40000010000 */
[----:B------:R-:W-:Y:S02]  /*d260*/  FADD.FTZ R174, R250, R174 ;  /* 0x000000aefaae7221 */ /* 0x000fe40000010000 */
[----:B------:R-:W-:Y:S02]  /*d270*/  FADD.FTZ R118, R249, R118 ;  /* 0x00000076f9767221 */ /* 0x000fe40000010000 */
[----:B------:R-:W-:Y:S02]  /*d280*/  FADD.FTZ R174, R247, R174 ;  /* 0x000000aef7ae7221 */ /* 0x000fe40000010000 */
[----:B------:R-:W-:Y:S01]  /*d290*/  FADD.FTZ R118, R248, R118 ;  /* 0x00000076f8767221 */ /* 0x000fe20000010000 */
[----:B--2---:R-:W-:Y:S01]  /*d2a0*/  F2FP.PACK_AB R123, R192, R93 ;  /* 0x0000005dc07b723e */ /* 0x004fe200000000ff */
[----:B------:R-:W-:Y:S02]  /*d2b0*/  FADD.FTZ R174, R209, R174 ;  /* 0x000000aed1ae7221 */ /* 0x000fe40000010000 */
[----:B------:R-:W-:Y:S02]  /*d2c0*/  FADD.FTZ R206, R206, R118 ;  /* 0x00000076cece7221 */ /* 0x000fe40000010000 */
[----:B------:R-:W-:Y:S02]  /*d2d0*/  FADD.FTZ R251, R210, R251 ;  /* 0x000000fbd2fb7221 */ /* 0x000fe40000010000 */
[C---:B------:R-:W-:Y:S01]  /*d2e0*/  HMMA.16816.F32 R156, R120.reuse, R148, R8 ;  /* 0x00000094789c723c */ /* 0x040fe20000001808 */
[----:B------:R-:W-:Y:S02]  /*d2f0*/  FADD.FTZ R174, R202, R174 ;  /* 0x000000aecaae7221 */ /* 0x000fe40000010000 */
[----:B------:R-:W-:Y:S02]  /*d300*/  FADD.FTZ R251, R207, R251 ;  /* 0x000000fbcffb7221 */ /* 0x000fe40000010000 */
[----:B------:R-:W-:Y:S02]  /*d310*/  FADD.FTZ R206, R203, R206 ;  /* 0x000000cecbce7221 */ /* 0x000fe40000010000 */
[----:B------:R-:W-:Y:S01]  /*d320*/  FADD.FTZ R8, R80, R107 ;  /* 0x0000006b50087221 */ /* 0x000fe20000010000 */
[-C--:B------:R-:W-:Y:S01]  /*d330*/  HMMA.16816.F32 R152, R120, R150.reuse, R12 ;  /* 0x000000967898723c */ /* 0x080fe2000000180c */
[----:B------:R-:W-:Y:S03]  /*d340*/  FADD.FTZ R174, R201, R174 ;  /* 0x000000aec9ae7221 */ /* 0x000fe60000010000 */
[----:B------:R-:W-:Y:S02]  /*d350*/  FADD.FTZ R8, R81, R8 ;  /* 0x0000000851087221 */ /* 0x000fe40000010000 */
[----:B------:R-:W-:Y:S02]  /*d360*/  FADD.FTZ R251, R204, R251 ;  /* 0x000000fbccfb7221 */ /* 0x000fe40000010000 */
[C---:B------:R-:W-:Y:S01]  /*d370*/  HMMA.16816.F32 R148, R124.reuse, R150, R16 ;  /* 0x000000967c94723c */ /* 0x040fe20000001810 */
[----:B------:R-:W-:Y:S03]  /*d380*/  FADD.FTZ R8, R88, R8 ;  /* 0x0000000858087221 */ /* 0x000fe60000010000 */
[----:B------:R-:W-:Y:S02]  /*d390*/  FADD.FTZ R206, R200, R206 ;  /* 0x000000cec8ce7221 */ /* 0x000fe40000010000 */
[----:B------:R-:W-:Y:S02]  /*d3a0*/  FADD.FTZ R8, R94, R8 ;  /* 0x000000085e087221 */ /* 0x000fe40000010000 */
[-C--:B---3--:R-:W-:Y:S01]  /*d3b0*/  HMMA.16816.F32 R144, R124, R100.reuse, R20 ;  /* 0x000000647c90723c */ /* 0x088fe20000001814 */
[----:B------:R-:W-:Y:S03]  /*d3c0*/  FADD.FTZ R174, R194, R174 ;  /* 0x000000aec2ae7221 */ /* 0x000fe60000010000 */
[----:B------:R-:W-:Y:S02]  /*d3d0*/  FADD.FTZ R8, R176, R8 ;  /* 0x00000008b0087221 */ /* 0x000fe40000010000 */
[----:B------:R-:W-:Y:S02]  /*d3e0*/  FADD.FTZ R251, R84, R251 ;  /* 0x000000fb54fb7221 */ /* 0x000fe40000010000 */
[C---:B------:R-:W-:Y:S01]  /*d3f0*/  HMMA.16816.F32 R140, R120.reuse, R100, R24 ;  /* 0x00000064788c723c */ /* 0x040fe20000001818 */
[----:B------:R-:W-:Y:S03]  /*d400*/  FADD.FTZ R8, R181, R8 ;  /* 0x00000008b5087221 */ /* 0x000fe60000010000 */
[----:B------:R-:W-:Y:S02]  /*d410*/  FADD.FTZ R206, R197, R206 ;  /* 0x000000cec5ce7221 */ /* 0x000fe40000010000 */
[----:B------:R-:W-:Y:S02]  /*d420*/  FADD.FTZ R8, R177, R8 ;  /* 0x00000008b1087221 */ /* 0x000fe40000010000 */
        /* <DEDUP_REMOVED lines=19> */
[----:B------:R-:W-:Y:S01]  /*d560*/  FADD.FTZ R241, R195, R251 ;  /* 0x000000fbc3f17221 */ /* 0x000fe20000010000 */
[----:B------:R-:W-:Y:S01]  /*d570*/  MOV R44, R72 ;  /* 0x00000048002c7202 */ /* 0x000fe20000000f00 */
[C---:B------:R-:W-:Y:S01]  /*d580*/  HMMA.16816.F32 R112, R124.reuse, R114, R48 ;  /* 0x000000727c70723c */ /* 0x040fe20000001830 */
[----:B------:R-:W-:Y:S04]  /*d590*/  FADD.FTZ R8, R93, R8 ;  /* 0x000000085d087221 */ /* 0x000fe80000010000 */
[----:B------:R-:W-:Y:S03]  /*d5a0*/  FADD.FTZ R240, R192, R8 ;  /* 0x00000008c0f07221 */ /* 0x000fe60000010000 */
[-C--:B-1----:R-:W-:Y:S08]  /*d5b0*/  HMMA.16816.F32 R128, R124, R4.reuse, R52 ;  /* 0x000000047c80723c */ /* 0x082ff00000001834 */
[C---:B------:R-:W-:Y:S08]  /*d5c0*/  HMMA.16816.F32 R116, R120.reuse, R4, R56 ;  /* 0x000000047874723c */ /* 0x040ff00000001838 */
[-C--:B------:R-:W-:Y:S08]  /*d5d0*/  HMMA.16816.F32 R120, R120, R6.reuse, R60 ;  /* 0x000000067878723c */ /* 0x080ff0000000183c */
[----:B------:R-:W-:Y:S01]  /*d5e0*/  HMMA.16816.F32 R124, R124, R6, R64 ;  /* 0x000000067c7c723c */ /* 0x000fe20000001840 */
[----:B------:R-:W-:-:S07]  /*d5f0*/  @P0 BRA `(.L_x_538) ;  /* 0xffffa29000000947 */ /* 0x000fce000383ffff */
.L_x_519:
[----:B------:R-:W1:Y:S01]  /*d600*/  S2UR UR18, SR_CTAID.X ;  /* 0x00000000001279c3 */ /* 0x000e620000002500 */
[----:B------:R-:W-:Y:S01]  /*d610*/  ULDC.64 UR4, c[0x0][0x2c8] ;  /* 0x0000b20000047ab9 */ /* 0x000fe20000000a00 */
[----:B------:R-:W-:Y:S01]  /*d620*/  IMAD.MOV.U32 R4, RZ, RZ, 0x1 ;  /* 0x00000001ff047424 */ /* 0x000fe200078e00ff */
[----:B------:R-:W-:Y:S01]  /*d630*/  PLOP3.LUT P0, PT, PT, PT, UP1, 0x40, 0x0 ;  /* 0x000000000000781c */ /* 0x000fe20003f0e818 */
[----:B------:R-:W-:-:S03]  /*d640*/  IMAD.MOV.U32 R5, RZ, RZ, c[0x0][0x2ac] ;  /* 0x0000ab00ff057624 */ /* 0x000fc600078e00ff */
[----:B------:R-:W-:-:S05]  /*d650*/  IADD3 R6, R4, -c[0x0][0x168], RZ ;  /* 0x80005a0004067a10 */ /* 0x000fca0007ffe0ff */
[----:B------:R-:W-:Y:S01]  /*d660*/  IMAD R5, R5, c[0x0][0x1d0], R6 ;  /* 0x0000740005057a24 */ /* 0x000fe200078e0206 */
[----:B-1----:R-:W-:-:S04]  /*d670*/  ULEA UR18, UR18, 0x7f, 0x7 ;  /* 0x0000007f12127891 */ /* 0x002fc8000f8e383f */
[----:B------:R-:W-:-:S07]  /*d680*/  UIMAD.WIDE.U32 UR22, UR18, UR4, URZ ;  /* 0x00000004121672a5 */ /* 0x000fce000f8e003f */
[----:B------:R-:W-:Y:S02]  /*d690*/  @UP2 UMOV UR19, UR23 ;  /* 0x0000001700132c82 */ /* 0x000fe40008000000 */
[----:B------:R-:W-:-:S06]  /*d6a0*/  @UP2 USHF.R.U32.HI UR18, URZ, UR5, UR19 ;  /* 0x000000053f122299 */ /* 0x000fcc0008011613 */
[----:B------:R-:W-:-:S04]  /*d6b0*/  IADD3 R5, R5, UR18, RZ ;  /* 0x0000001205057c10 */ /* 0x000fc8000fffe0ff */
[----:B------:R-:W-:Y:S01]  /*d6c0*/  IADD3 R6, R5, -c[0x0][0x324], RZ ;  /* 0x8000c90005067a10 */ /* 0x000fe20007ffe0ff */
[----:B------:R-:W-:Y:S05]  /*d6d0*/  @P0 BRA `(.L_x_539) ;  /* 0x000000d000000947 */ /* 0x000fea0003800000 */
[----:B------:R-:W-:-:S13]  /*d6e0*/  ISETP.GT.AND P0, PT, R5, -0x1, PT ;  /* 0xffffffff0500780c */ /* 0x000fda0003f04270 */
[----:B------:R-:W-:Y:S05]  /*d6f0*/  @P0 BRA `(.L_x_540) ;  /* 0x0000006000000947 */ /* 0x000fea0003800000 */
[----:B------:R-:W-:Y:S02]  /*d700*/  ISETP.NE.AND P0, PT, R4, c[0x0][0x32c], PT ;  /* 0x0000cb0004007a0c */ /* 0x000fe40003f05270 */
[----:B------:R-:W-:-:S11]  /*d710*/  LOP3.LUT R5, RZ, R5, RZ, 0x33, !PT ;  /* 0x00000005ff057212 */ /* 0x000fd600078e33ff */
[----:B------:R-:W-:-:S05]  /*d720*/  @P0 IMAD.HI.U32 R4, R5, c[0x0][0x330], RZ ;  /* 0x0000cc0005040a27 */ /* 0x000fca00078e00ff */
[----:B------:R-:W-:-:S04]  /*d730*/  @P0 SHF.R.U32.HI R5, RZ, c[0x0][0x334], R4 ;  /* 0x0000cd00ff050a19 */ /* 0x000fc80000011604 */
[----:B------:R-:W-:Y:S01]  /*d740*/  LOP3.LUT R5, RZ, R5, RZ, 0x33, !PT ;  /* 0x00000005ff057212 */ /* 0x000fe200078e33ff */
[----:B------:R-:W-:Y:S05]  /*d750*/  BRA `(.L_x_541) ;  /* 0x0000003000007947 */ /* 0x000fea0003800000 */
.L_x_540:
[----:B------:R-:W-:-:S13]  /*d760*/  ISETP.NE.AND P0, PT, R4, c[0x0][0x32c], PT ;  /* 0x0000cb0004007a0c */ /* 0x000fda0003f05270 */
[----:B------:R-:W-:-:S05]  /*d770*/  @P0 IMAD.HI.U32 R4, R5, c[0x0][0x330], RZ ;  /* 0x0000cc0005040a27 */ /* 0x000fca00078e00ff */
[----:B------:R-:W-:-:S05]  /*d780*/  @P0 SHF.R.U32.HI R5, RZ, c[0x0][0x334], R4 ;  /* 0x0000cd00ff050a19 */ /* 0x000fca0000011604 */
.L_x_541:
[----:B------:R-:W-:-:S05]  /*d790*/  IMAD R5, R5, c[0x0][0x32c], RZ ;  /* 0x0000cb0005057a24 */ /* 0x000fca00078e02ff */
[----:B------:R-:W-:-:S04]  /*d7a0*/  IMNMX R6, R6, R5, !PT ;  /* 0x0000000506067217 */ /* 0x000fc80007800200 */
.L_x_539:
[----:B------:R-:W-:-:S05]  /*d7b0*/  IADD3 R5, R6, 0x5f, RZ ;  /* 0x0000005f06057810 */ /* 0x000fca0007ffe0ff */
[----:B------:R-:W-:-:S05]  /*d7c0*/  IMAD.HI R5, R5, 0x2aaaaaab, RZ ;  /* 0x2aaaaaab05057827 */ /* 0x000fca00078e02ff */
[----:B------:R-:W-:-:S04]  /*d7d0*/  SHF.R.U32.HI R4, RZ, 0x1f, R5 ;  /* 0x0000001fff047819 */ /* 0x000fc80000011605 */
[----:B------:R-:W-:-:S04]  /*d7e0*/  LEA.HI.SX32 R4, R5, R4, 0x1c ;  /* 0x0000000405047211 */ /* 0x000fc800078fe2ff */
[----:B------:R-:W-:-:S04]  /*d7f0*/  IMNMX R245, R230, R4, !PT ;  /* 0x00000004e6f57217 */ /* 0x000fc80007800200 */
[----:B------:R-:W-:-:S13]  /*d800*/  ISETP.GE.AND P0, PT, R244, R245, PT ;  /* 0x000000f5f400720c */ /* 0x000fda0003f06270 */
[----:B------:R-:W-:Y:S05]  /*d810*/  @!P0 BRA `(.L_x_542) ;  /* 0x000038d000008947 */ /* 0x000fea0003800000 */
[----:B------:R-:W-:Y:S01]  /*d820*/  IMAD.MOV.U32 R166, RZ, RZ, R2 ;  /* 0x000000ffffa67224 */ /* 0x000fe200078e0002 */
[----:B------:R-:W-:Y:S01]  /*d830*/  MOV R164, R44 ;  /* 0x0000002c00a47202 */ /* 0x000fe20000000f00 */
[----:B------:R-:W-:Y:S01]  /*d840*/  IMAD.MOV.U32 R167, RZ, RZ, R3 ;  /* 0x000000ffffa77224 */ /* 0x000fe200078e0003 */
[----:B------:R-:W-:Y:S02]  /*d850*/  MOV R165, R0 ;  /* 0x0000000000a57202 */ /* 0x000fe40000000f00 */
.L_x_545:
        /* <DEDUP_REMOVED lines=63> */
.L_x_543:
        /* <DEDUP_REMOVED lines=175> */
.L_x_544:
[----:B------:R-:W-:Y:S01]  /*e740*/  FMNMX.FTZ R169, R8, R165, !PT ;  /* 0x000000a508a97209 */ /* 0x000fe20007810000 */
[----:B-1----:R-:W-:Y:S01]  /*e750*/  LDSM.16.MT88.4 R172, [R220+0x100] ;  /* 0x00010000dcac783b */ /* 0x002fe20000004200 */
[----:B------:R-:W-:Y:S02]  /*e760*/  FMNMX.FTZ R3, R4, R167, !PT ;  /* 0x000000a704037209 */ /* 0x000fe40007810000 */
[----:B------:R-:W-:Y:S02]  /*e770*/  FMNMX.FTZ R169, R9, R169, !PT ;  /* 0x000000a909a97209 */ /* 0x000fe40007810000 */
[----:B------:R-:W-:Y:S02]  /*e780*/  FMNMX.FTZ R170, R6, R166, !PT ;  /* 0x000000a606aa7209 */ /* 0x000fe40007810000 */
[----:B------:R-:W-:Y:S01]  /*e790*/  FMNMX.FTZ R169, R12, R169, !PT ;  /* 0x000000a90ca97209 */ /* 0x000fe20007810000 */
        /* <DEDUP_REMOVED lines=78> */
[----:B------:R-:W-:Y:S01]  /*ec80*/  FMNMX.FTZ R3, R80, R3, !PT ;  /* 0x0000000350037209 */ /* 0x000fe20007810000 */
[----:B------:R-:W1:Y:S01]  /*ec90*/  SHFL.BFLY PT, R2, R170, 0x1, 0x1f ;  /* 0x0c201f00aa027f89 */ /* 0x000e6200000e0000 */
[----:B------:R-:W-:Y:S02]  /*eca0*/  FMNMX.FTZ R169, R93, R169, !PT ;  /* 0x000000a95da97209 */ /* 0x000fe40007810000 */
[----:B------:R-:W-:Y:S02]  /*ecb0*/  FMNMX.FTZ R3, R81, R3, !PT ;  /* 0x0000000351037209 */ /* 0x000fe40007810000 */
[----:B------:R-:W-:Y:S02]  /*ecc0*/  FMNMX.FTZ R0, R63, R0, !PT ;  /* 0x000000003f007209 */ /* 0x000fe40007810000 */
[----:B------:R-:W-:Y:S01]  /*ecd0*/  FMNMX.FTZ R3, R84, R3, !PT ;  /* 0x0000000354037209 */ /* 0x000fe20007810000 */
[----:B------:R-:W2:Y:S01]  /*ece0*/  SHFL.BFLY PT, R168, R169, 0x2, 0x1f ;  /* 0x0c401f00a9a87f89 */ /* 0x000ea200000e0000 */
[----:B------:R-:W-:Y:S02]  /*ecf0*/  FMNMX.FTZ R0, R74, R0, !PT ;  /* 0x000000004a007209 */ /* 0x000fe40007810000 */
[----:B------:R-:W-:Y:S02]  /*ed00*/  FMNMX.FTZ R3, R85, R3, !PT ;  /* 0x0000000355037209 */ /* 0x000fe40007810000 */
[----:B------:R-:W-:Y:S02]  /*ed10*/  ISETP.GT.AND P0, PT, R244, R245, PT ;  /* 0x000000f5f400720c */ /* 0x000fe40003f04270 */
[----:B------:R-:W-:Y:S02]  /*ed20*/  FMNMX.FTZ R3, R96, R3, !PT ;  /* 0x0000000360037209 */ /* 0x000fe40007810000 */
[----:B------:R-:W-:Y:S02]  /*ed30*/  IADD3 R244, R244, -0x1, RZ ;  /* 0xfffffffff4f47810 */ /* 0x000fe40007ffe0ff */
[----:B------:R-:W-:Y:S02]  /*ed40*/  FMNMX.FTZ R3, R97, R3, !PT ;  /* 0x0000000361037209 */ /* 0x000fe40007810000 */
[----:B-1----:R-:W-:Y:S03]  /*ed50*/  FMNMX.FTZ R2, R170, R2, !PT ;  /* 0x00000002aa027209 */ /* 0x002fe60007810000 */
[----:B------:R-:W1:Y:S02]  /*ed60*/  SHFL.BFLY PT, R171, R3, 0x2, 0x1f ;  /* 0x0c401f0003ab7f89 */ /* 0x000e6400000e0000 */
[C---:B------:R-:W-:Y:S02]  /*ed70*/  FMUL.FTZ R204, R2.reuse, c[0x0][0x2d0] ;  /* 0x0000b40002cc7a20 */ /* 0x040fe40000410000 */
[----:B------:R-:W-:Y:S01]  /*ed80*/  FADD.FTZ R166, -R2, R166 ;  /* 0x000000a602a67221 */ /* 0x000fe20000010100 */
[----:B--2---:R-:W-:Y:S01]  /*ed90*/  FMNMX.FTZ R169, R169, R168, !PT ;  /* 0x000000a8a9a97209 */ /* 0x004fe20007810000 */
[--C-:B------:R-:W-:Y:S01]  /*eda0*/  FFMA.FTZ R191, R22, c[0x0][0x2d0], -R204.reuse ;  /* 0x0000b40016bf7a23 */ /* 0x100fe200000108cc */
[----:B------:R-:W-:Y:S01]  /*edb0*/  FMNMX.FTZ R168, R75, R0, !PT ;  /* 0x000000004ba87209 */ /* 0x000fe20007810000 */
[--C-:B------:R-:W-:Y:S02]  /*edc0*/  FFMA.FTZ R192, R23, c[0x0][0x2d0], -R204.reuse ;  /* 0x0000b40017c07a23 */ /* 0x100fe400000108cc */
[--C-:B------:R-:W-:Y:S01]  /*edd0*/  FFMA.FTZ R54, R54, c[0x0][0x2d0], -R204.reuse ;  /* 0x0000b40036367a23 */ /* 0x100fe200000108cc */
[----:B------:R-:W2:Y:S01]  /*ede0*/  SHFL.BFLY PT, R0, R169, 0x1, 0x1f ;  /* 0x0c201f00a9007f89 */ /* 0x000ea200000e0000 */
[----:B------:R-:W-:Y:S01]  /*edf0*/  MUFU.EX2 R191, R191 ;  /* 0x000000bf00bf7308 */ /* 0x000fe20000000800 */
[--C-:B------:R-:W-:Y:S01]  /*ee00*/  FFMA.FTZ R55, R55, c[0x0][0x2d0], -R204.reuse ;  /* 0x0000b40037377a23 */ /* 0x100fe200000108cc */
[----:B------:R-:W-:Y:S01]  /*ee10*/  FMNMX.FTZ R168, R78, R168, !PT ;  /* 0x000000a84ea87209 */ /* 0x000fe20007810000 */
[--C-:B------:R-:W-:Y:S02]  /*ee20*/  FFMA.FTZ R66, R66, c[0x0][0x2d0], -R204.reuse ;  /* 0x0000b40042427a23 */ /* 0x100fe400000108cc */
[--C-:B------:R-:W-:Y:S01]  /*ee30*/  FFMA.FTZ R67, R67, c[0x0][0x2d0], -R204.reuse ;  /* 0x0000b40043437a23 */ /* 0x100fe200000108cc */
[----:B------:R-:W-:Y:S01]  /*ee40*/  FMNMX.FTZ R168, R79, R168, !PT ;  /* 0x000000a84fa87209 */ /* 0x000fe20007810000 */
[--C-:B------:R-:W-:Y:S02]  /*ee50*/  FFMA.FTZ R195, R34, c[0x0][0x2d0], -R204.reuse ;  /* 0x0000b40022c37a23 */ /* 0x100fe400000108cc */
        /* <DEDUP_REMOVED lines=8> */
[--C-:B------:R-:W-:Y:S02]  /*eee0*/  FFMA.FTZ R180, R6, c[0x0][0x2d0], -R204.reuse ;  /* 0x0000b40006b47a23 */ /* 0x100fe400000108cc */
[--C-:B------:R-:W-:Y:S01]  /*eef0*/  FFMA.FTZ R177, R7, c[0x0][0x2d0], -R204.reuse ;  /* 0x0000b40007b17a23 */ /* 0x100fe200000108cc */
[----:B------:R-:W-:Y:S01]  /*ef00*/  MUFU.EX2 R195, R195 ;  /* 0x000000c300c37308 */ /* 0x000fe20000000800 */
[--C-:B------:R-:W-:Y:S01]  /*ef10*/  FFMA.FTZ R178, R18, c[0x0][0x2d0], -R204.reuse ;  /* 0x0000b40012b27a23 */ /* 0x100fe200000108cc */
[----:B------:R-:W1:Y:S01]  /*ef20*/  SHFL.BFLY PT, R171, R3, 0x1, 0x1f ;  /* 0x0c201f0003ab7f89 */ /* 0x000e6200000e0000 */
[----:B--2---:R-:W-:Y:S01]  /*ef30*/  FMNMX.FTZ R0, R169, R0, !PT ;  /* 0x00000000a9007209 */ /* 0x004fe20007810000 */
[--C-:B------:R-:W-:Y:S01]  /*ef40*/  FFMA.FTZ R211, R50, c[0x0][0x2d0], -R204.reuse ;  /* 0x0000b40032d37a23 */ /* 0x100fe200000108cc */
[----:B------:R-:W-:Y:S01]  /*ef50*/  FMNMX.FTZ R168, R94, R168, !PT ;  /* 0x000000a85ea87209 */ /* 0x000fe20007810000 */
[----:B------:R-:W-:Y:S02]  /*ef60*/  FFMA.FTZ R246, R51, c[0x0][0x2d0], -R204 ;  /* 0x0000b40033f67a23 */ /* 0x000fe400000108cc */
[C---:B------:R-:W-:Y:S01]  /*ef70*/  FMUL.FTZ R202, R0.reuse, c[0x0][0x2d0] ;  /* 0x0000b40000ca7a20 */ /* 0x040fe20000410000 */
[----:B------:R-:W-:Y:S01]  /*ef80*/  FMNMX.FTZ R168, R95, R168, !PT ;  /* 0x000000a85fa87209 */ /* 0x000fe20007810000 */
[----:B------:R-:W2:Y:S01]  /*ef90*/  MUFU.EX2 R166, R166 ;  /* 0x000000a600a67308 */ /* 0x000ea20000000800 */
[----:B------:R-:W-:Y:S02]  /*efa0*/  FADD.FTZ R165, -R0, R165 ;  /* 0x000000a500a57221 */ /* 0x000fe40000010100 */
[--C-:B------:R-:W-:Y:S01]  /*efb0*/  FFMA.FTZ R247, R40, c[0x0][0x2d0], -R202.reuse ;  /* 0x0000b40028f77a23 */ /* 0x100fe200000108ca */
[----:B------:R-:W3:Y:S01]  /*efc0*/  SHFL.BFLY PT, R169, R168, 0x2, 0x1f ;  /* 0x0c401f00a8a97f89 */ /* 0x000ee200000e0000 */
[--C-:B------:R-:W-:Y:S02]  /*efd0*/  FFMA.FTZ R248, R45, c[0x0][0x2d0], -R202.reuse ;  /* 0x0000b4002df87a23 */ /* 0x100fe400000108ca */
[--C-:B------:R-:W-:Y:S02]  /*efe0*/  FFMA.FTZ R56, R56, c[0x0][0x2d0], -R202.reuse ;  /* 0x0000b40038387a23 */ /* 0x100fe400000108ca */
[--C-:B------:R-:W-:Y:S01]  /*eff0*/  FFMA.FTZ R57, R57, c[0x0][0x2d0], -R202.reuse ;  /* 0x0000b40039397a23 */ /* 0x100fe200000108ca */
[----:B------:R-:W-:Y:S01]  /*f000*/  MUFU.EX2 R180, R180 ;  /* 0x000000b400b47308 */ /* 0x000fe20000000800 */
[--C-:B------:R-:W-:Y:S02]  /*f010*/  FFMA.FTZ R197, R24, c[0x0][0x2d0], -R202.reuse ;  /* 0x0000b40018c57a23 */ /* 0x100fe400000108ca */
[--C-:B------:R-:W-:Y:S02]  /*f020*/  FFMA.FTZ R198, R25, c[0x0][0x2d0], -R202.reuse ;  /* 0x0000b40019c67a23 */ /* 0x100fe400000108ca */
[--C-:B------:R-:W-:Y:S01]  /*f030*/  FFMA.FTZ R203, R28, c[0x0][0x2d0], -R202.reuse ;  /* 0x0000b4001ccb7a23 */ /* 0x100fe200000108ca */
[----:B-1----:R-:W-:Y:S01]  /*f040*/  FMNMX.FTZ R3, R3, R171, !PT ;  /* 0x000000ab03037209 */ /* 0x002fe20007810000 */
[----:B------:R-:W-:Y:S02]  /*f050*/  FMUL.FTZ R165, R165, c[0x0][0x2d0] ;  /* 0x0000b400a5a57a20 */ /* 0x000fe40000410000 */
[--C-:B------:R-:W-:Y:S01]  /*f060*/  FFMA.FTZ R182, R12, c[0x0][0x2d0], -R202.reuse ;  /* 0x0000b4000cb67a23 */ /* 0x100fe200000108ca */
[----:B------:R-:W-:Y:S01]  /*f070*/  MUFU.EX2 R177, R177 ;  /* 0x000000b100b17308 */ /* 0x000fe20000000800 */
[----:B------:R-:W-:Y:S02]  /*f080*/  FMUL.FTZ R205, R3, c[0x0][0x2d0] ;  /* 0x0000b40003cd7a20 */ /* 0x000fe40000410000 */
[----:B------:R-:W-:Y:S02]  /*f090*/  FFMA.FTZ R183, R13, c[0x0][0x2d0], -R202 ;  /* 0x0000b4000db77a23 */ /* 0x000fe400000108ca */
[--C-:B------:R-:W-:Y:S02]  /*f0a0*/  FFMA.FTZ R189, R20, c[0x0][0x2d0], -R205.reuse ;  /* 0x0000b40014bd7a23 */ /* 0x100fe400000108cd */
[--C-:B------:R-:W-:Y:S01]  /*f0b0*/  FFMA.FTZ R190, R21, c[0x0][0x2d0], -R205.reuse ;  /* 0x0000b40015be7a23 */ /* 0x100fe200000108cd */
[----:B---3--:R-:W-:Y:S01]  /*f0c0*/  FMNMX.FTZ R169, R168, R169, !PT ;  /* 0x000000a9a8a97209 */ /* 0x008fe20007810000 */
[----:B------:R-:W-:Y:S01]  /*f0d0*/  LDSM.16.MT88.4 R20, [R225+0x100] ;  /* 0x00010000e114783b */ /* 0x000fe20000004200 */
[----:B------:R-:W-:Y:S01]  /*f0e0*/  MUFU.EX2 R178, R178 ;  /* 0x000000b200b27308 */ /* 0x000fe20000000800 */
[C---:B--2---:R-:W-:Y:S02]  /*f0f0*/  FMUL.FTZ R38, R166.reuse, R130 ;  /* 0x00000082a6267220 */ /* 0x044fe40000410000 */
[----:B------:R-:W-:Y:S02]  /*f100*/  FMUL.FTZ R39, R166, R131 ;  /* 0x00000083a6277220 */ /* 0x000fe40000410000 */
[--C-:B------:R-:W-:Y:S02]  /*f110*/  FFMA.FTZ R251, R52, c[0x0][0x2d0], -R205.reuse ;  /* 0x0000b40034fb7a23 */ /* 0x100fe400000108cd */
[--C-:B------:R-:W-:Y:S01]  /*f120*/  FFMA.FTZ R252, R53, c[0x0][0x2d0], -R205.reuse ;  /* 0x0000b40035fc7a23 */ /* 0x100fe200000108cd */
[----:B------:R-:W1:Y:S01]  /*f130*/  SHFL.BFLY PT, R168, R169, 0x1, 0x1f ;  /* 0x0c201f00a9a87f89 */ /* 0x000e6200000e0000 */
[--C-:B------:R-:W-:Y:S01]  /*f140*/  FFMA.FTZ R64, R64, c[0x0][0x2d0], -R205.reuse ;  /* 0x0000b40040407a23 */ /* 0x100fe200000108cd */
[----:B------:R-:W2:Y:S01]  /*f150*/  MUFU.EX2 R165, R165 ;  /* 0x000000a500a57308 */ /* 0x000ea20000000800 */
[--C-:B------:R-:W-:Y:S02]  /*f160*/  FFMA.FTZ R65, R65, c[0x0][0x2d0], -R205.reuse ;  /* 0x0000b40041417a23 */ /* 0x100fe400000108cd */
[----:B------:R-:W-:Y:S02]  /*f170*/  FMUL.FTZ R18, R166, R150 ;  /* 0x00000096a6127220 */ /* 0x000fe40000410000 */
[--C-:B------:R-:W-:Y:S02]  /*f180*/  FFMA.FTZ R194, R33, c[0x0][0x2d0], -R205.reuse ;  /* 0x0000b40021c27a23 */ /* 0x100fe400000108cd */
[--C-:B------:R-:W-:Y:S02]  /*f190*/  FFMA.FTZ R206, R37, c[0x0][0x2d0], -R205.reuse ;  /* 0x0000b40025ce7a23 */ /* 0x100fe400000108cd */
[--C-:B------:R-:W-:Y:S01]  /*f1a0*/  FFMA.FTZ R171, R16, c[0x0][0x2d0], -R205.reuse ;  /* 0x0000b40010ab7a23 */ /* 0x100fe200000108cd */
[----:B------:R-:W-:Y:S01]  /*f1b0*/  MUFU.EX2 R182, R182 ;  /* 0x000000b600b67308 */ /* 0x000fe20000000800 */
[--C-:B------:R-:W-:Y:S02]  /*f1c0*/  FFMA.FTZ R176, R17, c[0x0][0x2d0], -R205.reuse ;  /* 0x0000b40011b07a23 */ /* 0x100fe400000108cd */
[C---:B------:R-:W-:Y:S02]  /*f1d0*/  FMUL.FTZ R6, R166.reuse, R162 ;  /* 0x000000a2a6067220 */ /* 0x040fe40000410000 */
[----:B------:R-:W-:Y:S02]  /*f1e0*/  FMUL.FTZ R7, R166, R163 ;  /* 0x000000a3a6077220 */ /* 0x000fe40000410000 */
[----:B------:R-:W-:Y:S02]  /*f1f0*/  FFMA.FTZ R193, R32, c[0x0][0x2d0], -R205 ;  /* 0x0000b40020c17a23 */ /* 0x000fe400000108cd */
[C---:B------:R-:W-:Y:S01]  /*f200*/  FMUL.FTZ R102, R166.reuse, R102 ;  /* 0x00000066a6667220 */ /* 0x040fe20000410000 */
[----:B------:R-:W-:Y:S01]  /*f210*/  MUFU.EX2 R171, R171 ;  /* 0x000000ab00ab7308 */ /* 0x000fe20000000800 */
[----:B------:R-:W-:Y:S01]  /*f220*/  FMUL.FTZ R103, R166, R103 ;  /* 0x00000067a6677220 */ /* 0x000fe20000410000 */
[----:B-1----:R-:W-:Y:S01]  /*f230*/  FMNMX.FTZ R168, R168, R169, !PT ;  /* 0x000000a9a8a87209 */ /* 0x002fe20007810000 */
[----:B------:R-:W-:Y:S02]  /*f240*/  FFMA.FTZ R169, R19, c[0x0][0x2d0], -R204 ;  /* 0x0000b40013a97a23 */ /* 0x000fe400000108cc */
[C---:B--2---:R-:W-:Y:S02]  /*f250*/  FMUL.FTZ R24, R165.reuse, R140 ;  /* 0x0000008ca5187220 */ /* 0x044fe40000410000 */
[C---:B------:R-:W-:Y:S02]  /*f260*/  FMUL.FTZ R25, R165.reuse, R141 ;  /* 0x0000008da5197220 */ /* 0x040fe40000410000 */
[C---:B------:R-:W-:Y:S01]  /*f270*/  FMUL.FTZ R33, R165.reuse, R137 ;  /* 0x00000089a5217220 */ /* 0x040fe20000410000 */
[----:B------:R-:W1:Y:S01]  /*f280*/  MUFU.EX2 R176, R176 ;  /* 0x000000b000b07308 */ /* 0x000e620000000800 */
[----:B------:R-:W-:Y:S02]  /*f290*/  FMUL.FTZ R201, R168, c[0x0][0x2d0] ;  /* 0x0000b400a8c97a20 */ /* 0x000fe40000410000 */
[----:B------:R-:W-:Y:S02]  /*f2a0*/  FMUL.FTZ R12, R165, R152 ;  /* 0x00000098a50c7220 */ /* 0x000fe40000410000 */
[--C-:B------:R-:W-:Y:S02]  /*f2b0*/  FFMA.FTZ R249, R46, c[0x0][0x2d0], -R201.reuse ;  /* 0x0000b4002ef97a23 */ /* 0x100fe400000108c9 */
[--C-:B------:R-:W-:Y:S02]  /*f2c0*/  FFMA.FTZ R250, R47, c[0x0][0x2d0], -R201.reuse ;  /* 0x0000b4002ffa7a23 */ /* 0x100fe400000108c9 */
[--C-:B------:R-:W-:Y:S01]  /*f2d0*/  FFMA.FTZ R58, R58, c[0x0][0x2d0], -R201.reuse ;  /* 0x0000b4003a3a7a23 */ /* 0x100fe200000108c9 */
[----:B------:R-:W2:Y:S01]  /*f2e0*/  MUFU.EX2 R169, R169 ;  /* 0x000000a900a97308 */ /* 0x000ea20000000800 */
[--C-:B------:R-:W-:Y:S02]  /*f2f0*/  FFMA.FTZ R59, R59, c[0x0][0x2d0], -R201.reuse ;  /* 0x0000b4003b3b7a23 */ /* 0x100fe400000108c9 */
[----:B------:R-:W-:Y:S02]  /*f300*/  FMUL.FTZ R13, R165, R153 ;  /* 0x00000099a50d7220 */ /* 0x000fe40000410000 */
[----:B------:R-:W-:Y:S02]  /*f310*/  FMUL.FTZ R19, R166, R151 ;  /* 0x00000097a6137220 */ /* 0x000fe40000410000 */
[--C-:B------:R-:W-:Y:S02]  /*f320*/  FFMA.FTZ R199, R26, c[0x0][0x2d0], -R201.reuse ;  /* 0x0000b4001ac77a23 */ /* 0x100fe400000108c9 */
[--C-:B------:R-:W-:Y:S01]  /*f330*/  FFMA.FTZ R200, R27, c[0x0][0x2d0], -R201.reuse ;  /* 0x0000b4001bc87a23 */ /* 0x100fe200000108c9 */
[----:B------:R-:W-:Y:S01]  /*f340*/  MUFU.EX2 R183, R183 ;  /* 0x000000b700b77308 */ /* 0x000fe20000000800 */
[----:B------:R-:W-:Y:S02]  /*f350*/  FMUL.FTZ R32, R165, R136 ;  /* 0x00000088a5207220 */ /* 0x000fe40000410000 */
[--C-:B------:R-:W-:Y:S01]  /*f360*/  FFMA.FTZ R136, R31, c[0x0][0x2d0], -R201.reuse ;  /* 0x0000b4001f887a23 */ /* 0x100fe200000108c9 */
[----:B-1----:R-:W-:Y:S01]  /*f370*/  F2FP.PACK_AB R162, R176, R171 ;  /* 0x000000abb0a2723e */ /* 0x002fe200000000ff */
[----:B------:R-:W-:Y:S02]  /*f380*/  FMUL.FTZ R31, R166, R135 ;  /* 0x00000087a61f7220 */ /* 0x000fe40000410000 */
[--C-:B------:R-:W-:Y:S02]  /*f390*/  FFMA.FTZ R185, R14, c[0x0][0x2d0], -R201.reuse ;  /* 0x0000b4000eb97a23 */ /* 0x100fe400000108c9 */
[----:B------:R-:W-:Y:S01]  /*f3a0*/  FFMA.FTZ R186, R15, c[0x0][0x2d0], -R201 ;  /* 0x0000b4000fba7a23 */ /* 0x000fe200000108c9 */
[----:B------:R-:W-:Y:S01]  /*f3b0*/  MUFU.EX2 R189, R189 ;  /* 0x000000bd00bd7308 */ /* 0x000fe20000000800 */
[C---:B------:R-:W-:Y:S02]  /*f3c0*/  FMUL.FTZ R104, R165.reuse, R104 ;  /* 0x00000068a5687220 */ /* 0x040fe40000410000 */
[----:B------:R-:W-:Y:S01]  /*f3d0*/  FMUL.FTZ R105, R165, R105 ;  /* 0x00000069a5697220 */ /* 0x000fe20000410000 */
[----:B--2---:R-:W-:Y:S01]  /*f3e0*/  F2FP.PACK_AB R163, R169, R178 ;  /* 0x000000b2a9a3723e */ /* 0x004fe200000000ff */
[C---:B------:R-:W-:Y:S02]  /*f3f0*/  FMUL.FTZ R108, R165.reuse, R108 ;  /* 0x0000006ca56c7220 */ /* 0x040fe40000410000 */
[----:B------:R-:W-:Y:S02]  /*f400*/  FMUL.FTZ R109, R165, R109 ;  /* 0x0000006da56d7220 */ /* 0x000fe40000410000 */
[----:B------:R-:W-:Y:S01]  /*f410*/  FMUL.FTZ R114, R166, R114 ;  /* 0x00000072a6727220 */ /* 0x000fe20000410000 */
[----:B------:R-:W-:Y:S01]  /*f420*/  MUFU.EX2 R185, R185 ;  /* 0x000000b900b97308 */ /* 0x000fe20000000800 */
[----:B------:R-:W-:Y:S02]  /*f430*/  FADD.FTZ R167, -R3, R167 ;  /* 0x000000a703a77221 */ /* 0x000fe40000010100 */
[--C-:B------:R-:W-:Y:S02]  /*f440*/  FFMA.FTZ R179, R4, c[0x0][0x2d0], -R205.reuse ;  /* 0x0000b40004b37a23 */ /* 0x100fe400000108cd */
[----:B------:R-:W-:Y:S02]  /*f450*/  FMUL.FTZ R167, R167, c[0x0][0x2d0] ;  /* 0x0000b400a7a77a20 */ /* 0x000fe40000410000 */
[--C-:B------:R-:W-:Y:S02]  /*f460*/  FFMA.FTZ R170, R5, c[0x0][0x2d0], -R205.reuse ;  /* 0x0000b40005aa7a23 */ /* 0x100fe400000108cd */
[----:B------:R-:W-:Y:S01]  /*f470*/  FMUL.FTZ R115, R166, R115 ;  /* 0x00000073a6737220 */ /* 0x000fe20000410000 */
[----:B------:R-:W-:Y:S01]  /*f480*/  MUFU.EX2 R179, R179 ;  /* 0x000000b300b37308 */ /* 0x000fe20000000800 */
[----:B------:R-:W-:Y:S02]  /*f490*/  FADD.FTZ R164, -R168, R164 ;  /* 0x000000a4a8a47221 */ /* 0x000fe40000010100 */
[C---:B------:R-:W-:Y:S02]  /*f4a0*/  FMUL.FTZ R116, R165.reuse, R116 ;  /* 0x00000074a5747220 */ /* 0x040fe40000410000 */
[----:B------:R-:W-:Y:S02]  /*f4b0*/  FMUL.FTZ R164, R164, c[0x0][0x2d0] ;  /* 0x0000b400a4a47a20 */ /* 0x000fe40000410000 */
[C---:B------:R-:W-:Y:S02]  /*f4c0*/  FMUL.FTZ R117, R165.reuse, R117 ;  /* 0x00000075a5757220 */ /* 0x040fe40000410000 */
[C---:B------:R-:W-:Y:S01]  /*f4d0*/  FMUL.FTZ R120, R165.reuse, R120 ;  /* 0x00000078a5787220 */ /* 0x040fe20000410000 */
[----:B------:R-:W1:Y:S01]  /*f4e0*/  MUFU.EX2 R167, R167 ;  /* 0x000000a700a77308 */ /* 0x000e620000000800 */
[----:B------:R-:W-:Y:S02]  /*f4f0*/  FMUL.FTZ R121, R165, R121 ;  /* 0x00000079a5797220 */ /* 0x000fe40000410000 */
[C---:B------:R-:W-:Y:S02]  /*f500*/  FMUL.FTZ R126, R166.reuse, R126 ;  /* 0x0000007ea67e7220 */ /* 0x040fe40000410000 */
[----:B------:R-:W-:Y:S02]  /*f510*/  FMUL.FTZ R127, R166, R127 ;  /* 0x0000007fa67f7220 */ /* 0x000fe40000410000 */
[--C-:B------:R-:W-:Y:S02]  /*f520*/  FFMA.FTZ R209, R48, c[0x0][0x2d0], -R205.reuse ;  /* 0x0000b40030d17a23 */ /* 0x100fe400000108cd */
[----:B------:R-:W-:Y:S01]  /*f530*/  FFMA.FTZ R210, R49, c[0x0][0x2d0], -R205 ;  /* 0x0000b40031d27a23 */ /* 0x000fe200000108cd */
[----:B------:R-:W2:Y:S01]  /*f540*/  MUFU.EX2 R170, R170 ;  /* 0x000000aa00aa7308 */ /* 0x000ea20000000800 */
[--C-:B------:R-:W-:Y:S01]  /*f550*/  FFMA.FTZ R188, R8, c[0x0][0x2d0], -R202.reuse ;  /* 0x0000b40008bc7a23 */ /* 0x100fe200000108ca */
[----:B------:R-:W-:Y:S01]  /*f560*/  F2FP.PACK_AB R49, R192, R191 ;  /* 0x000000bfc031723e */ /* 0x000fe200000000ff */
[--C-:B------:R-:W-:Y:S02]  /*f570*/  FFMA.FTZ R181, R9, c[0x0][0x2d0], -R202.reuse ;  /* 0x0000b40009b57a23 */ /* 0x100fe400000108ca */
[--C-:B------:R-:W-:Y:S02]  /*f580*/  FFMA.FTZ R187, R10, c[0x0][0x2d0], -R201.reuse ;  /* 0x0000b4000abb7a23 */ /* 0x100fe400000108c9 */
[--C-:B------:R-:W-:Y:S02]  /*f590*/  FFMA.FTZ R184, R11, c[0x0][0x2d0], -R201.reuse ;  /* 0x0000b4000bb87a23 */ /* 0x100fe400000108c9 */
[C---:B------:R-:W-:Y:S01]  /*f5a0*/  FMUL.FTZ R8, R165.reuse, R156 ;  /* 0x0000009ca5087220 */ /* 0x040fe20000410000 */
[----:B------:R-:W3:Y:S01]  /*f5b0*/  MUFU.EX2 R164, R164 ;  /* 0x000000a400a47308 */ /* 0x000ee20000000800 */
[----:B------:R-:W-:Y:S02]  /*f5c0*/  FMUL.FTZ R9, R165, R157 ;  /* 0x0000009da5097220 */ /* 0x000fe40000410000 */
[--C-:B------:R-:W-:Y:S02]  /*f5d0*/  FFMA.FTZ R60, R60, c[0x0][0x2d0], -R202.reuse ;  /* 0x0000b4003c3c7a23 */ /* 0x100fe400000108ca */
[C---:B-1----:R-:W-:Y:S02]  /*f5e0*/  FMUL.FTZ R28, R167.reuse, R132 ;  /* 0x00000084a71c7220 */ /* 0x042fe40000410000 */
[C---:B------:R-:W-:Y:S02]  /*f5f0*/  FMUL.FTZ R37, R167.reuse, R129 ;  /* 0x00000081a7257220 */ /* 0x040fe40000410000 */
[C---:B------:R-:W-:Y:S01]  /*f600*/  FMUL.FTZ R16, R167.reuse, R148 ;  /* 0x00000094a7107220 */ /* 0x040fe20000410000 */
[----:B------:R-:W-:Y:S01]  /*f610*/  MUFU.EX2 R188, R188 ;  /* 0x000000bc00bc7308 */ /* 0x000fe20000000800 */
[C---:B------:R-:W-:Y:S02]  /*f620*/  FMUL.FTZ R17, R167.reuse, R149 ;  /* 0x00000095a7117220 */ /* 0x040fe40000410000 */
[C---:B------:R-:W-:Y:S01]  /*f630*/  FMUL.FTZ R4, R167.reuse, R160 ;  /* 0x000000a0a7047220 */ /* 0x040fe20000410000 */
[----:B--2---:R-:W-:Y:S01]  /*f640*/  F2FP.PACK_AB R160, R170, R179 ;  /* 0x000000b3aaa0723e */ /* 0x004fe200000000ff */
[----:B------:R-:W-:Y:S01]  /*f650*/  FMUL.FTZ R5, R167, R161 ;  /* 0x000000a1a7057220 */ /* 0x000fe20000410000 */
[----:B------:R-:W-:Y:S01]  /*f660*/  F2FP.PACK_AB R161, R177, R180 ;  /* 0x000000b4b1a1723e */ /* 0x000fe200000000ff */
[C---:B------:R-:W-:Y:S02]  /*f670*/  FMUL.FTZ R100, R167.reuse, R100 ;  /* 0x00000064a7647220 */ /* 0x040fe40000410000 */
[C---:B------:R-:W-:Y:S01]  /*f680*/  FMUL.FTZ R101, R167.reuse, R101 ;  /* 0x00000065a7657220 */ /* 0x040fe20000410000 */
[----:B------:R-:W1:Y:S01]  /*f690*/  MUFU.EX2 R181, R181 ;  /* 0x000000b500b57308 */ /* 0x000e620000000800 */
[----:B------:R-:W-:Y:S02]  /*f6a0*/  FMUL.FTZ R112, R167, R112 ;  /* 0x00000070a7707220 */ /* 0x000fe40000410000 */
[-C--:B------:R-:W-:Y:S05]  /*f6b0*/  HMMA.16816.F32 R4, R160, R20.reuse, R4 ;  /* 0x00000014a004723c */ /* 0x080fea0000001804 */
[C---:B---3--:R-:W-:Y:S02]  /*f6c0*/  FMUL.FTZ R26, R164.reuse, R142 ;  /* 0x0000008ea41a7220 */ /* 0x048fe40000410000 */
[----:B------:R-:W-:Y:S01]  /*f6d0*/  MUFU.EX2 R187, R187 ;  /* 0x000000bb00bb7308 */ /* 0x000fe20000000800 */
[C---:B------:R-:W-:Y:S02]  /*f6e0*/  FMUL.FTZ R27, R164.reuse, R143 ;  /* 0x0000008fa41b7220 */ /* 0x040fe40000410000 */
[----:B------:R-:W-:Y:S02]  /*f6f0*/  LDSM.16.MT88.4 R140, [R219+0x900] ;  /* 0x00090000db8c783b */ /* 0x000fe40000004200 */
[C---:B------:R-:W-:Y:S02]  /*f700*/  FMUL.FTZ R34, R164.reuse, R138 ;  /* 0x0000008aa4227220 */ /* 0x040fe40000410000 */
[C---:B------:R-:W-:Y:S02]  /*f710*/  FMUL.FTZ R35, R164.reuse, R139 ;  /* 0x0000008ba4237220 */ /* 0x040fe40000410000 */
[C---:B------:R-:W-:Y:S01]  /*f720*/  FMUL.FTZ R14, R164.reuse, R154 ;  /* 0x0000009aa40e7220 */ /* 0x040fe20000410000 */
[----:B------:R-:W2:Y:S01]  /*f730*/  MUFU.EX2 R184, R184 ;  /* 0x000000b800b87308 */ /* 0x000ea20000000800 */
[C---:B------:R-:W-:Y:S02]  /*f740*/  FMUL.FTZ R15, R164.reuse, R155 ;  /* 0x0000009ba40f7220 */ /* 0x040fe40000410000 */
[C---:B------:R-:W-:Y:S01]  /*f750*/  FMUL.FTZ R10, R164.reuse, R158 ;  /* 0x0000009ea40a7220 */ /* 0x040fe20000410000 */
[----:B-1----:R-:W-:Y:S01]  /*f760*/  F2FP.PACK_AB R156, R181, R188 ;  /* 0x000000bcb59c723e */ /* 0x002fe200000000ff */
[C---:B------:R-:W-:Y:S01]  /*f770*/  FMUL.FTZ R11, R164.reuse, R159 ;  /* 0x0000009fa40b7220 */ /* 0x040fe20000410000 */
[----:B------:R-:W-:Y:S01]  /*f780*/  F2FP.PACK_AB R158, R183, R182 ;  /* 0x000000b6b79e723e */ /* 0x000fe200000000ff */
[C---:B------:R-:W-:Y:S02]  /*f790*/  FMUL.FTZ R106, R164.reuse, R106 ;  /* 0x0000006aa46a7220 */ /* 0x040fe40000410000 */
[C---:B------:R-:W-:Y:S01]  /*f7a0*/  FMUL.FTZ R107, R164.reuse, R107 ;  /* 0x0000006ba46b7220 */ /* 0x040fe20000410000 */
[----:B------:R-:W1:Y:S01]  /*f7b0*/  MUFU.EX2 R186, R186 ;  /* 0x000000ba00ba7308 */ /* 0x000e620000000800 */
[C---:B------:R-:W-:Y:S02]  /*f7c0*/  FMUL.FTZ R110, R164.reuse, R110 ;  /* 0x0000006ea46e7220 */ /* 0x040fe40000410000 */
[C---:B------:R-:W-:Y:S02]  /*f7d0*/  FMUL.FTZ R111, R164.reuse, R111 ;  /* 0x0000006fa46f7220 */ /* 0x040fe40000410000 */
[C---:B------:R-:W-:Y:S02]  /*f7e0*/  FMUL.FTZ R113, R167.reuse, R113 ;  /* 0x00000071a7717220 */ /* 0x040fe40000410000 */
[C---:B------:R-:W-:Y:S02]  /*f7f0*/  FMUL.FTZ R118, R164.reuse, R118 ;  /* 0x00000076a4767220 */ /* 0x040fe40000410000 */
[C---:B------:R-:W-:Y:S01]  /*f800*/  FMUL.FTZ R119, R164.reuse, R119 ;  /* 0x00000077a4777220 */ /* 0x040fe20000410000 */
[----:B------:R-:W3:Y:S01]  /*f810*/  MUFU.EX2 R190, R190 ;  /* 0x000000be00be7308 */ /* 0x000ee20000000800 */
[C---:B------:R-:W-:Y:S02]  /*f820*/  FMUL.FTZ R122, R164.reuse, R122 ;  /* 0x0000007aa47a7220 */ /* 0x040fe40000410000 */
[----:B------:R-:W-:Y:S01]  /*f830*/  FMUL.FTZ R123, R164, R123 ;  /* 0x0000007ba47b7220 */ /* 0x000fe20000410000 */
[----:B--2---:R-:W-:Y:S01]  /*f840*/  F2FP.PACK_AB R157, R184, R187 ;  /* 0x000000bbb89d723e */ /* 0x004fe200000000ff */
[C---:B------:R-:W-:Y:S02]  /*f850*/  FMUL.FTZ R124, R167.reuse, R124 ;  /* 0x0000007ca77c7220 */ /* 0x040fe40000410000 */
[----:B------:R-:W-:Y:S02]  /*f860*/  FMUL.FTZ R125, R167, R125 ;  /* 0x0000007da77d7220 */ /* 0x000fe40000410000 */
[--C-:B------:R-:W-:Y:S01]  /*f870*/  FFMA.FTZ R61, R61, c[0x0][0x2d0], -R202.reuse ;  /* 0x0000b4003d3d7a23 */ /* 0x100fe200000108ca */
[----:B------:R-:W-:Y:S01]  /*f880*/  MUFU.EX2 R152, R54 ;  /* 0x0000003600987308 */ /* 0x000fe20000000800 */
[--C-:B------:R-:W-:Y:S02]  /*f890*/  FFMA.FTZ R62, R62, c[0x0][0x2d0], -R201.reuse ;  /* 0x0000b4003e3e7a23 */ /* 0x100fe400000108c9 */
[--C-:B------:R-:W-:Y:S01]  /*f8a0*/  FFMA.FTZ R63, R63, c[0x0][0x2d0], -R201.reuse ;  /* 0x0000b4003f3f7a23 */ /* 0x100fe200000108c9 */
[----:B-1----:R-:W-:Y:S01]  /*f8b0*/  F2FP.PACK_AB R159, R186, R185 ;  /* 0x000000b9ba9f723e */ /* 0x002fe200000000ff */
[--C-:B------:R-:W-:Y:S02]  /*f8c0*/  FFMA.FTZ R72, R72, c[0x0][0x2d0], -R202.reuse ;  /* 0x0000b40048487a23 */ /* 0x100fe400000108ca */
[--C-:B------:R-:W-:Y:S02]  /*f8d0*/  FFMA.FTZ R73, R73, c[0x0][0x2d0], -R202.reuse ;  /* 0x0000b40049497a23 */ /* 0x100fe400000108ca */
[--C-:B------:R-:W-:Y:S01]  /*f8e0*/  FFMA.FTZ R74, R74, c[0x0][0x2d0], -R201.reuse ;  /* 0x0000b4004a4a7a23 */ /* 0x100fe200000108c9 */
[----:B------:R1:W-:Y:S01]  /*f8f0*/  MUFU.EX2 R155, R55 ;  /* 0x00000037009b7308 */ /* 0x0003e20000000800 */
[C---:B------:R-:W-:Y:S04]  /*f900*/  HMMA.16816.F32 R8, R156.reuse, R20, R8 ;  /* 0x000000149c08723c */ /* 0x040fe80000001808 */
[----:B---3--:R-:W-:Y:S01]  /*f910*/  F2FP.PACK_AB R48, R190, R189 ;  /* 0x000000bdbe30723e */ /* 0x008fe200000000ff */
[--C-:B------:R-:W-:Y:S02]  /*f920*/  FFMA.FTZ R75, R75, c[0x0][0x2d0], -R201.reuse ;  /* 0x0000b4004b4b7a23 */ /* 0x100fe400000108c9 */
[C---:B------:R-:W-:Y:S01]  /*f930*/  FMUL.FTZ R20, R167.reuse, R144 ;  /* 0x00000090a7147220 */ /* 0x040fe20000410000 */
[-C--:B------:R-:W-:Y:S01]  /*f940*/  HMMA.16816.F32 R12, R156, R22.reuse, R12 ;  /* 0x000000169c0c723c */ /* 0x080fe2000000180c */
[----:B------:R-:W-:Y:S03]  /*f950*/  MUFU.EX2 R150, R64 ;  /* 0x0000004000967308 */ /* 0x000fe60000000800 */
[----:B------:R-:W-:Y:S02]  /*f960*/  FMUL.FTZ R21, R167, R145 ;  /* 0x00000091a7157220 */ /* 0x000fe40000410000 */
[--C-:B------:R-:W-:Y:S02]  /*f970*/  FFMA.FTZ R76, R76, c[0x0][0x2d0], -R202.reuse ;  /* 0x0000b4004c4c7a23 */ /* 0x100fe400000108ca */
[C---:B------:R-:W-:Y:S03]  /*f980*/  HMMA.16816.F32 R16, R160.reuse, R22, R16 ;  /* 0x00000016a010723c */ /* 0x040fe60000001810 */
[----:B------:R-:W-:Y:S01]  /*f990*/  MUFU.EX2 R151, R66 ;  /* 0x0000004200977308 */ /* 0x000fe20000000800 */
[----:B------:R-:W-:Y:S02]  /*f9a0*/  FFMA.FTZ R77, R77, c[0x0][0x2d0], -R202 ;  /* 0x0000b4004d4d7a23 */ /* 0x000fe400000108ca */
[--C-:B------:R-:W-:Y:S01]  /*f9b0*/  FFMA.FTZ R78, R78, c[0x0][0x2d0], -R201.reuse ;  /* 0x0000b4004e4e7a23 */ /* 0x100fe200000108c9 */
[----:B-1----:R-:W-:Y:S01]  /*f9c0*/  LDSM.16.MT88.4 R52, [R220+0x1100] ;  /* 0x00110000dc34783b */ /* 0x002fe20000004200 */
[C---:B------:R-:W-:Y:S04]  /*f9d0*/  FMUL.FTZ R22, R166.reuse, R146 ;  /* 0x00000092a6167220 */ /* 0x040fe80000410000 */
[C---:B------:R-:W-:Y:S01]  /*f9e0*/  FMUL.FTZ R23, R166.reuse, R147 ;  /* 0x00000093a6177220 */ /* 0x040fe20000410000 */
[----:B------:R-:W-:Y:S01]  /*f9f0*/  MUFU.EX2 R153, R56 ;  /* 0x0000003800997308 */ /* 0x000fe20000000800 */
[----:B------:R-:W-:Y:S01]  /*fa00*/  FFMA.FTZ R79, R79, c[0x0][0x2d0], -R201 ;  /* 0x0000b4004f4f7a23 */ /* 0x000fe200000108c9 */
[----:B------:R-:W1:Y:S01]  /*fa10*/  LDSM.16.MT88.4 R144, [R219+0x100] ;  /* 0x00010000db90783b */ /* 0x000e620000004200 */
[----:B------:R-:W-:Y:S02]  /*fa20*/  FFMA.FTZ R179, R167, R243, R179 ;  /* 0x000000f3a7b37223 */ /* 0x000fe400000100b3 */
[----:B------:R-:W-:Y:S01]  /*fa30*/  FFMA.FTZ R180, R166, R242, R180 ;  /* 0x000000f2a6b47223 */ /* 0x000fe200000100b4 */
[-C--:B------:R-:W-:Y:S03]  /*fa40*/  HMMA.16816.F32 R20, R160, R172.reuse, R20 ;  /* 0x000000aca014723c */ /* 0x080fe60000001814 */
[----:B------:R-:W-:Y:S01]  /*fa50*/  FFMA.FTZ R188, R165, R241, R188 ;  /* 0x000000f1a5bc7223 */ /* 0x000fe200000100bc */
[----:B------:R-:W-:Y:S01]  /*fa60*/  MUFU.EX2 R148, R57 ;  /* 0x0000003900947308 */ /* 0x000fe20000000800 */
[----:B------:R-:W-:Y:S01]  /*fa70*/  MOV R165, R0 ;  /* 0x0000000000a57202 */ /* 0x000fe20000000f00 */
[----:B------:R-:W-:Y:S01]  /*fa80*/  FFMA.FTZ R187, R164, R240, R187 ;  /* 0x000000f0a4bb7223 */ /* 0x000fe200000100bb */
[----:B------:R-:W-:Y:S01]  /*fa90*/  MOV R164, R168 ;  /* 0x000000a800a47202 */ /* 0x000fe20000000f00 */
[C---:B------:R-:W-:Y:S04]  /*faa0*/  HMMA.16816.F32 R24, R156.reuse, R172, R24 ;  /* 0x000000ac9c18723c */ /* 0x040fe80000001818 */
[----:B------:R-:W-:Y:S02]  /*fab0*/  FADD.FTZ R179, R170, R179 ;  /* 0x000000b3aab37221 */ /* 0x000fe40000010000 */
[----:B------:R-:W-:Y:S01]  /*fac0*/  MUFU.EX2 R154, R58 ;  /* 0x0000003a009a7308 */ /* 0x000fe20000000800 */
[----:B------:R-:W-:Y:S01]  /*fad0*/  FFMA.FTZ R172, R29, c[0x0][0x2d0], -R202 ;  /* 0x0000b4001dac7a23 */ /* 0x000fe200000108ca */
[-C--:B------:R-:W-:Y:S04]  /*fae0*/  HMMA.16816.F32 R32, R156, R174.reuse, R32 ;  /* 0x000000ae9c20723c */ /* 0x080fe80000001820 */
[C---:B------:R-:W-:Y:S02]  /*faf0*/  FMUL.FTZ R29, R167.reuse, R133 ;  /* 0x00000085a71d7220 */ /* 0x040fe40000410000 */
[----:B------:R-:W-:Y:S02]  /*fb00*/  FFMA.FTZ R173, R30, c[0x0][0x2d0], -R201 ;  /* 0x0000b4001ead7a23 */ /* 0x000fe400000108c9 */
[C---:B------:R-:W-:Y:S01]  /*fb10*/  HMMA.16816.F32 R100, R160.reuse, R174, R100 ;  /* 0x000000aea064723c */ /* 0x040fe20000001864 */
[----:B------:R2:W-:Y:S03]  /*fb20*/  MUFU.EX2 R174, R136 ;  /* 0x0000008800ae7308 */ /* 0x0005e60000000800 */
[----:B------:R-:W-:Y:S01]  /*fb30*/  FMUL.FTZ R30, R166, R134 ;  /* 0x00000086a61e7220 */ /* 0x000fe20000410000 */
[----:B------:R-:W-:Y:S01]  /*fb40*/  MOV R166, R2 ;  /* 0x0000000200a67202 */ /* 0x000fe20000000f00 */
[----:B------:R-:W3:Y:S01]  /*fb50*/  LDSM.16.MT88.4 R132, [R218+0x100] ;  /* 0x00010000da84783b */ /* 0x000ee20000004200 */
[----:B------:R-:W-:Y:S02]  /*fb60*/  FFMA.FTZ R175, R36, c[0x0][0x2d0], -R205 ;  /* 0x0000b40024af7a23 */ /* 0x000fe400000108cd */
[----:B------:R-:W-:Y:S02]  /*fb70*/  FMUL.FTZ R36, R167, R128 ;  /* 0x00000080a7247220 */ /* 0x000fe40000410000 */
[----:B------:R4:W-:Y:S01]  /*fb80*/  MUFU.EX2 R149, R59 ;  /* 0x0000003b00957308 */ /* 0x0009e20000000800 */
[-C--:B-1----:R-:W-:Y:S02]  /*fb90*/  HMMA.16816.F32 R28, R160, R144.reuse, R28 ;  /* 0x00000090a01c723c */ /* 0x082fe4000000181c */
[----:B------:R-:W1:Y:S01]  /*fba0*/  LDSM.16.MT88.4 R128, [R225+0x900] ;  /* 0x00090000e180783b */ /* 0x000e620000004200 */
[----:B------:R-:W-:Y:S01]  /*fbb0*/  FADD.FTZ R180, R177, R180 ;  /* 0x000000b4b1b47221 */ /* 0x000fe20000010000 */
[----:B------:R-:W-:Y:S01]  /*fbc0*/  MOV R167, R3 ;  /* 0x0000000300a77202 */ /* 0x000fe20000000f00 */
[----:B------:R-:W-:Y:S02]  /*fbd0*/  FADD.FTZ R188, R181, R188 ;  /* 0x000000bcb5bc7221 */ /* 0x000fe40000010000 */
[----:B------:R-:W-:Y:S01]  /*fbe0*/  FADD.FTZ R187, R184, R187 ;  /* 0x000000bbb8bb7221 */ /* 0x000fe20000010000 */
[C---:B------:R-:W-:Y:S01]  /*fbf0*/  HMMA.16816.F32 R104, R156.reuse, R144, R104 ;  /* 0x000000909c68723c */ /* 0x040fe20000001868 */
[----:B------:R-:W-:Y:S03]  /*fc00*/  MUFU.EX2 R145, R65 ;  /* 0x0000004100917308 */ /* 0x000fe60000000800 */
[----:B------:R-:W-:Y:S01]  /*fc10*/  FADD.FTZ R179, R171, R179 ;  /* 0x000000b3abb37221 */ /* 0x000fe20000010000 */
[----:B--2---:R-:W2:Y:S01]  /*fc20*/  LDSM.16.MT88.4 R136, [R220+0x900] ;  /* 0x00090000dc88783b */ /* 0x004ea20000004200 */
[----:B------:R-:W-:Y:S02]  /*fc30*/  FADD.FTZ R180, R178, R180 ;  /* 0x000000b4b2b47221 */ /* 0x000fe40000010000 */
[-C--:B------:R-:W-:Y:S03]  /*fc40*/  HMMA.16816.F32 R108, R156, R146.reuse, R108 ;  /* 0x000000929c6c723c */ /* 0x080fe6000000186c */
[----:B------:R5:W-:Y:S01]  /*fc50*/  MUFU.EX2 R144, R67 ;  /* 0x0000004300907308 */ /* 0x000be20000000800 */
[----:B------:R-:W-:Y:S02]  /*fc60*/  FADD.FTZ R188, R182, R188 ;  /* 0x000000bcb6bc7221 */ /* 0x000fe40000010000 */
[----:B------:R-:W-:Y:S01]  /*fc70*/  FADD.FTZ R187, R185, R187 ;  /* 0x000000bbb9bb7221 */ /* 0x000fe20000010000 */
[----:B----4-:R-:W-:Y:S01]  /*fc80*/  LDSM.16.MT88.4 R56, [R219+0x1900] ;  /* 0x00190000db38783b */ /* 0x010fe20000004200 */
[C---:B------:R-:W-:Y:S04]  /*fc90*/  HMMA.16816.F32 R112, R160.reuse, R146, R112 ;  /* 0x00000092a070723c */ /* 0x040fe80000001870 */
[----:B------:R-:W-:Y:S01]  /*fca0*/  FADD.FTZ R179, R176, R179 ;  /* 0x000000b3b0b37221 */ /* 0x000fe20000010000 */
[----:B------:R-:W-:Y:S01]  /*fcb0*/  MUFU.EX2 R247, R247 ;  /* 0x000000f700f77308 */ /* 0x000fe20000000800 */
[----:B------:R-:W-:Y:S02]  /*fcc0*/  FADD.FTZ R180, R169, R180 ;  /* 0x000000b4a9b47221 */ /* 0x000fe40000010000 */
[----:B------:R-:W-:Y:S01]  /*fcd0*/  FADD.FTZ R188, R183, R188 ;  /* 0x000000bcb7bc7221 */ /* 0x000fe20000010000 */
[-C--:B---3--:R-:W-:Y:S03]  /*fce0*/  HMMA.16816.F32 R36, R160, R132.reuse, R36 ;  /* 0x00000084a024723c */ /* 0x088fe60000001824 */
[----:B------:R-:W-:Y:S03]  /*fcf0*/  FADD.FTZ R187, R186, R187 ;  /* 0x000000bbbabb7221 */ /* 0x000fe60000010000 */
[----:B------:R-:W3:Y:S01]  /*fd00*/  MUFU.EX2 R193, R193 ;  /* 0x000000c100c17308 */ /* 0x000ee20000000800 */
[----:B------:R-:W-:Y:S01]  /*fd10*/  FADD.FTZ R179, R189, R179 ;  /* 0x000000b3bdb37221 */ /* 0x000fe20000010000 */
[C---:B------:R-:W-:Y:S01]  /*fd20*/  HMMA.16816.F32 R116, R156.reuse, R132, R116 ;  /* 0x000000849c74723c */ /* 0x040fe20000001874 */
[----:B-----5:R-:W-:Y:S03]  /*fd30*/  LDSM.16.MT88.4 R64, [R219+0x1100] ;  /* 0x00110000db40783b */ /* 0x020fe60000004200 */
[----:B------:R-:W-:Y:S02]  /*fd40*/  FADD.FTZ R180, R191, R180 ;  /* 0x000000b4bfb47221 */ /* 0x000fe40000010000 */
[----:B------:R-:W-:Y:S02]  /*fd50*/  FADD.FTZ R179, R190, R179 ;  /* 0x000000b3beb37221 */ /* 0x000fe40000010000 */
[----:B------:R-:W4:Y:S01]  /*fd60*/  MUFU.EX2 R194, R194 ;  /* 0x000000c200c27308 */ /* 0x000f220000000800 */
[-C--:B------:R-:W-:Y:S03]  /*fd70*/  HMMA.16816.F32 R120, R156, R134.reuse, R120 ;  /* 0x000000869c78723c */ /* 0x080fe60000001878 */
[----:B------:R-:W-:Y:S05]  /*fd80*/  FADD.FTZ R180, R192, R180 ;  /* 0x000000b4c0b47221 */ /* 0x000fea0000010000 */
[----:B------:R-:W-:Y:S01]  /*fd90*/  HMMA.16816.F32 R124, R160, R134, R124 ;  /* 0x00000086a07c723c */ /* 0x000fe2000000187c */
[----:B------:R-:W5:Y:S03]  /*fda0*/  MUFU.EX2 R196, R196 ;  /* 0x000000c400c47308 */ /* 0x000f660000000800 */
[----:B------:R-:W-:Y:S02]  /*fdb0*/  FADD.FTZ R180, R195, R180 ;  /* 0x000000b4c3b47221 */ /* 0x000fe40000010000 */
[----:B---3--:R-:W-:Y:S05]  /*fdc0*/  FADD.FTZ R179, R193, R179 ;  /* 0x000000b3c1b37221 */ /* 0x008fea0000010000 */
[----:B------:R-:W3:Y:S01]  /*fdd0*/  MUFU.EX2 R197, R197 ;  /* 0x000000c500c57308 */ /* 0x000ee20000000800 */
[C---:B----4-:R-:W-:Y:S01]  /*fde0*/  F2FP.PACK_AB R50, R194.reuse, R193 ;  /* 0x000000c1c232723e */ /* 0x050fe200000000ff */
[----:B------:R-:W-:Y:S08]  /*fdf0*/  FADD.FTZ R194, R194, R179 ;  /* 0x000000b3c2c27221 */ /* 0x000ff00000010000 */
[----:B------:R-:W4:Y:S01]  /*fe00*/  MUFU.EX2 R198, R198 ;  /* 0x000000c600c67308 */ /* 0x000f220000000800 */
[C---:B-----5:R-:W-:Y:S01]  /*fe10*/  F2FP.PACK_AB R51, R196.reuse, R195 ;  /* 0x000000c3c433723e */ /* 0x060fe200000000ff */
[----:B------:R-:W-:Y:S08]  /*fe20*/  FADD.FTZ R196, R196, R180 ;  /* 0x000000b4c4c47221 */ /* 0x000ff00000010000 */
[----:B------:R-:W5:Y:S01]  /*fe30*/  MUFU.EX2 R199, R199 ;  /* 0x000000c700c77308 */ /* 0x000f620000000800 */
[-C--:B-1----:R-:W-:Y:S05]  /*fe40*/  HMMA.16816.F32 R4, R48, R128.reuse, R4 ;  /* 0x000000803004723c */ /* 0x082fea0000001804 */
[----:B---3--:R-:W-:Y:S04]  /*fe50*/  FADD.FTZ R188, R197, R188 ;  /* 0x000000bcc5bc7221 */ /* 0x008fe80000010000 */
[----:B------:R-:W1:Y:S03]  /*fe60*/  MUFU.EX2 R200, R200 ;  /* 0x000000c800c87308 */ /* 0x000e660000000800 */
[C---:B----4-:R-:W-:Y:S01]  /*fe70*/  F2FP.PACK_AB R132, R198.reuse, R197 ;  /* 0x000000c5c684723e */ /* 0x050fe200000000ff */
[----:B------:R-:W-:Y:S06]  /*fe80*/  FADD.FTZ R188, R198, R188 ;  /* 0x000000bcc6bc7221 */ /* 0x000fec0000010000 */
[----:B------:R-:W3:Y:S01]  /*fe90*/  MUFU.EX2 R203, R203 ;  /* 0x000000cb00cb7308 */ /* 0x000ee20000000800 */
[----:B-----5:R-:W-:Y:S09]  /*fea0*/  FADD.FTZ R187, R199, R187 ;  /* 0x000000bbc7bb7221 */ /* 0x020ff20000010000 */
[----:B------:R-:W4:Y:S01]  /*feb0*/  MUFU.EX2 R172, R172 ;  /* 0x000000ac00ac7308 */ /* 0x000f220000000800 */
[C---:B-1----:R-:W-:Y:S01]  /*fec0*/  F2FP.PACK_AB R133, R200.reuse, R199 ;  /* 0x000000c7c885723e */ /* 0x042fe200000000ff */
[----:B------:R-:W-:Y:S08]  /*fed0*/  FADD.FTZ R187, R200, R187 ;  /* 0x000000bbc8bb7221 */ /* 0x000ff00000010000 */
[----:B------:R-:W1:Y:S01]  /*fee0*/  MUFU.EX2 R173, R173 ;  /* 0x000000ad00ad7308 */ /* 0x000e620000000800 */
[----:B---3--:R-:W-:Y:S09]  /*fef0*/  FADD.FTZ R188, R203, R188 ;  /* 0x000000bccbbc7221 */ /* 0x008ff20000010000 */
[----:B------:R-:W-:Y:S01]  /*ff00*/  MUFU.EX2 R248, R248 ;  /* 0x000000f800f87308 */ /* 0x000fe20000000800 */
[C---:B----4-:R-:W-:Y:S01]  /*ff10*/  F2FP.PACK_AB R134, R172.reuse, R203 ;  /* 0x000000cbac86723e */ /* 0x050fe200000000ff */
[----:B------:R-:W-:Y:S04]  /*ff20*/  FADD.FTZ R172, R172, R188 ;  /* 0x000000bcacac7221 */ /* 0x000fe80000010000 */
[----:B------:R-:W-:Y:S04]  /*ff30*/  FADD.FTZ R172, R247, R172 ;  /* 0x000000acf7ac7221 */ /* 0x000fe80000010000 */
[----:B------:R-:W-:Y:S01]  /*ff40*/  MUFU.EX2 R249, R249 ;  /* 0x000000f900f97308 */ /* 0x000fe20000000800 */
[C---:B-1----:R-:W-:Y:S01]  /*ff50*/  F2FP.PACK_AB R135, R174.reuse, R173 ;  /* 0x000000adae87723e */ /* 0x042fe200000000ff */
[----:B------:R-:W-:Y:S04]  /*ff60*/  FADD.FTZ R187, R173, R187 ;  /* 0x000000bbadbb7221 */ /* 0x000fe80000010000 */
[----:B------:R-:W-:Y:S04]  /*ff70*/  FADD.FTZ R187, R174, R187 ;  /* 0x000000bbaebb7221 */ /* 0x000fe80000010000 */
[----:B------:R-:W-:Y:S01]  /*ff80*/  MUFU.EX2 R250, R250 ;  /* 0x000000fa00fa7308 */ /* 0x000fe20000000800 */
[C---:B------:R-:W-:Y:S07]  /*ff90*/  HMMA.16816.F32 R8, R132.reuse, R128, R8 ;  /* 0x000000808408723c */ /* 0x040fee0000001808 */
[--C-:B------:R-:W-:Y:S01]  /*ffa0*/  FFMA.FTZ R128, R41, c[0x0][0x2d0], -R202.reuse ;  /* 0x0000b40029807a23 */ /* 0x100fe200000108ca */
[-C--:B------:R-:W-:Y:S01]  /*ffb0*/  HMMA.16816.F32 R12, R132, R130.reuse, R12 ;  /* 0x00000082840c723c */ /* 0x080fe2000000180c */
[----:B------:R-:W1:Y:S03]  /*ffc0*/  MUFU.EX2 R175, R175 ;  /* 0x000000af00af7308 */ /* 0x000e660000000800 */
[--C-:B------:R-:W-:Y:S04]  /*ffd0*/  FFMA.FTZ R129, R42, c[0x0][0x2d0], -R201.reuse ;  /* 0x0000b4002a817a23 */ /* 0x100fe800000108c9 */
[C---:B------:R-:W-:Y:S03]  /*ffe0*/  HMMA.16816.F32 R16, R48.reuse, R130, R16 ;  /* 0x000000823010723c */ /* 0x040fe60000001810 */
[----:B------:R-:W3:Y:S04]  /*fff0*/  MUFU.EX2 R128, R128 ;  /* 0x0000008000807308 */ /* 0x000ee80000000800 */
[----:B------:R-:W-:Y:S01]  /*10000*/  FFMA.FTZ R130, R43, c[0x0][0x2d0], -R201 ;  /* 0x0000b4002b827a23 */ /* 0x000fe200000108c9 */
[-C--:B--2---:R-:W-:Y:S01]  /*10010*/  HMMA.16816.F32 R20, R48, R136.reuse, R20 ;  /* 0x000000883014723c */ /* 0x084fe20000001814 */
[----:B------:R-:W2:Y:S03]  /*10020*/  LDSM.16.MT88.4 R40, [R218+0x900] ;  /* 0x00090000da28783b */ /* 0x000ea60000004200 */
[----:B------:R-:W-:Y:S01]  /*10030*/  FFMA.FTZ R131, R44, c[0x0][0x2d0], -R202 ;  /* 0x0000b4002c837a23 */ /* 0x000fe200000108ca */
[----:B------:R-:W4:Y:S03]  /*10040*/  MUFU.EX2 R129, R129 ;  /* 0x0000008100817308 */ /* 0x000f260000000800 */
[C---:B------:R-:W-:Y:S01]  /*10050*/  HMMA.16816.F32 R24, R132.reuse, R136, R24 ;  /* 0x000000888418723c */ /* 0x040fe20000001818 */
[----:B------:R-:W5:Y:S03]  /*10060*/  LDSM.16.MT88.4 R44, [R225+0x1100] ;  /* 0x00110000e12c783b */ /* 0x000f660000004200 */
[----:B-1----:R-:W-:Y:S03]  /*10070*/  FADD.FTZ R194, R175, R194 ;  /* 0x000000c2afc27221 */ /* 0x002fe60000010000 */
[----:B------:R-:W1:Y:S01]  /*10080*/  MUFU.EX2 R130, R130 ;  /* 0x0000008200827308 */ /* 0x000e620000000800 */
[-C--:B------:R-:W-:Y:S04]  /*10090*/  HMMA.16816.F32 R32, R132, R138.reuse, R32 ;  /* 0x0000008a8420723c */ /* 0x080fe80000001820 */
[----:B---3--:R-:W-:Y:S04]  /*100a0*/  FADD.FTZ R172, R128, R172 ;  /* 0x000000ac80ac7221 */ /* 0x008fe80000010000 */
[C---:B------:R-:W-:Y:S01]  /*100b0*/  HMMA.16816.F32 R100, R48.reuse, R138, R100 ;  /* 0x0000008a3064723c */ /* 0x040fe20000001864 */
[----:B------:R-:W3:Y:S03]  /*100c0*/  MUFU.EX2 R131, R131 ;  /* 0x0000008300837308 */ /* 0x000ee60000000800 */
[----:B----4-:R-:W-:Y:S04]  /*100d0*/  FADD.FTZ R187, R129, R187 ;  /* 0x000000bb81bb7221 */ /* 0x010fe80000010000 */
[-C--:B------:R-:W-:Y:S03]  /*100e0*/  HMMA.16816.F32 R28, R48, R140.reuse, R28 ;  /* 0x0000008c301c723c */ /* 0x080fe6000000181c */
[----:B------:R-:W4:Y:S01]  /*100f0*/  MUFU.EX2 R206, R206 ;  /* 0x000000ce00ce7308 */ /* 0x000f220000000800 */
[----:B-1----:R-:W-:Y:S04]  /*10100*/  FADD.FTZ R187, R130, R187 ;  /* 0x000000bb82bb7221 */ /* 0x002fe80000010000 */
[C---:B------:R-:W-:Y:S04]  /*10110*/  HMMA.16816.F32 R104, R132.reuse, R140, R104 ;  /* 0x0000008c8468723c */ /* 0x040fe80000001868 */
[----:B------:R-:W-:Y:S01]  /*10120*/  FADD.FTZ R187, R249, R187 ;  /* 0x000000bbf9bb7221 */ /* 0x000fe20000010000 */
[----:B------:R-:W1:Y:S03]  /*10130*/  MUFU.EX2 R207, R207 ;  /* 0x000000cf00cf7308 */ /* 0x000e660000000800 */
[-C--:B------:R-:W-:Y:S04]  /*10140*/  HMMA.16816.F32 R108, R132, R142.reuse, R108 ;  /* 0x0000008e846c723c */ /* 0x080fe8000000186c */
[----:B---3--:R-:W-:Y:S02]  /*10150*/  FADD.FTZ R172, R131, R172 ;  /* 0x000000ac83ac7221 */ /* 0x008fe40000010000 */
[----:B------:R-:W-:Y:S01]  /*10160*/  FADD.FTZ R187, R250, R187 ;  /* 0x000000bbfabb7221 */ /* 0x000fe20000010000 */
[----:B------:R-:W3:Y:S01]  /*10170*/  MUFU.EX2 R208, R208 ;  /* 0x000000d000d07308 */ /* 0x000ee20000000800 */
[C---:B------:R-:W-:Y:S04]  /*10180*/  HMMA.16816.F32 R112, R48.reuse, R142, R112 ;  /* 0x0000008e3070723c */ /* 0x040fe80000001870 */
[----:B----4-:R-:W-:Y:S02]  /*10190*/  FADD.FTZ R194, R206, R194 ;  /* 0x000000c2cec27221 */ /* 0x010fe40000010000 */
[----:B------:R-:W-:Y:S02]  /*101a0*/  FADD.FTZ R172, R248, R172 ;  /* 0x000000acf8ac7221 */ /* 0x000fe40000010000 */
[-C--:B--2---:R-:W-:Y:S01]  /*101b0*/  HMMA.16816.F32 R36, R48, R40.reuse, R36 ;  /* 0x000000283024723c */ /* 0x084fe20000001824 */
[----:B------:R-:W2:Y:S03]  /*101c0*/  MUFU.EX2 R209, R209 ;  /* 0x000000d100d17308 */ /* 0x000ea60000000800 */
[----:B-1----:R-:W-:Y:S04]  /*101d0*/  FADD.FTZ R196, R207, R196 ;  /* 0x000000c4cfc47221 */ /* 0x002fe80000010000 */
[C---:B------:R-:W-:Y:S03]  /*101e0*/  HMMA.16816.F32 R116, R132.reuse, R40, R116 ;  /* 0x000000288474723c */ /* 0x040fe60000001874 */
[----:B------:R-:W1:Y:S04]  /*101f0*/  MUFU.EX2 R210, R210 ;  /* 0x000000d200d27308 */ /* 0x000e680000000800 */
[----:B------:R-:W-:Y:S01]  /*10200*/  F2FP.PACK_AB R40, R206, R175 ;  /* 0x000000afce28723e */ /* 0x000fe200000000ff */
[-C--:B------:R-:W-:Y:S04]  /*10210*/  HMMA.16816.F32 R120, R132, R42.reuse, R120 ;  /* 0x0000002a8478723c */ /* 0x080fe80000001878 */
[C---:B---3--:R-:W-:Y:S01]  /*10220*/  F2FP.PACK_AB R41, R208.reuse, R207 ;  /* 0x000000cfd029723e */ /* 0x048fe200000000ff */
[----:B------:R-:W3:Y:S01]  /*10230*/  MUFU.EX2 R211, R211 ;  /* 0x000000d300d37308 */ /* 0x000ee20000000800 */
[----:B------:R-:W-:Y:S02]  /*10240*/  FADD.FTZ R196, R208, R196 ;  /* 0x000000c4d0c47221 */ /* 0x000fe40000010000 */
[----:B------:R-:W-:Y:S04]  /*10250*/  HMMA.16816.F32 R124, R48, R42, R124 ;  /* 0x0000002a307c723c */ /* 0x000fe8000000187c */
[----:B--2---:R-:W-:Y:S03]  /*10260*/  FADD.FTZ R194, R209, R194 ;  /* 0x000000c2d1c27221 */ /* 0x004fe60000010000 */
[----:B------:R-:W2:Y:S01]  /*10270*/  MUFU.EX2 R246, R246 ;  /* 0x000000f600f67308 */ /* 0x000ea20000000800 */
[----:B------:R-:W-:Y:S04]  /*10280*/  F2FP.PACK_AB R48, R128, R247 ;  /* 0x000000f78030723e */ /* 0x000fe800000000ff */
[C---:B-1----:R-:W-:Y:S01]  /*10290*/  F2FP.PACK_AB R42, R210.reuse, R209 ;  /* 0x000000d1d22a723e */ /* 0x042fe200000000ff */
[----:B------:R-:W-:Y:S01]  /*102a0*/  FADD.FTZ R194, R210, R194 ;  /* 0x000000c2d2c27221 */ /* 0x000fe20000010000 */
[----:B------:R-:W-:Y:S02]  /*102b0*/  F2FP.PACK_AB R49, R130, R129 ;  /* 0x000000818231723e */ /* 0x000fe400000000ff */
[----:B------:R-:W-:Y:S01]  /*102c0*/  F2FP.PACK_AB R50, R248, R131 ;  /* 0x00000083f832723e */ /* 0x000fe200000000ff */
[----:B------:R-:W1:Y:S01]  /*102d0*/  MUFU.EX2 R251, R251 ;  /* 0x000000fb00fb7308 */ /* 0x000e620000000800 */
[----:B------:R-:W-:Y:S01]  /*102e0*/  F2FP.PACK_AB R51, R250, R249 ;  /* 0x000000f9fa33723e */ /* 0x000fe200000000ff */
[----:B---3--:R-:W-:Y:S08]  /*102f0*/  FADD.FTZ R196, R211, R196 ;  /* 0x000000c4d3c47221 */ /* 0x008ff00000010000 */
[----:B------:R-:W3:Y:S01]  /*10300*/  MUFU.EX2 R252, R252 ;  /* 0x000000fc00fc7308 */ /* 0x000ee20000000800 */
[C---:B--2---:R-:W-:Y:S01]  /*10310*/  F2FP.PACK_AB R43, R246.reuse, R211 ;  /* 0x000000d3f62b723e */ /* 0x044fe200000000ff */
[----:B------:R-:W-:Y:S08]  /*10320*/  FADD.FTZ R196, R246, R196 ;  /* 0x000000c4f6c47221 */ /* 0x000ff00000010000 */
[----:B------:R-:W-:Y:S01]  /*10330*/  MUFU.EX2 R60, R60 ;  /* 0x0000003c003c7308 */ /* 0x000fe20000000800 */
[-C--:B-----5:R-:W-:Y:S05]  /*10340*/  HMMA.16816.F32 R4, R40, R44.reuse, R4 ;  /* 0x0000002c2804723c */ /* 0x0a0fea0000001804 */
[----:B-1----:R-:W-:Y:S03]  /*10350*/  FADD.FTZ R194, R251, R194 ;  /* 0x000000c2fbc27221 */ /* 0x002fe60000010000 */
[C---:B------:R-:W-:Y:S01]  /*10360*/  HMMA.16816.F32 R8, R48.reuse, R44, R8 ;  /* 0x0000002c3008723c */ /* 0x040fe20000001808 */
[----:B------:R-:W1:Y:S03]  /*10370*/  MUFU.EX2 R61, R61 ;  /* 0x0000003d003d7308 */ /* 0x000e660000000800 */
[----:B---3--:R-:W-:Y:S04]  /*10380*/  FADD.FTZ R194, R252, R194 ;  /* 0x000000c2fcc27221 */ /* 0x008fe80000010000 */
[-C--:B------:R-:W-:Y:S03]  /*10390*/  HMMA.16816.F32 R12, R48, R46.reuse, R12 ;  /* 0x0000002e300c723c */ /* 0x080fe6000000180c */
[----:B------:R-:W-:Y:S05]  /*103a0*/  MUFU.EX2 R62, R62 ;  /* 0x0000003e003e7308 */ /* 0x000fea0000000800 */
[C---:B------:R-:W-:Y:S01]  /*103b0*/  HMMA.16816.F32 R16, R40.reuse, R46, R16 ;  /* 0x0000002e2810723c */ /* 0x040fe20000001810 */
[----:B------:R-:W2:Y:S04]  /*103c0*/  LDSM.16.MT88.4 R44, [R218+0x1100] ;  /* 0x00110000da2c783b */ /* 0x000ea80000004200 */
[----:B------:R-:W3:Y:S03]  /*103d0*/  MUFU.EX2 R63, R63 ;  /* 0x0000003f003f7308 */ /* 0x000ee60000000800 */
[-C--:B------:R-:W-:Y:S07]  /*103e0*/  HMMA.16816.F32 R20, R40, R52.reuse, R20 ;  /* 0x000000342814723c */ /* 0x080fee0000001814 */
[----:B------:R-:W-:Y:S01]  /*103f0*/  MUFU.EX2 R72, R72 ;  /* 0x0000004800487308 */ /* 0x000fe20000000800 */
[C---:B------:R-:W-:Y:S08]  /*10400*/  HMMA.16816.F32 R24, R48.reuse, R52, R24 ;  /* 0x000000343018723c */ /* 0x040ff00000001818 */
[-C--:B------:R-:W-:Y:S01]  /*10410*/  HMMA.16816.F32 R32, R48, R54.reuse, R32 ;  /* 0x000000363020723c */ /* 0x080fe20000001820 */
[----:B------:R-:W-:Y:S07]  /*10420*/  MUFU.EX2 R73, R73 ;  /* 0x0000004900497308 */ /* 0x000fee0000000800 */
[C---:B------:R-:W-:Y:S01]  /*10430*/  HMMA.16816.F32 R100, R40.reuse, R54, R100 ;  /* 0x000000362864723c */ /* 0x040fe20000001864 */
[----:B------:R-:W4:Y:S02]  /*10440*/  LDSM.16.MT88.4 R52, [R225+0x1900] ;  /* 0x00190000e134783b */ /* 0x000f240000004200 */
[----:B------:R-:W-:Y:S05]  /*10450*/  MUFU.EX2 R74, R74 ;  /* 0x0000004a004a7308 */ /* 0x000fea0000000800 */
[-C--:B------:R-:W-:Y:S05]  /*10460*/  HMMA.16816.F32 R28, R40, R64.reuse, R28 ;  /* 0x00000040281c723c */ /* 0x080fea000000181c */
[----:B------:R-:W-:Y:S03]  /*10470*/  MUFU.EX2 R75, R75 ;  /* 0x0000004b004b7308 */ /* 0x000fe60000000800 */
[C---:B------:R-:W-:Y:S07]  /*10480*/  HMMA.16816.F32 R104, R48.reuse, R64, R104 ;  /* 0x000000403068723c */ /* 0x040fee0000001868 */
[----:B------:R-:W-:Y:S01]  /*10490*/  MUFU.EX2 R76, R76 ;  /* 0x0000004c004c7308 */ /* 0x000fe20000000800 */
[-C--:B------:R-:W-:Y:S04]  /*104a0*/  HMMA.16816.F32 R108, R48, R66.reuse, R108 ;  /* 0x00000042306c723c */ /* 0x080fe8000000186c */
[--C-:B------:R-:W-:Y:S02]  /*104b0*/  FFMA.FTZ R64, R68, c[0x0][0x2d0], -R205.reuse ;  /* 0x0000b40044407a23 */ /* 0x100fe400000108cd */
[--C-:B------:R-:W-:Y:S02]  /*104c0*/  FFMA.FTZ R65, R69, c[0x0][0x2d0], -R205.reuse ;  /* 0x0000b40045417a23 */ /* 0x100fe400000108cd */
[C---:B------:R-:W-:Y:S01]  /*104d0*/  HMMA.16816.F32 R112, R40.reuse, R66, R112 ;  /* 0x000000422870723c */ /* 0x040fe20000001870 */
[----:B------:R-:W-:Y:S03]  /*104e0*/  MUFU.EX2 R77, R77 ;  /* 0x0000004d004d7308 */ /* 0x000fe60000000800 */
[--C-:B------:R-:W-:Y:S02]  /*104f0*/  FFMA.FTZ R68, R80, c[0x0][0x2d0], -R205.reuse ;  /* 0x0000b40050447a23 */ /* 0x100fe400000108cd */
[--C-:B------:R-:W-:Y:S02]  /*10500*/  FFMA.FTZ R69, R81, c[0x0][0x2d0], -R205.reuse ;  /* 0x0000b40051457a23 */ /* 0x100fe400000108cd */
[-C--:B--2---:R-:W-:Y:S03]  /*10510*/  HMMA.16816.F32 R36, R40, R44.reuse, R36 ;  /* 0x0000002c2824723c */ /* 0x084fe60000001824 */
[----:B------:R-:W2:Y:S01]  /*10520*/  MUFU.EX2 R64, R64 ;  /* 0x0000004000407308 */ /* 0x000ea20000000800 */
[--C-:B------:R-:W-:Y:S02]  /*10530*/  FFMA.FTZ R66, R70, c[0x0][0x2d0], -R204.reuse ;  /* 0x0000b40046427a23 */ /* 0x100fe400000108cc */
[--C-:B------:R-:W-:Y:S02]  /*10540*/  FFMA.FTZ R67, R71, c[0x0][0x2d0], -R204.reuse ;  /* 0x0000b40047437a23 */ /* 0x100fe400000108cc */
[C---:B------:R-:W-:Y:S04]  /*10550*/  HMMA.16816.F32 R116, R48.reuse, R44, R116 ;  /* 0x0000002c3074723c */ /* 0x040fe80000001874 */
[--C-:B------:R-:W-:Y:S01]  /*10560*/  FFMA.FTZ R70, R82, c[0x0][0x2d0], -R204.reuse ;  /* 0x0000b40052467a23 */ /* 0x100fe200000108cc */
[----:B------:R-:W5:Y:S01]  /*10570*/  MUFU.EX2 R65, R65 ;  /* 0x0000004100417308 */ /* 0x000f620000000800 */
[--C-:B------:R-:W-:Y:S01]  /*10580*/  FFMA.FTZ R71, R83, c[0x0][0x2d0], -R204.reuse ;  /* 0x0000b40053477a23 */ /* 0x100fe200000108cc */
[----:B------:R-:W-:Y:S01]  /*10590*/  F2FP.PACK_AB R44, R148, R153 ;  /* 0x00000099942c723e */ /* 0x000fe200000000ff */
[-C--:B------:R-:W-:Y:S01]  /*105a0*/  HMMA.16816.F32 R120, R48, R46.reuse, R120 ;  /* 0x0000002e3078723c */ /* 0x080fe20000001878 */
[----:B------:R-:W2:Y:S03]  /*105b0*/  LDSM.16.MT88.4 R48, [R220+0x1900] ;  /* 0x00190000dc30783b */ /* 0x000ea60000004200 */
[----:B------:R-:W-:Y:S01]  /*105c0*/  F2FP.PACK_AB R45, R149, R154 ;  /* 0x0000009a952d723e */ /* 0x000fe200000000ff */
[----:B------:R-:W-:Y:S02]  /*105d0*/  FFMA.FTZ R81, R85, c[0x0][0x2d0], -R205 ;  /* 0x0000b40055517a23 */ /* 0x000fe400000108cd */
[--C-:B------:R-:W-:Y:S01]  /*105e0*/  FFMA.FTZ R85, R98, c[0x0][0x2d0], -R204.reuse ;  /* 0x0000b40062557a23 */ /* 0x100fe200000108cc */
[----:B------:R-:W-:Y:S01]  /*105f0*/  HMMA.16816.F32 R124, R40, R46, R124 ;  /* 0x0000002e287c723c */ /* 0x000fe2000000187c */
[----:B------:R-:W-:Y:S03]  /*10600*/  MUFU.EX2 R66, R66 ;  /* 0x0000004200427308 */ /* 0x000fe60000000800 */
[-C--:B------:R-:W-:Y:S01]  /*10610*/  MOV R98, R151.reuse ;  /* 0x0000009700627202 */ /* 0x080fe20000000f00 */
[--C-:B------:R-:W-:Y:S02]  /*10620*/  FFMA.FTZ R82, R86, c[0x0][0x2d0], -R204.reuse ;  /* 0x0000b40056527a23 */ /* 0x100fe400000108cc */
[----:B------:R-:W-:Y:S01]  /*10630*/  F2FP.PACK_AB R42, R145, R150 ;  /* 0x00000096912a723e */ /* 0x000fe200000000ff */
[--C-:B------:R-:W-:Y:S01]  /*10640*/  FFMA.FTZ R83, R87, c[0x0][0x2d0], -R204.reuse ;  /* 0x0000b40057537a23 */ /* 0x100fe200000108cc */
[----:B------:R-:W-:Y:S02]  /*10650*/  F2FP.PACK_AB R43, R144, R151 ;  /* 0x00000097902b723e */ /* 0x000fe400000000ff */
[----:B------:R-:W-:Y:S01]  /*10660*/  MUFU.EX2 R67, R67 ;  /* 0x0000004300437308 */ /* 0x000fe20000000800 */
[----:B------:R-:W-:Y:S01]  /*10670*/  F2FP.PACK_AB R40, R252, R251 ;  /* 0x000000fbfc28723e */ /* 0x000fe200000000ff */
[----:B------:R-:W-:Y:S01]  /*10680*/  FFMA.FTZ R204, R99, c[0x0][0x2d0], -R204 ;  /* 0x0000b40063cc7a23 */ /* 0x000fe200000108cc */
[----:B------:R-:W-:Y:S01]  /*10690*/  F2FP.PACK_AB R41, R155, R152 ;  /* 0x000000989b29723e */ /* 0x000fe200000000ff */
[--C-:B------:R-:W-:Y:S01]  /*106a0*/  FFMA.FTZ R87, R89, c[0x0][0x2d0], -R202.reuse ;  /* 0x0000b40059577a23 */ /* 0x100fe200000108ca */
[----:B------:R-:W-:Y:S01]  /*106b0*/  MOV R99, R150 ;  /* 0x0000009600637202 */ /* 0x000fe20000000f00 */
[--C-:B------:R-:W-:Y:S01]  /*106c0*/  FFMA.FTZ R89, R91, c[0x0][0x2d0], -R201.reuse ;  /* 0x0000b4005b597a23 */ /* 0x100fe200000108c9 */
[----:B------:R-:W-:Y:S01]  /*106d0*/  MOV R91, R149 ;  /* 0x00000095005b7202 */ /* 0x000fe20000000f00 */
[--C-:B------:R-:W-:Y:S01]  /*106e0*/  FFMA.FTZ R86, R88, c[0x0][0x2d0], -R202.reuse ;  /* 0x0000b40058567a23 */ /* 0x100fe200000108ca */
[----:B-1----:R-:W-:Y:S01]  /*106f0*/  F2FP.PACK_AB R46, R61, R60 ;  /* 0x0000003c3d2e723e */ /* 0x002fe200000000ff */
[-C--:B----4-:R-:W-:Y:S01]  /*10700*/  HMMA.16816.F32 R4, R40, R52.reuse, R4 ;  /* 0x000000342804723c */ /* 0x090fe20000001804 */
[----:B------:R-:W1:Y:S02]  /*10710*/  MUFU.EX2 R68, R68 ;  /* 0x0000004400447308 */ /* 0x000e640000000800 */
[----:B---3--:R-:W-:Y:S01]  /*10720*/  F2FP.PACK_AB R47, R63, R62 ;  /* 0x0000003e3f2f723e */ /* 0x008fe200000000ff */
[----:B------:R-:W-:Y:S02]  /*10730*/  FFMA.FTZ R88, R90, c[0x0][0x2d0], -R201 ;  /* 0x0000b4005a587a23 */ /* 0x000fe400000108c9 */
[--C-:B------:R-:W-:Y:S01]  /*10740*/  FFMA.FTZ R90, R92, c[0x0][0x2d0], -R202.reuse ;  /* 0x0000b4005c5a7a23 */ /* 0x100fe200000108ca */
[----:B------:R-:W-:Y:S01]  /*10750*/  MOV R92, R148 ;  /* 0x00000094005c7202 */ /* 0x000fe20000000f00 */
[--C-:B------:R-:W-:Y:S01]  /*10760*/  FFMA.FTZ R80, R84, c[0x0][0x2d0], -R205.reuse ;  /* 0x0000b40054507a23 */ /* 0x100fe200000108cd */
[----:B------:R-:W-:Y:S01]  /*10770*/  LDSM.16.MT88.4 R148, [R225+0x2900] ;  /* 0x00290000e194783b */ /* 0x000fe20000004200 */
[C---:B------:R-:W-:Y:S01]  /*10780*/  HMMA.16816.F32 R8, R44.reuse, R52, R8 ;  /* 0x000000342c08723c */ /* 0x040fe20000001808 */
[----:B------:R-:W3:Y:S03]  /*10790*/  MUFU.EX2 R69, R69 ;  /* 0x0000004500457308 */ /* 0x000ee60000000800 */
[--C-:B------:R-:W-:Y:S01]  /*107a0*/  FFMA.FTZ R84, R96, c[0x0][0x2d0], -R205.reuse ;  /* 0x0000b40060547a23 */ /* 0x100fe200000108cd */
[----:B------:R-:W-:Y:S01]  /*107b0*/  MOV R96, R144 ;  /* 0x0000009000607202 */ /* 0x000fe20000000f00 */
[----:B------:R-:W-:Y:S01]  /*107c0*/  FFMA.FTZ R205, R97, c[0x0][0x2d0], -R205 ;  /* 0x0000b40061cd7a23 */ /* 0x000fe200000108cd */
[----:B------:R-:W-:Y:S01]  /*107d0*/  MOV R97, R145 ;  /* 0x0000009100617202 */ /* 0x000fe20000000f00 */
[-C--:B------:R-:W-:Y:S03]  /*107e0*/  HMMA.16816.F32 R12, R44, R54.reuse, R12 ;  /* 0x000000362c0c723c */ /* 0x080fe6000000180c */
[----:B------:R-:W-:Y:S01]  /*107f0*/  MUFU.EX2 R70, R70 ;  /* 0x0000004600467308 */ /* 0x000fe20000000800 */
[----:B------:R-:W-:Y:S01]  /*10800*/  FFMA.FTZ R202, R93, c[0x0][0x2d0], -R202 ;  /* 0x0000b4005dca7a23 */ /* 0x000fe200000108ca */
[----:B------:R-:W-:Y:S01]  /*10810*/  MOV R93, R155 ;  /* 0x0000009b005d7202 */ /* 0x000fe20000000f00 */
[----:B------:R-:W-:Y:S02]  /*10820*/  FADD.FTZ R194, R99, R194 ;  /* 0x000000c263c27221 */ /* 0x000fe40000010000 */
[C---:B------:R-:W-:Y:S01]  /*10830*/  HMMA.16816.F32 R16, R40.reuse, R54, R16 ;  /* 0x000000362810723c */ /* 0x040fe20000001810 */
[----:B------:R-:W4:Y:S03]  /*10840*/  LDSM.16.MT88.4 R52, [R218+0x1900] ;  /* 0x00190000da34783b */ /* 0x000f260000004200 */
[----:B------:R-:W-:Y:S01]  /*10850*/  FADD.FTZ R194, R97, R194 ;  /* 0x000000c261c27221 */ /* 0x000fe20000010000 */
[----:B------:R-:W-:Y:S03]  /*10860*/  MUFU.EX2 R71, R71 ;  /* 0x0000004700477308 */ /* 0x000fe60000000800 */
[-C--:B--2---:R-:W-:Y:S04]  /*10870*/  HMMA.16816.F32 R20, R40, R48.reuse, R20 ;  /* 0x000000302814723c */ /* 0x084fe80000001814 */
[----:B------:R-:W-:Y:S03]  /*10880*/  FADD.FTZ R194, R64, R194 ;  /* 0x000000c240c27221 */ /* 0x000fe60000010000 */
[----:B------:R-:W-:Y:S01]  /*10890*/  MUFU.EX2 R78, R78 ;  /* 0x0000004e004e7308 */ /* 0x000fe20000000800 */
[C---:B------:R-:W-:Y:S04]  /*108a0*/  HMMA.16816.F32 R24, R44.reuse, R48, R24 ;  /* 0x000000302c18723c */ /* 0x040fe80000001818 */
[----:B-----5:R-:W-:Y:S04]  /*108b0*/  FADD.FTZ R194, R65, R194 ;  /* 0x000000c241c27221 */ /* 0x020fe80000010000 */
[-C--:B------:R-:W-:Y:S01]  /*108c0*/  HMMA.16816.F32 R32, R44, R50.reuse, R32 ;  /* 0x000000322c20723c */ /* 0x080fe20000001820 */
[----:B------:R-:W-:Y:S03]  /*108d0*/  MUFU.EX2 R79, R79 ;  /* 0x0000004f004f7308 */ /* 0x000fe60000000800 */
[----:B-1----:R-:W-:Y:S04]  /*108e0*/  FADD.FTZ R194, R68, R194 ;  /* 0x000000c244c27221 */ /* 0x002fe80000010000 */
[C---:B------:R-:W-:Y:S01]  /*108f0*/  HMMA.16816.F32 R100, R40.reuse, R50, R100 ;  /* 0x000000322864723c */ /* 0x040fe20000001864 */
[----:B------:R-:W1:Y:S02]  /*10900*/  LDSM.16.MT88.4 R48, [R225+0x2100] ;  /* 0x00210000e130783b */ /* 0x000e640000004200 */
[----:B------:R-:W2:Y:S01]  /*10910*/  MUFU.EX2 R80, R80 ;  /* 0x0000005000507308 */ /* 0x000ea20000000800 */
[----:B---3--:R-:W-:Y:S04]  /*10920*/  FADD.FTZ R194, R69, R194 ;  /* 0x000000c245c27221 */ /* 0x008fe80000010000 */
[-C--:B------:R-:W-:Y:S05]  /*10930*/  HMMA.16816.F32 R28, R40, R56.reuse, R28 ;  /* 0x00000038281c723c */ /* 0x080fea000000181c */
[----:B------:R-:W3:Y:S03]  /*10940*/  MUFU.EX2 R81, R81 ;  /* 0x0000005100517308 */ /* 0x000ee60000000800 */
[C---:B------:R-:W-:Y:S07]  /*10950*/  HMMA.16816.F32 R104, R44.reuse, R56, R104 ;  /* 0x000000382c68723c */ /* 0x040fee0000001868 */
[----:B------:R-:W-:Y:S01]  /*10960*/  MUFU.EX2 R82, R82 ;  /* 0x0000005200527308 */ /* 0x000fe20000000800 */
[-C--:B------:R-:W-:Y:S04]  /*10970*/  HMMA.16816.F32 R108, R44, R58.reuse, R108 ;  /* 0x0000003a2c6c723c */ /* 0x080fe8000000186c */
[----:B--2---:R-:W-:Y:S04]  /*10980*/  FADD.FTZ R194, R80, R194 ;  /* 0x000000c250c27221 */ /* 0x004fe80000010000 */
[C---:B------:R-:W-:Y:S01]  /*10990*/  HMMA.16816.F32 R112, R40.reuse, R58, R112 ;  /* 0x0000003a2870723c */ /* 0x040fe20000001870 */
[----:B------:R-:W-:Y:S01]  /*109a0*/  LDSM.16.MT88.4 R56, [R219+0x2100] ;  /* 0x00210000db38783b */ /* 0x000fe20000004200 */
[----:B------:R-:W-:Y:S02]  /*109b0*/  MUFU.EX2 R83, R83 ;  /* 0x0000005300537308 */ /* 0x000fe40000000800 */
[----:B---3--:R-:W-:Y:S04]  /*109c0*/  FADD.FTZ R194, R81, R194 ;  /* 0x000000c251c27221 */ /* 0x008fe80000010000 */
[-C--:B----4-:R-:W-:Y:S04]  /*109d0*/  HMMA.16816.F32 R36, R40, R52.reuse, R36 ;  /* 0x000000342824723c */ /* 0x090fe80000001824 */
[----:B------:R-:W2:Y:S04]  /*109e0*/  MUFU.EX2 R84, R84 ;  /* 0x0000005400547308 */ /* 0x000ea80000000800 */
[C---:B------:R-:W-:Y:S06]  /*109f0*/  HMMA.16816.F32 R116, R44.reuse, R52, R116 ;  /* 0x000000342c74723c */ /* 0x040fec0000001874 */
[----:B------:R-:W3:Y:S02]  /*10a00*/  MUFU.EX2 R205, R205 ;  /* 0x000000cd00cd7308 */ /* 0x000ee40000000800 */
[-C--:B------:R-:W-:Y:S07]  /*10a10*/  HMMA.16816.F32 R120, R44, R54.reuse, R120 ;  /* 0x000000362c78723c */ /* 0x080fee0000001878 */
[----:B------:R-:W-:Y:S01]  /*10a20*/  F2FP.PACK_AB R44, R73, R72 ;  /* 0x00000048492c723e */ /* 0x000fe200000000ff */
[----:B------:R-:W-:Y:S01]  /*10a30*/  HMMA.16816.F32 R124, R40, R54, R124 ;  /* 0x00000036287c723c */ /* 0x000fe2000000187c */
[----:B------:R-:W4:Y:S01]  /*10a40*/  LDSM.16.MT88.4 R52, [R220+0x2100] ;  /* 0x00210000dc34783b */ /* 0x000f220000004200 */
[----:B------:R-:W-:Y:S02]  /*10a50*/  MUFU.EX2 R85, R85 ;  /* 0x0000005500557308 */ /* 0x000fe40000000800 */
[----:B------:R-:W-:Y:S01]  /*10a60*/  F2FP.PACK_AB R45, R75, R74 ;  /* 0x0000004a4b2d723e */ /* 0x000fe200000000ff */
[----:B--2---:R-:W-:Y:S01]  /*10a70*/  FADD.FTZ R194, R84, R194 ;  /* 0x000000c254c27221 */ /* 0x004fe20000010000 */
[----:B------:R-:W-:Y:S02]  /*10a80*/  F2FP.PACK_AB R46, R77, R76 ;  /* 0x0000004c4d2e723e */ /* 0x000fe400000000ff */
[----:B------:R-:W-:Y:S04]  /*10a90*/  F2FP.PACK_AB R40, R65, R64 ;  /* 0x000000404128723e */ /* 0x000fe800000000ff */
[----:B------:R-:W-:Y:S01]  /*10aa0*/  F2FP.PACK_AB R41, R67, R66 ;  /* 0x000000424329723e */ /* 0x000fe200000000ff */
[----:B------:R-:W-:Y:S01]  /*10ab0*/  MUFU.EX2 R204, R204 ;  /* 0x000000cc00cc7308 */ /* 0x000fe20000000800 */
[----:B------:R-:W-:Y:S01]  /*10ac0*/  F2FP.PACK_AB R42, R69, R68 ;  /* 0x00000044452a723e */ /* 0x000fe200000000ff */
[----:B---3--:R-:W-:Y:S01]  /*10ad0*/  FADD.FTZ R243, R205, R194 ;  /* 0x000000c2cdf37221 */ /* 0x008fe20000010000 */
[----:B------:R-:W-:Y:S02]  /*10ae0*/  F2FP.PACK_AB R43, R71, R70 ;  /* 0x00000046472b723e */ /* 0x000fe400000000ff */
[----:B------:R-:W-:Y:S05]  /*10af0*/  F2FP.PACK_AB R47, R79, R78 ;  /* 0x0000004e4f2f723e */ /* 0x000fea00000000ff */
[-C--:B-1----:R-:W-:Y:S01]  /*10b00*/  HMMA.16816.F32 R4, R40, R48.reuse, R4 ;  /* 0x000000302804723c */ /* 0x082fe20000001804 */
[----:B------:R-:W-:Y:S07]  /*10b10*/  MUFU.EX2 R86, R86 ;  /* 0x0000005600567308 */ /* 0x000fee0000000800 */
[C---:B------:R-:W-:Y:S03]  /*10b20*/  HMMA.16816.F32 R8, R44.reuse, R48, R8 ;  /* 0x000000302c08723c */ /* 0x040fe60000001808 */
[----:B------:R-:W1:Y:S05]  /*10b30*/  MUFU.EX2 R87, R87 ;  /* 0x0000005700577308 */ /* 0x000e6a0000000800 */
[-C--:B------:R-:W-:Y:S05]  /*10b40*/  HMMA.16816.F32 R12, R44, R50.reuse, R12 ;  /* 0x000000322c0c723c */ /* 0x080fea000000180c */
[----:B------:R-:W-:Y:S03]  /*10b50*/  MUFU.EX2 R88, R88 ;  /* 0x0000005800587308 */ /* 0x000fe60000000800 */
[C---:B------:R-:W-:Y:S01]  /*10b60*/  HMMA.16816.F32 R16, R40.reuse, R50, R16 ;  /* 0x000000322810723c */ /* 0x040fe20000001810 */
[----:B------:R-:W2:Y:S06]  /*10b70*/  LDSM.16.MT88.4 R48, [R218+0x2100] ;  /* 0x00210000da30783b */ /* 0x000eac0000004200 */
[----:B------:R-:W3:Y:S01]  /*10b80*/  MUFU.EX2 R89, R89 ;  /* 0x0000005900597308 */ /* 0x000ee20000000800 */
[-C--:B----4-:R-:W-:Y:S08]  /*10b90*/  HMMA.16816.F32 R20, R40, R52.reuse, R20 ;  /* 0x000000342814723c */ /* 0x090ff00000001814 */
[C---:B------:R-:W-:Y:S01]  /*10ba0*/  HMMA.16816.F32 R24, R44.reuse, R52, R24 ;  /* 0x000000342c18723c */ /* 0x040fe20000001818 */
[----:B------:R-:W-:Y:S07]  /*10bb0*/  MUFU.EX2 R90, R90 ;  /* 0x0000005a005a7308 */ /* 0x000fee0000000800 */
[-C--:B------:R-:W-:Y:S03]  /*10bc0*/  HMMA.16816.F32 R32, R44, R54.reuse, R32 ;  /* 0x000000362c20723c */ /* 0x080fe60000001820 */
[----:B------:R-:W4:Y:S05]  /*10bd0*/  MUFU.EX2 R202, R202 ;  /* 0x000000ca00ca7308 */ /* 0x000f2a0000000800 */
[C---:B------:R-:W-:Y:S01]  /*10be0*/  HMMA.16816.F32 R100, R40.reuse, R54, R100 ;  /* 0x000000362864723c */ /* 0x040fe20000001864 */
[----:B------:R-:W5:Y:S07]  /*10bf0*/  LDSM.16.MT88.4 R52, [R220+0x2900] ;  /* 0x00290000dc34783b */ /* 0x000f6e0000004200 */
[-C--:B------:R-:W-:Y:S08]  /*10c00*/  HMMA.16816.F32 R28, R40, R56.reuse, R28 ;  /* 0x00000038281c723c */ /* 0x080ff0000000181c */
[C---:B------:R-:W-:Y:S07]  /*10c10*/  HMMA.16816.F32 R104, R44.reuse, R56, R104 ;  /* 0x000000382c68723c */ /* 0x040fee0000001868 */
[--C-:B------:R-:W-:Y:S01]  /*10c20*/  FFMA.FTZ R56, R94, c[0x0][0x2d0], -R201.reuse ;  /* 0x0000b4005e387a23 */ /* 0x100fe200000108c9 */
[-C--:B------:R-:W-:Y:S04]  /*10c30*/  HMMA.16816.F32 R108, R44, R58.reuse, R108 ;  /* 0x0000003a2c6c723c */ /* 0x080fe8000000186c */
[----:B------:R-:W-:Y:S01]  /*10c40*/  FFMA.FTZ R201, R95, c[0x0][0x2d0], -R201 ;  /* 0x0000b4005fc97a23 */ /* 0x000fe200000108c9 */
[----:B------:R-:W-:Y:S01]  /*10c50*/  MUFU.EX2 R56, R56 ;  /* 0x0000003800387308 */ /* 0x000fe20000000800 */
[----:B------:R-:W-:Y:S02]  /*10c60*/  MOV R57, R154 ;  /* 0x0000009a00397202 */ /* 0x000fe40000000f00 */
[C---:B------:R-:W-:Y:S04]  /*10c70*/  HMMA.16816.F32 R112, R40.reuse, R58, R112 ;  /* 0x0000003a2870723c */ /* 0x040fe80000001870 */
[----:B------:R-:W-:Y:S01]  /*10c80*/  FADD.FTZ R187, R57, R187 ;  /* 0x000000bb39bb7221 */ /* 0x000fe20000010000 */
[----:B------:R-:W-:Y:S02]  /*10c90*/  MOV R94, R153 ;  /* 0x00000099005e7202 */ /* 0x000fe40000000f00 */
[----:B------:R-:W1:Y:S01]  /*10ca0*/  MUFU.EX2 R201, R201 ;  /* 0x000000c900c97308 */ /* 0x000e620000000800 */
[-C--:B--2---:R-:W-:Y:S04]  /*10cb0*/  HMMA.16816.F32 R36, R40, R48.reuse, R36 ;  /* 0x000000302824723c */ /* 0x084fe80000001824 */
[----:B------:R-:W-:Y:S01]  /*10cc0*/  MOV R95, R152 ;  /* 0x00000098005f7202 */ /* 0x000fe20000000f00 */
[----:B------:R-:W-:Y:S02]  /*10cd0*/  FADD.FTZ R172, R94, R172 ;  /* 0x000000ac5eac7221 */ /* 0x000fe40000010000 */
[----:B------:R-:W-:Y:S01]  /*10ce0*/  FADD.FTZ R187, R91, R187 ;  /* 0x000000bb5bbb7221 */ /* 0x000fe20000010000 */
[C---:B------:R-:W-:Y:S04]  /*10cf0*/  HMMA.16816.F32 R116, R44.reuse, R48, R116 ;  /* 0x000000302c74723c */ /* 0x040fe80000001874 */
[----:B------:R-:W-:Y:S02]  /*10d00*/  FADD.FTZ R196, R95, R196 ;  /* 0x000000c45fc47221 */ /* 0x000fe40000010000 */
[----:B------:R-:W-:Y:S02]  /*10d10*/  FADD.FTZ R172, R92, R172 ;  /* 0x000000ac5cac7221 */ /* 0x000fe40000010000 */
[-C--:B------:R-:W-:Y:S04]  /*10d20*/  HMMA.16816.F32 R120, R44, R50.reuse, R120 ;  /* 0x000000322c78723c */ /* 0x080fe80000001878 */
[----:B------:R-:W-:Y:S02]  /*10d30*/  FADD.FTZ R196, R93, R196 ;  /* 0x000000c45dc47221 */ /* 0x000fe40000010000 */
[----:B------:R-:W-:Y:S01]  /*10d40*/  FADD.FTZ R172, R60, R172 ;  /* 0x000000ac3cac7221 */ /* 0x000fe20000010000 */
[----:B-1----:R-:W-:Y:S01]  /*10d50*/  F2FP.PACK_AB R44, R87, R86 ;  /* 0x00000056572c723e */ /* 0x002fe200000000ff */
[----:B------:R-:W-:Y:S04]  /*10d60*/  HMMA.16816.F32 R124, R40, R50, R124 ;  /* 0x00000032287c723c */ /* 0x000fe8000000187c */
[----:B---3--:R-:W-:Y:S01]  /*10d70*/  F2FP.PACK_AB R45, R89, R88 ;  /* 0x00000058592d723e */ /* 0x008fe200000000ff */
[----:B------:R-:W-:Y:S01]  /*10d80*/  FADD.FTZ R196, R98, R196 ;  /* 0x000000c462c47221 */ /* 0x000fe20000010000 */
[----:B----4-:R-:W-:Y:S01]  /*10d90*/  F2FP.PACK_AB R46, R202, R90 ;  /* 0x0000005aca2e723e */ /* 0x010fe200000000ff */
[----:B------:R-:W-:Y:S01]  /*10da0*/  FADD.FTZ R187, R62, R187 ;  /* 0x000000bb3ebb7221 */ /* 0x000fe20000010000 */
[----:B------:R-:W-:Y:S01]  /*10db0*/  F2FP.PACK_AB R40, R81, R80 ;  /* 0x000000505128723e */ /* 0x000fe200000000ff */
[----:B------:R-:W-:Y:S03]  /*10dc0*/  FADD.FTZ R196, R96, R196 ;  /* 0x000000c460c47221 */ /* 0x000fe60000010000 */
[----:B------:R-:W-:Y:S01]  /*10dd0*/  F2FP.PACK_AB R41, R83, R82 ;  /* 0x000000525329723e */ /* 0x000fe200000000ff */
[----:B------:R-:W-:Y:S01]  /*10de0*/  FADD.FTZ R172, R61, R172 ;  /* 0x000000ac3dac7221 */ /* 0x000fe20000010000 */
[----:B------:R-:W-:Y:S01]  /*10df0*/  F2FP.PACK_AB R42, R205, R84 ;  /* 0x00000054cd2a723e */ /* 0x000fe200000000ff */
[----:B------:R-:W-:Y:S01]  /*10e00*/  FADD.FTZ R187, R63, R187 ;  /* 0x000000bb3fbb7221 */ /* 0x000fe20000010000 */
[----:B------:R-:W-:Y:S01]  /*10e10*/  F2FP.PACK_AB R43, R204, R85 ;  /* 0x00000055cc2b723e */ /* 0x000fe200000000ff */
[----:B------:R-:W-:Y:S01]  /*10e20*/  FADD.FTZ R196, R66, R196 ;  /* 0x000000c442c47221 */ /* 0x000fe20000010000 */
[----:B------:R-:W-:Y:S01]  /*10e30*/  F2FP.PACK_AB R47, R201, R56 ;  /* 0x00000038c92f723e */ /* 0x000fe200000000ff */
[----:B------:R-:W-:Y:S02]  /*10e40*/  FADD.FTZ R172, R72, R172 ;  /* 0x000000ac48ac7221 */ /* 0x000fe40000010000 */
[----:B------:R-:W-:Y:S02]  /*10e50*/  FADD.FTZ R187, R74, R187 ;  /* 0x000000bb4abb7221 */ /* 0x000fe40000010000 */
[-C--:B------:R-:W-:Y:S01]  /*10e60*/  HMMA.16816.F32 R160, R40, R148.reuse, R4 ;  /* 0x0000009428a0723c */ /* 0x080fe20000001804 */
[----:B------:R-:W1:Y:S02]  /*10e70*/  LDSM.16.MT88.4 R4, [R219+0x2900] ;  /* 0x00290000db04783b */ /* 0x000e640000004200 */
[----:B------:R-:W-:Y:S02]  /*10e80*/  FADD.FTZ R196, R67, R196 ;  /* 0x000000c443c47221 */ /* 0x000fe40000010000 */
[----:B------:R-:W-:Y:S02]  /*10e90*/  FADD.FTZ R172, R73, R172 ;  /* 0x000000ac49ac7221 */ /* 0x000fe40000010000 */
[----:B------:R-:W-:Y:S01]  /*10ea0*/  FADD.FTZ R187, R75, R187 ;  /* 0x000000bb4bbb7221 */ /* 0x000fe20000010000 */
[C---:B------:R-:W-:Y:S01]  /*10eb0*/  HMMA.16816.F32 R156, R44.reuse, R148, R8 ;  /* 0x000000942c9c723c */ /* 0x040fe20000001808 */
[----:B------:R-:W2:Y:S03]  /*10ec0*/  LDSM.16.MT88.4 R8, [R218+0x2900] ;  /* 0x00290000da08783b */ /* 0x000ea60000004200 */
        /* <DEDUP_REMOVED lines=8> */
[-C--:B-----5:R-:W-:Y:S04]  /*10f50*/  HMMA.16816.F32 R144, R40, R52.reuse, R20 ;  /* 0x000000342890723c */ /* 0x0a0fe80000001814 */
        /* <DEDUP_REMOVED lines=11> */
[-C--:B-1----:R-:W-:Y:S04]  /*11010*/  HMMA.16816.F32 R132, R40, R4.reuse, R28 ;  /* 0x000000042884723c */ /* 0x082fe8000000181c */
[----:B------:R-:W-:Y:S02]  /*11020*/  FADD.FTZ R187, R56, R187 ;  /* 0x000000bb38bb7221 */ /* 0x000fe40000010000 */
[----:B------:R-:W-:Y:S02]  /*11030*/  FADD.FTZ R242, R204, R196 ;  /* 0x000000c4ccf27221 */ /* 0x000fe40000010000 */
[C---:B------:R-:W-:Y:S04]  /*11040*/  HMMA.16816.F32 R104, R44.reuse, R4, R104 ;  /* 0x000000042c68723c */ /* 0x040fe80000001868 */
[----:B------:R-:W-:Y:S02]  /*11050*/  FADD.FTZ R241, R202, R172 ;  /* 0x000000accaf17221 */ /* 0x000fe40000010000 */
[----:B------:R-:W-:Y:S02]  /*11060*/  FADD.FTZ R240, R201, R187 ;  /* 0x000000bbc9f07221 */ /* 0x000fe40000010000 */
[-C--:B------:R-:W-:Y:S08]  /*11070*/  HMMA.16816.F32 R108, R44, R6.reuse, R108 ;  /* 0x000000062c6c723c */ /* 0x080ff0000000186c */
[C---:B------:R-:W-:Y:S08]  /*11080*/  HMMA.16816.F32 R112, R40.reuse, R6, R112 ;  /* 0x000000062870723c */ /* 0x040ff00000001870 */
[-C--:B--2---:R-:W-:Y:S08]  /*11090*/  HMMA.16816.F32 R128, R40, R8.reuse, R36 ;  /* 0x000000082880723c */ /* 0x084ff00000001824 */
[C---:B------:R-:W-:Y:S08]  /*110a0*/  HMMA.16816.F32 R116, R44.reuse, R8, R116 ;  /* 0x000000082c74723c */ /* 0x040ff00000001874 */
[-C--:B------:R-:W-:Y:S07]  /*110b0*/  HMMA.16816.F32 R120, R44, R10.reuse, R120 ;  /* 0x0000000a2c78723c */ /* 0x080fee0000001878 */
[----:B------:R-:W-:Y:S01]  /*110c0*/  MOV R44, R168 ;  /* 0x000000a8002c7202 */ /* 0x000fe20000000f00 */
[----:B------:R-:W-:Y:S01]  /*110d0*/  HMMA.16816.F32 R124, R40, R10, R124 ;  /* 0x0000000a287c723c */ /* 0x000fe2000000187c */
[----:B------:R-:W-:-:S07]  /*110e0*/  @P0 BRA `(.L_x_545) ;  /* 0xffffc77000000947 */ /* 0x000fce000383ffff */
.L_x_542:
[----:B------:R-:W-:-:S13]  /*110f0*/  ISETP.GE.AND P0, PT, R244, R230, PT ;  /* 0x000000e6f400720c */ /* 0x000fda0003f06270 */
[----:B------:R-:W-:Y:S05]  /*11100*/  @!P0 BRA `(.L_x_546) ;  /* 0x00005ac000008947 */ /* 0x000fea0003800000 */
[----:B------:R-:W-:Y:S01]  /*11110*/  IMAD.MOV.U32 R166, RZ, RZ, R2 ;  /* 0x000000ffffa67224 */ /* 0x000fe200078e0002 */
[----:B------:R-:W-:Y:S01]  /*11120*/  MOV R164, R44 ;  /* 0x0000002c00a47202 */ /* 0x000fe20000000f00 */
[----:B------:R-:W-:Y:S01]  /*11130*/  IMAD.MOV.U32 R167, RZ, RZ, R3 ;  /* 0x000000ffffa77224 */ /* 0x000fe200078e0003 */
[----:B------:R-:W-:Y:S02]  /*11140*/  MOV R165, R0 ;  /* 0x0000000000a57202 */ /* 0x000fe40000000f00 */
.L_x_564:
[----:B------:R-:W-:Y:S04]  /*11150*/  DEPBAR.LE SB0, 0x0 ;  /* 0x000080000000791a */ /* 0x000fe80000000000 */
[----:B------:R-:W-:Y:S01]  /*11160*/  BAR.SYNC.DEFER_BLOCKING 0x0 ;  /* 0x0000000000007b1d */ /* 0x000fe20000010000 */
[----:B------:R-:W-:Y:S01]  /*11170*/  IMAD.WIDE.U32 R2, R232, c[0x0][0x208], RZ ;  /* 0x00008200e8027a25 */ /* 0x000fe200078e00ff */
[----:B------:R-:W-:Y:S05]  /*11180*/  SHF.R.S32.HI R0, RZ, 0x1f, R232 ;  /* 0x0000001fff007819 */ /* 0x000fea00000114e8 */
[----:B------:R-:W-:Y:S04]  /*11190*/  IMAD R0, R0, c[0x0][0x208], RZ ;  /* 0x0000820000007a24 */ /* 0x000fe800078e02ff */
[----:B------:R-:W-:Y:S04]  /*111a0*/  IMAD R0, R232, c[0x0][0x20c], R0 ;  /* 0x00008300e8007a24 */ /* 0x000fe800078e0200 */
[----:B------:R-:W-:Y:S01]  /*111b0*/  IMAD.IADD R3, R3, 0x1, R0 ;  /* 0x0000000103037824 */ /* 0x000fe200078e0200 */
[----:B------:R-:W-:Y:S03]  /*111c0*/  SHF.R.S32.HI R0, RZ, 0x1f, R231 ;  /* 0x0000001fff007819 */ /* 0x000fe600000114e7 */
[C---:B------:R-:W-:Y:S04]  /*111d0*/  IMAD.WIDE.U32 R2, R231.reuse, c[0x0][0x218], R2 ;  /* 0x00008600e7027a25 */ /* 0x040fe800078e0002 */
[----:B------:R-:W-:Y:S01]  /*111e0*/  IMAD R0, R0, c[0x0][0x218], RZ ;  /* 0x0000860000007a24 */ /* 0x000fe200078e02ff */
[----:B------:R-:W-:Y:S01]  /*111f0*/  LDSM.16.M88.4 R96, [R228+0x6100] ;  /* 0x00610000e460783b */ /* 0x000fe20000000200 */
[----:B------:R-:W-:Y:S02]  /*11200*/  IADD3 R188, P0, R2, UR20, RZ ;  /* 0x0000001402bc7c10 */ /* 0x000fe4000ff1e0ff */
[----:B------:R-:W-:Y:S03]  /*11210*/  IMAD R0, R231, c[0x0][0x21c], R0 ;  /* 0x00008700e7007a24 */ /* 0x000fe600078e0200 */
[----:B------:R-:W1:Y:S02]  /*11220*/  LDSM.16.M88.4 R16, [R227+0x3100] ;  /* 0x00310000e310783b */ /* 0x000e640000000200 */
[----:B------:R-:W-:Y:S02]  /*11230*/  IADD3.X R2, R3, UR12, R0, P0, !PT ;  /* 0x0000000c03027c10 */ /* 0x000fe400087fe400 */
[C---:B------:R-:W-:Y:S02]  /*11240*/  LEA R0, P0, R188.reuse, c[0x0][0x1f8], 0x1 ;  /* 0x00007e00bc007a11 */ /* 0x040fe400078008ff */
[----:B------:R-:W2:Y:S02]  /*11250*/  LDSM.16.M88.4 R92, [R228+0x8100] ;  /* 0x00810000e45c783b */ /* 0x000ea40000000200 */
[----:B------:R-:W-:Y:S04]  /*11260*/  LEA.HI.X R188, R188, c[0x0][0x1fc], R2, 0x1, P0 ;  /* 0x00007f00bcbc7a11 */ /* 0x000fe800000f0c02 */
[----:B------:R-:W3:Y:S06]  /*11270*/  LDSM.16.M88.4 R32, [R227+0x3900] ;  /* 0x00390000e320783b */ /* 0x000eec0000000200 */
[----:B------:R-:W-:Y:S06]  /*11280*/  LDSM.16.M88.4 R48, [R227+0x4100] ;  /* 0x00410000e330783b */ /* 0x000fec0000000200 */
[----:B------:R-:W-:Y:S06]  /*11290*/  LDSM.16.M88.4 R64, [R227+0x4900] ;  /* 0x00490000e340783b */ /* 0x000fec0000000200 */
[----:B------:R-:W-:Y:S06]  /*112a0*/  LDSM.16.M88.4 R80, [R227+0x5100] ;  /* 0x00510000e350783b */ /* 0x000fec0000000200 */
[----:B------:R-:W-:Y:S01]  /*112b0*/  LDSM.16.M88.4 R168, [R227+0x5900] ;  /* 0x00590000e3a8783b */ /* 0x000fe20000000200 */
[-C--:B-1----:R-:W-:Y:S05]  /*112c0*/  HMMA.16816.F32 R4, R96, R16.reuse, RZ ;  /* 0x000000106004723c */ /* 0x082fea00000018ff */
[----:B------:R-:W-:Y:S03]  /*112d0*/  LDSM.16.M88.4 R172, [R224+0x6100] ;  /* 0x00610000e0ac783b */ /* 0x000fe60000000200 */
[C---:B--2---:R-:W-:Y:S03]  /*112e0*/  HMMA.16816.F32 R8, R92.reuse, R16, RZ ;  /* 0x000000105c08723c */ /* 0x044fe600000018ff */
[----:B------:R-:W-:Y:S06]  /*112f0*/  LDSM.16.M88.4 R176, [R226] ;  /* 0x00000000e2b0783b */ /* 0x000fec0000000200 */
[----:B------:R-:W-:Y:S01]  /*11300*/  LDSM.16.M88.4 R180, [R224+0x8100] ;  /* 0x00810000e0b4783b */ /* 0x000fe20000000200 */
[-C--:B------:R-:W-:Y:S05]  /*11310*/  HMMA.16816.F32 R12, R92, R18.reuse, RZ ;  /* 0x000000125c0c723c */ /* 0x080fea00000018ff */
[----:B------:R-:W-:Y:S03]  /*11320*/  LDSM.16.M88.4 R184, [R217] ;  /* 0x00000000d9b8783b */ /* 0x000fe60000000200 */
[C---:B------:R-:W-:Y:S03]  /*11330*/  HMMA.16816.F32 R16, R96.reuse, R18, RZ ;  /* 0x000000126010723c */ /* 0x040fe600000018ff */
[----:B------:R-:W1:Y:S05]  /*11340*/  SHFL.IDX PT, R190, R0, RZ, 0x181f ;  /* 0x00181fff00be7589 */ /* 0x000e6a00000e0000 */
[-C--:B---3--:R-:W-:Y:S01]  /*11350*/  HMMA.16816.F32 R20, R96, R32.reuse, RZ ;  /* 0x000000206014723c */ /* 0x088fe200000018ff */
[----:B------:R-:W2:Y:S06]  /*11360*/  SHFL.IDX PT, R189, R0, 0x1, 0x181f ;  /* 0x00381f0000bd7f89 */ /* 0x000eac00000e0000 */
[----:B------:R-:W3:Y:S01]  /*11370*/  SHFL.IDX PT, R191, R188, RZ, 0x181f ;  /* 0x00181fffbcbf7589 */ /* 0x000ee200000e0000 */
[C---:B------:R-:W-:Y:S05]  /*11380*/  HMMA.16816.F32 R24, R92.reuse, R32, RZ ;  /* 0x000000205c18723c */ /* 0x040fea00000018ff */
[----:B------:R-:W4:Y:S03]  /*11390*/  SHFL.IDX PT, R195, R188, 0x1, 0x181f ;  /* 0x00381f00bcc37f89 */ /* 0x000f2600000e0000 */
[-C--:B------:R-:W-:Y:S03]  /*113a0*/  HMMA.16816.F32 R28, R92, R34.reuse, RZ ;  /* 0x000000225c1c723c */ /* 0x080fe600000018ff */
[----:B------:R-:W-:Y:S01]  /*113b0*/  SHFL.IDX PT, R194, R188, 0x2, 0x181f ;  /* 0x00581f00bcc27f89 */ /* 0x000fe200000e0000 */
[-C--:B-1----:R-:W-:Y:S04]  /*113c0*/  IADD3 R198, P1, R190, R236.reuse, RZ ;  /* 0x000000ecbec67210 */ /* 0x082fe80007f3e0ff */
[C---:B------:R-:W-:Y:S01]  /*113d0*/  HMMA.16816.F32 R32, R96.reuse, R34, RZ ;  /* 0x000000226020723c */ /* 0x040fe200000018ff */
[----:B------:R-:W-:Y:S03]  /*113e0*/  SHFL.IDX PT, R3, R188, 0x3, 0x181f ;  /* 0x00781f00bc037f89 */ /* 0x000fe600000e0000 */
[-C--:B--2---:R-:W-:Y:S01]  /*113f0*/  IADD3 R200, P0, R189, R236.reuse, RZ ;  /* 0x000000ecbdc87210 */ /* 0x084fe20007f1e0ff */
[--C-:B---3--:R-:W-:Y:S03]  /*11400*/  IMAD.X R199, R191, 0x1, R235.reuse, P1 ;  /* 0x00000001bfc77824 */ /* 0x108fe600008e06eb */
[-C--:B------:R-:W-:Y:S01]  /*11410*/  HMMA.16816.F32 R36, R96, R48.reuse, RZ ;  /* 0x000000306024723c */ /* 0x080fe200000018ff */
[----:B------:R-:W-:Y:S03]  /*11420*/  SHFL.IDX PT, R196, R188, 0x4, 0x181f ;  /* 0x00981f00bcc47f89 */ /* 0x000fe600000e0000 */
[--C-:B----4-:R-:W-:Y:S03]  /*11430*/  IMAD.X R201, R195, 0x1, R235.reuse, P0 ;  /* 0x00000001c3c97824 */ /* 0x110fe600000e06eb */
[----:B------:R-:W-:Y:S01]  /*11440*/  SHFL.IDX PT, R197, R188, 0x5, 0x181f ;  /* 0x00b81f00bcc57f89 */ /* 0x000fe200000e0000 */
[C---:B------:R-:W-:Y:S05]  /*11450*/  HMMA.16816.F32 R40, R92.reuse, R48, RZ ;  /* 0x000000305c28723c */ /* 0x040fea00000018ff */
[----:B------:R-:W-:Y:S03]  /*11460*/  LDSM.16.M88.4 R188, [R213] ;  /* 0x00000000d5bc783b */ /* 0x000fe60000000200 */
[-C--:B------:R-:W-:Y:S03]  /*11470*/  HMMA.16816.F32 R44, R92, R50.reuse, RZ ;  /* 0x000000325c2c723c */ /* 0x080fe600000018ff */
[----:B------:R-:W-:Y:S05]  /*11480*/  SHFL.IDX PT, R192, R0, 0x2, 0x181f ;  /* 0x00581f0000c07f89 */ /* 0x000fea00000e0000 */
[C---:B------:R-:W-:Y:S01]  /*11490*/  HMMA.16816.F32 R48, R96.reuse, R50, RZ ;  /* 0x000000326030723c */ /* 0x040fe200000018ff */
[----:B------:R-:W-:Y:S06]  /*114a0*/  SHFL.IDX PT, R193, R0, 0x3, 0x181f ;  /* 0x00781f0000c17f89 */ /* 0x000fec00000e0000 */
[----:B------:R-:W1:Y:S01]  /*114b0*/  SHFL.IDX PT, R2, R0, 0x4, 0x181f ;  /* 0x00981f0000027f89 */ /* 0x000e6200000e0000 */
[-C--:B------:R-:W-:Y:S05]  /*114c0*/  HMMA.16816.F32 R52, R96, R64.reuse, RZ ;  /* 0x000000406034723c */ /* 0x080fea00000018ff */
[----:B------:R-:W-:Y:S03]  /*114d0*/  SHFL.IDX PT, R0, R0, 0x5, 0x181f ;  /* 0x00b81f0000007f89 */ /* 0x000fe600000e0000 */
[C---:B------:R-:W-:Y:S08]  /*114e0*/  HMMA.16816.F32 R56, R92.reuse, R64, RZ ;  /* 0x000000405c38723c */ /* 0x040ff000000018ff */
[-C--:B------:R-:W-:Y:S01]  /*114f0*/  HMMA.16816.F32 R60, R92, R66.reuse, RZ ;  /* 0x000000425c3c723c */ /* 0x080fe200000018ff */
[-C--:B-1----:R-:W-:Y:S07]  /*11500*/  IADD3 R2, P1, R2, R236.reuse, RZ ;  /* 0x000000ec02027210 */ /* 0x082fee0007f3e0ff */
        /* <DEDUP_REMOVED lines=9> */
[----:B------:R-:W1:Y:S07]  /*115a0*/  LDSM.16.M88.4 R168, [R216] ;  /* 0x00000000d8a8783b */ /* 0x000e6e0000000200 */
        /* <DEDUP_REMOVED lines=9> */
[----:B------:R-:W3:Y:S06]  /*11640*/  LDSM.16.M88.4 R184, [R214] ;  /* 0x00000000d6b8783b */ /* 0x000eec0000000200 */
[----:B------:R-:W-:Y:S01]  /*11650*/  @!PT LDS RZ, [RZ] ;  /* 0x00000000fffff984 */ /* 0x000fe20000000800 */
[----:B------:R-:W-:Y:S01]  /*11660*/  @!PT LDS RZ, [RZ] ;  /* 0x00000000fffff984 */ /* 0x000fe20000000800 */
[----:B------:R-:W-:Y:S01]  /*11670*/  @!PT LDS RZ, [RZ] ;  /* 0x00000000fffff984 */ /* 0x000fe20000000800 */
[----:B------:R4:W-:Y:S01]  /*11680*/  LDGSTS.E.BYPASS.LTC128B.128 [R239], [R198.64], !P4 ;  /* 0x00000000c6ef7fae */ /* 0x0009e2000e101d50 */
[-C--:B-1----:R-:W-:Y:S05]  /*11690*/  HMMA.16816.F32 R36, R172, R168.reuse, R36 ;  /* 0x000000a8ac24723c */ /* 0x082fea0000001824 */
[----:B------:R1:W-:Y:S03]  /*116a0*/  LDGSTS.E.BYPASS.LTC128B.128 [R239+0x800], [R200.64], !P4 ;  /* 0x00800000c8ef7fae */ /* 0x0003e6000e101d50 */
[C---:B------:R-:W-:Y:S08]  /*116b0*/  HMMA.16816.F32 R40, R180.reuse, R168, R40 ;  /* 0x000000a8b428723c */ /* 0x040ff00000001828 */
[-C--:B------:R-:W-:Y:S08]  /*116c0*/  HMMA.16816.F32 R44, R180, R170.reuse, R44 ;  /* 0x000000aab42c723c */ /* 0x080ff0000000182c */
[C---:B------:R-:W-:Y:S04]  /*116d0*/  HMMA.16816.F32 R48, R172.reuse, R170, R48 ;  /* 0x000000aaac30723c */ /* 0x040fe80000001830 */
[-C--:B----4-:R-:W-:Y:S02]  /*116e0*/  IADD3 R198, P0, R192, R236.reuse, RZ ;  /* 0x000000ecc0c67210 */ /* 0x090fe40007f1e0ff */
[-C--:B------:R-:W-:Y:S02]  /*116f0*/  IADD3 R192, P2, R193, R236.reuse, RZ ;  /* 0x000000ecc1c07210 */ /* 0x080fe40007f5e0ff */
[-C--:B--2---:R-:W-:Y:S04]  /*11700*/  HMMA.16816.F32 R52, R172, R176.reuse, R52 ;  /* 0x000000b0ac34723c */ /* 0x084fe80000001834 */
[--C-:B------:R-:W-:Y:S01]  /*11710*/  IMAD.X R199, R194, 0x1, R235.reuse, P0 ;  /* 0x00000001c2c77824 */ /* 0x100fe200000e06eb */
[----:B------:R-:W-:Y:S01]  /*11720*/  IADD3 R168, P0, R0, R236, RZ ;  /* 0x000000ec00a87210 */ /* 0x000fe20007f1e0ff */
[--C-:B------:R-:W-:Y:S02]  /*11730*/  IMAD.X R193, R3, 0x1, R235.reuse, P2 ;  /* 0x0000000103c17824 */ /* 0x100fe400010e06eb */
[C---:B------:R-:W-:Y:S01]  /*11740*/  HMMA.16816.F32 R56, R180.reuse, R176, R56 ;  /* 0x000000b0b438723c */ /* 0x040fe20000001838 */
[----:B------:R2:W-:Y:S03]  /*11750*/  LDGSTS.E.BYPASS.LTC128B.128 [R239+0x1000], [R198.64], !P4 ;  /* 0x01000000c6ef7fae */ /* 0x0005e6000e101d50 */
[--C-:B------:R-:W-:Y:S02]  /*11760*/  IMAD.X R3, R196, 0x1, R235.reuse, P1 ;  /* 0x00000001c4037824 */ /* 0x100fe400008e06eb */
[----:B------:R-:W-:Y:S01]  /*11770*/  IMAD.X R169, R197, 0x1, R235, P0 ;  /* 0x00000001c5a97824 */ /* 0x000fe200000e06eb */
[----:B------:R4:W-:Y:S01]  /*11780*/  LDGSTS.E.BYPASS.LTC128B.128 [R239+0x1800], [R192.64], !P4 ;  /* 0x01800000c0ef7fae */ /* 0x0009e2000e101d50 */
[-C--:B------:R-:W-:Y:S03]  /*11790*/  HMMA.16816.F32 R60, R180, R178.reuse, R60 ;  /* 0x000000b2b43c723c */ /* 0x080fe6000000183c */
[----:B------:R-:W-:Y:S02]  /*117a0*/  ISETP.GT.AND P0, PT, R244, R230, PT ;  /* 0x000000e6f400720c */ /* 0x000fe40003f04270 */
[----:B------:R2:W-:Y:S03]  /*117b0*/  LDGSTS.E.BYPASS.LTC128B.128 [R239+0x2000], [R2.64], !P4 ;  /* 0x0200000002ef7fae */ /* 0x0005e6000e101d50 */
[C---:B------:R-:W-:Y:S03]  /*117c0*/  HMMA.16816.F32 R64, R172.reuse, R178, R64 ;  /* 0x000000b2ac40723c */ /* 0x040fe60000001840 */
[----:B------:R5:W-:Y:S05]  /*117d0*/  LDGSTS.E.BYPASS.LTC128B.128 [R239+0x2800], [R168.64], !P4 ;  /* 0x02800000a8ef7fae */ /* 0x000bea000e101d50 */
[-C--:B---3--:R-:W-:Y:S01]  /*117e0*/  HMMA.16816.F32 R68, R172, R184.reuse, R68 ;  /* 0x000000b8ac44723c */ /* 0x088fe20000001844 */
[----:B-1----:R-:W-:Y:S06]  /*117f0*/  LDSM.16.M88.4 R200, [R222+0x3900] ;  /* 0x00390000dec8783b */ /* 0x002fec0000000200 */
[----:B------:R-:W0:Y:S01]  /*11800*/  LDGDEPBAR ;  /* 0x00000000000079af */ /* 0x000e220000000000 */
[C---:B------:R-:W-:Y:S05]  /*11810*/  HMMA.16816.F32 R72, R180.reuse, R184, R72 ;  /* 0x000000b8b448723c */ /* 0x040fea0000001848 */
[----:B----4-:R-:W-:Y:S03]  /*11820*/  LDSM.16.M88.4 R192, [R223+0x6100] ;  /* 0x00610000dfc0783b */ /* 0x010fe60000000200 */
[-C--:B------:R-:W-:Y:S03]  /*11830*/  HMMA.16816.F32 R76, R180, R186.reuse, R76 ;  /* 0x000000bab44c723c */ /* 0x080fe6000000184c */
[----:B--2---:R-:W-:Y:S05]  /*11840*/  LDSM.16.M88.4 R196, [R223+0x8100] ;  /* 0x00810000dfc4783b */ /* 0x004fea0000000200 */
[C---:B------:R-:W-:Y:S01]  /*11850*/  HMMA.16816.F32 R80, R172.reuse, R186, R80 ;  /* 0x000000baac50723c */ /* 0x040fe20000001850 */
[----:B-----5:R-:W1:Y:S06]  /*11860*/  LDSM.16.M88.4 R168, [R222+0x3100] ;  /* 0x00310000dea8783b */ /* 0x020e6c0000000200 */
[----:B------:R-:W2:Y:S01]  /*11870*/  LDSM.16.M88.4 R204, [R222+0x4100] ;  /* 0x00410000decc783b */ /* 0x000ea20000000200 */
[-C--:B------:R-:W-:Y:S05]  /*11880*/  HMMA.16816.F32 R84, R172, R188.reuse, R84 ;  /* 0x000000bcac54723c */ /* 0x080fea0000001854 */
[----:B------:R-:W3:Y:S03]  /*11890*/  LDSM.16.M88.4 R208, [R222+0x4900] ;  /* 0x00490000ded0783b */ /* 0x000ee60000000200 */
[C---:B------:R-:W-:Y:S03]  /*118a0*/  HMMA.16816.F32 R88, R180.reuse, R188, R88 ;  /* 0x000000bcb458723c */ /* 0x040fe60000001858 */
[----:B------:R-:W-:Y:S05]  /*118b0*/  LDSM.16.M88.4 R176, [R221+0x6100] ;  /* 0x00610000ddb0783b */ /* 0x000fea0000000200 */
[-C--:B------:R-:W-:Y:S01]  /*118c0*/  HMMA.16816.F32 R92, R180, R190.reuse, R92 ;  /* 0x000000beb45c723c */ /* 0x080fe2000000185c */
[----:B------:R-:W-:Y:S06]  /*118d0*/  LDSM.16.M88.4 R180, [R212] ;  /* 0x00000000d4b4783b */ /* 0x000fec0000000200 */
[----:B------:R-:W-:Y:S01]  /*118e0*/  LDSM.16.M88.4 R184, [R221+0x8100] ;  /* 0x00810000ddb8783b */ /* 0x000fe20000000200 */
[----:B------:R-:W-:Y:S05]  /*118f0*/  HMMA.16816.F32 R96, R172, R190, R96 ;  /* 0x000000beac60723c */ /* 0x000fea0000001860 */
[----:B------:R-:W4:Y:S03]  /*11900*/  LDSM.16.M88.4 R172, [R222+0x5100] ;  /* 0x00510000deac783b */ /* 0x000f260000000200 */
[-C--:B-1----:R-:W-:Y:S03]  /*11910*/  HMMA.16816.F32 R4, R192, R168.reuse, R4 ;  /* 0x000000a8c004723c */ /* 0x082fe60000001804 */
[----:B------:R-:W-:Y:S05]  /*11920*/  LDSM.16.M88.4 R188, [R212+0x800] ;  /* 0x00080000d4bc783b */ /* 0x000fea0000000200 */
        /* <DEDUP_REMOVED lines=8> */
[----:B------:R-:W5:Y:S07]  /*119b0*/  LDSM.16.M88.4 R200, [R212+0x1000] ;  /* 0x00100000d4c8783b */ /* 0x000f6e0000000200 */
[-C--:B--2---:R-:W-:Y:S08]  /*119c0*/  HMMA.16816.F32 R36, R192, R204.reuse, R36 ;  /* 0x000000ccc024723c */ /* 0x084ff00000001824 */
[C---:B------:R-:W-:Y:S08]  /*119d0*/  HMMA.16816.F32 R40, R196.reuse, R204, R40 ;  /* 0x000000ccc428723c */ /* 0x040ff00000001828 */
[-C--:B------:R-:W-:Y:S08]  /*119e0*/  HMMA.16816.F32 R44, R196, R206.reuse, R44 ;  /* 0x000000cec42c723c */ /* 0x080ff0000000182c */
[C---:B------:R-:W-:Y:S01]  /*119f0*/  HMMA.16816.F32 R48, R192.reuse, R206, R48 ;  /* 0x000000cec030723c */ /* 0x040fe20000001830 */
[----:B------:R-:W2:Y:S07]  /*11a00*/  LDSM.16.M88.4 R204, [R212+0x1800] ;  /* 0x00180000d4cc783b */ /* 0x000eae0000000200 */
[-C--:B---3--:R-:W-:Y:S08]  /*11a10*/  HMMA.16816.F32 R52, R192, R208.reuse, R52 ;  /* 0x000000d0c034723c */ /* 0x088ff00000001834 */
[C---:B------:R-:W-:Y:S08]  /*11a20*/  HMMA.16816.F32 R56, R196.reuse, R208, R56 ;  /* 0x000000d0c438723c */ /* 0x040ff00000001838 */
[-C--:B------:R-:W-:Y:S08]  /*11a30*/  HMMA.16816.F32 R60, R196, R210.reuse, R60 ;  /* 0x000000d2c43c723c */ /* 0x080ff0000000183c */
[C---:B------:R-:W-:Y:S01]  /*11a40*/  HMMA.16816.F32 R64, R192.reuse, R210, R64 ;  /* 0x000000d2c040723c */ /* 0x040fe20000001840 */
[----:B------:R-:W3:Y:S07]  /*11a50*/  LDSM.16.M88.4 R208, [R212+0x2000] ;  /* 0x00200000d4d0783b */ /* 0x000eee0000000200 */
[-C--:B----4-:R-:W-:Y:S08]  /*11a60*/  HMMA.16816.F32 R68, R192, R172.reuse, R68 ;  /* 0x000000acc044723c */ /* 0x090ff00000001844 */
[C---:B------:R-:W-:Y:S08]  /*11a70*/  HMMA.16816.F32 R72, R196.reuse, R172, R72 ;  /* 0x000000acc448723c */ /* 0x040ff00000001848 */
[-C--:B------:R-:W-:Y:S08]  /*11a80*/  HMMA.16816.F32 R76, R196, R174.reuse, R76 ;  /* 0x000000aec44c723c */ /* 0x080ff0000000184c */
[C---:B------:R-:W-:Y:S01]  /*11a90*/  HMMA.16816.F32 R80, R192.reuse, R174, R80 ;  /* 0x000000aec050723c */ /* 0x040fe20000001850 */
[----:B------:R-:W4:Y:S01]  /*11aa0*/  LDSM.16.M88.4 R172, [R212+0x2800] ;  /* 0x00280000d4ac783b */ /* 0x000f220000000200 */
[----:B------:R-:W-:Y:S05]  /*11ab0*/  DEPBAR.LE SB0, 0x0 ;  /* 0x000080000000791a */ /* 0x000fea0000000000 */
[----:B------:R-:W-:Y:S01]  /*11ac0*/  BAR.SYNC.DEFER_BLOCKING 0x0 ;  /* 0x0000000000007b1d */ /* 0x000fe20000010000 */
[-C--:B-1----:R-:W-:Y:S08]  /*11ad0*/  HMMA.16816.F32 R84, R192, R168.reuse, R84 ;  /* 0x000000a8c054723c */ /* 0x082ff00000001854 */
[C---:B------:R-:W-:Y:S08]  /*11ae0*/  HMMA.16816.F32 R88, R196.reuse, R168, R88 ;  /* 0x000000a8c458723c */ /* 0x040ff00000001858 */
[-C--:B------:R-:W-:Y:S08]  /*11af0*/  HMMA.16816.F32 R92, R196, R170.reuse, R92 ;  /* 0x000000aac45c723c */ /* 0x080ff0000000185c */
[----:B------:R-:W-:Y:S08]  /*11b00*/  HMMA.16816.F32 R96, R192, R170, R96 ;  /* 0x000000aac060723c */ /* 0x000ff00000001860 */
        /* <DEDUP_REMOVED lines=8> */
[-C--:B-----5:R-:W-:Y:S08]  /*11b90*/  HMMA.16816.F32 R36, R176, R200.reuse, R36 ;  /* 0x000000c8b024723c */ /* 0x0a0ff00000001824 */
[C---:B------:R-:W-:Y:S08]  /*11ba0*/  HMMA.16816.F32 R40, R184.reuse, R200, R40 ;  /* 0x000000c8b828723c */ /* 0x040ff00000001828 */
[-C--:B------:R-:W-:Y:S08]  /*11bb0*/  HMMA.16816.F32 R44, R184, R202.reuse, R44 ;  /* 0x000000cab82c723c */ /* 0x080ff0000000182c */
[C---:B------:R-:W-:Y:S08]  /*11bc0*/  HMMA.16816.F32 R48, R176.reuse, R202, R48 ;  /* 0x000000cab030723c */ /* 0x040ff00000001830 */
[-C--:B--2---:R-:W-:Y:S08]  /*11bd0*/  HMMA.16816.F32 R52, R176, R204.reuse, R52 ;  /* 0x000000ccb034723c */ /* 0x084ff00000001834 */
[C---:B------:R-:W-:Y:S08]  /*11be0*/  HMMA.16816.F32 R56, R184.reuse, R204, R56 ;  /* 0x000000ccb838723c */ /* 0x040ff00000001838 */
[-C--:B------:R-:W-:Y:S08]  /*11bf0*/  HMMA.16816.F32 R60, R184, R206.reuse, R60 ;  /* 0x000000ceb83c723c */ /* 0x080ff0000000183c */
[C---:B------:R-:W-:Y:S08]  /*11c00*/  HMMA.16816.F32 R64, R176.reuse, R206, R64 ;  /* 0x000000ceb040723c */ /* 0x040ff00000001840 */
[-C--:B---3--:R-:W-:Y:S08]  /*11c10*/  HMMA.16816.F32 R68, R176, R208.reuse, R68 ;  /* 0x000000d0b044723c */ /* 0x088ff00000001844 */
        /* <DEDUP_REMOVED lines=66> */
.L_x_547:
[----:B-1----:R-:W-:Y:S01]  /*12040*/  IMAD.MOV.U32 R174, RZ, RZ, R237 ;  /* 0x000000ffffae7224 */ /* 0x002fe200078e00ed */
[----:B------:R-:W-:Y:S01]  /*12050*/  PLOP3.LUT P1, PT, PT, PT, UP2, 0x80, 0x0 ;  /* 0x000000000000781c */ /* 0x000fe20003f2f028 */
[----:B------:R-:W0:Y:S01]  /*12060*/  LDGDEPBAR ;  /* 0x00000000000079af */ /* 0x000e220000000000 */
[----:B------:R-:W-:Y:S01]  /*12070*/  PLOP3.LUT P0, PT, PT, PT, UP2, 0x80, 0x0 ;  /* 0x000000000000781c */ /* 0x000fe20003f0f028 */
[----:B------:R-:W-:Y:S02]  /*12080*/  IMAD R169, R244, -0x60, RZ ;  /* 0xffffffa0f4a97824 */ /* 0x000fe400078e02ff */
[----:B------:R-:W-:Y:S02]  /*12090*/  IMAD.U32 R170, RZ, RZ, UR8 ;  /* 0x00000008ffaa7e24 */ /* 0x000fe4000f8e00ff */
[----:B------:R-:W-:Y:S06]  /*120a0*/  IMAD.IADD R3, R169, 0x1, -R238 ;  /* 0x00000001a9037824 */ /* 0x000fec00078e0aee */
[----:B------:R-:W-:Y:S05]  /*120b0*/  @P1 IMAD.HI.U32 R0, R237, c[0x0][0x2c8], RZ ;  /* 0x0000b200ed001a27 */ /* 0x000fea00078e00ff */
[----:B------:R-:W-:Y:S02]  /*120c0*/  @P0 SHF.R.U32.HI R174, RZ, c[0x0][0x2cc], R0 ;  /* 0x0000b300ffae0a19 */ /* 0x000fe40000011600 */
[----:B------:R-:W-:Y:S02]  /*120d0*/  PLOP3.LUT P0, PT, PT, PT, UP1, 0x40, 0x0 ;  /* 0x000000000000781c */ /* 0x000fe40003f0e818 */
[----:B------:R-:W-:Y:S01]  /*120e0*/  IADD3 R0, -R238, 0x1, R169 ;  /* 0x00000001ee007810 */ /* 0x000fe20007ffe1a9 */
[----:B------:R-:W1:Y:S03]  /*120f0*/  SHFL.IDX PT, R2, R174, RZ, 0x1c1f ;  /* 0x001c1fffae027589 */ /* 0x000e6600000e0000 */
[----:B------:R-:W-:Y:S04]  /*12100*/  IADD3 R170, R0, -c[0x0][0x168], R170 ;  /* 0x80005a0000aa7a10 */ /* 0x000fe80007ffe0aa */
        /* <DEDUP_REMOVED lines=20> */
.L_x_550:
[----:B------:R-:W-:Y:S04]  /*12250*/  MOV R0, c[0x0][0x32c] ;  /* 0x0000cb0000007a02 */ /* 0x000fe80000000f00 */
[----:B------:R-:W-:Y:S11]  /*12260*/  ISETP.NE.AND P0, PT, R0, 0x1, PT ;  /* 0x000000010000780c */ /* 0x000ff60003f05270 */
[----:B------:R-:W-:Y:S02]  /*12270*/  @!UPT UIADD3 URZ, URZ, URZ, URZ ;  /* 0x0000003f3f3ff290 */ /* 0x000fe4000fffe03f */
[----:B------:R-:W-:Y:S05]  /*12280*/  @P0 IMAD.HI.U32 R0, R2, c[0x0][0x330], RZ ;  /* 0x0000cc0002000a27 */ /* 0x000fea00078e00ff */
[----:B------:R-:W-:Y:S02]  /*12290*/  @P0 SHF.R.U32.HI R2, RZ, c[0x0][0x334], R0 ;  /* 0x0000cd00ff020a19 */ /* 0x000fe40000011600 */
.L_x_551:
[----:B------:R-:W-:Y:S05]  /*122a0*/  BSYNC B0 ;  /* 0x0000000000007941 */ /* 0x000fea0003800000 */
.L_x_549:
[----:B------:R-:W-:Y:S05]  /*122b0*/  IMAD R2, R2, c[0x0][0x32c], R3 ;  /* 0x0000cb0002027a24 */ /* 0x000fea00078e0203 */
[----:B------:R-:W-:Y:S02]  /*122c0*/  IADD3 R0, R2, c[0x0][0x32c], RZ ;  /* 0x0000cb0002007a10 */ /* 0x000fe40007ffe0ff */
[----:B------:R-:W-:Y:S02]  /*122d0*/  IMNMX R171, R171, R2, !PT ;  /* 0x00000002abab7217 */ /* 0x000fe40007800200 */
[----:B------:R-:W-:Y:S02]  /*122e0*/  IMNMX R177, R177, R0, PT ;  /* 0x00000000b1b17217 */ /* 0x000fe40003800200 */
.L_x_548:
        /* <DEDUP_REMOVED lines=20> */
.L_x_554:
[----:B------:R-:W-:Y:S04]  /*12430*/  MOV R0, 0x1 ;  /* 0x0000000100007802 */ /* 0x000fe80000000f00 */
[----:B------:R-:W-:Y:S11]  /*12440*/  ISETP.NE.AND P0, PT, R0, c[0x0][0x32c], PT ;  /* 0x0000cb0000007a0c */ /* 0x000ff60003f05270 */
[----:B------:R-:W-:Y:S02]  /*12450*/  @!UPT UIADD3 URZ, URZ, URZ, URZ ;  /* 0x0000003f3f3ff290 */ /* 0x000fe4000fffe03f */
[----:B------:R-:W-:Y:S05]  /*12460*/  @P0 IMAD.HI.U32 R0, R2, c[0x0][0x330], RZ ;  /* 0x0000cc0002000a27 */ /* 0x000fea00078e00ff */
[----:B------:R-:W-:Y:S02]  /*12470*/  @P0 SHF.R.U32.HI R2, RZ, c[0x0][0x334], R0 ;  /* 0x0000cd00ff020a19 */ /* 0x000fe40000011600 */
.L_x_555:
[----:B------:R-:W-:Y:S05]  /*12480*/  BSYNC B0 ;  /* 0x0000000000007941 */ /* 0x000fea0003800000 */
.L_x_553:
[----:B------:R-:W-:Y:S05]  /*12490*/  IMAD R2, R2, c[0x0][0x32c], R3 ;  /* 0x0000cb0002027a24 */ /* 0x000fea00078e0203 */
[----:B------:R-:W-:Y:S02]  /*124a0*/  IADD3 R0, R2, c[0x0][0x32c], RZ ;  /* 0x0000cb0002007a10 */ /* 0x000fe40007ffe0ff */
[----:B------:R-:W-:Y:S02]  /*124b0*/  IMNMX R180, R180, R2, !PT ;  /* 0x00000002b4b47217 */ /* 0x000fe40007800200 */
[----:B------:R-:W-:Y:S02]  /*124c0*/  IMNMX R182, R182, R0, PT ;  /* 0x00000000b6b67217 */ /* 0x000fe40003800200 */
.L_x_552:
[C---:B------:R-:W-:Y:S02]  /*124d0*/  ISETP.GE.AND P0, PT, R169.reuse, 0x2, PT ;  /* 0x00000002a900780c */ /* 0x040fe40003f06270 */
[----:B------:R-:W-:Y:S02]  /*124e0*/  ISETP.GE.AND P2, PT, R169, 0xa, PT ;  /* 0x0000000aa900780c */ /* 0x000fe40003f46270 */
[----:B------:R-:W-:Y:S02]  /*124f0*/  P2R R181, PR, RZ, 0x1 ;  /* 0x00000001ffb57803 */ /* 0x000fe40000000000 */
[----:B------:R-:W-:Y:S02]  /*12500*/  ISETP.GT.AND P0, PT, R171, 0x1, !P0 ;  /* 0x00000001ab00780c */ /* 0x000fe40004704270 */
[----:B------:R-:W-:Y:S02]  /*12510*/  ISETP.GE.AND P1, PT, R169, 0x9, PT ;  /* 0x00000009a900780c */ /* 0x000fe40003f26270 */
[----:B------:R-:W-:Y:S02]  /*12520*/  ISETP.LT.OR P0, PT, R177, 0x2, P0 ;  /* 0x00000002b100780c */ /* 0x000fe40000701670 */
[----:B------:R-:W-:Y:S02]  /*12530*/  P2R R179, PR, RZ, 0x2 ;  /* 0x00000002ffb37803 */ /* 0x000fe40000000000 */
[----:B------:R-:W-:Y:S02]  /*12540*/  FSEL R2, R5, -INF , !P0 ;  /* 0xff80000005027808 */ /* 0x000fe40004000000 */
[C---:B------:R-:W-:Y:S02]  /*12550*/  ISETP.GT.AND P0, PT, R171.reuse, 0x9, !P2 ;  /* 0x00000009ab00780c */ /* 0x040fe40005704270 */
[----:B------:R-:W-:Y:S02]  /*12560*/  ISETP.GT.AND P1, PT, R171, 0x8, !P1 ;  /* 0x00000008ab00780c */ /* 0x000fe40004f24270 */
[----:B------:R-:W-:Y:S02]  /*12570*/  P2R R183, PR, RZ, 0x4 ;  /* 0x00000004ffb77803 */ /* 0x000fe40000000000 */
[----:B------:R-:W-:Y:S02]  /*12580*/  ISETP.LT.OR P0, PT, R177, 0xa, P0 ;  /* 0x0000000ab100780c */ /* 0x000fe40000701670 */
[----:B------:R-:W-:Y:S02]  /*12590*/  ISETP.GE.AND P2, PT, R169, 0x11, PT ;  /* 0x00000011a900780c */ /* 0x000fe40003f46270 */
[----:B------:R-:W-:Y:S02]  /*125a0*/  ISETP.LT.OR P1, PT, R177, 0x9, P1 ;  /* 0x00000009b100780c */ /* 0x000fe40000f21670 */
[----:B------:R-:W-:Y:S02]  /*125b0*/  FSEL R0, R17, -INF , !P0 ;  /* 0xff80000011007808 */ /* 0x000fe40004000000 */
[----:B------:R-:W-:Y:S02]  /*125c0*/  ISETP.GT.AND P0, PT, R171, 0x10, !P2 ;  /* 0x00000010ab00780c */ /* 0x000fe40005704270 */
[----:B------:R-:W-:Y:S02]  /*125d0*/  FSEL R5, R16, -INF , !P1 ;  /* 0xff80000010057808 */ /* 0x000fe40004800000 */
[----:B------:R-:W-:Y:S02]  /*125e0*/  ISETP.LT.OR P0, PT, R177, 0x11, P0 ;  /* 0x00000011b100780c */ /* 0x000fe40000701670 */
[----:B------:R-:W-:Y:S02]  /*125f0*/  ISETP.GE.AND P1, PT, R169, 0x12, PT ;  /* 0x00000012a900780c */ /* 0x000fe40003f26270 */
[----:B------:R-:W-:Y:S02]  /*12600*/  FSEL R20, R20, -INF , !P0 ;  /* 0xff80000014147808 */ /* 0x000fe40004000000 */
[----:B------:R-:W-:Y:S02]  /*12610*/  ISETP.GT.AND P0, PT, R171, 0x11, !P1 ;  /* 0x00000011ab00780c */ /* 0x000fe40004f04270 */
[----:B------:R-:W-:Y:S02]  /*12620*/  P2R R245, PR, RZ, 0x2 ;  /* 0x00000002fff57803 */ /* 0x000fe40000000000 */
[----:B------:R-:W-:Y:S02]  /*12630*/  ISETP.LT.OR P0, PT, R177, 0x12, P0 ;  /* 0x00000012b100780c */ /* 0x000fe40000701670 */
[----:B------:R-:W-:Y:S02]  /*12640*/  ISETP.GE.AND P1, PT, R169, 0x19, PT ;  /* 0x00000019a900780c */ /* 0x000fe40003f26270 */
[----:B------:R-:W-:Y:S02]  /*12650*/  FSEL R16, R21, -INF , !P0 ;  /* 0xff80000015107808 */ /* 0x000fe40004000000 */
[----:B------:R-:W-:Y:S02]  /*12660*/  ISETP.GT.AND P0, PT, R171, 0x18, !P1 ;  /* 0x00000018ab00780c */ /* 0x000fe40004f04270 */
[----:B------:R-:W-:Y:S01]  /*12670*/  P2R R211, PR, RZ, 0x2 ;  /* 0x00000002ffd37803 */ /* 0x000fe20000000000 */
[----:B------:R1:W-:Y:S01]  /*12680*/  STL [R1+0x8], R16 ;  /* 0x0000081001007387 */ /* 0x0003e20000100800 */
[----:B------:R-:W-:Y:S02]  /*12690*/  ISETP.LT.OR P0, PT, R177, 0x19, P0 ;  /* 0x00000019b100780c */ /* 0x000fe40000701670 */
[C---:B------:R-:W-:Y:S02]  /*126a0*/  ISETP.GE.AND P1, PT, R169.reuse, 0x1a, PT ;  /* 0x0000001aa900780c */ /* 0x040fe40003f26270 */
[C---:B------:R-:W-:Y:S02]  /*126b0*/  ISETP.GE.AND P6, PT, R169.reuse, 0x52, PT ;  /* 0x00000052a900780c */ /* 0x040fe40003fc6270 */
[----:B------:R-:W-:Y:S02]  /*126c0*/  P2R R209, PR, RZ, 0x2 ;  /* 0x00000002ffd17803 */ /* 0x000fe40000000000 */
[C---:B------:R-:W-:Y:S02]  /*126d0*/  ISETP.GE.AND P5, PT, R169.reuse, 0x59, PT ;  /* 0x00000059a900780c */ /* 0x040fe40003fa6270 */
[----:B------:R-:W-:Y:S02]  /*126e0*/  P2R R249, PR, RZ, 0x4 ;  /* 0x00000004fff97803 */ /* 0x000fe40000000000 */
[----:B------:R-:W-:Y:S02]  /*126f0*/  ISETP.GE.AND P2, PT, R169, 0x1, PT ;  /* 0x00000001a900780c */ /* 0x000fe40003f46270 */
[----:B-1----:R-:W-:Y:S02]  /*12700*/  FSEL R16, R32, -INF , !P0 ;  /* 0xff80000020107808 */ /* 0x002fe40004000000 */
[----:B------:R-:W-:Y:S02]  /*12710*/  ISETP.GT.AND P0, PT, R171, 0x19, !P1 ;  /* 0x00000019ab00780c */ /* 0x000fe40004f04270 */
[----:B------:R-:W-:Y:S02]  /*12720*/  ISETP.GE.AND P1, PT, R169, 0x21, PT ;  /* 0x00000021a900780c */ /* 0x000fe40003f26270 */
[----:B------:R-:W-:Y:S02]  /*12730*/  ISETP.LT.OR P0, PT, R177, 0x1a, P0 ;  /* 0x0000001ab100780c */ /* 0x000fe40000701670 */
[----:B------:R-:W-:Y:S02]  /*12740*/  P2R R203, PR, RZ, 0x2 ;  /* 0x00000002ffcb7803 */ /* 0x000fe40000000000 */
        /* <DEDUP_REMOVED lines=9> */
[----:B------:R-:W-:Y:S01]  /*127e0*/  STL [R1], R17 ;  /* 0x0000001101007387 */ /* 0x000fe20000100800 */
[----:B------:R-:W-:Y:S02]  /*127f0*/  ISETP.LT.OR P0, PT, R177, 0x22, P0 ;  /* 0x00000022b100780c */ /* 0x000fe40000701670 */
[----:B------:R-:W-:Y:S01]  /*12800*/  P2R R208, PR, RZ, 0x2 ;  /* 0x00000002ffd07803 */ /* 0x000fe20000000000 */
[----:B------:R-:W1:Y:S01]  /*12810*/  SHFL.IDX PT, R17, R174, 0x2, 0x1c1f ;  /* 0x005c1f00ae117f89 */ /* 0x000e6200000e0000 */
        /* <DEDUP_REMOVED lines=13> */
[----:B------:R-:W-:Y:S04]  /*128f0*/  ISETP.LT.OR P0, PT, R177, 0x31, P0 ;  /* 0x00000031b100780c */ /* 0x000fe80000701670 */
[----:B------:R-:W-:Y:S02]  /*12900*/  FSEL R201, R52, -INF , !P0 ;  /* 0xff80000034c97808 */ /* 0x000fe40004000000 */
[----:B------:R-:W-:Y:S02]  /*12910*/  ISETP.GT.AND P0, PT, R171, 0x31, !P1 ;  /* 0x00000031ab00780c */ /* 0x000fe40004f04270 */
[----:B------:R-:W-:Y:S02]  /*12920*/  P2R R52, PR, RZ, 0x2 ;  /* 0x00000002ff347803 */ /* 0x000fe40000000000 */
        /* <DEDUP_REMOVED lines=22> */
[----:B------:R-:W-:Y:S01]  /*12a90*/  FSEL R185, R69, -INF , !P0 ;  /* 0xff80000045b97808 */ /* 0x000fe20004000000 */
[--C-:B-1----:R-:W-:Y:S01]  /*12aa0*/  IMAD.IADD R69, R170, 0x1, R17.reuse ;  /* 0x00000001aa457824 */ /* 0x102fe200078e0211 */
[----:B------:R-:W-:Y:S02]  /*12ab0*/  ISETP.GT.AND P0, PT, R171, 0x48, !P1 ;  /* 0x00000048ab00780c */ /* 0x000fe40004f04270 */
[----:B------:R-:W-:Y:S02]  /*12ac0*/  P2R R32, PR, RZ, 0x2 ;  /* 0x00000002ff207803 */ /* 0x000fe40000000000 */
[----:B------:R-:W-:Y:S02]  /*12ad0*/  ISETP.LT.OR P0, PT, R177, 0x49, P0 ;  /* 0x00000049b100780c */ /* 0x000fe40000701670 */
[----:B------:R-:W-:Y:S02]  /*12ae0*/  ISETP.GE.AND P1, PT, R169, 0x4a, PT ;  /* 0x0000004aa900780c */ /* 0x000fe40003f26270 */
[----:B------:R-:W-:Y:S01]  /*12af0*/  FSEL R176, R80, -INF , !P0 ;  /* 0xff80000050b07808 */ /* 0x000fe20004000000 */
[----:B------:R-:W-:Y:S01]  /*12b00*/  IMAD.IADD R80, R173, 0x1, R17 ;  /* 0x00000001ad507824 */ /* 0x000fe200078e0211 */
[----:B------:R-:W-:Y:S02]  /*12b10*/  ISETP.GT.AND P0, PT, R171, 0x49, !P1 ;  /* 0x00000049ab00780c */ /* 0x000fe40004f04270 */
[----:B------:R-:W-:Y:S02]  /*12b20*/  P2R R21, PR, RZ, 0x2 ;  /* 0x00000002ff157803 */ /* 0x000fe40000000000 */
[----:B------:R-:W-:Y:S02]  /*12b30*/  ISETP.LT.OR P0, PT, R177, 0x4a, P0 ;  /* 0x0000004ab100780c */ /* 0x000fe40000701670 */
[----:B------:R-:W-:Y:S02]  /*12b40*/  ISETP.GE.AND P1, PT, R169, 0x51, PT ;  /* 0x00000051a900780c */ /* 0x000fe40003f26270 */
[----:B------:R-:W-:Y:S02]  /*12b50*/  FSEL R175, R81, -INF , !P0 ;  /* 0xff80000051af7808 */ /* 0x000fe40004000000 */
[----:B------:R-:W-:Y:S02]  /*12b60*/  ISETP.GT.AND P0, PT, R171, 0x50, !P1 ;  /* 0x00000050ab00780c */ /* 0x000fe40004f04270 */
[----:B------:R-:W-:Y:S02]  /*12b70*/  P2R R68, PR, RZ, 0x4 ;  /* 0x00000004ff447803 */ /* 0x000fe40000000000 */
        /* <DEDUP_REMOVED lines=11> */
[----:B------:R-:W-:Y:S04]  /*12c30*/  ISETP.GE.AND P0, PT, R169, 0x5a, PT ;  /* 0x0000005aa900780c */ /* 0x000fe80003f06270 */
        /* <DEDUP_REMOVED lines=21> */
.L_x_558:
[----:B------:R-:W-:Y:S04]  /*12d90*/  MOV R4, c[0x0][0x32c] ;  /* 0x0000cb0000047a02 */ /* 0x000fe80000000f00 */
[----:B------:R-:W-:Y:S11]  /*12da0*/  ISETP.NE.AND P2, PT, R4, 0x1, PT ;  /* 0x000000010400780c */ /* 0x000ff60003f45270 */
[----:B------:R-:W-:Y:S02]  /*12db0*/  @!UPT UIADD3 URZ, URZ, URZ, URZ ;  /* 0x0000003f3f3ff290 */ /* 0x000fe4000fffe03f */
[----:B------:R-:W-:Y:S05]  /*12dc0*/  @P2 IMAD.HI.U32 R4, R17, c[0x0][0x330], RZ ;  /* 0x0000cc0011042a27 */ /* 0x000fea00078e00ff */
[----:B------:R-:W-:Y:S02]  /*12dd0*/  @P2 SHF.R.U32.HI R17, RZ, c[0x0][0x334], R4 ;  /* 0x0000cd00ff112a19 */ /* 0x000fe40000011604 */
.L_x_559:
[----:B------:R-:W-:Y:S05]  /*12de0*/  BSYNC B0 ;  /* 0x0000000000007941 */ /* 0x000fea0003800000 */
.L_x_557:
[----:B------:R-:W-:Y:S05]  /*12df0*/  IMAD R17, R17, c[0x0][0x32c], R3 ;  /* 0x0000cb0011117a24 */ /* 0x000fea00078e0203 */
[----:B------:R-:W-:Y:S02]  /*12e00*/  IADD3 R4, R17, c[0x0][0x32c], RZ ;  /* 0x0000cb0011047a10 */ /* 0x000fe40007ffe0ff */
[----:B------:R-:W-:Y:S02]  /*12e10*/  IMNMX R69, R69, R17, !PT ;  /* 0x0000001145457217 */ /* 0x000fe40007800200 */
[----:B------:R-:W-:Y:S02]  /*12e20*/  IMNMX R80, R80, R4, PT ;  /* 0x0000000450507217 */ /* 0x000fe40003800200 */
.L_x_556:
[----:B------:R-:W-:Y:S02]  /*12e30*/  ISETP.NE.AND P2, PT, R179, RZ, PT ;  /* 0x000000ffb300720c */ /* 0x000fe40003f45270 */
[----:B------:R-:W-:Y:S02]  /*12e40*/  P2R R84, PR, RZ, 0x10 ;  /* 0x00000010ff547803 */ /* 0x000fe40000000000 */
[----:B------:R-:W-:Y:S02]  /*12e50*/  ISETP.GT.AND P2, PT, R180, 0x8, !P2 ;  /* 0x00000008b400780c */ /* 0x000fe40005744270 */
[----:B------:R-:W-:Y:S02]  /*12e60*/  ISETP.NE.AND P4, PT, R32, RZ, PT ;  /* 0x000000ff2000720c */ /* 0x000fe40003f85270 */
[----:B------:R-:W-:Y:S02]  /*12e70*/  ISETP.LT.OR P2, PT, R182, 0x9, P2 ;  /* 0x00000009b600780c */ /* 0x000fe40001741670 */
[----:B------:R-:W-:Y:S02]  /*12e80*/  P2R R81, PR, RZ, 0x8 ;  /* 0x00000008ff517803 */ /* 0x000fe40000000000 */
[----:B------:R-:W-:Y:S02]  /*12e90*/  FSEL R4, R18, -INF , !P2 ;  /* 0xff80000012047808 */ /* 0x000fe40005000000 */
[----:B------:R-:W-:Y:S02]  /*12ea0*/  ISETP.NE.AND P2, PT, R183, RZ, PT ;  /* 0x000000ffb700720c */ /* 0x000fe40003f45270 */
[----:B------:R-:W-:Y:S02]  /*12eb0*/  ISETP.NE.AND P3, PT, R21, RZ, PT ;  /* 0x000000ff1500720c */ /* 0x000fe40003f65270 */
[----:B------:R-:W-:Y:S04]  /*12ec0*/  ISETP.GT.AND P2, PT, R180, 0x9, !P2 ;  /* 0x00000009b400780c */ /* 0x000fe80005744270 */
[----:B------:R-:W-:Y:S04]  /*12ed0*/  ISETP.LT.OR P2, PT, R182, 0xa, P2 ;  /* 0x0000000ab600780c */ /* 0x000fe80001741670 */
[----:B------:R-:W-:Y:S02]  /*12ee0*/  FSEL R19, R19, -INF , !P2 ;  /* 0xff80000013137808 */ /* 0x000fe40005000000 */
[----:B------:R-:W-:Y:S04]  /*12ef0*/  ISETP.NE.AND P2, PT, R249, RZ, PT ;  /* 0x000000fff900720c */ /* 0x000fe80003f45270 */
[----:B------:R-:W-:Y:S04]  /*12f00*/  ISETP.GT.AND P2, PT, R180, 0x10, !P2 ;  /* 0x00000010b400780c */ /* 0x000fe80005744270 */
[----:B------:R-:W-:Y:S04]  /*12f10*/  ISETP.LT.OR P2, PT, R182, 0x11, P2 ;  /* 0x00000011b600780c */ /* 0x000fe80001741670 */
[----:B------:R-:W-:Y:S02]  /*12f20*/  FSEL R18, R22, -INF , !P2 ;  /* 0xff80000016127808 */ /* 0x000fe40005000000 */
[----:B------:R-:W-:Y:S02]  /*12f30*/  ISETP.NE.AND P2, PT, R245, RZ, PT ;  /* 0x000000fff500720c */ /* 0x000fe40003f45270 */
[----:B------:R-:W-:Y:S02]  /*12f40*/  P2R R22, PR, RZ, 0x10 ;  /* 0x00000010ff167803 */ /* 0x000fe40000000000 */
        /* <DEDUP_REMOVED lines=53> */
[----:B------:R-:W-:Y:S02]  /*132a0*/  ISETP.GT.AND P2, PT, R180, 0x48, !P4 ;  /* 0x00000048b400780c */ /* 0x000fe40006744270 */
[----:B------:R-:W-:Y:S02]  /*132b0*/  ISETP.NE.AND P4, PT, R68, RZ, PT ;  /* 0x000000ff4400720c */ /* 0x000fe40003f85270 */
        /* <DEDUP_REMOVED lines=11> */
[----:B------:R-:W-:Y:S04]  /*13370*/  ISETP.NE.AND P2, PT, R181, RZ, PT ;  /* 0x000000ffb500720c */ /* 0x000fe80003f45270 */
[----:B------:R-:W-:Y:S04]  /*13380*/  ISETP.GT.AND P2, PT, R180, 0x1, !P2 ;  /* 0x00000001b400780c */ /* 0x000fe80005744270 */
[----:B------:R-:W-:Y:S04]  /*13390*/  ISETP.LT.OR P2, PT, R182, 0x2, P2 ;  /* 0x00000002b600780c */ /* 0x000fe80001741670 */
[----:B------:R-:W-:Y:S02]  /*133a0*/  FSEL R7, R7, -INF , !P2 ;  /* 0xff80000007077808 */ /* 0x000fe40005000000 */
[----:B------:R-:W-:Y:S04]  /*133b0*/  ISETP.GT.AND P2, PT, R180, RZ, !P4 ;  /* 0x000000ffb400720c */ /* 0x000fe80006744270 */
        /* <DEDUP_REMOVED lines=8> */
[----:B------:R-:W-:Y:S02]  /*13440*/  ISETP.GT.AND P2, PT, R69, RZ, !P4 ;  /* 0x000000ff4500720c */ /* 0x000fe40006744270 */
[----:B------:R-:W-:Y:S01]  /*13450*/  ISETP.NE.AND P4, PT, R22, RZ, PT ;  /* 0x000000ff1600720c */ /* 0x000fe20003f85270 */
[----:B------:R-:W-:Y:S01]  /*13460*/  IMAD.IADD R22, R173, 0x1, R23 ;  /* 0x00000001ad167824 */ /* 0x000fe200078e0217 */
        /* <DEDUP_REMOVED lines=74> */
[----:B------:R-:W-:Y:S02]  /*13910*/  ISETP.GT.AND P2, PT, R69, 0x49, !P3 ;  /* 0x000000494500780c */ /* 0x000fe40005f44270 */
[----:B------:R-:W-:Y:S02]  /*13920*/  ISETP.NE.AND P3, PT, R81, RZ, PT ;  /* 0x000000ff5100720c */ /* 0x000fe40003f65270 */
        /* <DEDUP_REMOVED lines=32> */
.L_x_562:
[----:B------:R-:W-:Y:S04]  /*13b30*/  MOV R23, c[0x0][0x32c] ;  /* 0x0000cb0000177a02 */ /* 0x000fe80000000f00 */
[----:B------:R-:W-:Y:S11]  /*13b40*/  ISETP.NE.AND P2, PT, R23, 0x1, PT ;  /* 0x000000011700780c */ /* 0x000ff60003f45270 */
[----:B------:R-:W-:Y:S02]  /*13b50*/  @!UPT UIADD3 URZ, URZ, URZ, URZ ;  /* 0x0000003f3f3ff290 */ /* 0x000fe4000fffe03f */
[----:B------:R-:W-:Y:S05]  /*13b60*/  @P2 IMAD.HI.U32 R23, R24, c[0x0][0x330], RZ ;  /* 0x0000cc0018172a27 */ /* 0x000fea00078e00ff */
[----:B------:R-:W-:Y:S02]  /*13b70*/  @P2 SHF.R.U32.HI R24, RZ, c[0x0][0x334], R23 ;  /* 0x0000cd00ff182a19 */ /* 0x000fe40000011617 */
.L_x_563:
[----:B------:R-:W-:Y:S05]  /*13b80*/  BSYNC B0 ;  /* 0x0000000000007941 */ /* 0x000fea0003800000 */
.L_x_561:
[----:B------:R-:W-:Y:S05]  /*13b90*/  IMAD R3, R24, c[0x0][0x32c], R3 ;  /* 0x0000cb0018037a24 */ /* 0x000fea00078e0203 */
[----:B------:R-:W-:Y:S02]  /*13ba0*/  IADD3 R23, R3, c[0x0][0x32c], RZ ;  /* 0x0000cb0003177a10 */ /* 0x000fe40007ffe0ff */
[----:B------:R-:W-:Y:S02]  /*13bb0*/  IMNMX R170, R170, R3, !PT ;  /* 0x00000003aaaa7217 */ /* 0x000fe40007800200 */
[----:B------:R-:W-:Y:S02]  /*13bc0*/  IMNMX R22, R22, R23, PT ;  /* 0x0000001716167217 */ /* 0x000fe40003800200 */
.L_x_560:
[----:B------:R-:W2:Y:S01]  /*13bd0*/  LDL.LU R39, [R1+0x4] ;  /* 0x0000040001277983 */ /* 0x000ea20000300800 */
[----:B------:R-:W-:Y:S02]  /*13be0*/  ISETP.NE.AND P2, PT, R68, RZ, PT ;  /* 0x000000ff4400720c */ /* 0x000fe40003f45270 */
[----:B------:R-:W-:Y:S01]  /*13bf0*/  FMNMX.FTZ R24, R6, R166, !PT ;  /* 0x000000a606187209 */ /* 0x000fe20007810000 */
[----:B------:R-:W3:Y:S01]  /*13c00*/  LDL.LU R34, [R1+0x8] ;  /* 0x0000080001227983 */ /* 0x000ee20000300800 */
[----:B------:R-:W-:Y:S02]  /*13c10*/  ISETP.GT.AND P2, PT, R170, RZ, !P2 ;  /* 0x000000ffaa00720c */ /* 0x000fe40005744270 */
[----:B------:R-:W-:Y:S01]  /*13c20*/  FMNMX.FTZ R24, R7, R24, !PT ;  /* 0x0000001807187209 */ /* 0x000fe20007810000 */
[----:B------:R-:W4:Y:S01]  /*13c30*/  LDL.LU R3, [R1] ;  /* 0x0000000001037983 */ /* 0x000f220000300800 */
        /* <DEDUP_REMOVED lines=29> */
[----:B------:R-:W-:Y:S02]  /*13e10*/  MOV R56, R28 ;  /* 0x0000001c00387202 */ /* 0x000fe40000000f00 */
[----:B------:R-:W-:Y:S02]  /*13e20*/  FSEL R61, R26, -INF , !P2 ;  /* 0xff8000001a3d7808 */ /* 0x000fe40005000000 */
[----:B------:R-:W-:Y:S02]  /*13e30*/  ISETP.NE.AND P2, PT, R245, RZ, PT ;  /* 0x000000fff500720c */ /* 0x000fe40003f45270 */
[----:B------:R-:W-:Y:S02]  /*13e40*/  MOV R28, R85 ;  /* 0x00000055001c7202 */ /* 0x000fe40000000f00 */
[----:B------:R-:W-:Y:S02]  /*13e50*/  ISETP.GT.AND P2, PT, R170, 0x11, !P2 ;  /* 0x00000011aa00780c */ /* 0x000fe40005744270 */
[----:B------:R-:W-:Y:S02]  /*13e60*/  FMNMX.FTZ R24, R248, R24, !PT ;  /* 0x00000018f8187209 */ /* 0x000fe40007810000 */
[----:B------:R-:W-:Y:S02]  /*13e70*/  ISETP.LT.OR P2, PT, R22, 0x12, P2 ;  /* 0x000000121600780c */ /* 0x000fe40001741670 */
[----:B------:R-:W-:Y:S02]  /*13e80*/  MOV R57, R25 ;  /* 0x0000001900397202 */ /* 0x000fe40000000f00 */
        /* <DEDUP_REMOVED lines=25> */
[----:B------:R-:W-:Y:S01]  /*14020*/  FMNMX.FTZ R26, R10, R164, !PT ;  /* 0x000000a40a1a7209 */ /* 0x000fe20007810000 */
[----:B------:R-:W1:Y:S01]  /*14030*/  SHFL.BFLY PT, R25, R24, 0x2, 0x1f ;  /* 0x0c401f0018197f89 */ /* 0x000e6200000e0000 */
        /* <DEDUP_REMOVED lines=25> */
[C---:B------:R-:W-:Y:S02]  /*141d0*/  ISETP.GT.AND P1, PT, R170.reuse, 0x50, !P1 ;  /* 0x00000050aa00780c */ /* 0x040fe40004f24270 */
[----:B------:R-:W-:Y:S02]  /*141e0*/  ISETP.GT.AND P2, PT, R170, 0x31, !P2 ;  /* 0x00000031aa00780c */ /* 0x000fe40005744270 */
[C---:B------:R-:W-:Y:S02]  /*141f0*/  ISETP.LT.OR P1, PT, R22.reuse, 0x51, P1 ;  /* 0x000000511600780c */ /* 0x040fe40000f21670 */
[----:B------:R-:W-:Y:S02]  /*14200*/  ISETP.LT.OR P2, PT, R22, 0x32, P2 ;  /* 0x000000321600780c */ /* 0x000fe40001741670 */
[----:B------:R-:W-:Y:S02]  /*14210*/  ISETP.GT.AND P6, PT, R170, 0x51, !P6 ;  /* 0x00000051aa00780c */ /* 0x000fe400077c4270 */
[----:B------:R-:W-:Y:S02]  /*14220*/  FSEL R245, R59, -INF , !P2 ;  /* 0xff8000003bf57808 */ /* 0x000fe40005000000 */
[----:B------:R-:W-:Y:S02]  /*14230*/  ISETP.NE.AND P2, PT, R49, RZ, PT ;  /* 0x000000ff3100720c */ /* 0x000fe40003f45270 */
[----:B------:R-:W-:Y:S02]  /*14240*/  ISETP.LT.OR P6, PT, R22, 0x52, P6 ;  /* 0x000000521600780c */ /* 0x000fe400037c1670 */
[C---:B------:R-:W-:Y:S02]  /*14250*/  ISETP.GT.AND P2, PT, R170.reuse, 0x38, !P2 ;  /* 0x00000038aa00780c */ /* 0x040fe40005744270 */
[----:B------:R-:W-:Y:S02]  /*14260*/  ISETP.GT.AND P5, PT, R170, 0x58, !P5 ;  /* 0x00000058aa00780c */ /* 0x000fe40006fa4270 */
[C---:B------:R-:W-:Y:S02]  /*14270*/  ISETP.LT.OR P2, PT, R22.reuse, 0x39, P2 ;  /* 0x000000391600780c */ /* 0x040fe40001741670 */
[----:B------:R-:W-:Y:S02]  /*14280*/  ISETP.LT.OR P5, PT, R22, 0x59, P5 ;  /* 0x000000591600780c */ /* 0x000fe40002fa1670 */
[----:B------:R-:W-:Y:S02]  /*14290*/  FSEL R209, R62, -INF , !P2 ;  /* 0xff8000003ed17808 */ /* 0x000fe40005000000 */
[----:B------:R-:W-:Y:S02]  /*142a0*/  ISETP.NE.AND P2, PT, R48, RZ, PT ;  /* 0x000000ff3000720c */ /* 0x000fe40003f45270 */
[C---:B------:R-:W-:Y:S02]  /*142b0*/  ISETP.GT.AND P0, PT, R170.reuse, 0x59, !P0 ;  /* 0x00000059aa00780c */ /* 0x040fe40004704270 */
[----:B------:R-:W-:Y:S02]  /*142c0*/  ISETP.GT.AND P2, PT, R170, 0x39, !P2 ;  /* 0x00000039aa00780c */ /* 0x000fe40005744270 */
[C---:B------:R-:W-:Y:S02]  /*142d0*/  ISETP.LT.OR P0, PT, R22.reuse, 0x5a, P0 ;  /* 0x0000005a1600780c */ /* 0x040fe40000701670 */
[----:B------:R-:W-:Y:S02]  /*142e0*/  ISETP.LT.OR P2, PT, R22, 0x3a, P2 ;  /* 0x0000003a1600780c */ /* 0x000fe40001741670 */
[----:B------:R-:W-:Y:S02]  /*142f0*/  FSEL R90, R90, -INF , !P1 ;  /* 0xff8000005a5a7808 */ /* 0x000fe40004800000 */
[----:B------:R-:W-:Y:S02]  /*14300*/  FSEL R206, R63, -INF , !P2 ;  /* 0xff8000003fce7808 */ /* 0x000fe40005000000 */
[----:B------:R-:W-:Y:S02]  /*14310*/  ISETP.NE.AND P2, PT, R37, RZ, PT ;  /* 0x000000ff2500720c */ /* 0x000fe40003f45270 */
[----:B------:R-:W-:Y:S02]  /*14320*/  FSEL R91, R91, -INF , !P6 ;  /* 0xff8000005b5b7808 */ /* 0x000fe40007000000 */
[----:B------:R-:W-:Y:S02]  /*14330*/  ISETP.GT.AND P2, PT, R170, 0x40, !P2 ;  /* 0x00000040aa00780c */ /* 0x000fe40005744270 */
[----:B------:R-:W-:Y:S02]  /*14340*/  FSEL R94, R94, -INF , !P5 ;  /* 0xff8000005e5e7808 */ /* 0x000fe40006800000 */
[----:B------:R-:W-:Y:S02]  /*14350*/  ISETP.LT.OR P2, PT, R22, 0x41, P2 ;  /* 0x000000411600780c */ /* 0x000fe40001741670 */
[----:B------:R-:W-:Y:S02]  /*14360*/  FSEL R45, R95, -INF , !P0 ;  /* 0xff8000005f2d7808 */ /* 0x000fe40004000000 */
[----:B------:R-:W-:Y:S02]  /*14370*/  FSEL R187, R74, -INF , !P2 ;  /* 0xff8000004abb7808 */ /* 0x000fe40005000000 */
[----:B------:R-:W-:Y:S02]  /*14380*/  ISETP.NE.AND P2, PT, R33, RZ, PT ;  /* 0x000000ff2100720c */ /* 0x000fe40003f45270 */
[----:B------:R-:W-:Y:S02]  /*14390*/  FMNMX.FTZ R26, R211, R26, !PT ;  /* 0x0000001ad31a7209 */ /* 0x000fe40007810000 */
[----:B------:R-:W-:Y:S02]  /*143a0*/  ISETP.GT.AND P2, PT, R170, 0x41, !P2 ;  /* 0x00000041aa00780c */ /* 0x000fe40005744270 */
[----:B------:R-:W-:Y:S02]  /*143b0*/  FMNMX.FTZ R26, R249, R26, !PT ;  /* 0x0000001af91a7209 */ /* 0x000fe40007810000 */
[----:B------:R-:W-:Y:S04]  /*143c0*/  ISETP.LT.OR P2, PT, R22, 0x42, P2 ;  /* 0x000000421600780c */ /* 0x000fe80001741670 */
[----:B------:R-:W-:Y:S02]  /*143d0*/  FSEL R183, R75, -INF , !P2 ;  /* 0xff8000004bb77808 */ /* 0x000fe40005000000 */
[----:B------:R-:W-:Y:S04]  /*143e0*/  ISETP.NE.AND P2, PT, R32, RZ, PT ;  /* 0x000000ff2000720c */ /* 0x000fe80003f45270 */
[----:B------:R-:W-:Y:S04]  /*143f0*/  ISETP.GT.AND P2, PT, R170, 0x48, !P2 ;  /* 0x00000048aa00780c */ /* 0x000fe80005744270 */
[----:B------:R-:W-:Y:S04]  /*14400*/  ISETP.LT.OR P2, PT, R22, 0x49, P2 ;  /* 0x000000491600780c */ /* 0x000fe80001741670 */
        /* <DEDUP_REMOVED lines=8> */
[----:B------:R-:W-:Y:S04]  /*14490*/  FMNMX.FTZ R21, R13, R21, !PT ;  /* 0x000000150d157209 */ /* 0x000fe80007810000 */
[----:B------:R-:W-:Y:S04]  /*144a0*/  FMNMX.FTZ R21, R28, R21, !PT ;  /* 0x000000151c157209 */ /* 0x000fe80007810000 */
[----:B------:R-:W-:Y:S04]  /*144b0*/  FMNMX.FTZ R21, R57, R21, !PT ;  /* 0x0000001539157209 */ /* 0x000fe80007810000 */
[----:B------:R-:W-:Y:S04]  /*144c0*/  FMNMX.FTZ R21, R56, R21, !PT ;  /* 0x0000001538157209 */ /* 0x000fe80007810000 */
[----:B------:R-:W-:Y:S04]  /*144d0*/  FMNMX.FTZ R21, R38, R21, !PT ;  /* 0x0000001526157209 */ /* 0x000fe80007810000 */
[----:B------:R-:W-:Y:S04]  /*144e0*/  FMNMX.FTZ R21, R195, R21, !PT ;  /* 0x00000015c3157209 */ /* 0x000fe80007810000 */
[----:B------:R-:W-:Y:S02]  /*144f0*/  FMNMX.FTZ R21, R197, R21, !PT ;  /* 0x00000015c5157209 */ /* 0x000fe40007810000 */
[----:B----4-:R-:W-:Y:S02]  /*14500*/  MOV R63, R3 ;  /* 0x00000003003f7202 */ /* 0x010fe40000000f00 */
        /* <DEDUP_REMOVED lines=10> */
[----:B---3--:R-:W-:Y:S02]  /*145b0*/  FMNMX.FTZ R3, R34, R3, !PT ;  /* 0x0000000322037209 */ /* 0x008fe40007810000 */
[----:B------:R-:W-:Y:S02]  /*145c0*/  FMNMX.FTZ R21, R207, R21, !PT ;  /* 0x00000015cf157209 */ /* 0x000fe40007810000 */
[----:B------:R-:W-:Y:S02]  /*145d0*/  FMNMX.FTZ R3, R16, R3, !PT ;  /* 0x0000000310037209 */ /* 0x000fe40007810000 */
[----:B------:R-:W-:Y:S02]  /*145e0*/  FMNMX.FTZ R21, R188, R21, !PT ;  /* 0x00000015bc157209 */ /* 0x000fe40007810000 */
        /* <DEDUP_REMOVED lines=14> */
[----:B------:R-:W-:Y:S01]  /*146d0*/  SHFL.BFLY PT, R25, R24, 0x1, 0x1f ;  /* 0x0c201f0018197f89 */ /* 0x000fe200000e0000 */
[----:B------:R-:W-:Y:S02]  /*146e0*/  FMNMX.FTZ R3, R200, R3, !PT ;  /* 0x00000003c8037209 */ /* 0x000fe40007810000 */
[----:B------:R-:W-:Y:S02]  /*146f0*/  FMNMX.FTZ R21, R93, R21, !PT ;  /* 0x000000155d157209 */ /* 0x000fe40007810000 */
[----:B------:R-:W-:Y:S04]  /*14700*/  FMNMX.FTZ R3, R196, R3, !PT ;  /* 0x00000003c4037209 */ /* 0x000fe80007810000 */
[----:B------:R-:W-:Y:S04]  /*14710*/  FMNMX.FTZ R3, R190, R3, !PT ;  /* 0x00000003be037209 */ /* 0x000fe80007810000 */
[----:B------:R-:W-:Y:S04]  /*14720*/  FMNMX.FTZ R3, R185, R3, !PT ;  /* 0x00000003b9037209 */ /* 0x000fe80007810000 */
[----:B------:R-:W-:Y:S04]  /*14730*/  FMNMX.FTZ R3, R176, R3, !PT ;  /* 0x00000003b0037209 */ /* 0x000fe80007810000 */
[----:B------:R-:W-:Y:S04]  /*14740*/  FMNMX.FTZ R3, R175, R3, !PT ;  /* 0x00000003af037209 */ /* 0x000fe80007810000 */
[----:B------:R-:W-:Y:S04]  /*14750*/  FMNMX.FTZ R3, R172, R3, !PT ;  /* 0x00000003ac037209 */ /* 0x000fe80007810000 */
[----:B------:R-:W-:Y:S04]  /*14760*/  FMNMX.FTZ R3, R168, R3, !PT ;  /* 0x00000003a8037209 */ /* 0x000fe80007810000 */
[----:B------:R-:W-:Y:S04]  /*14770*/  FMNMX.FTZ R3, R96, R3, !PT ;  /* 0x0000000360037209 */ /* 0x000fe80007810000 */
[----:B------:R-:W-:Y:S05]  /*14780*/  FMNMX.FTZ R3, R97, R3, !PT ;  /* 0x0000000361037209 */ /* 0x000fea0007810000 */
[----:B------:R-:W1:Y:S02]  /*14790*/  SHFL.BFLY PT, R23, R3, 0x2, 0x1f ;  /* 0x0c401f0003177f89 */ /* 0x000e6400000e0000 */
[----:B-1----:R-:W-:Y:S06]  /*147a0*/  FMNMX.FTZ R3, R3, R23, !PT ;  /* 0x0000001703037209 */ /* 0x002fec0007810000 */
[----:B------:R-:W1:Y:S02]  /*147b0*/  SHFL.BFLY PT, R23, R3, 0x1, 0x1f ;  /* 0x0c201f0003177f89 */ /* 0x000e6400000e0000 */
[----:B-1----:R-:W-:Y:S06]  /*147c0*/  FMNMX.FTZ R3, R3, R23, !PT ;  /* 0x0000001703037209 */ /* 0x002fec0007810000 */
[----:B------:R-:W1:Y:S01]  /*147d0*/  SHFL.BFLY PT, R23, R21, 0x2, 0x1f ;  /* 0x0c401f0015177f89 */ /* 0x000e6200000e0000 */
[C---:B------:R-:W-:Y:S01]  /*147e0*/  FSETP.NEU.FTZ.AND P2, PT, R3.reuse, -INF , PT ;  /* 0xff8000000300780b */ /* 0x040fe20003f5d000 */
[----:B------:R-:W-:Y:S05]  /*147f0*/  FMUL.FTZ R174, R3, c[0x0][0x2d0] ;  /* 0x0000b40003ae7a20 */ /* 0x000fea0000410000 */
[----:B------:R-:W-:Y:S05]  /*14800*/  FSEL R174, R174, RZ, P2 ;  /* 0x000000ffaeae7208 */ /* 0x000fea0001000000 */
[--C-:B------:R-:W-:Y:S02]  /*14810*/  FFMA.FTZ R75, R20, c[0x0][0x2d0], -R174.reuse ;  /* 0x0000b400144b7a23 */ /* 0x100fe400000108ae */
[--C-:B------:R-:W-:Y:S02]  /*14820*/  FFMA.FTZ R84, R34, c[0x0][0x2d0], -R174.reuse ;  /* 0x0000b40022547a23 */ /* 0x100fe400000108ae */
[----:B------:R-:W-:Y:S01]  /*14830*/  LDSM.16.MT88.4 R32, [R220+0x100] ;  /* 0x00010000dc20783b */ /* 0x000fe20000004200 */
[--C-:B------:R-:W-:Y:S01]  /*14840*/  FFMA.FTZ R87, R39, c[0x0][0x2d0], -R174.reuse ;  /* 0x0000b40027577a23 */ /* 0x100fe200000108ae */
[----:B------:R-:W-:Y:S01]  /*14850*/  MUFU.EX2 R75, R75 ;  /* 0x0000004b004b7308 */ /* 0x000fe20000000800 */
[--C-:B------:R-:W-:Y:S01]  /*14860*/  FFMA.FTZ R69, R2, c[0x0][0x2d0], -R174.reuse ;  /* 0x0000b40002457a23 */ /* 0x100fe200000108ae */
[----:B------:R-:W-:Y:S01]  /*14870*/  FMNMX.FTZ R2, R24, R25, !PT ;  /* 0x0000001918027209 */ /* 0x000fe20007810000 */
[--C-:B------:R-:W-:Y:S01]  /*14880*/  FFMA.FTZ R46, R5, c[0x0][0x2d0], -R174.reuse ;  /* 0x0000b400052e7a23 */ /* 0x100fe200000108ae */
[----:B------:R-:W-:Y:S01]  /*14890*/  FMNMX.FTZ R24, R245, R26, !PT ;  /* 0x0000001af5187209 */ /* 0x000fe20007810000 */
[--C-:B------:R-:W-:Y:S01]  /*148a0*/  FFMA.FTZ R86, R16, c[0x0][0x2d0], -R174.reuse ;  /* 0x0000b40010567a23 */ /* 0x100fe200000108ae */
[----:B-1----:R-:W-:Y:S01]  /*148b0*/  FMNMX.FTZ R5, R21, R23, !PT ;  /* 0x0000001715057209 */ /* 0x002fe20007810000 */
[C---:B------:R-:W-:Y:S01]  /*148c0*/  FMUL.FTZ R173, R2.reuse, c[0x0][0x2d0] ;  /* 0x0000b40002ad7a20 */ /* 0x040fe20000410000 */
[----:B------:R-:W-:Y:S01]  /*148d0*/  FMNMX.FTZ R24, R209, R24, !PT ;  /* 0x00000018d1187209 */ /* 0x000fe20007810000 */
[--C-:B------:R-:W-:Y:S01]  /*148e0*/  FFMA.FTZ R76, R53, c[0x0][0x2d0], -R174.reuse ;  /* 0x0000b400354c7a23 */ /* 0x100fe200000108ae */
[----:B------:R-:W-:Y:S01]  /*148f0*/  MUFU.EX2 R69, R69 ;  /* 0x0000004500457308 */ /* 0x000fe20000000800 */
[----:B------:R-:W-:Y:S01]  /*14900*/  FSETP.NEU.FTZ.AND P1, PT, R2, -INF , PT ;  /* 0xff8000000200780b */ /* 0x000fe20003f3d000 */
[--C-:B------:R-:W-:Y:S01]  /*14910*/  FFMA.FTZ R47, R0, c[0x0][0x2d0], -R174.reuse ;  /* 0x0000b400002f7a23 */ /* 0x100fe200000108ae */
[----:B------:R-:W-:Y:S01]  /*14920*/  FMNMX.FTZ R21, R206, R24, !PT ;  /* 0x00000018ce157209 */ /* 0x000fe20007810000 */
[--C-:B------:R-:W-:Y:S01]  /*14930*/  FFMA.FTZ R191, R191, c[0x0][0x2d0], -R174.reuse ;  /* 0x0000b400bfbf7a23 */ /* 0x100fe200000108ae */
[----:B------:R-:W-:Y:S01]  /*14940*/  FSEL R173, R173, RZ, P1 ;  /* 0x000000ffadad7208 */ /* 0x000fe20000800000 */
[--C-:B------:R-:W-:Y:S01]  /*14950*/  FFMA.FTZ R192, R192, c[0x0][0x2d0], -R174.reuse ;  /* 0x0000b400c0c07a23 */ /* 0x100fe200000108ae */
[----:B------:R-:W-:Y:S01]  /*14960*/  FMNMX.FTZ R21, R187, R21, !PT ;  /* 0x00000015bb157209 */ /* 0x000fe20007810000 */
[--C-:B------:R-:W-:Y:S01]  /*14970*/  FFMA.FTZ R201, R201, c[0x0][0x2d0], -R174.reuse ;  /* 0x0000b400c9c97a23 */ /* 0x100fe200000108ae */
[----:B------:R-:W1:Y:S01]  /*14980*/  SHFL.BFLY PT, R0, R5, 0x1, 0x1f ;  /* 0x0c201f0005007f89 */ /* 0x000e6200000e0000 */
[----:B------:R-:W2:Y:S01]  /*14990*/  MUFU.EX2 R76, R76 ;  /* 0x0000004c004c7308 */ /* 0x000ea20000000800 */
[--C-:B------:R-:W-:Y:S01]  /*149a0*/  FFMA.FTZ R78, R6, c[0x0][0x2d0], -R173.reuse ;  /* 0x0000b400064e7a23 */ /* 0x100fe200000108ad */
[----:B------:R-:W-:Y:S01]  /*149b0*/  FMNMX.FTZ R6, R183, R21, !PT ;  /* 0x00000015b7067209 */ /* 0x000fe20007810000 */
[--C-:B------:R-:W-:Y:S02]  /*149c0*/  FFMA.FTZ R72, R19, c[0x0][0x2d0], -R173.reuse ;  /* 0x0000b40013487a23 */ /* 0x100fe400000108ad */
[--C-:B------:R-:W-:Y:S01]  /*149d0*/  FFMA.FTZ R83, R18, c[0x0][0x2d0], -R173.reuse ;  /* 0x0000b40012537a23 */ /* 0x100fe200000108ad */
[----:B------:R-:W-:Y:S01]  /*149e0*/  FMNMX.FTZ R6, R181, R6, !PT ;  /* 0x00000006b5067209 */ /* 0x000fe20007810000 */
[----:B------:R-:W-:Y:S01]  /*149f0*/  LDSM.16.MT88.4 R20, [R225+0x100] ;  /* 0x00010000e114783b */ /* 0x000fe20000004200 */
[--C-:B------:R-:W-:Y:S02]  /*14a00*/  FFMA.FTZ R85, R17, c[0x0][0x2d0], -R173.reuse ;  /* 0x0000b40011557a23 */ /* 0x100fe400000108ad */
[----:B------:R-:W-:Y:S01]  /*14a10*/  MUFU.EX2 R46, R46 ;  /* 0x0000002e002e7308 */ /* 0x000fe20000000800 */
[----:B------:R-:W-:Y:S01]  /*14a20*/  FMNMX.FTZ R6, R179, R6, !PT ;  /* 0x00000006b3067209 */ /* 0x000fe20007810000 */
[--C-:B------:R-:W-:Y:S02]  /*14a30*/  FFMA.FTZ R73, R7, c[0x0][0x2d0], -R173.reuse ;  /* 0x0000b40007497a23 */ /* 0x100fe400000108ad */
[--C-:B------:R-:W-:Y:S01]  /*14a40*/  FFMA.FTZ R68, R4, c[0x0][0x2d0], -R173.reuse ;  /* 0x0000b40004447a23 */ /* 0x100fe200000108ad */
[----:B------:R-:W-:Y:S01]  /*14a50*/  FMNMX.FTZ R6, R90, R6, !PT ;  /* 0x000000065a067209 */ /* 0x000fe20007810000 */
[--C-:B------:R-:W-:Y:S02]  /*14a60*/  FFMA.FTZ R193, R193, c[0x0][0x2d0], -R173.reuse ;  /* 0x0000b400c1c17a23 */ /* 0x100fe400000108ad */
[--C-:B------:R-:W-:Y:S01]  /*14a70*/  FFMA.FTZ R194, R194, c[0x0][0x2d0], -R173.reuse ;  /* 0x0000b400c2c27a23 */ /* 0x100fe200000108ad */
[----:B------:R-:W-:Y:S01]  /*14a80*/  FMNMX.FTZ R6, R91, R6, !PT ;  /* 0x000000065b067209 */ /* 0x000fe20007810000 */
[----:B------:R-:W3:Y:S01]  /*14a90*/  MUFU.EX2 R47, R47 ;  /* 0x0000002f002f7308 */ /* 0x000ee20000000800 */
[--C-:B------:R-:W-:Y:S02]  /*14aa0*/  FFMA.FTZ R247, R247, c[0x0][0x2d0], -R174.reuse ;  /* 0x0000b400f7f77a23 */ /* 0x100fe400000108ae */
[----:B------:R-:W-:Y:S01]  /*14ab0*/  FMNMX.FTZ R4, R94, R6, !PT ;  /* 0x000000065e047209 */ /* 0x000fe20007810000 */
[--C-:B------:R-:W-:Y:S01]  /*14ac0*/  FFMA.FTZ R251, R251, c[0x0][0x2d0], -R173.reuse ;  /* 0x0000b400fbfb7a23 */ /* 0x100fe200000108ad */
[----:B--2---:R-:W-:Y:S01]  /*14ad0*/  F2FP.PACK_AB R48, R69, R76 ;  /* 0x0000004c4530723e */ /* 0x004fe200000000ff */
[--C-:B------:R-:W-:Y:S01]  /*14ae0*/  FFMA.FTZ R248, R248, c[0x0][0x2d0], -R173.reuse ;  /* 0x0000b400f8f87a23 */ /* 0x100fe200000108ad */
[----:B------:R-:W-:Y:S01]  /*14af0*/  FMNMX.FTZ R4, R45, R4, !PT ;  /* 0x000000042d047209 */ /* 0x000fe20007810000 */
[--C-:B------:R-:W-:Y:S01]  /*14b00*/  FFMA.FTZ R200, R200, c[0x0][0x2d0], -R174.reuse ;  /* 0x0000b400c8c87a23 */ /* 0x100fe200000108ae */
[----:B-1----:R-:W-:Y:S01]  /*14b10*/  FMNMX.FTZ R0, R5, R0, !PT ;  /* 0x0000000005007209 */ /* 0x002fe20007810000 */
[----:B------:R-:W-:Y:S01]  /*14b20*/  MUFU.EX2 R78, R78 ;  /* 0x0000004e004e7308 */ /* 0x000fe20000000800 */
[--C-:B------:R-:W-:Y:S01]  /*14b30*/  FFMA.FTZ R196, R196, c[0x0][0x2d0], -R174.reuse ;  /* 0x0000b400c4c47a23 */ /* 0x100fe200000108ae */
[----:B------:R-:W1:Y:S01]  /*14b40*/  SHFL.BFLY PT, R5, R4, 0x2, 0x1f ;  /* 0x0c401f0004057f89 */ /* 0x000e6200000e0000 */
[C---:B------:R-:W-:Y:S01]  /*14b50*/  FSETP.NEU.FTZ.AND P0, PT, R0.reuse, -INF , PT ;  /* 0xff8000000000780b */ /* 0x040fe20003f1d000 */
[----:B------:R-:W-:Y:S02]  /*14b60*/  FMUL.FTZ R170, R0, c[0x0][0x2d0] ;  /* 0x0000b40000aa7a20 */ /* 0x000fe40000410000 */
[--C-:B------:R-:W-:Y:S02]  /*14b70*/  FFMA.FTZ R204, R204, c[0x0][0x2d0], -R173.reuse ;  /* 0x0000b400cccc7a23 */ /* 0x100fe400000108ad */
[----:B------:R-:W-:Y:S01]  /*14b80*/  FFMA.FTZ R202, R202, c[0x0][0x2d0], -R173 ;  /* 0x0000b400caca7a23 */ /* 0x000fe200000108ad */
[----:B------:R-:W-:Y:S01]  /*14b90*/  FSEL R170, R170, RZ, P0 ;  /* 0x000000ffaaaa7208 */ /* 0x000fe20000000000 */
[----:B------:R-:W2:Y:S01]  /*14ba0*/  MUFU.EX2 R73, R73 ;  /* 0x0000004900497308 */ /* 0x000ea20000000800 */
[--C-:B------:R-:W-:Y:S02]  /*14bb0*/  FFMA.FTZ R190, R190, c[0x0][0x2d0], -R174.reuse ;  /* 0x0000b400bebe7a23 */ /* 0x100fe400000108ae */
[----:B------:R-:W-:Y:S01]  /*14bc0*/  FFMA.FTZ R185, R185, c[0x0][0x2d0], -R174 ;  /* 0x0000b400b9b97a23 */ /* 0x000fe200000108ae */
[----:B---3--:R-:W-:Y:S01]  /*14bd0*/  F2FP.PACK_AB R50, R47, R46 ;  /* 0x0000002e2f32723e */ /* 0x008fe200000000ff */
        /* <DEDUP_REMOVED lines=8> */
[--C-:B------:R-:W-:Y:S01]  /*14c60*/  FFMA.FTZ R197, R197, c[0x0][0x2d0], -R170.reuse ;  /* 0x0000b400c5c57a23 */ /* 0x100fe200000108aa */
[----:B------:R-:W-:Y:S01]  /*14c70*/  FSEL R5, R3, RZ, P2 ;  /* 0x000000ff03057208 */ /* 0x000fe20001000000 */
[--C-:B------:R-:W-:Y:S01]  /*14c80*/  FFMA.FTZ R198, R198, c[0x0][0x2d0], -R170.reuse ;  /* 0x0000b400c6c67a23 */ /* 0x100fe200000108aa */
[----:B------:R-:W1:Y:S01]  /*14c90*/  MUFU.EX2 R72, R72 ;  /* 0x0000004800487308 */ /* 0x000e620000000800 */
[----:B------:R-:W3:Y:S01]  /*14ca0*/  SHFL.BFLY PT, R44, R4, 0x1, 0x1f ;  /* 0x0c201f00042c7f89 */ /* 0x000ee200000e0000 */
[--C-:B------:R-:W-:Y:S02]  /*14cb0*/  FFMA.FTZ R199, R199, c[0x0][0x2d0], -R170.reuse ;  /* 0x0000b400c7c77a23 */ /* 0x100fe400000108aa */
[----:B------:R-:W-:Y:S01]  /*14cc0*/  FADD.FTZ R43, -R5, R167 ;  /* 0x000000a7052b7221 */ /* 0x000fe20000010100 */
[----:B------:R-:W-:Y:S01]  /*14cd0*/  MOV R167, R38 ;  /* 0x0000002600a77202 */ /* 0x000fe20000000f00 */
[--C-:B------:R-:W-:Y:S01]  /*14ce0*/  FFMA.FTZ R250, R250, c[0x0][0x2d0], -R170.reuse ;  /* 0x0000b400fafa7a23 */ /* 0x100fe200000108aa */
[----:B--2---:R-:W-:Y:S01]  /*14cf0*/  F2FP.PACK_AB R49, R73, R78 ;  /* 0x0000004e4931723e */ /* 0x004fe200000000ff */
[----:B------:R-:W-:Y:S01]  /*14d00*/  FMUL.FTZ R43, R43, c[0x0][0x2d0] ;  /* 0x0000b4002b2b7a20 */ /* 0x000fe20000410000 */
[----:B------:R-:W-:Y:S01]  /*14d10*/  FSEL R5, R2, RZ, P1 ;  /* 0x000000ff02057208 */ /* 0x000fe20000800000 */
[----:B------:R-:W-:Y:S01]  /*14d20*/  MUFU.EX2 R77, R77 ;  /* 0x0000004d004d7308 */ /* 0x000fe20000000800 */
[--C-:B------:R-:W-:Y:S02]  /*14d30*/  FFMA.FTZ R246, R246, c[0x0][0x2d0], -R170.reuse ;  /* 0x0000b400f6f67a23 */ /* 0x100fe400000108aa */
[----:B------:R-:W-:Y:S02]  /*14d40*/  FFMA.FTZ R210, R210, c[0x0][0x2d0], -R170 ;  /* 0x0000b400d2d27a23 */ /* 0x000fe400000108aa */
[----:B------:R-:W-:Y:S01]  /*14d50*/  FADD.FTZ R42, -R5, R166 ;  /* 0x000000a6052a7221 */ /* 0x000fe20000010100 */
[----:B------:R-:W-:Y:S01]  /*14d60*/  FSEL R5, R0, RZ, P0 ;  /* 0x000000ff00057208 */ /* 0x000fe20000000000 */
[----:B------:R-:W-:Y:S02]  /*14d70*/  FFMA.FTZ R166, R65, c[0x0][0x2d0], -R173 ;  /* 0x0000b40041a67a23 */ /* 0x000fe400000108ad */
[----:B------:R-:W-:Y:S01]  /*14d80*/  FMUL.FTZ R42, R42, c[0x0][0x2d0] ;  /* 0x0000b4002a2a7a20 */ /* 0x000fe20000410000 */
[----:B------:R-:W2:Y:S01]  /*14d90*/  MUFU.EX2 R43, R43 ;  /* 0x0000002b002b7308 */ /* 0x000ea20000000800 */
[----:B------:R-:W-:Y:S02]  /*14da0*/  FADD.FTZ R5, -R5, R165 ;  /* 0x000000a505057221 */ /* 0x000fe40000010100 */
[--C-:B------:R-:W-:Y:S01]  /*14db0*/  FFMA.FTZ R165, R29, c[0x0][0x2d0], -R173.reuse ;  /* 0x0000b4001da57a23 */ /* 0x100fe200000108ad */
[----:B-1----:R-:W-:Y:S01]  /*14dc0*/  F2FP.PACK_AB R51, R72, R68 ;  /* 0x000000444833723e */ /* 0x002fe200000000ff */
[----:B------:R-:W-:Y:S01]  /*14dd0*/  FMUL.FTZ R5, R5, c[0x0][0x2d0] ;  /* 0x0000b40005057a20 */ /* 0x000fe20000410000 */
[----:B---3--:R-:W-:Y:S01]  /*14de0*/  FMNMX.FTZ R44, R44, R4, !PT ;  /* 0x000000042c2c7209 */ /* 0x008fe20007810000 */
[----:B------:R-:W-:Y:S02]  /*14df0*/  FFMA.FTZ R207, R207, c[0x0][0x2d0], -R170 ;  /* 0x0000b400cfcf7a23 */ /* 0x000fe400000108aa */
[--C-:B------:R-:W-:Y:S01]  /*14e00*/  FFMA.FTZ R189, R189, c[0x0][0x2d0], -R173.reuse ;  /* 0x0000b400bdbd7a23 */ /* 0x100fe200000108ad */
[----:B------:R-:W1:Y:S01]  /*14e10*/  MUFU.EX2 R42, R42 ;  /* 0x0000002a002a7308 */ /* 0x000e620000000800 */
[C---:B------:R-:W-:Y:S01]  /*14e20*/  FSETP.NEU.FTZ.AND P0, PT, R44.reuse, -INF , PT ;  /* 0xff8000002c00780b */ /* 0x040fe20003f1d000 */
[----:B------:R-:W-:Y:S02]  /*14e30*/  FMUL.FTZ R95, R44, c[0x0][0x2d0] ;  /* 0x0000b4002c5f7a20 */ /* 0x000fe40000410000 */
[----:B------:R-:W-:Y:S01]  /*14e40*/  FFMA.FTZ R186, R186, c[0x0][0x2d0], -R173 ;  /* 0x0000b400baba7a23 */ /* 0x000fe200000108ad */
[----:B------:R-:W-:Y:S01]  /*14e50*/  FSEL R4, R44, RZ, P0 ;  /* 0x000000ff2c047208 */ /* 0x000fe20000000000 */
[--C-:B------:R-:W-:Y:S01]  /*14e60*/  FFMA.FTZ R176, R176, c[0x0][0x2d0], -R174.reuse ;  /* 0x0000b400b0b07a23 */ /* 0x100fe200000108ae */
[----:B------:R-:W-:Y:S01]  /*14e70*/  FSEL R95, R95, RZ, P0 ;  /* 0x000000ff5f5f7208 */ /* 0x000fe20000000000 */
[----:B------:R-:W-:Y:S01]  /*14e80*/  FFMA.FTZ R175, R175, c[0x0][0x2d0], -R174 ;  /* 0x0000b400afaf7a23 */ /* 0x000fe200000108ae */
[----:B------:R-:W-:Y:S01]  /*14e90*/  ISETP.GT.AND P0, PT, R244, R230, PT ;  /* 0x000000e6f400720c */ /* 0x000fe20003f04270 */
[----:B------:R3:W4:Y:S01]  /*14ea0*/  MUFU.EX2 R41, R5 ;  /* 0x0000000500297308 */ /* 0x0007220000000800 */
[----:B------:R-:W-:Y:S01]  /*14eb0*/  FADD.FTZ R4, -R4, R164 ;  /* 0x000000a404047221 */ /* 0x000fe20000010100 */
[----:B------:R-:W-:Y:S01]  /*14ec0*/  IADD3 R244, R244, -0x1, RZ ;  /* 0xfffffffff4f47810 */ /* 0x000fe20007ffe0ff */
[--C-:B------:R-:W-:Y:S02]  /*14ed0*/  FFMA.FTZ R82, R10, c[0x0][0x2d0], -R95.reuse ;  /* 0x0000b4000a527a23 */ /* 0x100fe4000001085f */
[----:B------:R-:W-:Y:S02]  /*14ee0*/  FMUL.FTZ R4, R4, c[0x0][0x2d0] ;  /* 0x0000b40004047a20 */ /* 0x000fe40000410000 */
[C---:B--2---:R-:W-:Y:S02]  /*14ef0*/  FMUL.FTZ R16, R43.reuse, R148 ;  /* 0x000000942b107220 */ /* 0x044fe40000410000 */
[----:B------:R-:W-:Y:S01]  /*14f00*/  FMUL.FTZ R17, R43, R149 ;  /* 0x000000952b117220 */ /* 0x000fe20000410000 */
[----:B------:R2:W5:Y:S01]  /*14f10*/  MUFU.EX2 R40, R4 ;  /* 0x0000000400287308 */ /* 0x0005620000000800 */
[--C-:B------:R-:W-:Y:S02]  /*14f20*/  FFMA.FTZ R81, R11, c[0x0][0x2d0], -R95.reuse ;  /* 0x0000b4000b517a23 */ /* 0x100fe4000001085f */
[--C-:B------:R-:W-:Y:S02]  /*14f30*/  FFMA.FTZ R80, R14, c[0x0][0x2d0], -R95.reuse ;  /* 0x0000b4000e507a23 */ /* 0x100fe4000001085f */
[----:B------:R-:W-:Y:S02]  /*14f40*/  FFMA.FTZ R79, R15, c[0x0][0x2d0], -R95 ;  /* 0x0000b4000f4f7a23 */ /* 0x000fe4000001085f */
[C---:B-1----:R-:W-:Y:S02]  /*14f50*/  FMUL.FTZ R18, R42.reuse, R150 ;  /* 0x000000962a127220 */ /* 0x042fe40000410000 */
[----:B------:R-:W-:Y:S01]  /*14f60*/  FMUL.FTZ R19, R42, R151 ;  /* 0x000000972a137220 */ /* 0x000fe20000410000 */
[----:B------:R-:W1:Y:S01]  /*14f70*/  MUFU.EX2 R71, R71 ;  /* 0x0000004700477308 */ /* 0x000e620000000800 */
[----:B------:R-:W-:Y:S01]  /*14f80*/  LDSM.16.MT88.4 R148, [R225+0x2900] ;  /* 0x00290000e194783b */ /* 0x000fe20000004200 */
[----:B------:R-:W-:Y:S02]  /*14f90*/  FFMA.FTZ R164, R36, c[0x0][0x2d0], -R173 ;  /* 0x0000b40024a47a23 */ /* 0x000fe400000108ad */
[----:B---3--:R-:W-:Y:S02]  /*14fa0*/  FMUL.FTZ R5, R43, R161 ;  /* 0x000000a12b057220 */ /* 0x008fe40000410000 */
[C---:B------:R-:W-:Y:S02]  /*14fb0*/  FMUL.FTZ R6, R42.reuse, R162 ;  /* 0x000000a22a067220 */ /* 0x040fe40000410000 */
[----:B------:R-:W-:Y:S01]  /*14fc0*/  FMUL.FTZ R7, R42, R163 ;  /* 0x000000a32a077220 */ /* 0x000fe20000410000 */
[----:B------:R-:W3:Y:S01]  /*14fd0*/  LDSM.16.MT88.4 R36, [R219+0x100] ;  /* 0x00010000db24783b */ /* 0x000ee20000004200 */
[----:B------:R-:W-:Y:S01]  /*14fe0*/  MUFU.EX2 R70, R70 ;  /* 0x0000004600467308 */ /* 0x000fe20000000800 */
[C---:B----4-:R-:W-:Y:S02]  /*14ff0*/  FMUL.FTZ R8, R41.reuse, R156 ;  /* 0x0000009c29087220 */ /* 0x050fe40000410000 */
[----:B------:R-:W-:Y:S02]  /*15000*/  FMUL.FTZ R9, R41, R157 ;  /* 0x0000009d29097220 */ /* 0x000fe40000410000 */
[----:B--2---:R-:W-:Y:S02]  /*15010*/  FMUL.FTZ R4, R43, R160 ;  /* 0x000000a02b047220 */ /* 0x004fe40000410000 */
[C---:B-----5:R-:W-:Y:S02]  /*15020*/  FMUL.FTZ R10, R40.reuse, R158 ;  /* 0x0000009e280a7220 */ /* 0x060fe40000410000 */
[C---:B------:R-:W-:Y:S01]  /*15030*/  FMUL.FTZ R11, R40.reuse, R159 ;  /* 0x0000009f280b7220 */ /* 0x040fe20000410000 */
[----:B------:R-:W2:Y:S01]  /*15040*/  MUFU.EX2 R74, R74 ;  /* 0x0000004a004a7308 */ /* 0x000ea20000000800 */
[----:B------:R-:W-:Y:S01]  /*15050*/  FMUL.FTZ R29, R41, R137 ;  /* 0x00000089291d7220 */ /* 0x000fe20000410000 */
[-C--:B------:R-:W-:Y:S05]  /*15060*/  HMMA.16816.F32 R4, R48, R20.reuse, R4 ;  /* 0x000000143004723c */ /* 0x080fea0000001804 */
[--C-:B------:R-:W-:Y:S01]  /*15070*/  FFMA.FTZ R137, R57, c[0x0][0x2d0], -R170.reuse ;  /* 0x0000b40039897a23 */ /* 0x100fe200000108aa */
[----:B-1----:R-:W-:Y:S01]  /*15080*/  F2FP.PACK_AB R52, R71, R77 ;  /* 0x0000004d4734723e */ /* 0x002fe200000000ff */
[----:B------:R-:W1:Y:S01]  /*15090*/  LDSM.16.MT88.4 R56, [R218+0x100] ;  /* 0x00010000da38783b */ /* 0x000e620000004200 */
[----:B------:R-:W-:Y:S01]  /*150a0*/  MUFU.EX2 R82, R82 ;  /* 0x0000005200527308 */ /* 0x000fe20000000800 */
[C---:B------:R-:W-:Y:S03]  /*150b0*/  FMUL.FTZ R116, R41.reuse, R116 ;  /* 0x0000007429747220 */ /* 0x040fe60000410000 */
[C---:B------:R-:W-:Y:S02]  /*150c0*/  FMUL.FTZ R117, R41.reuse, R117 ;  /* 0x0000007529757220 */ /* 0x040fe40000410000 */
[C---:B------:R-:W-:Y:S02]  /*150d0*/  FMUL.FTZ R118, R40.reuse, R118 ;  /* 0x0000007628767220 */ /* 0x040fe40000410000 */
[----:B------:R-:W-:Y:S02]  /*150e0*/  FMUL.FTZ R119, R40, R119 ;  /* 0x0000007728777220 */ /* 0x000fe40000410000 */
[----:B------:R-:W4:Y:S01]  /*150f0*/  MUFU.EX2 R81, R81 ;  /* 0x0000005100517308 */ /* 0x000f220000000800 */
[C---:B------:R-:W-:Y:S02]  /*15100*/  FMUL.FTZ R120, R41.reuse, R120 ;  /* 0x0000007829787220 */ /* 0x040fe40000410000 */
[----:B------:R-:W-:Y:S01]  /*15110*/  FMUL.FTZ R121, R41, R121 ;  /* 0x0000007929797220 */ /* 0x000fe20000410000 */
[----:B--2---:R-:W-:Y:S01]  /*15120*/  F2FP.PACK_AB R54, R74, R70 ;  /* 0x000000464a36723e */ /* 0x004fe200000000ff */
[C---:B------:R-:W-:Y:S02]  /*15130*/  FMUL.FTZ R122, R40.reuse, R122 ;  /* 0x0000007a287a7220 */ /* 0x040fe40000410000 */
[----:B------:R-:W-:Y:S02]  /*15140*/  FMUL.FTZ R123, R40, R123 ;  /* 0x0000007b287b7220 */ /* 0x000fe40000410000 */
[C---:B------:R-:W-:Y:S01]  /*15150*/  FMUL.FTZ R124, R43.reuse, R124 ;  /* 0x0000007c2b7c7220 */ /* 0x040fe20000410000 */
[----:B------:R-:W-:Y:S01]  /*15160*/  MUFU.EX2 R80, R80 ;  /* 0x0000005000507308 */ /* 0x000fe20000000800 */
[----:B------:R-:W-:Y:S02]  /*15170*/  FMUL.FTZ R125, R43, R125 ;  /* 0x0000007d2b7d7220 */ /* 0x000fe40000410000 */
[C---:B------:R-:W-:Y:S02]  /*15180*/  FMUL.FTZ R126, R42.reuse, R126 ;  /* 0x0000007e2a7e7220 */ /* 0x040fe40000410000 */
[----:B------:R-:W-:Y:S02]  /*15190*/  FMUL.FTZ R127, R42, R127 ;  /* 0x0000007f2a7f7220 */ /* 0x000fe40000410000 */
[C---:B------:R-:W-:Y:S02]  /*151a0*/  FMUL.FTZ R12, R41.reuse, R152 ;  /* 0x00000098290c7220 */ /* 0x040fe40000410000 */
[----:B------:R-:W-:Y:S01]  /*151b0*/  FMUL.FTZ R13, R41, R153 ;  /* 0x00000099290d7220 */ /* 0x000fe20000410000 */
[----:B------:R-:W2:Y:S01]  /*151c0*/  MUFU.EX2 R79, R79 ;  /* 0x0000004f004f7308 */ /* 0x000ea20000000800 */
[C---:B------:R-:W-:Y:S02]  /*151d0*/  FMUL.FTZ R14, R40.reuse, R154 ;  /* 0x0000009a280e7220 */ /* 0x040fe40000410000 */
[C---:B------:R-:W-:Y:S01]  /*151e0*/  FMUL.FTZ R15, R40.reuse, R155 ;  /* 0x0000009b280f7220 */ /* 0x040fe20000410000 */
[----:B----4-:R-:W-:Y:S01]  /*151f0*/  F2FP.PACK_AB R53, R81, R82 ;  /* 0x000000525135723e */ /* 0x010fe200000000ff */
[C---:B------:R-:W-:Y:S02]  /*15200*/  FMUL.FTZ R24, R41.reuse, R140 ;  /* 0x0000008c29187220 */ /* 0x040fe40000410000 */
[----:B------:R-:W-:Y:S02]  /*15210*/  FMUL.FTZ R25, R41, R141 ;  /* 0x0000008d29197220 */ /* 0x000fe40000410000 */
[C---:B------:R-:W-:Y:S01]  /*15220*/  FMUL.FTZ R26, R40.reuse, R142 ;  /* 0x0000008e281a7220 */ /* 0x040fe20000410000 */
[----:B------:R-:W-:Y:S01]  /*15230*/  MUFU.EX2 R84, R84 ;  /* 0x0000005400547308 */ /* 0x000fe20000000800 */
[C---:B------:R-:W-:Y:S02]  /*15240*/  FMUL.FTZ R27, R40.reuse, R143 ;  /* 0x0000008f281b7220 */ /* 0x040fe40000410000 */
[C---:B------:R-:W-:Y:S02]  /*15250*/  FMUL.FTZ R30, R40.reuse, R138 ;  /* 0x0000008a281e7220 */ /* 0x040fe40000410000 */
[----:B------:R-:W-:Y:S02]  /*15260*/  FMUL.FTZ R31, R40, R139 ;  /* 0x0000008b281f7220 */ /* 0x000fe40000410000 */
[C---:B------:R-:W-:Y:S02]  /*15270*/  FMUL.FTZ R100, R43.reuse, R100 ;  /* 0x000000642b647220 */ /* 0x040fe40000410000 */
[----:B------:R-:W-:Y:S01]  /*15280*/  FMUL.FTZ R101, R43, R101 ;  /* 0x000000652b657220 */ /* 0x000fe20000410000 */
[----:B------:R-:W-:Y:S01]  /*15290*/  MUFU.EX2 R83, R83 ;  /* 0x0000005300537308 */ /* 0x000fe20000000800 */
[C---:B------:R-:W-:Y:S02]  /*152a0*/  FMUL.FTZ R102, R42.reuse, R102 ;  /* 0x000000662a667220 */ /* 0x040fe40000410000 */
[----:B------:R-:W-:Y:S01]  /*152b0*/  FMUL.FTZ R103, R42, R103 ;  /* 0x000000672a677220 */ /* 0x000fe20000410000 */
[----:B--2---:R-:W-:Y:S01]  /*152c0*/  F2FP.PACK_AB R55, R79, R80 ;  /* 0x000000504f37723e */ /* 0x004fe200000000ff */
[C---:B------:R-:W-:Y:S02]  /*152d0*/  FMUL.FTZ R104, R41.reuse, R104 ;  /* 0x0000006829687220 */ /* 0x040fe40000410000 */
[C---:B------:R-:W-:Y:S02]  /*152e0*/  FMUL.FTZ R105, R41.reuse, R105 ;  /* 0x0000006929697220 */ /* 0x040fe40000410000 */
[C---:B------:R-:W-:Y:S01]  /*152f0*/  FMUL.FTZ R106, R40.reuse, R106 ;  /* 0x0000006a286a7220 */ /* 0x040fe20000410000 */
[----:B------:R-:W-:Y:S01]  /*15300*/  MUFU.EX2 R85, R85 ;  /* 0x0000005500557308 */ /* 0x000fe20000000800 */
[C---:B------:R-:W-:Y:S04]  /*15310*/  HMMA.16816.F32 R8, R52.reuse, R20, R8 ;  /* 0x000000143408723c */ /* 0x040fe80000001808 */
[C---:B------:R-:W-:Y:S02]  /*15320*/  FMUL.FTZ R107, R40.reuse, R107 ;  /* 0x0000006b286b7220 */ /* 0x040fe40000410000 */
[----:B------:R-:W-:Y:S02]  /*15330*/  FMUL.FTZ R108, R41, R108 ;  /* 0x0000006c296c7220 */ /* 0x000fe40000410000 */
[-C--:B------:R-:W-:Y:S01]  /*15340*/  HMMA.16816.F32 R12, R52, R22.reuse, R12 ;  /* 0x00000016340c723c */ /* 0x080fe2000000180c */
[----:B------:R-:W-:Y:S03]  /*15350*/  MUFU.EX2 R86, R86 ;  /* 0x0000005600567308 */ /* 0x000fe60000000800 */
[C---:B------:R-:W-:Y:S02]  /*15360*/  FMUL.FTZ R20, R43.reuse, R144 ;  /* 0x000000902b147220 */ /* 0x040fe40000410000 */
[----:B------:R-:W-:Y:S02]  /*15370*/  FMUL.FTZ R21, R43, R145 ;  /* 0x000000912b157220 */ /* 0x000fe40000410000 */
[C---:B------:R-:W-:Y:S03]  /*15380*/  HMMA.16816.F32 R16, R48.reuse, R22, R16 ;  /* 0x000000163010723c */ /* 0x040fe60000001810 */
[----:B------:R-:W-:Y:S01]  /*15390*/  MUFU.EX2 R87, R87 ;  /* 0x0000005700577308 */ /* 0x000fe20000000800 */
[----:B------:R-:W-:Y:S02]  /*153a0*/  FMUL.FTZ R109, R41, R109 ;  /* 0x0000006d296d7220 */ /* 0x000fe40000410000 */
[----:B------:R-:W-:Y:S02]  /*153b0*/  FMUL.FTZ R110, R40, R110 ;  /* 0x0000006e286e7220 */ /* 0x000fe40000410000 */
[C---:B------:R-:W-:Y:S04]  /*153c0*/  FMUL.FTZ R22, R42.reuse, R146 ;  /* 0x000000922a167220 */ /* 0x040fe80000410000 */
[----:B------:R-:W-:Y:S01]  /*153d0*/  FMUL.FTZ R23, R42, R147 ;  /* 0x000000932a177220 */ /* 0x000fe20000410000 */
[----:B------:R-:W-:Y:S01]  /*153e0*/  MUFU.EX2 R164, R164 ;  /* 0x000000a400a47308 */ /* 0x000fe20000000800 */
[----:B------:R-:W-:Y:S02]  /*153f0*/  FMUL.FTZ R111, R40, R111 ;  /* 0x0000006f286f7220 */ /* 0x000fe40000410000 */
[C---:B------:R-:W-:Y:S02]  /*15400*/  FMUL.FTZ R112, R43.reuse, R112 ;  /* 0x000000702b707220 */ /* 0x040fe40000410000 */
[----:B------:R-:W-:Y:S01]  /*15410*/  FMUL.FTZ R113, R43, R113 ;  /* 0x000000712b717220 */ /* 0x000fe20000410000 */
[-C--:B------:R-:W-:Y:S03]  /*15420*/  HMMA.16816.F32 R20, R48, R32.reuse, R20 ;  /* 0x000000203014723c */ /* 0x080fe60000001814 */
[C---:B------:R-:W-:Y:S01]  /*15430*/  FMUL.FTZ R114, R42.reuse, R114 ;  /* 0x000000722a727220 */ /* 0x040fe20000410000 */
[----:B------:R-:W-:Y:S01]  /*15440*/  MUFU.EX2 R165, R165 ;  /* 0x000000a500a57308 */ /* 0x000fe20000000800 */
[----:B------:R-:W-:Y:S02]  /*15450*/  FMUL.FTZ R115, R42, R115 ;  /* 0x000000732a737220 */ /* 0x000fe40000410000 */
[--C-:B------:R-:W-:Y:S01]  /*15460*/  FFMA.FTZ R203, R203, c[0x0][0x2d0], -R95.reuse ;  /* 0x0000b400cbcb7a23 */ /* 0x100fe2000001085f */
[C---:B------:R-:W-:Y:S04]  /*15470*/  HMMA.16816.F32 R24, R52.reuse, R32, R24 ;  /* 0x000000203418723c */ /* 0x040fe80000001818 */
[----:B------:R-:W-:Y:S02]  /*15480*/  FFMA.FTZ R205, R205, c[0x0][0x2d0], -R95 ;  /* 0x0000b400cdcd7a23 */ /* 0x000fe4000001085f */
[----:B------:R-:W-:Y:S01]  /*15490*/  MUFU.EX2 R137, R137 ;  /* 0x0000008900897308 */ /* 0x000fe20000000800 */
[--C-:B------:R-:W-:Y:S02]  /*154a0*/  FFMA.FTZ R32, R28, c[0x0][0x2d0], -R170.reuse ;  /* 0x0000b4001c207a23 */ /* 0x100fe400000108aa */
[----:B------:R-:W-:Y:S03]  /*154b0*/  FMUL.FTZ R28, R41, R136 ;  /* 0x00000088291c7220 */ /* 0x000fe60000410000 */
[----:B------:R-:W-:Y:S02]  /*154c0*/  FMUL.FTZ R33, R43, R133 ;  /* 0x000000852b217220 */ /* 0x000fe40000410000 */
[----:B------:R-:W-:Y:S02]  /*154d0*/  FFMA.FTZ R133, R167, c[0x0][0x2d0], -R170 ;  /* 0x0000b400a7857a23 */ /* 0x000fe400000108aa */
[-C--:B------:R-:W-:Y:S01]  /*154e0*/  HMMA.16816.F32 R28, R52, R34.reuse, R28 ;  /* 0x00000022341c723c */ /* 0x080fe2000000181c */
[----:B------:R2:W4:Y:S02]  /*154f0*/  MUFU.EX2 R136, R32 ;  /* 0x0000002000887308 */ /* 0x0005240000000800 */
[----:B------:R-:W-:Y:S02]  /*15500*/  FFMA.FTZ R167, R64, c[0x0][0x2d0], -R173 ;  /* 0x0000b40040a77a23 */ /* 0x000fe400000108ad */
[--C-:B------:R-:W-:Y:S02]  /*15510*/  FFMA.FTZ R208, R208, c[0x0][0x2d0], -R95.reuse ;  /* 0x0000b400d0d07a23 */ /* 0x100fe4000001085f */
[--C-:B------:R-:W-:Y:S01]  /*15520*/  FFMA.FTZ R211, R211, c[0x0][0x2d0], -R95.reuse ;  /* 0x0000b400d3d37a23 */ /* 0x100fe2000001085f */
[C---:B------:R-:W-:Y:S03]  /*15530*/  HMMA.16816.F32 R100, R48.reuse, R34, R100 ;  /* 0x000000223064723c */ /* 0x040fe60000001864 */
[----:B------:R-:W-:Y:S01]  /*15540*/  MUFU.EX2 R133, R133 ;  /* 0x0000008500857308 */ /* 0x000fe20000000800 */
[--C-:B------:R-:W-:Y:S02]  /*15550*/  FFMA.FTZ R249, R249, c[0x0][0x2d0], -R95.reuse ;  /* 0x0000b400f9f97a23 */ /* 0x100fe4000001085f */
[--C-:B------:R-:W-:Y:S02]  /*15560*/  FFMA.FTZ R245, R245, c[0x0][0x2d0], -R95.reuse ;  /* 0x0000b400f5f57a23 */ /* 0x100fe4000001085f */
[C---:B------:R-:W-:Y:S04]  /*15570*/  FMUL.FTZ R34, R42.reuse, R134 ;  /* 0x000000862a227220 */ /* 0x040fe80000410000 */
[----:B------:R-:W-:Y:S01]  /*15580*/  FMUL.FTZ R35, R42, R135 ;  /* 0x000000872a237220 */ /* 0x000fe20000410000 */
[----:B------:R-:W-:Y:S01]  /*15590*/  MUFU.EX2 R166, R166 ;  /* 0x000000a600a67308 */ /* 0x000fe20000000800 */
[----:B------:R-:W-:Y:S02]  /*155a0*/  FFMA.FTZ R134, R63, c[0x0][0x2d0], -R174 ;  /* 0x0000b4003f867a23 */ /* 0x000fe400000108ae */
[--C-:B------:R-:W-:Y:S02]  /*155b0*/  FFMA.FTZ R135, R61, c[0x0][0x2d0], -R95.reuse ;  /* 0x0000b4003d877a23 */ /* 0x100fe4000001085f */
[----:B--2---:R-:W-:Y:S02]  /*155c0*/  FMUL.FTZ R32, R43, R132 ;  /* 0x000000842b207220 */ /* 0x004fe40000410000 */
[--C-:B------:R-:W-:Y:S02]  /*155d0*/  FFMA.FTZ R209, R209, c[0x0][0x2d0], -R95.reuse ;  /* 0x0000b400d1d17a23 */ /* 0x100fe4000001085f */
[----:B------:R-:W-:Y:S01]  /*155e0*/  FFMA.FTZ R206, R206, c[0x0][0x2d0], -R95 ;  /* 0x0000b400cece7a23 */ /* 0x000fe2000001085f */
[----:B------:R2:W5:Y:S01]  /*155f0*/  MUFU.EX2 R132, R62 ;  /* 0x0000003e00847308 */ /* 0x0005620000000800 */
[--C-:B------:R-:W-:Y:S01]  /*15600*/  FFMA.FTZ R178, R178, c[0x0][0x2d0], -R173.reuse ;  /* 0x0000b400b2b27a23 */ /* 0x100fe200000108ad */
[-C--:B---3--:R-:W-:Y:S03]  /*15610*/  HMMA.16816.F32 R32, R48, R36.reuse, R32 ;  /* 0x000000243020723c */ /* 0x088fe60000001820 */
[----:B------:R-:W-:Y:S02]  /*15620*/  FFMA.FTZ R177, R177, c[0x0][0x2d0], -R173 ;  /* 0x0000b400b1b17a23 */ /* 0x000fe400000108ad */
[--C-:B------:R-:W-:Y:S02]  /*15630*/  FFMA.FTZ R188, R188, c[0x0][0x2d0], -R170.reuse ;  /* 0x0000b400bcbc7a23 */ /* 0x100fe400000108aa */
[--C-:B------:R-:W-:Y:S01]  /*15640*/  FFMA.FTZ R184, R184, c[0x0][0x2d0], -R170.reuse ;  /* 0x0000b400b8b87a23 */ /* 0x100fe200000108aa */
[C---:B------:R-:W-:Y:S01]  /*15650*/  HMMA.16816.F32 R104, R52.reuse, R36, R104 ;  /* 0x000000243468723c */ /* 0x040fe20000001868 */
[----:B------:R-:W-:Y:S03]  /*15660*/  MUFU.EX2 R135, R135 ;  /* 0x0000008700877308 */ /* 0x000fe60000000800 */
[--C-:B------:R-:W-:Y:S02]  /*15670*/  FFMA.FTZ R182, R182, c[0x0][0x2d0], -R170.reuse ;  /* 0x0000b400b6b67a23 */ /* 0x100fe400000108aa */
[----:B------:R-:W-:Y:S02]  /*15680*/  FFMA.FTZ R180, R180, c[0x0][0x2d0], -R170 ;  /* 0x0000b400b4b47a23 */ /* 0x000fe400000108aa */
[-C--:B------:R-:W-:Y:S03]  /*15690*/  HMMA.16816.F32 R108, R52, R38.reuse, R108 ;  /* 0x00000026346c723c */ /* 0x080fe6000000186c */
[----:B------:R-:W-:Y:S01]  /*156a0*/  MUFU.EX2 R134, R134 ;  /* 0x0000008600867308 */ /* 0x000fe20000000800 */
[C---:B------:R-:W-:Y:S02]  /*156b0*/  FMUL.FTZ R36, R43.reuse, R128 ;  /* 0x000000802b247220 */ /* 0x040fe40000410000 */
[--C-:B------:R-:W-:Y:S02]  /*156c0*/  FFMA.FTZ R128, R60, c[0x0][0x2d0], -R95.reuse ;  /* 0x0000b4003c807a23 */ /* 0x100fe4000001085f */
[C---:B------:R-:W-:Y:S01]  /*156d0*/  HMMA.16816.F32 R112, R48.reuse, R38, R112 ;  /* 0x000000263070723c */ /* 0x040fe20000001870 */
[----:B--2---:R-:W2:Y:S03]  /*156e0*/  LDSM.16.MT88.4 R60, [R225+0x900] ;  /* 0x00090000e13c783b */ /* 0x004ea60000004200 */
[----:B------:R-:W-:Y:S01]  /*156f0*/  FMUL.FTZ R37, R43, R129 ;  /* 0x000000812b257220 */ /* 0x000fe20000410000 */
[----:B------:R-:W3:Y:S01]  /*15700*/  MUFU.EX2 R128, R128 ;  /* 0x0000008000807308 */ /* 0x000ee20000000800 */
[--C-:B------:R-:W-:Y:S02]  /*15710*/  FFMA.FTZ R129, R67, c[0x0][0x2d0], -R95.reuse ;  /* 0x0000b40043817a23 */ /* 0x100fe4000001085f */
[C---:B------:R-:W-:Y:S04]  /*15720*/  FMUL.FTZ R38, R42.reuse, R130 ;  /* 0x000000822a267220 */ /* 0x040fe80000410000 */
[----:B------:R-:W-:Y:S02]  /*15730*/  FMUL.FTZ R39, R42, R131 ;  /* 0x000000832a277220 */ /* 0x000fe40000410000 */
[--C-:B------:R-:W-:Y:S01]  /*15740*/  FFMA.FTZ R130, R66, c[0x0][0x2d0], -R95.reuse ;  /* 0x0000b40042827a23 */ /* 0x100fe2000001085f */
[----:B------:R-:W-:Y:S01]  /*15750*/  MUFU.EX2 R129, R129 ;  /* 0x0000008100817308 */ /* 0x000fe20000000800 */
[----:B------:R-:W-:Y:S01]  /*15760*/  LDSM.16.MT88.4 R64, [R219+0x900] ;  /* 0x00090000db40783b */ /* 0x000fe20000004200 */
[--C-:B------:R-:W-:Y:S02]  /*15770*/  FFMA.FTZ R131, R252, c[0x0][0x2d0], -R174.reuse ;  /* 0x0000b400fc837a23 */ /* 0x100fe400000108ae */
[-C--:B-1----:R-:W-:Y:S03]  /*15780*/  HMMA.16816.F32 R36, R48, R56.reuse, R36 ;  /* 0x000000383024723c */ /* 0x082fe60000001824 */
[--C-:B------:R-:W-:Y:S02]  /*15790*/  FFMA.FTZ R187, R187, c[0x0][0x2d0], -R95.reuse ;  /* 0x0000b400bbbb7a23 */ /* 0x100fe4000001085f */
[--C-:B------:R-:W-:Y:S01]  /*157a0*/  FFMA.FTZ R183, R183, c[0x0][0x2d0], -R95.reuse ;  /* 0x0000b400b7b77a23 */ /* 0x100fe2000001085f */
[----:B------:R-:W1:Y:S01]  /*157b0*/  MUFU.EX2 R130, R130 ;  /* 0x0000008200827308 */ /* 0x000e620000000800 */
[--C-:B------:R-:W-:Y:S01]  /*157c0*/  FFMA.FTZ R181, R181, c[0x0][0x2d0], -R95.reuse ;  /* 0x0000b400b5b57a23 */ /* 0x100fe2000001085f */
[C---:B------:R-:W-:Y:S04]  /*157d0*/  HMMA.16816.F32 R116, R52.reuse, R56, R116 ;  /* 0x000000383474723c */ /* 0x040fe80000001874 */
[----:B------:R-:W-:Y:S02]  /*157e0*/  FFMA.FTZ R179, R179, c[0x0][0x2d0], -R95 ;  /* 0x0000b400b3b37a23 */ /* 0x000fe4000001085f */
[--C-:B------:R-:W-:Y:S02]  /*157f0*/  FFMA.FTZ R172, R172, c[0x0][0x2d0], -R174.reuse ;  /* 0x0000b400acac7a23 */ /* 0x100fe400000108ae */
[-C--:B------:R-:W-:Y:S01]  /*15800*/  HMMA.16816.F32 R120, R52, R58.reuse, R120 ;  /* 0x0000003a3478723c */ /* 0x080fe20000001878 */
[----:B------:R-:W-:Y:S03]  /*15810*/  MUFU.EX2 R131, R131 ;  /* 0x0000008300837308 */ /* 0x000fe60000000800 */
[--C-:B------:R-:W-:Y:S02]  /*15820*/  FFMA.FTZ R168, R168, c[0x0][0x2d0], -R174.reuse ;  /* 0x0000b400a8a87a23 */ /* 0x100fe400000108ae */
[--C-:B------:R-:W-:Y:S01]  /*15830*/  FFMA.FTZ R171, R171, c[0x0][0x2d0], -R173.reuse ;  /* 0x0000b400abab7a23 */ /* 0x100fe200000108ad */
[----:B----4-:R-:W-:Y:S01]  /*15840*/  F2FP.PACK_AB R52, R137, R136 ;  /* 0x000000888934723e */ /* 0x010fe200000000ff */
[----:B------:R-:W-:Y:S01]  /*15850*/  HMMA.16816.F32 R124, R48, R58, R124 ;  /* 0x0000003a307c723c */ /* 0x000fe2000000187c */
[----:B------:R-:W4:Y:S02]  /*15860*/  LDSM.16.MT88.4 R56, [R220+0x900] ;  /* 0x00090000dc38783b */ /* 0x000f240000004200 */
[----:B------:R-:W-:Y:S01]  /*15870*/  MUFU.EX2 R167, R167 ;  /* 0x000000a700a77308 */ /* 0x000fe20000000800 */
[----:B-----5:R-:W-:Y:S01]  /*15880*/  F2FP.PACK_AB R54, R133, R132 ;  /* 0x000000848536723e */ /* 0x020fe200000000ff */
[--C-:B------:R-:W-:Y:S01]  /*15890*/  FFMA.FTZ R169, R169, c[0x0][0x2d0], -R173.reuse ;  /* 0x0000b400a9a97a23 */ /* 0x100fe200000108ad */
[----:B---3--:R-:W-:Y:S01]  /*158a0*/  F2FP.PACK_AB R53, R128, R135 ;  /* 0x000000878035723e */ /* 0x008fe200000000ff */
[--C-:B------:R-:W-:Y:S01]  /*158b0*/  FFMA.FTZ R96, R96, c[0x0][0x2d0], -R174.reuse ;  /* 0x0000b40060607a23 */ /* 0x100fe200000108ae */
[----:B------:R-:W-:Y:S01]  /*158c0*/  F2FP.PACK_AB R48, R84, R75 ;  /* 0x0000004b5430723e */ /* 0x000fe200000000ff */
[----:B------:R-:W-:Y:S03]  /*158d0*/  FFMA.FTZ R174, R97, c[0x0][0x2d0], -R174 ;  /* 0x0000b40061ae7a23 */ /* 0x000fe600000108ae */
[----:B------:R-:W-:Y:S01]  /*158e0*/  F2FP.PACK_AB R49, R85, R83 ;  /* 0x000000535531723e */ /* 0x000fe200000000ff */
[----:B------:R-:W-:Y:S01]  /*158f0*/  MUFU.EX2 R191, R191 ;  /* 0x000000bf00bf7308 */ /* 0x000fe20000000800 */
[----:B------:R-:W-:Y:S01]  /*15900*/  F2FP.PACK_AB R50, R87, R86 ;  /* 0x000000565732723e */ /* 0x000fe200000000ff */
[--C-:B------:R-:W-:Y:S01]  /*15910*/  FFMA.FTZ R97, R98, c[0x0][0x2d0], -R173.reuse ;  /* 0x0000b40062617a23 */ /* 0x100fe200000108ad */
[----:B------:R-:W-:Y:S01]  /*15920*/  F2FP.PACK_AB R51, R165, R164 ;  /* 0x000000a4a533723e */ /* 0x000fe200000000ff */
[----:B------:R-:W-:Y:S01]  /*15930*/  FFMA.FTZ R173, R99, c[0x0][0x2d0], -R173 ;  /* 0x0000b40063ad7a23 */ /* 0x000fe200000108ad */
[----:B-1----:R-:W-:Y:S01]  /*15940*/  F2FP.PACK_AB R55, R130, R129 ;  /* 0x000000818237723e */ /* 0x002fe200000000ff */
[--C-:B------:R-:W-:Y:S02]  /*15950*/  FFMA.FTZ R88, R88, c[0x0][0x2d0], -R170.reuse ;  /* 0x0000b40058587a23 */ /* 0x100fe400000108aa */
[--C-:B------:R-:W-:Y:S02]  /*15960*/  FFMA.FTZ R89, R89, c[0x0][0x2d0], -R170.reuse ;  /* 0x0000b40059597a23 */ /* 0x100fe400000108aa */
[-C--:B--2---:R-:W-:Y:S01]  /*15970*/  HMMA.16816.F32 R4, R48, R60.reuse, R4 ;  /* 0x0000003c3004723c */ /* 0x084fe20000001804 */
[----:B------:R-:W-:Y:S02]  /*15980*/  MUFU.EX2 R192, R192 ;  /* 0x000000c000c07308 */ /* 0x000fe40000000800 */
[--C-:B------:R-:W-:Y:S02]  /*15990*/  FFMA.FTZ R92, R92, c[0x0][0x2d0], -R170.reuse ;  /* 0x0000b4005c5c7a23 */ /* 0x100fe400000108aa */
[----:B------:R-:W-:Y:S02]  /*159a0*/  FFMA.FTZ R170, R93, c[0x0][0x2d0], -R170 ;  /* 0x0000b4005daa7a23 */ /* 0x000fe400000108aa */
[----:B------:R-:W-:Y:S01]  /*159b0*/  FFMA.FTZ R76, R43, R243, R76 ;  /* 0x000000f32b4c7223 */ /* 0x000fe2000001004c */
[C---:B------:R-:W-:Y:S03]  /*159c0*/  HMMA.16816.F32 R8, R52.reuse, R60, R8 ;  /* 0x0000003c3408723c */ /* 0x040fe60000001808 */
[----:B------:R-:W-:Y:S01]  /*159d0*/  MUFU.EX2 R193, R193 ;  /* 0x000000c100c17308 */ /* 0x000fe20000000800 */
[----:B------:R-:W-:Y:S02]  /*159e0*/  FFMA.FTZ R77, R41, R241, R77 ;  /* 0x000000f1294d7223 */ /* 0x000fe4000001004d */
[----:B------:R-:W-:Y:S02]  /*159f0*/  FADD.FTZ R76, R69, R76 ;  /* 0x0000004c454c7221 */ /* 0x000fe40000010000 */
[-C--:B------:R-:W-:Y:S04]  /*15a00*/  HMMA.16816.F32 R12, R52, R62.reuse, R12 ;  /* 0x0000003e340c723c */ /* 0x080fe8000000180c */
[----:B------:R-:W-:Y:S01]  /*15a10*/  FADD.FTZ R77, R71, R77 ;  /* 0x0000004d474d7221 */ /* 0x000fe20000010000 */
[----:B------:R-:W-:Y:S01]  /*15a20*/  MUFU.EX2 R194, R194 ;  /* 0x000000c200c27308 */ /* 0x000fe20000000800 */
[----:B------:R-:W-:Y:S02]  /*15a30*/  FADD.FTZ R76, R46, R76 ;  /* 0x0000004c2e4c7221 */ /* 0x000fe40000010000 */
[C---:B------:R-:W-:Y:S01]  /*15a40*/  HMMA.16816.F32 R16, R48.reuse, R62, R16 ;  /* 0x0000003e3010723c */ /* 0x040fe20000001810 */
[----:B------:R-:W1:Y:S03]  /*15a50*/  LDSM.16.MT88.4 R60, [R218+0x900] ;  /* 0x00090000da3c783b */ /* 0x000e660000004200 */
[----:B------:R-:W-:Y:S02]  /*15a60*/  FADD.FTZ R77, R70, R77 ;  /* 0x0000004d464d7221 */ /* 0x000fe40000010000 */
[----:B------:R-:W-:Y:S01]  /*15a70*/  FFMA.FTZ R82, R40, R240, R82 ;  /* 0x000000f028527223 */ /* 0x000fe20000010052 */
[----:B------:R-:W2:Y:S01]  /*15a80*/  MUFU.EX2 R195, R195 ;  /* 0x000000c300c37308 */ /* 0x000ea20000000800 */
[-C--:B----4-:R-:W-:Y:S04]  /*15a90*/  HMMA.16816.F32 R20, R48, R56.reuse, R20 ;  /* 0x000000383014723c */ /* 0x090fe80000001814 */
[----:B------:R-:W-:Y:S02]  /*15aa0*/  FADD.FTZ R76, R47, R76 ;  /* 0x0000004c2f4c7221 */ /* 0x000fe40000010000 */
[----:B------:R-:W-:Y:S02]  /*15ab0*/  FADD.FTZ R77, R74, R77 ;  /* 0x0000004d4a4d7221 */ /* 0x000fe40000010000 */
[C---:B------:R-:W-:Y:S01]  /*15ac0*/  HMMA.16816.F32 R24, R52.reuse, R56, R24 ;  /* 0x000000383418723c */ /* 0x040fe20000001818 */
[----:B------:R-:W3:Y:S03]  /*15ad0*/  MUFU.EX2 R197, R197 ;  /* 0x000000c500c57308 */ /* 0x000ee60000000800 */
[----:B------:R-:W-:Y:S02]  /*15ae0*/  FADD.FTZ R82, R81, R82 ;  /* 0x0000005251527221 */ /* 0x000fe40000010000 */
[----:B------:R-:W-:Y:S02]  /*15af0*/  FADD.FTZ R76, R75, R76 ;  /* 0x0000004c4b4c7221 */ /* 0x000fe40000010000 */
[-C--:B------:R-:W-:Y:S03]  /*15b00*/  HMMA.16816.F32 R28, R52, R58.reuse, R28 ;  /* 0x0000003a341c723c */ /* 0x080fe6000000181c */
[----:B------:R-:W-:Y:S01]  /*15b10*/  MUFU.EX2 R198, R198 ;  /* 0x000000c600c67308 */ /* 0x000fe20000000800 */
[----:B------:R-:W-:Y:S02]  /*15b20*/  FADD.FTZ R77, R136, R77 ;  /* 0x0000004d884d7221 */ /* 0x000fe40000010000 */
[----:B------:R-:W-:Y:S02]  /*15b30*/  FFMA.FTZ R78, R42, R242, R78 ;  /* 0x000000f22a4e7223 */ /* 0x000fe4000001004e */
[C---:B------:R-:W-:Y:S01]  /*15b40*/  HMMA.16816.F32 R100, R48.reuse, R58, R100 ;  /* 0x0000003a3064723c */ /* 0x040fe20000001864 */
[----:B------:R-:W4:Y:S03]  /*15b50*/  LDSM.16.MT88.4 R56, [R225+0x1100] ;  /* 0x00110000e138783b */ /* 0x000f260000004200 */
[----:B------:R-:W-:Y:S01]  /*15b60*/  FADD.FTZ R82, R80, R82 ;  /* 0x0000005250527221 */ /* 0x000fe20000010000 */
[----:B------:R-:W5:Y:S01]  /*15b70*/  MUFU.EX2 R199, R199 ;  /* 0x000000c700c77308 */ /* 0x000f620000000800 */
[----:B------:R-:W-:Y:S02]  /*15b80*/  FADD.FTZ R76, R84, R76 ;  /* 0x0000004c544c7221 */ /* 0x000fe40000010000 */
[-C--:B------:R-:W-:Y:S04]  /*15b90*/  HMMA.16816.F32 R32, R48, R64.reuse, R32 ;  /* 0x000000403020723c */ /* 0x080fe80000001820 */
[----:B------:R-:W-:Y:S02]  /*15ba0*/  FADD.FTZ R77, R137, R77 ;  /* 0x0000004d894d7221 */ /* 0x000fe40000010000 */
[----:B------:R-:W-:Y:S01]  /*15bb0*/  FADD.FTZ R78, R73, R78 ;  /* 0x0000004e494e7221 */ /* 0x000fe20000010000 */
[----:B------:R-:W-:Y:S01]  /*15bc0*/  MUFU.EX2 R203, R203 ;  /* 0x000000cb00cb7308 */ /* 0x000fe20000000800 */
[C---:B------:R-:W-:Y:S04]  /*15bd0*/  HMMA.16816.F32 R104, R52.reuse, R64, R104 ;  /* 0x000000403468723c */ /* 0x040fe80000001868 */
[----:B------:R-:W-:Y:S02]  /*15be0*/  FADD.FTZ R82, R79, R82 ;  /* 0x000000524f527221 */ /* 0x000fe40000010000 */
[----:B------:R-:W-:Y:S02]  /*15bf0*/  FADD.FTZ R76, R86, R76 ;  /* 0x0000004c564c7221 */ /* 0x000fe40000010000 */
[-C--:B------:R-:W-:Y:S01]  /*15c00*/  HMMA.16816.F32 R108, R52, R66.reuse, R108 ;  /* 0x00000042346c723c */ /* 0x080fe2000000186c */
[----:B------:R-:W2:Y:S03]  /*15c10*/  MUFU.EX2 R205, R205 ;  /* 0x000000cd00cd7308 */ /* 0x000ea60000000800 */
[----:B------:R-:W-:Y:S02]  /*15c20*/  FADD.FTZ R77, R132, R77 ;  /* 0x0000004d844d7221 */ /* 0x000fe40000010000 */
[----:B------:R-:W-:Y:S02]  /*15c30*/  FADD.FTZ R78, R68, R78 ;  /* 0x0000004e444e7221 */ /* 0x000fe40000010000 */
[C---:B------:R-:W-:Y:S01]  /*15c40*/  HMMA.16816.F32 R112, R48.reuse, R66, R112 ;  /* 0x000000423070723c */ /* 0x040fe20000001870 */
[----:B------:R-:W-:Y:S02]  /*15c50*/  LDSM.16.MT88.4 R64, [R219+0x1100] ;  /* 0x00110000db40783b */ /* 0x000fe40000004200 */
[----:B------:R-:W-:Y:S01]  /*15c60*/  MUFU.EX2 R208, R208 ;  /* 0x000000d000d07308 */ /* 0x000fe20000000800 */
[----:B------:R-:W-:Y:S02]  /*15c70*/  FADD.FTZ R82, R135, R82 ;  /* 0x0000005287527221 */ /* 0x000fe40000010000 */
[----:B------:R-:W-:Y:S02]  /*15c80*/  FADD.FTZ R76, R87, R76 ;  /* 0x0000004c574c7221 */ /* 0x000fe40000010000 */
[-C--:B-1----:R-:W-:Y:S04]  /*15c90*/  HMMA.16816.F32 R36, R48, R60.reuse, R36 ;  /* 0x0000003c3024723c */ /* 0x082fe80000001824 */
[----:B------:R-:W-:Y:S01]  /*15ca0*/  FADD.FTZ R133, R133, R77 ;  /* 0x0000004d85857221 */ /* 0x000fe20000010000 */
[----:B------:R-:W1:Y:S01]  /*15cb0*/  MUFU.EX2 R211, R211 ;  /* 0x000000d300d37308 */ /* 0x000e620000000800 */
[----:B------:R-:W-:Y:S02]  /*15cc0*/  FADD.FTZ R78, R72, R78 ;  /* 0x0000004e484e7221 */ /* 0x000fe40000010000 */
[C---:B------:R-:W-:Y:S04]  /*15cd0*/  HMMA.16816.F32 R116, R52.reuse, R60, R116 ;  /* 0x0000003c3474723c */ /* 0x040fe80000001874 */
[----:B------:R-:W-:Y:S02]  /*15ce0*/  FADD.FTZ R128, R128, R82 ;  /* 0x0000005280807221 */ /* 0x000fe40000010000 */
[----:B--2---:R-:W-:Y:S01]  /*15cf0*/  FADD.FTZ R133, R195, R133 ;  /* 0x00000085c3857221 */ /* 0x004fe20000010000 */
[----:B------:R-:W2:Y:S01]  /*15d00*/  MUFU.EX2 R201, R201 ;  /* 0x000000c900c97308 */ /* 0x000ea20000000800 */
[-C--:B------:R-:W-:Y:S04]  /*15d10*/  HMMA.16816.F32 R120, R52, R62.reuse, R120 ;  /* 0x0000003e3478723c */ /* 0x080fe80000001878 */
[----:B------:R-:W-:Y:S02]  /*15d20*/  FADD.FTZ R78, R83, R78 ;  /* 0x0000004e534e7221 */ /* 0x000fe40000010000 */
[----:B------:R-:W-:Y:S01]  /*15d30*/  FADD.FTZ R128, R129, R128 ;  /* 0x0000008081807221 */ /* 0x000fe20000010000 */
[----:B---3--:R-:W-:Y:S01]  /*15d40*/  F2FP.PACK_AB R52, R197, R195 ;  /* 0x000000c3c534723e */ /* 0x008fe200000000ff */
[----:B------:R-:W-:Y:S01]  /*15d50*/  HMMA.16816.F32 R124, R48, R62, R124 ;  /* 0x0000003e307c723c */ /* 0x000fe2000000187c */
[----:B------:R-:W3:Y:S01]  /*15d60*/  LDSM.16.MT88.4 R60, [R220+0x1100] ;  /* 0x00110000dc3c783b */ /* 0x000ee20000004200 */
[----:B------:R-:W2:Y:S02]  /*15d70*/  MUFU.EX2 R247, R247 ;  /* 0x000000f700f77308 */ /* 0x000ea40000000800 */
[----:B-----5:R-:W-:Y:S01]  /*15d80*/  F2FP.PACK_AB R54, R199, R198 ;  /* 0x000000c6c736723e */ /* 0x020fe200000000ff */
[----:B------:R-:W-:Y:S01]  /*15d90*/  FADD.FTZ R197, R197, R133 ;  /* 0x00000085c5c57221 */ /* 0x000fe20000010000 */
[----:B------:R-:W-:Y:S01]  /*15da0*/  F2FP.PACK_AB R53, R205, R203 ;  /* 0x000000cbcd35723e */ /* 0x000fe200000000ff */
[----:B------:R-:W-:Y:S01]  /*15db0*/  FADD.FTZ R78, R85, R78 ;  /* 0x0000004e554e7221 */ /* 0x000fe20000010000 */
[----:B------:R-:W-:Y:S01]  /*15dc0*/  F2FP.PACK_AB R48, R131, R134 ;  /* 0x000000868330723e */ /* 0x000fe200000000ff */
[----:B------:R-:W-:Y:S03]  /*15dd0*/  FADD.FTZ R134, R134, R76 ;  /* 0x0000004c86867221 */ /* 0x000fe60000010000 */
[----:B------:R-:W-:Y:S01]  /*15de0*/  F2FP.PACK_AB R49, R167, R166 ;  /* 0x000000a6a731723e */ /* 0x000fe200000000ff */
[----:B------:R-:W-:Y:S01]  /*15df0*/  MUFU.EX2 R251, R251 ;  /* 0x000000fb00fb7308 */ /* 0x000fe20000000800 */
[----:B------:R-:W-:Y:S01]  /*15e00*/  F2FP.PACK_AB R50, R192, R191 ;  /* 0x000000bfc032723e */ /* 0x000fe200000000ff */
[----:B------:R-:W-:Y:S01]  /*15e10*/  FADD.FTZ R131, R131, R134 ;  /* 0x0000008683837221 */ /* 0x000fe20000010000 */
[----:B------:R-:W-:Y:S01]  /*15e20*/  F2FP.PACK_AB R51, R194, R193 ;  /* 0x000000c1c233723e */ /* 0x000fe200000000ff */
[----:B------:R-:W-:Y:S01]  /*15e30*/  FADD.FTZ R128, R130, R128 ;  /* 0x0000008082807221 */ /* 0x000fe20000010000 */
[----:B-1----:R-:W-:Y:S01]  /*15e40*/  F2FP.PACK_AB R55, R211, R208 ;  /* 0x000000d0d337723e */ /* 0x002fe200000000ff */
[----:B------:R-:W-:Y:S01]  /*15e50*/  FADD.FTZ R78, R164, R78 ;  /* 0x0000004ea44e7221 */ /* 0x000fe20000010000 */
[----:B------:R-:W-:Y:S01]  /*15e60*/  MOV R164, R44 ;  /* 0x0000002c00a47202 */ /* 0x000fe20000000f00 */
[----:B------:R-:W-:Y:S02]  /*15e70*/  FADD.FTZ R131, R191, R131 ;  /* 0x00000083bf837221 */ /* 0x000fe40000010000 */
[-C--:B----4-:R-:W-:Y:S01]  /*15e80*/  HMMA.16816.F32 R4, R48, R56.reuse, R4 ;  /* 0x000000383004723c */ /* 0x090fe20000001804 */
[----:B------:R-:W-:Y:S02]  /*15e90*/  MUFU.EX2 R248, R248 ;  /* 0x000000f800f87308 */ /* 0x000fe40000000800 */
[----:B------:R-:W-:Y:S02]  /*15ea0*/  FADD.FTZ R128, R203, R128 ;  /* 0x00000080cb807221 */ /* 0x000fe40000010000 */
[----:B------:R-:W-:Y:S01]  /*15eb0*/  FADD.FTZ R78, R165, R78 ;  /* 0x0000004ea54e7221 */ /* 0x000fe20000010000 */
[----:B------:R-:W-:Y:S01]  /*15ec0*/  MOV R165, R0 ;  /* 0x0000000000a57202 */ /* 0x000fe20000000f00 */
[----:B------:R-:W-:Y:S01]  /*15ed0*/  FADD.FTZ R131, R192, R131 ;  /* 0x00000083c0837221 */ /* 0x000fe20000010000 */
[C---:B------:R-:W-:Y:S03]  /*15ee0*/  HMMA.16816.F32 R8, R52.reuse, R56, R8 ;  /* 0x000000383408723c */ /* 0x040fe60000001808 */
[----:B------:R-:W1:Y:S01]  /*15ef0*/  MUFU.EX2 R200, R200 ;  /* 0x000000c800c87308 */ /* 0x000e620000000800 */
[----:B------:R-:W-:Y:S02]  /*15f00*/  FADD.FTZ R128, R205, R128 ;  /* 0x00000080cd807221 */ /* 0x000fe40000010000 */
[----:B------:R-:W-:Y:S01]  /*15f10*/  FADD.FTZ R78, R166, R78 ;  /* 0x0000004ea64e7221 */ /* 0x000fe20000010000 */
[----:B------:R-:W-:Y:S01]  /*15f20*/  MOV R166, R2 ;  /* 0x0000000200a67202 */ /* 0x000fe20000000f00 */
[-C--:B------:R-:W-:Y:S04]  /*15f30*/  HMMA.16816.F32 R12, R52, R58.reuse, R12 ;  /* 0x0000003a340c723c */ /* 0x080fe8000000180c */
[----:B--2---:R-:W-:Y:S01]  /*15f40*/  FADD.FTZ R131, R201, R131 ;  /* 0x00000083c9837221 */ /* 0x004fe20000010000 */
[----:B------:R-:W2:Y:S01]  /*15f50*/  MUFU.EX2 R196, R196 ;  /* 0x000000c400c47308 */ /* 0x000ea20000000800 */
[----:B------:R-:W-:Y:S02]  /*15f60*/  FADD.FTZ R128, R208, R128 ;  /* 0x00000080d0807221 */ /* 0x000fe40000010000 */
[C---:B------:R-:W-:Y:S01]  /*15f70*/  HMMA.16816.F32 R16, R48.reuse, R58, R16 ;  /* 0x0000003a3010723c */ /* 0x040fe20000001810 */
[----:B------:R-:W4:Y:S03]  /*15f80*/  LDSM.16.MT88.4 R56, [R218+0x1100] ;  /* 0x00110000da38783b */ /* 0x000f260000004200 */
[----:B------:R-:W-:Y:S01]  /*15f90*/  FADD.FTZ R78, R167, R78 ;  /* 0x0000004ea74e7221 */ /* 0x000fe20000010000 */
[----:B------:R-:W-:Y:S01]  /*15fa0*/  MOV R167, R3 ;  /* 0x0000000300a77202 */ /* 0x000fe20000000f00 */
[----:B------:R-:W-:Y:S01]  /*15fb0*/  FADD.FTZ R131, R247, R131 ;  /* 0x00000083f7837221 */ /* 0x000fe20000010000 */
[----:B------:R-:W-:Y:S01]  /*15fc0*/  MUFU.EX2 R204, R204 ;  /* 0x000000cc00cc7308 */ /* 0x000fe20000000800 */
[-C--:B---3--:R-:W-:Y:S04]  /*15fd0*/  HMMA.16816.F32 R20, R48, R60.reuse, R20 ;  /* 0x0000003c3014723c */ /* 0x088fe80000001814 */
[----:B------:R-:W-:Y:S02]  /*15fe0*/  FADD.FTZ R128, R211, R128 ;  /* 0x00000080d3807221 */ /* 0x000fe40000010000 */
[----:B------:R-:W-:Y:S02]  /*15ff0*/  FADD.FTZ R78, R193, R78 ;  /* 0x0000004ec14e7221 */ /* 0x000fe40000010000 */
[C---:B------:R-:W-:Y:S01]  /*16000*/  HMMA.16816.F32 R24, R52.reuse, R60, R24 ;  /* 0x0000003c3418723c */ /* 0x040fe20000001818 */
[----:B------:R-:W-:Y:S03]  /*16010*/  MUFU.EX2 R202, R202 ;  /* 0x000000ca00ca7308 */ /* 0x000fe60000000800 */
[----:B------:R-:W-:Y:S02]  /*16020*/  FADD.FTZ R197, R198, R197 ;  /* 0x000000c5c6c57221 */ /* 0x000fe40000010000 */
[----:B-1----:R-:W-:Y:S02]  /*16030*/  FADD.FTZ R131, R200, R131 ;  /* 0x00000083c8837221 */ /* 0x002fe40000010000 */
[-C--:B------:R-:W-:Y:S03]  /*16040*/  HMMA.16816.F32 R28, R52, R62.reuse, R28 ;  /* 0x0000003e341c723c */ /* 0x080fe6000000181c */
[----:B------:R-:W1:Y:S01]  /*16050*/  MUFU.EX2 R250, R250 ;  /* 0x000000fa00fa7308 */ /* 0x000e620000000800 */
[----:B------:R-:W-:Y:S02]  /*16060*/  FADD.FTZ R78, R194, R78 ;  /* 0x0000004ec24e7221 */ /* 0x000fe40000010000 */
[----:B------:R-:W-:Y:S02]  /*16070*/  FADD.FTZ R197, R199, R197 ;  /* 0x000000c5c7c57221 */ /* 0x000fe40000010000 */
[C---:B------:R-:W-:Y:S01]  /*16080*/  HMMA.16816.F32 R100, R48.reuse, R62, R100 ;  /* 0x0000003e3064723c */ /* 0x040fe20000001864 */
[----:B------:R-:W3:Y:S03]  /*16090*/  LDSM.16.MT88.4 R60, [R225+0x1900] ;  /* 0x00190000e13c783b */ /* 0x000ee60000004200 */
[----:B--2---:R-:W-:Y:S01]  /*160a0*/  FADD.FTZ R131, R196, R131 ;  /* 0x00000083c4837221 */ /* 0x004fe20000010000 */
[----:B------:R-:W2:Y:S01]  /*160b0*/  MUFU.EX2 R246, R246 ;  /* 0x000000f600f67308 */ /* 0x000ea20000000800 */
[----:B------:R-:W-:Y:S02]  /*160c0*/  FADD.FTZ R78, R251, R78 ;  /* 0x0000004efb4e7221 */ /* 0x000fe40000010000 */
[-C--:B------:R-:W-:Y:S04]  /*160d0*/  HMMA.16816.F32 R32, R48, R64.reuse, R32 ;  /* 0x000000403020723c */ /* 0x080fe80000001820 */
[----:B------:R-:W-:Y:S03]  /*160e0*/  FADD.FTZ R78, R248, R78 ;  /* 0x0000004ef84e7221 */ /* 0x000fe60000010000 */
[----:B------:R-:W5:Y:S01]  /*160f0*/  MUFU.EX2 R210, R210 ;  /* 0x000000d200d27308 */ /* 0x000f620000000800 */
[C---:B------:R-:W-:Y:S04]  /*16100*/  HMMA.16816.F32 R104, R52.reuse, R64, R104 ;  /* 0x000000403468723c */ /* 0x040fe80000001868 */
[----:B-1----:R-:W-:Y:S02]  /*16110*/  FADD.FTZ R197, R250, R197 ;  /* 0x000000c5fac57221 */ /* 0x002fe40000010000 */
[----:B------:R-:W-:Y:S02]  /*16120*/  FADD.FTZ R78, R204, R78 ;  /* 0x0000004ecc4e7221 */ /* 0x000fe40000010000 */
[-C--:B------:R-:W-:Y:S01]  /*16130*/  HMMA.16816.F32 R108, R52, R66.reuse, R108 ;  /* 0x00000042346c723c */ /* 0x080fe2000000186c */
[----:B------:R-:W1:Y:S03]  /*16140*/  MUFU.EX2 R207, R207 ;  /* 0x000000cf00cf7308 */ /* 0x000e660000000800 */
[----:B------:R-:W-:Y:S02]  /*16150*/  FADD.FTZ R78, R202, R78 ;  /* 0x0000004eca4e7221 */ /* 0x000fe40000010000 */
[----:B--2---:R-:W-:Y:S02]  /*16160*/  FADD.FTZ R197, R246, R197 ;  /* 0x000000c5f6c57221 */ /* 0x004fe40000010000 */
[C---:B------:R-:W-:Y:S01]  /*16170*/  HMMA.16816.F32 R112, R48.reuse, R66, R112 ;  /* 0x000000423070723c */ /* 0x040fe20000001870 */
[----:B------:R-:W-:Y:S02]  /*16180*/  LDSM.16.MT88.4 R64, [R219+0x1900] ;  /* 0x00190000db40783b */ /* 0x000fe40000004200 */
[----:B------:R-:W2:Y:S01]  /*16190*/  MUFU.EX2 R249, R249 ;  /* 0x000000f900f97308 */ /* 0x000ea20000000800 */
[----:B-----5:R-:W-:Y:S04]  /*161a0*/  FADD.FTZ R197, R210, R197 ;  /* 0x000000c5d2c57221 */ /* 0x020fe80000010000 */
[-C--:B----4-:R-:W-:Y:S05]  /*161b0*/  HMMA.16816.F32 R36, R48, R56.reuse, R36 ;  /* 0x000000383024723c */ /* 0x090fea0000001824 */
[----:B------:R-:W4:Y:S03]  /*161c0*/  MUFU.EX2 R245, R245 ;  /* 0x000000f500f57308 */ /* 0x000f260000000800 */
[C---:B------:R-:W-:Y:S04]  /*161d0*/  HMMA.16816.F32 R116, R52.reuse, R56, R116 ;  /* 0x000000383474723c */ /* 0x040fe80000001874 */
[----:B-1----:R-:W-:Y:S03]  /*161e0*/  FADD.FTZ R197, R207, R197 ;  /* 0x000000c5cfc57221 */ /* 0x002fe60000010000 */
[----:B------:R-:W-:Y:S01]  /*161f0*/  MUFU.EX2 R209, R209 ;  /* 0x000000d100d17308 */ /* 0x000fe20000000800 */
[-C--:B------:R-:W-:Y:S04]  /*16200*/  HMMA.16816.F32 R120, R52, R58.reuse, R120 ;  /* 0x0000003a3478723c */ /* 0x080fe80000001878 */
[----:B--2---:R-:W-:Y:S03]  /*16210*/  FADD.FTZ R128, R249, R128 ;  /* 0x00000080f9807221 */ /* 0x004fe60000010000 */
[----:B------:R-:W-:Y:S01]  /*16220*/  F2FP.PACK_AB R52, R246, R250 ;  /* 0x000000faf634723e */ /* 0x000fe200000000ff */
[----:B------:R-:W-:Y:S01]  /*16230*/  HMMA.16816.F32 R124, R48, R58, R124 ;  /* 0x0000003a307c723c */ /* 0x000fe2000000187c */
[----:B------:R-:W1:Y:S01]  /*16240*/  MUFU.EX2 R206, R206 ;  /* 0x000000ce00ce7308 */ /* 0x000e620000000800 */
[----:B------:R-:W2:Y:S02]  /*16250*/  LDSM.16.MT88.4 R56, [R220+0x1900] ;  /* 0x00190000dc38783b */ /* 0x000ea40000004200 */
[----:B------:R-:W-:Y:S01]  /*16260*/  F2FP.PACK_AB R54, R207, R210 ;  /* 0x000000d2cf36723e */ /* 0x000fe200000000ff */
[C---:B----4-:R-:W-:Y:S01]  /*16270*/  FADD.FTZ R128, R245.reuse, R128 ;  /* 0x00000080f5807221 */ /* 0x050fe20000010000 */
[----:B------:R-:W-:Y:S02]  /*16280*/  F2FP.PACK_AB R53, R245, R249 ;  /* 0x000000f9f535723e */ /* 0x000fe400000000ff */
[----:B------:R-:W-:Y:S03]  /*16290*/  F2FP.PACK_AB R48, R247, R201 ;  /* 0x000000c9f730723e */ /* 0x000fe600000000ff */
[----:B------:R-:W-:Y:S01]  /*162a0*/  MUFU.EX2 R190, R190 ;  /* 0x000000be00be7308 */ /* 0x000fe20000000800 */
[----:B------:R-:W-:Y:S02]  /*162b0*/  F2FP.PACK_AB R49, R248, R251 ;  /* 0x000000fbf831723e */ /* 0x000fe400000000ff */
[----:B------:R-:W-:Y:S02]  /*162c0*/  F2FP.PACK_AB R50, R196, R200 ;  /* 0x000000c8c432723e */ /* 0x000fe400000000ff */
[----:B------:R-:W-:Y:S05]  /*162d0*/  F2FP.PACK_AB R51, R202, R204 ;  /* 0x000000ccca33723e */ /* 0x000fea00000000ff */
[----:B------:R-:W-:Y:S02]  /*162e0*/  MUFU.EX2 R185, R185 ;  /* 0x000000b900b97308 */ /* 0x000fe40000000800 */
[-C--:B---3--:R-:W-:Y:S03]  /*162f0*/  HMMA.16816.F32 R4, R48, R60.reuse, R4 ;  /* 0x0000003c3004723c */ /* 0x088fe60000001804 */
[C---:B-1----:R-:W-:Y:S01]  /*16300*/  F2FP.PACK_AB R55, R206.reuse, R209 ;  /* 0x000000d1ce37723e */ /* 0x042fe200000000ff */
[----:B------:R-:W-:Y:S04]  /*16310*/  FADD.FTZ R209, R209, R128 ;  /* 0x00000080d1d17221 */ /* 0x000fe80000010000 */
[----:B------:R-:W1:Y:S01]  /*16320*/  MUFU.EX2 R189, R189 ;  /* 0x000000bd00bd7308 */ /* 0x000e620000000800 */
[----:B------:R-:W-:Y:S01]  /*16330*/  FADD.FTZ R209, R206, R209 ;  /* 0x000000d1ced17221 */ /* 0x000fe20000010000 */
[C---:B------:R-:W-:Y:S08]  /*16340*/  HMMA.16816.F32 R8, R52.reuse, R60, R8 ;  /* 0x0000003c3408723c */ /* 0x040ff00000001808 */
[-C--:B------:R-:W-:Y:S01]  /*16350*/  HMMA.16816.F32 R12, R52, R62.reuse, R12 ;  /* 0x0000003e340c723c */ /* 0x080fe2000000180c */
[----:B------:R-:W3:Y:S07]  /*16360*/  MUFU.EX2 R186, R186 ;  /* 0x000000ba00ba7308 */ /* 0x000eee0000000800 */
[C---:B------:R-:W-:Y:S01]  /*16370*/  HMMA.16816.F32 R16, R48.reuse, R62, R16 ;  /* 0x0000003e3010723c */ /* 0x040fe20000001810 */
[----:B------:R-:W4:Y:S02]  /*16380*/  LDSM.16.MT88.4 R60, [R218+0x1900] ;  /* 0x00190000da3c783b */ /* 0x000f240000004200 */
[----:B------:R-:W-:Y:S01]  /*16390*/  MUFU.EX2 R176, R176 ;  /* 0x000000b000b07308 */ /* 0x000fe20000000800 */
[----:B-1----:R-:W-:Y:S04]  /*163a0*/  FADD.FTZ R78, R189, R78 ;  /* 0x0000004ebd4e7221 */ /* 0x002fe80000010000 */
[-C--:B--2---:R-:W-:Y:S05]  /*163b0*/  HMMA.16816.F32 R20, R48, R56.reuse, R20 ;  /* 0x000000383014723c */ /* 0x084fea0000001814 */
[----:B------:R-:W-:Y:S03]  /*163c0*/  MUFU.EX2 R175, R175 ;  /* 0x000000af00af7308 */ /* 0x000fe60000000800 */
[C---:B------:R-:W-:Y:S04]  /*163d0*/  HMMA.16816.F32 R24, R52.reuse, R56, R24 ;  /* 0x000000383418723c */ /* 0x040fe80000001818 */
[----:B---3--:R-:W-:Y:S03]  /*163e0*/  FADD.FTZ R78, R186, R78 ;  /* 0x0000004eba4e7221 */ /* 0x008fe60000010000 */
[----:B------:R-:W1:Y:S01]  /*163f0*/  MUFU.EX2 R178, R178 ;  /* 0x000000b200b27308 */ /* 0x000e620000000800 */
[-C--:B------:R-:W-:Y:S08]  /*16400*/  HMMA.16816.F32 R28, R52, R58.reuse, R28 ;  /* 0x0000003a341c723c */ /* 0x080ff0000000181c */
[C---:B------:R-:W-:Y:S01]  /*16410*/  HMMA.16816.F32 R100, R48.reuse, R58, R100 ;  /* 0x0000003a3064723c */ /* 0x040fe20000001864 */
[----:B------:R-:W2:Y:S01]  /*16420*/  LDSM.16.MT88.4 R56, [R225+0x2100] ;  /* 0x00210000e138783b */ /* 0x000ea20000004200 */
[----:B------:R-:W3:Y:S06]  /*16430*/  MUFU.EX2 R177, R177 ;  /* 0x000000b100b17308 */ /* 0x000eec0000000800 */
[-C--:B------:R-:W-:Y:S04]  /*16440*/  HMMA.16816.F32 R32, R48, R64.reuse, R32 ;  /* 0x000000403020723c */ /* 0x080fe80000001820 */
[----:B------:R-:W5:Y:S01]  /*16450*/  MUFU.EX2 R188, R188 ;  /* 0x000000bc00bc7308 */ /* 0x000f620000000800 */
[----:B-1----:R-:W-:Y:S03]  /*16460*/  FADD.FTZ R78, R178, R78 ;  /* 0x0000004eb24e7221 */ /* 0x002fe60000010000 */
[C---:B------:R-:W-:Y:S06]  /*16470*/  HMMA.16816.F32 R104, R52.reuse, R64, R104 ;  /* 0x000000403468723c */ /* 0x040fec0000001868 */
[----:B------:R-:W1:Y:S02]  /*16480*/  MUFU.EX2 R184, R184 ;  /* 0x000000b800b87308 */ /* 0x000e640000000800 */
[-C--:B------:R-:W-:Y:S04]  /*16490*/  HMMA.16816.F32 R108, R52, R66.reuse, R108 ;  /* 0x00000042346c723c */ /* 0x080fe8000000186c */
[----:B---3--:R-:W-:Y:S04]  /*164a0*/  FADD.FTZ R78, R177, R78 ;  /* 0x0000004eb14e7221 */ /* 0x008fe80000010000 */
[C---:B------:R-:W-:Y:S01]  /*164b0*/  HMMA.16816.F32 R112, R48.reuse, R66, R112 ;  /* 0x000000423070723c */ /* 0x040fe20000001870 */
[----:B------:R-:W-:Y:S01]  /*164c0*/  LDSM.16.MT88.4 R64, [R219+0x2100] ;  /* 0x00210000db40783b */ /* 0x000fe20000004200 */
[----:B------:R-:W3:Y:S02]  /*164d0*/  MUFU.EX2 R182, R182 ;  /* 0x000000b600b67308 */ /* 0x000ee40000000800 */
[----:B-----5:R-:W-:Y:S04]  /*164e0*/  FADD.FTZ R197, R188, R197 ;  /* 0x000000c5bcc57221 */ /* 0x020fe80000010000 */
[-C--:B----4-:R-:W-:Y:S04]  /*164f0*/  HMMA.16816.F32 R36, R48, R60.reuse, R36 ;  /* 0x0000003c3024723c */ /* 0x090fe80000001824 */
[----:B------:R-:W4:Y:S01]  /*16500*/  MUFU.EX2 R180, R180 ;  /* 0x000000b400b47308 */ /* 0x000f220000000800 */
[----:B-1----:R-:W-:Y:S03]  /*16510*/  FADD.FTZ R197, R184, R197 ;  /* 0x000000c5b8c57221 */ /* 0x002fe60000010000 */
[C---:B------:R-:W-:Y:S06]  /*16520*/  HMMA.16816.F32 R116, R52.reuse, R60, R116 ;  /* 0x0000003c3474723c */ /* 0x040fec0000001874 */
[----:B------:R-:W1:Y:S02]  /*16530*/  MUFU.EX2 R187, R187 ;  /* 0x000000bb00bb7308 */ /* 0x000e640000000800 */
[-C--:B------:R-:W-:Y:S04]  /*16540*/  HMMA.16816.F32 R120, R52, R62.reuse, R120 ;  /* 0x0000003e3478723c */ /* 0x080fe80000001878 */
[----:B---3--:R-:W-:Y:S03]  /*16550*/  FADD.FTZ R197, R182, R197 ;  /* 0x000000c5b6c57221 */ /* 0x008fe60000010000 */
[----:B------:R-:W-:Y:S01]  /*16560*/  F2FP.PACK_AB R52, R184, R188 ;  /* 0x000000bcb834723e */ /* 0x000fe200000000ff */
[----:B------:R-:W-:Y:S01]  /*16570*/  HMMA.16816.F32 R124, R48, R62, R124 ;  /* 0x0000003e307c723c */ /* 0x000fe2000000187c */
[----:B------:R-:W3:Y:S01]  /*16580*/  MUFU.EX2 R183, R183 ;  /* 0x000000b700b77308 */ /* 0x000ee20000000800 */
[----:B------:R-:W5:Y:S02]  /*16590*/  LDSM.16.MT88.4 R60, [R220+0x2100] ;  /* 0x00210000dc3c783b */ /* 0x000f640000004200 */
[C---:B----4-:R-:W-:Y:S01]  /*165a0*/  F2FP.PACK_AB R54, R180.reuse, R182 ;  /* 0x000000b6b436723e */ /* 0x050fe200000000ff */
[----:B------:R-:W-:Y:S02]  /*165b0*/  FADD.FTZ R197, R180, R197 ;  /* 0x000000c5b4c57221 */ /* 0x000fe40000010000 */
[----:B------:R-:W-:Y:S01]  /*165c0*/  F2FP.PACK_AB R48, R185, R190 ;  /* 0x000000beb930723e */ /* 0x000fe200000000ff */
[----:B------:R-:W-:Y:S01]  /*165d0*/  FADD.FTZ R190, R190, R131 ;  /* 0x00000083bebe7221 */ /* 0x000fe20000010000 */
[----:B------:R-:W-:Y:S02]  /*165e0*/  F2FP.PACK_AB R49, R186, R189 ;  /* 0x000000bdba31723e */ /* 0x000fe400000000ff */
[----:B------:R-:W4:Y:S01]  /*165f0*/  MUFU.EX2 R181, R181 ;  /* 0x000000b500b57308 */ /* 0x000f220000000800 */
[----:B------:R-:W-:Y:S01]  /*16600*/  F2FP.PACK_AB R50, R175, R176 ;  /* 0x000000b0af32723e */ /* 0x000fe200000000ff */
[----:B------:R-:W-:Y:S01]  /*16610*/  FADD.FTZ R190, R185, R190 ;  /* 0x000000beb9be7221 */ /* 0x000fe20000010000 */
[----:B------:R-:W-:Y:S01]  /*16620*/  F2FP.PACK_AB R51, R177, R178 ;  /* 0x000000b2b133723e */ /* 0x000fe200000000ff */
[----:B-1----:R-:W-:Y:S02]  /*16630*/  FADD.FTZ R209, R187, R209 ;  /* 0x000000d1bbd17221 */ /* 0x002fe40000010000 */
[----:B------:R-:W-:Y:S04]  /*16640*/  FADD.FTZ R190, R176, R190 ;  /* 0x000000beb0be7221 */ /* 0x000fe80000010000 */
[-C--:B--2---:R-:W-:Y:S01]  /*16650*/  HMMA.16816.F32 R4, R48, R56.reuse, R4 ;  /* 0x000000383004723c */ /* 0x084fe20000001804 */
[----:B------:R-:W1:Y:S02]  /*16660*/  MUFU.EX2 R179, R179 ;  /* 0x000000b300b37308 */ /* 0x000e640000000800 */
[----:B------:R-:W-:Y:S01]  /*16670*/  FADD.FTZ R190, R175, R190 ;  /* 0x000000beafbe7221 */ /* 0x000fe20000010000 */
[C---:B---3--:R-:W-:Y:S01]  /*16680*/  F2FP.PACK_AB R53, R183.reuse, R187 ;  /* 0x000000bbb735723e */ /* 0x048fe200000000ff */
[----:B------:R-:W-:Y:S06]  /*16690*/  FADD.FTZ R209, R183, R209 ;  /* 0x000000d1b7d17221 */ /* 0x000fec0000010000 */
[----:B------:R-:W2:Y:S01]  /*166a0*/  MUFU.EX2 R172, R172 ;  /* 0x000000ac00ac7308 */ /* 0x000ea20000000800 */
[----:B----4-:R-:W-:Y:S09]  /*166b0*/  FADD.FTZ R209, R181, R209 ;  /* 0x000000d1b5d17221 */ /* 0x010ff20000010000 */
[----:B------:R-:W3:Y:S01]  /*166c0*/  MUFU.EX2 R168, R168 ;  /* 0x000000a800a87308 */ /* 0x000ee20000000800 */
[C---:B-1----:R-:W-:Y:S01]  /*166d0*/  F2FP.PACK_AB R55, R179.reuse, R181 ;  /* 0x000000b5b337723e */ /* 0x042fe200000000ff */
[----:B------:R-:W-:Y:S08]  /*166e0*/  FADD.FTZ R209, R179, R209 ;  /* 0x000000d1b3d17221 */ /* 0x000ff00000010000 */
[----:B------:R-:W1:Y:S01]  /*166f0*/  MUFU.EX2 R171, R171 ;  /* 0x000000ab00ab7308 */ /* 0x000e620000000800 */
[C---:B------:R-:W-:Y:S04]  /*16700*/  HMMA.16816.F32 R8, R52.reuse, R56, R8 ;  /* 0x000000383408723c */ /* 0x040fe80000001808 */
[----:B--2---:R-:W-:Y:S04]  /*16710*/  FADD.FTZ R190, R172, R190 ;  /* 0x000000beacbe7221 */ /* 0x004fe80000010000 */
[-C--:B------:R-:W-:Y:S01]  /*16720*/  HMMA.16816.F32 R12, R52, R58.reuse, R12 ;  /* 0x0000003a340c723c */ /* 0x080fe2000000180c */
[----:B------:R-:W2:Y:S03]  /*16730*/  MUFU.EX2 R169, R169 ;  /* 0x000000a900a97308 */ /* 0x000ea60000000800 */
[----:B---3--:R-:W-:Y:S04]  /*16740*/  FADD.FTZ R190, R168, R190 ;  /* 0x000000bea8be7221 */ /* 0x008fe80000010000 */
[C---:B------:R-:W-:Y:S01]  /*16750*/  HMMA.16816.F32 R16, R48.reuse, R58, R16 ;  /* 0x0000003a3010723c */ /* 0x040fe20000001810 */
[----:B------:R-:W3:Y:S02]  /*16760*/  LDSM.16.MT88.4 R56, [R218+0x2100] ;  /* 0x00210000da38783b */ /* 0x000ee40000004200 */
[----:B------:R-:W4:Y:S01]  /*16770*/  MUFU.EX2 R96, R96 ;  /* 0x0000006000607308 */ /* 0x000f220000000800 */
[----:B-1----:R-:W-:Y:S04]  /*16780*/  FADD.FTZ R78, R171, R78 ;  /* 0x0000004eab4e7221 */ /* 0x002fe80000010000 */
[-C--:B-----5:R-:W-:Y:S05]  /*16790*/  HMMA.16816.F32 R20, R48, R60.reuse, R20 ;  /* 0x0000003c3014723c */ /* 0x0a0fea0000001814 */
[----:B------:R-:W1:Y:S03]  /*167a0*/  MUFU.EX2 R174, R174 ;  /* 0x000000ae00ae7308 */ /* 0x000e660000000800 */
[C---:B------:R-:W-:Y:S04]  /*167b0*/  HMMA.16816.F32 R24, R52.reuse, R60, R24 ;  /* 0x0000003c3418723c */ /* 0x040fe80000001818 */
[----:B--2---:R-:W-:Y:S03]  /*167c0*/  FADD.FTZ R78, R169, R78 ;  /* 0x0000004ea94e7221 */ /* 0x004fe60000010000 */
[----:B------:R-:W2:Y:S01]  /*167d0*/  MUFU.EX2 R97, R97 ;  /* 0x0000006100617308 */ /* 0x000ea20000000800 */
[-C--:B------:R-:W-:Y:S04]  /*167e0*/  HMMA.16816.F32 R28, R52, R62.reuse, R28 ;  /* 0x0000003e341c723c */ /* 0x080fe8000000181c */
[----:B----4-:R-:W-:Y:S04]  /*167f0*/  FADD.FTZ R190, R96, R190 ;  /* 0x000000be60be7221 */ /* 0x010fe80000010000 */
[C---:B------:R-:W-:Y:S01]  /*16800*/  HMMA.16816.F32 R100, R48.reuse, R62, R100 ;  /* 0x0000003e3064723c */ /* 0x040fe20000001864 */
[----:B------:R-:W4:Y:S01]  /*16810*/  LDSM.16.MT88.4 R60, [R220+0x2900] ;  /* 0x00290000dc3c783b */ /* 0x000f220000004200 */
[----:B------:R-:W5:Y:S02]  /*16820*/  MUFU.EX2 R173, R173 ;  /* 0x000000ad00ad7308 */ /* 0x000f640000000800 */
[----:B-1----:R-:W-:Y:S04]  /*16830*/  FADD.FTZ R243, R174, R190 ;  /* 0x000000beaef37221 */ /* 0x002fe80000010000 */
[-C--:B------:R-:W-:Y:S04]  /*16840*/  HMMA.16816.F32 R32, R48, R64.reuse, R32 ;  /* 0x000000403020723c */ /* 0x080fe80000001820 */
[----:B------:R-:W1:Y:S01]  /*16850*/  MUFU.EX2 R88, R88 ;  /* 0x0000005800587308 */ /* 0x000e620000000800 */
[----:B--2---:R-:W-:Y:S03]  /*16860*/  FADD.FTZ R78, R97, R78 ;  /* 0x0000004e614e7221 */ /* 0x004fe60000010000 */
[C---:B------:R-:W-:Y:S06]  /*16870*/  HMMA.16816.F32 R104, R52.reuse, R64, R104 ;  /* 0x000000403468723c */ /* 0x040fec0000001868 */
[----:B------:R-:W2:Y:S01]  /*16880*/  MUFU.EX2 R89, R89 ;  /* 0x0000005900597308 */ /* 0x000ea20000000800 */
[--C-:B------:R-:W-:Y:S01]  /*16890*/  FFMA.FTZ R64, R90, c[0x0][0x2d0], -R95.reuse ;  /* 0x0000b4005a407a23 */ /* 0x100fe2000001085f */
[-C--:B------:R-:W-:Y:S04]  /*168a0*/  HMMA.16816.F32 R108, R52, R66.reuse, R108 ;  /* 0x00000042346c723c */ /* 0x080fe8000000186c */
[----:B------:R-:W-:Y:S02]  /*168b0*/  FFMA.FTZ R65, R91, c[0x0][0x2d0], -R95 ;  /* 0x0000b4005b417a23 */ /* 0x000fe4000001085f */
[----:B-----5:R-:W-:Y:S02]  /*168c0*/  FADD.FTZ R242, R173, R78 ;  /* 0x0000004eadf27221 */ /* 0x020fe40000010000 */
[C---:B------:R-:W-:Y:S01]  /*168d0*/  HMMA.16816.F32 R112, R48.reuse, R66, R112 ;  /* 0x000000423070723c */ /* 0x040fe20000001870 */
[----:B------:R-:W5:Y:S03]  /*168e0*/  MUFU.EX2 R92, R92 ;  /* 0x0000005c005c7308 */ /* 0x000f660000000800 */
[----:B-1----:R-:W-:Y:S03]  /*168f0*/  FADD.FTZ R197, R88, R197 ;  /* 0x000000c558c57221 */ /* 0x002fe60000010000 */
[--C-:B------:R-:W-:Y:S01]  /*16900*/  FFMA.FTZ R66, R94, c[0x0][0x2d0], -R95.reuse ;  /* 0x0000b4005e427a23 */ /* 0x100fe2000001085f */
[-C--:B---3--:R-:W-:Y:S03]  /*16910*/  HMMA.16816.F32 R36, R48, R56.reuse, R36 ;  /* 0x000000383024723c */ /* 0x088fe60000001824 */
[----:B------:R-:W1:Y:S01]  /*16920*/  MUFU.EX2 R170, R170 ;  /* 0x000000aa00aa7308 */ /* 0x000e620000000800 */
[----:B------:R-:W-:Y:S02]  /*16930*/  FFMA.FTZ R95, R45, c[0x0][0x2d0], -R95 ;  /* 0x0000b4002d5f7a23 */ /* 0x000fe4000001085f */
[C---:B--2---:R-:W-:Y:S02]  /*16940*/  FADD.FTZ R197, R89.reuse, R197 ;  /* 0x000000c559c57221 */ /* 0x044fe40000010000 */
[C---:B------:R-:W-:Y:S05]  /*16950*/  HMMA.16816.F32 R116, R52.reuse, R56, R116 ;  /* 0x000000383474723c */ /* 0x040fea0000001874 */
[----:B------:R-:W2:Y:S03]  /*16960*/  MUFU.EX2 R64, R64 ;  /* 0x0000004000407308 */ /* 0x000ea60000000800 */
[-C--:B------:R-:W-:Y:S04]  /*16970*/  HMMA.16816.F32 R120, R52, R58.reuse, R120 ;  /* 0x0000003a3478723c */ /* 0x080fe80000001878 */
[----:B-----5:R-:W-:Y:S03]  /*16980*/  FADD.FTZ R197, R92, R197 ;  /* 0x000000c55cc57221 */ /* 0x020fe60000010000 */
[----:B------:R-:W3:Y:S01]  /*16990*/  MUFU.EX2 R65, R65 ;  /* 0x0000004100417308 */ /* 0x000ee20000000800 */
[----:B------:R-:W-:Y:S04]  /*169a0*/  HMMA.16816.F32 R124, R48, R58, R124 ;  /* 0x0000003a307c723c */ /* 0x000fe8000000187c */
[----:B------:R-:W-:Y:S01]  /*169b0*/  F2FP.PACK_AB R52, R89, R88 ;  /* 0x000000585934723e */ /* 0x000fe200000000ff */
[C---:B-1----:R-:W-:Y:S01]  /*169c0*/  FADD.FTZ R241, R170.reuse, R197 ;  /* 0x000000c5aaf17221 */ /* 0x042fe20000010000 */
[----:B------:R-:W-:Y:S02]  /*169d0*/  F2FP.PACK_AB R54, R170, R92 ;  /* 0x0000005caa36723e */ /* 0x000fe400000000ff */
[----:B------:R-:W-:Y:S01]  /*169e0*/  F2FP.PACK_AB R48, R168, R172 ;  /* 0x000000aca830723e */ /* 0x000fe200000000ff */
[----:B------:R-:W1:Y:S03]  /*169f0*/  MUFU.EX2 R66, R66 ;  /* 0x0000004200427308 */ /* 0x000e660000000800 */
[----:B------:R-:W-:Y:S01]  /*16a00*/  F2FP.PACK_AB R49, R169, R171 ;  /* 0x000000aba931723e */ /* 0x000fe200000000ff */
[----:B--2---:R-:W-:Y:S01]  /*16a10*/  FADD.FTZ R209, R64, R209 ;  /* 0x000000d140d17221 */ /* 0x004fe20000010000 */
[----:B------:R-:W-:Y:S02]  /*16a20*/  F2FP.PACK_AB R50, R174, R96 ;  /* 0x00000060ae32723e */ /* 0x000fe400000000ff */
[----:B------:R-:W-:Y:S03]  /*16a30*/  F2FP.PACK_AB R51, R173, R97 ;  /* 0x00000061ad33723e */ /* 0x000fe600000000ff */
[----:B------:R-:W2:Y:S04]  /*16a40*/  MUFU.EX2 R95, R95 ;  /* 0x0000005f005f7308 */ /* 0x000ea80000000800 */
[-C--:B------:R-:W-:Y:S01]  /*16a50*/  HMMA.16816.F32 R160, R48, R148.reuse, R4 ;  /* 0x0000009430a0723c */ /* 0x080fe20000001804 */
[----:B------:R-:W5:Y:S02]  /*16a60*/  LDSM.16.MT88.4 R4, [R219+0x2900] ;  /* 0x00290000db04783b */ /* 0x000f640000004200 */
[C---:B---3--:R-:W-:Y:S01]  /*16a70*/  F2FP.PACK_AB R53, R65.reuse, R64 ;  /* 0x000000404135723e */ /* 0x048fe200000000ff */
[----:B------:R-:W-:Y:S04]  /*16a80*/  FADD.FTZ R209, R65, R209 ;  /* 0x000000d141d17221 */ /* 0x000fe80000010000 */
[----:B-1----:R-:W-:Y:S01]  /*16a90*/  FADD.FTZ R209, R66, R209 ;  /* 0x000000d142d17221 */ /* 0x002fe20000010000 */
[C---:B--2---:R-:W-:Y:S03]  /*16aa0*/  F2FP.PACK_AB R55, R95.reuse, R66 ;  /* 0x000000425f37723e */ /* 0x044fe600000000ff */
[----:B------:R-:W-:Y:S04]  /*16ab0*/  FADD.FTZ R240, R95, R209 ;  /* 0x000000d15ff07221 */ /* 0x000fe80000010000 */
[C---:B------:R-:W-:Y:S01]  /*16ac0*/  HMMA.16816.F32 R156, R52.reuse, R148, R8 ;  /* 0x00000094349c723c */ /* 0x040fe20000001808 */
[----:B------:R-:W1:Y:S07]  /*16ad0*/  LDSM.16.MT88.4 R8, [R218+0x2900] ;  /* 0x00290000da08783b */ /* 0x000e6e0000004200 */
        /* <DEDUP_REMOVED lines=9> */
[C---:B------:R-:W-:Y:S08]  /*16b70*/  HMMA.16816.F32 R112, R48.reuse, R6, R112 ;  /* 0x000000063070723c */ /* 0x040ff00000001870 */
[-C--:B-1----:R-:W-:Y:S08]  /*16b80*/  HMMA.16816.F32 R128, R48, R8.reuse, R36 ;  /* 0x000000083080723c */ /* 0x082ff00000001824 */
[C---:B------:R-:W-:Y:S08]  /*16b90*/  HMMA.16816.F32 R116, R52.reuse, R8, R116 ;  /* 0x000000083474723c */ /* 0x040ff00000001874 */
[-C--:B------:R-:W-:Y:S08]  /*16ba0*/  HMMA.16816.F32 R120, R52, R10.reuse, R120 ;  /* 0x0000000a3478723c */ /* 0x080ff00000001878 */
[----:B------:R-:W-:Y:S01]  /*16bb0*/  HMMA.16816.F32 R124, R48, R10, R124 ;  /* 0x0000000a307c723c */ /* 0x000fe2000000187c */
[----:B------:R-:W-:-:S07]  /*16bc0*/  @P0 BRA `(.L_x_564) ;  /* 0xffffa58000000947 */ /* 0x000fce000383ffff */
.L_x_546:
[----:B------:R-:W1:Y:S01]  /*16bd0*/  SHFL.BFLY PT, R7, R243, 0x2, 0x1f ;  /* 0x0c401f00f3077f89 */ /* 0x000e6200000e0000 */
[----:B------:R-:W-:-:S02]  /*16be0*/  MOV R10, RZ ;  /* 0x000000ff000a7202 */ /* 0x000fc40000000f00 */
[----:B------:R-:W-:Y:S01]  /*16bf0*/  PLOP3.LUT P4, PT, PT, PT, PT, 0x8, 0x0 ;  /* 0x000000000000781c */ /* 0x000fe20003f8e170 */
        /* <DEDUP_REMOVED lines=10> */
[----:B------:R-:W4:Y:S01]  /*16ca0*/  SHFL.BFLY PT, R4, R240, 0x1, 0x1f ;  /* 0x0c201f00f0047f89 */ /* 0x000f2200000e0000 */
[----:B-1----:R-:W-:Y:S01]  /*16cb0*/  FADD.FTZ R7, R7, R8 ;  /* 0x0000000807077221 */ /* 0x002fe20000010000 */
[----:B------:R-:W-:Y:S01]  /*16cc0*/  MOV R8, RZ ;  /* 0x000000ff00087202 */ /* 0x000fe20000000f00 */
[----:B--2---:R-:W-:-:S03]  /*16cd0*/  FADD.FTZ R6, R242, R6 ;  /* 0x00000006f2067221 */ /* 0x004fc60000010000 */
[----:B------:R-:W-:Y:S01]  /*16ce0*/  FSETP.NE.FTZ.AND P3, PT, R7, RZ, PT ;  /* 0x000000ff0700720b */ /* 0x000fe20003f75000 */
[----:B---3--:R-:W-:Y:S01]  /*16cf0*/  FADD.FTZ R5, R5, R9 ;  /* 0x0000000905057221 */ /* 0x008fe20000010000 */
[----:B------:R-:W-:Y:S02]  /*16d00*/  FSETP.NE.FTZ.AND P2, PT, R6, RZ, PT ;  /* 0x000000ff0600720b */ /* 0x000fe40003f55000 */
[----:B------:R-:W-:Y:S01]  /*16d10*/  MOV R9, RZ ;  /* 0x000000ff00097202 */ /* 0x000fe20000000f00 */
[----:B----4-:R-:W-:Y:S01]  /*16d20*/  FADD.FTZ R4, R4, R240 ;  /* 0x000000f004047221 */ /* 0x010fe20000010000 */
[----:B------:R-:W-:-:S04]  /*16d30*/  FSETP.NE.FTZ.AND P1, PT, R5, RZ, PT ;  /* 0x000000ff0500720b */ /* 0x000fc80003f35000 */
[----:B------:R-:W-:-:S03]  /*16d40*/  FSETP.NE.FTZ.AND P0, PT, R4, RZ, PT ;  /* 0x000000ff0400720b */ /* 0x000fc60003f15000 */
[----:B------:R-:W1:Y:S01]  /*16d50*/  @P3 MUFU.RCP R8, R7 ;  /* 0x0000000700083308 */ /* 0x000e620000001000 */
[----:B------:R-:W-:Y:S02]  /*16d60*/  @P3 MOV R14, 0x3f317218 ;  /* 0x3f317218000e3802 */ /* 0x000fe40000000f00 */
[----:B------:R-:W-:-:S03]  /*16d70*/  @P2 MOV R13, 0x3f317218 ;  /* 0x3f317218000d2802 */ /* 0x000fc60000000f00 */
[----:B------:R-:W-:Y:S02]  /*16d80*/  @P3 FMUL.FTZ R14, R14, c[0x0][0x2d0] ;  /* 0x0000b4000e0e3a20 */ /* 0x000fe40000410000 */
[----:B------:R-:W2:Y:S01]  /*16d90*/  @P2 MUFU.RCP R10, R6 ;  /* 0x00000006000a2308 */ /* 0x000ea20000001000 */
[----:B------:R-:W-:Y:S01]  /*16da0*/  @P1 MOV R12, 0x3f317218 ;  /* 0x3f317218000c1802 */ /* 0x000fe20000000f00 */
[----:B------:R-:W-:Y:S01]  /*16db0*/  @P2 FMUL.FTZ R13, R13, c[0x0][0x2d0] ;  /* 0x0000b4000d0d2a20 */ /* 0x000fe20000410000 */
[----:B------:R-:W-:-:S03]  /*16dc0*/  @P0 MOV R11, 0x3f317218 ;  /* 0x3f317218000b0802 */ /* 0x000fc60000000f00 */
[----:B------:R-:W-:Y:S02]  /*16dd0*/  @P1 FMUL.FTZ R12, R12, c[0x0][0x2d0] ;  /* 0x0000b4000c0c1a20 */ /* 0x000fe40000410000 */
[C---:B-1----:R-:W-:Y:S01]  /*16de0*/  FMUL.FTZ R160, R8.reuse, R160 ;  /* 0x000000a008a07220 */ /* 0x042fe20000410000 */
[----:B------:R-:W1:Y:S01]  /*16df0*/  @P3 MUFU.LG2 R7, R7 ;  /* 0x0000000700073308 */ /* 0x000e620000000c00 */
[C---:B------:R-:W-:Y:S02]  /*16e00*/  FMUL.FTZ R161, R8.reuse, R161 ;  /* 0x000000a108a17220 */ /* 0x040fe40000410000 */
[C---:B------:R-:W-:Y:S02]  /*16e10*/  FMUL.FTZ R148, R8.reuse, R148 ;  /* 0x0000009408947220 */ /* 0x040fe40000410000 */
[C---:B------:R-:W-:Y:S02]  /*16e20*/  FMUL.FTZ R149, R8.reuse, R149 ;  /* 0x0000009508957220 */ /* 0x040fe40000410000 */
[C---:B------:R-:W-:Y:S01]  /*16e30*/  FMUL.FTZ R144, R8.reuse, R144 ;  /* 0x0000009008907220 */ /* 0x040fe20000410000 */
[----:B------:R-:W3:Y:S01]  /*16e40*/  @P2 MUFU.LG2 R6, R6 ;  /* 0x0000000600062308 */ /* 0x000ee20000000c00 */
[----:B------:R-:W-:-:S02]  /*16e50*/  FMUL.FTZ R145, R8, R145 ;  /* 0x0000009108917220 */ /* 0x000fc40000410000 */
[C---:B------:R-:W-:Y:S02]  /*16e60*/  FMUL.FTZ R100, R8.reuse, R100 ;  /* 0x0000006408647220 */ /* 0x040fe40000410000 */
[C---:B------:R-:W-:Y:S02]  /*16e70*/  FMUL.FTZ R101, R8.reuse, R101 ;  /* 0x0000006508657220 */ /* 0x040fe40000410000 */
[C---:B------:R-:W-:Y:S01]  /*16e80*/  FMUL.FTZ R132, R8.reuse, R132 ;  /* 0x0000008408847220 */ /* 0x040fe20000410000 */
[----:B------:R-:W4:Y:S01]  /*16e90*/  @P0 MUFU.LG2 R15, R4 ;  /* 0x00000004000f0308 */ /* 0x000f220000000c00 */
[C---:B------:R-:W-:Y:S02]  /*16ea0*/  FMUL.FTZ R133, R8.reuse, R133 ;  /* 0x0000008508857220 */ /* 0x040fe40000410000 */
[C---:B------:R-:W-:Y:S02]  /*16eb0*/  FMUL.FTZ R112, R8.reuse, R112 ;  /* 0x0000007008707220 */ /* 0x040fe40000410000 */
[----:B------:R-:W-:-:S02]  /*16ec0*/  FMUL.FTZ R113, R8, R113 ;  /* 0x0000007108717220 */ /* 0x000fc40000410000 */
[C---:B------:R-:W-:Y:S01]  /*16ed0*/  FMUL.FTZ R128, R8.reuse, R128 ;  /* 0x0000008008807220 */ /* 0x040fe20000410000 */
[----:B------:R-:W5:Y:S01]  /*16ee0*/  @P1 MUFU.RCP R9, R5 ;  /* 0x0000000500091308 */ /* 0x000f620000001000 */
[C---:B------:R-:W-:Y:S02]  /*16ef0*/  FMUL.FTZ R129, R8.reuse, R129 ;  /* 0x0000008108817220 */ /* 0x040fe40000410000 */
[C---:B------:R-:W-:Y:S02]  /*16f00*/  FMUL.FTZ R124, R8.reuse, R124 ;  /* 0x0000007c087c7220 */ /* 0x040fe40000410000 */
[----:B------:R-:W-:Y:S01]  /*16f10*/  FMUL.FTZ R125, R8, R125 ;  /* 0x0000007d087d7220 */ /* 0x000fe20000410000 */
[----:B------:R-:W-:Y:S01]  /*16f20*/  MOV R8, RZ ;  /* 0x000000ff00087202 */ /* 0x000fe20000000f00 */
[C---:B--2---:R-:W-:Y:S02]  /*16f30*/  FMUL.FTZ R162, R10.reuse, R162 ;  /* 0x000000a20aa27220 */ /* 0x044fe40000410000 */
[----:B------:R-:W-:-:S02]  /*16f40*/  FMUL.FTZ R163, R10, R163 ;  /* 0x000000a30aa37220 */ /* 0x000fc40000410000 */
[C---:B------:R-:W-:Y:S01]  /*16f50*/  FMUL.FTZ R150, R10.reuse, R150 ;  /* 0x000000960a967220 */ /* 0x040fe20000410000 */
[----:B------:R2:W-:Y:S01]  /*16f60*/  @P0 MUFU.RCP R8, R4 ;  /* 0x0000000400080308 */ /* 0x0005e20000001000 */
[C---:B------:R-:W-:Y:S02]  /*16f70*/  FMUL.FTZ R151, R10.reuse, R151 ;  /* 0x000000970a977220 */ /* 0x040fe40000410000 */
[C---:B------:R-:W-:Y:S02]  /*16f80*/  FMUL.FTZ R146, R10.reuse, R146 ;  /* 0x000000920a927220 */ /* 0x040fe40000410000 */
[C---:B------:R-:W-:Y:S02]  /*16f90*/  FMUL.FTZ R147, R10.reuse, R147 ;  /* 0x000000930a937220 */ /* 0x040fe40000410000 */
[C---:B------:R-:W-:Y:S02]  /*16fa0*/  FMUL.FTZ R102, R10.reuse, R102 ;  /* 0x000000660a667220 */ /* 0x040fe40000410000 */
[----:B------:R-:W-:-:S02]  /*16fb0*/  FMUL.FTZ R103, R10, R103 ;  /* 0x000000670a677220 */ /* 0x000fc40000410000 */
[C---:B------:R-:W-:Y:S02]  /*16fc0*/  FMUL.FTZ R134, R10.reuse, R134 ;  /* 0x000000860a867220 */ /* 0x040fe40000410000 */
[C---:B------:R-:W-:Y:S02]  /*16fd0*/  FMUL.FTZ R135, R10.reuse, R135 ;  /* 0x000000870a877220 */ /* 0x040fe40000410000 */
[C---:B------:R-:W-:Y:S01]  /*16fe0*/  FMUL.FTZ R114, R10.reuse, R114 ;  /* 0x000000720a727220 */ /* 0x040fe20000410000 */
[----:B--2---:R-:W-:Y:S01]  /*16ff0*/  MOV R4, 0xff800000 ;  /* 0xff80000000047802 */ /* 0x004fe20000000f00 */
[C---:B------:R-:W-:Y:S02]  /*17000*/  FMUL.FTZ R115, R10.reuse, R115 ;  /* 0x000000730a737220 */ /* 0x040fe40000410000 */
[C---:B------:R-:W-:Y:S02]  /*17010*/  FMUL.FTZ R130, R10.reuse, R130 ;  /* 0x000000820a827220 */ /* 0x040fe40000410000 */
[----:B------:R-:W-:-:S02]  /*17020*/  FMUL.FTZ R131, R10, R131 ;  /* 0x000000830a837220 */ /* 0x000fc40000410000 */
[C---:B------:R-:W-:Y:S02]  /*17030*/  FMUL.FTZ R126, R10.reuse, R126 ;  /* 0x0000007e0a7e7220 */ /* 0x040fe40000410000 */
[----:B------:R-:W-:Y:S02]  /*17040*/  FMUL.FTZ R127, R10, R127 ;  /* 0x0000007f0a7f7220 */ /* 0x000fe40000410000 */
[----:B------:R2:W2:Y:S01]  /*17050*/  @P1 MUFU.LG2 R10, R5 ;  /* 0x00000005000a1308 */ /* 0x0004a20000000c00 */
[----:B-1----:R-:W-:Y:S02]  /*17060*/  @P3 FMUL.FTZ R7, R7, 0.69314718246459960938 ;  /* 0x3f31721807073820 */ /* 0x002fe40000410000 */
[----:B---3--:R-:W-:Y:S02]  /*17070*/  @P2 FMUL.FTZ R6, R6, 0.69314718246459960938 ;  /* 0x3f31721806062820 */ /* 0x008fe40000410000 */
[----:B----4-:R-:W-:Y:S02]  /*17080*/  @P0 FMUL.FTZ R15, R15, 0.69314718246459960938 ;  /* 0x3f3172180f0f0820 */ /* 0x010fe40000410000 */
[----:B------:R-:W-:-:S02]  /*17090*/  @P0 FMUL.FTZ R11, R11, c[0x0][0x2d0] ;  /* 0x0000b4000b0b0a20 */ /* 0x000fc40000410000 */
[C---:B-----5:R-:W-:Y:S02]  /*170a0*/  FMUL.FTZ R156, R9.reuse, R156 ;  /* 0x0000009c099c7220 */ /* 0x060fe40000410000 */
[C---:B------:R-:W-:Y:S02]  /*170b0*/  FMUL.FTZ R157, R9.reuse, R157 ;  /* 0x0000009d099d7220 */ /* 0x040fe40000410000 */
[C---:B------:R-:W-:Y:S02]  /*170c0*/  FMUL.FTZ R152, R9.reuse, R152 ;  /* 0x0000009809987220 */ /* 0x040fe40000410000 */
[C---:B------:R-:W-:Y:S01]  /*170d0*/  FMUL.FTZ R153, R9.reuse, R153 ;  /* 0x0000009909997220 */ /* 0x040fe20000410000 */
[----:B--2---:R-:W-:Y:S01]  /*170e0*/  MOV R5, 0xff800000 ;  /* 0xff80000000057802 */ /* 0x004fe20000000f00 */
[----:B------:R-:W-:Y:S02]  /*170f0*/  @P1 FMUL.FTZ R10, R10, 0.69314718246459960938 ;  /* 0x3f3172180a0a1820 */ /* 0x000fe40000410000 */
        /* <DEDUP_REMOVED lines=12> */
[----:B------:R-:W-:Y:S01]  /*171c0*/  MOV R9, 0xff800000 ;  /* 0xff80000000097802 */ /* 0x000fe20000000f00 */
        /* <DEDUP_REMOVED lines=16> */
[----:B------:R-:W-:Y:S01]  /*172d0*/  MOV R8, 0xff800000 ;  /* 0xff80000000087802 */ /* 0x000fe20000000f00 */
[----:B------:R-:W-:Y:S02]  /*172e0*/  @P3 FFMA.FTZ R4, R14, R3, R7 ;  /* 0x000000030e043223 */ /* 0x000fe40000010007 */
[----:B------:R-:W-:Y:S02]  /*172f0*/  @P2 FFMA.FTZ R5, R13, R2, R6 ;  /* 0x000000020d052223 */ /* 0x000fe40000010006 */
[----:B------:R-:W-:-:S02]  /*17300*/  @P1 FFMA.FTZ R8, R12, R0, R10 ;  /* 0x000000000c081223 */ /* 0x000fc4000001000a */
[----:B------:R-:W-:Y:S02]  /*17310*/  @P0 FFMA.FTZ R9, R11, R44, R15 ;  /* 0x0000002c0b090223 */ /* 0x000fe4000001000f */
.L_x_484:
[----:B------:R-:W-:Y:S05]  /*17320*/  @P4 BRA `(.L_x_565) ;  /* 0x0000149000004947 */ /* 0x000fea0003800000 */
[----:B------:R-:W1:Y:S01]  /*17330*/  S2R R7, SR_TID.X ;  /* 0x0000000000077919 */ /* 0x000e620000002100 */
[----:B------:R-:W-:Y:S01]  /*17340*/  IMAD R16, RZ, RZ, -UR9 ;  /* 0x80000009ff107e24 */ /* 0x000fe2000f8e02ff */
[----:B------:R-:W-:Y:S01]  /*17350*/  USHF.R.S32.HI UR6, URZ, 0x1f, UR9 ;  /* 0x0000001f3f067899 */ /* 0x000fe20008011409 */
[----:B------:R-:W-:Y:S01]  /*17360*/  IMAD.MOV.U32 R12, RZ, RZ, c[0x0][0x4e8] ;  /* 0x00013a00ff0c7624 */ /* 0x000fe200078e00ff */
[----:B------:R-:W2:Y:S01]  /*17370*/  S2R R0, SR_CTAID.Y ;  /* 0x0000000000007919 */ /* 0x000ea20000002600 */
[----:B------:R-:W-:Y:S01]  /*17380*/  ULDC.64 UR4, c[0x0][0x4d0] ;  /* 0x0001340000047ab9 */ /* 0x000fe20000000a00 */
[----:B------:R-:W-:Y:S01]  /*17390*/  BSSY B0, `(.L_x_566) ;  /* 0x00000ac000007945 */ /* 0x000fe20003800000 */
[----:B------:R-:W-:Y:S01]  /*173a0*/  UIMAD UR7, UR6, UR4, URZ ;  /* 0x00000004060772a4 */ /* 0x000fe2000f8e023f */
[----:B------:R-:W3:Y:S01]  /*173b0*/  S2R R20, SR_CTAID.Z ;  /* 0x0000000000147919 */ /* 0x000ee20000002700 */
[----:B------:R-:W-:-:S03]  /*173c0*/  UIMAD.WIDE.U32 UR10, UR9, UR4, URZ ;  /* 0x00000004090a72a5 */ /* 0x000fc6000f8e003f */
[----:B------:R-:W-:Y:S01]  /*173d0*/  BAR.SYNC.DEFER_BLOCKING 0x1, 0x80 ;  /* 0x0042000000007b1d */ /* 0x000fe20000010000 */
[----:B------:R-:W-:Y:S01]  /*173e0*/  UIMAD UR5, UR9, UR5, UR7 ;  /* 0x00000005090572a4 */ /* 0x000fe2000f8e0207 */
[C---:B------:R-:W-:Y:S01]  /*173f0*/  ISETP.NE.AND P0, PT, R12.reuse, 0x1, PT ;  /* 0x000000010c00780c */ /* 0x040fe20003f05270 */
[----:B------:R-:W-:Y:S02]  /*17400*/  IMAD.U32 R23, RZ, RZ, UR11 ;  /* 0x0000000bff177e24 */ /* 0x000fe4000f8e00ff */
[----:B------:R-:W-:Y:S01]  /*17410*/  UIADD3 UR5, UR11, UR5, URZ ;  /* 0x000000050b057290 */ /* 0x000fe2000fffe03f */
[----:B------:R-:W4:Y:S01]  /*17420*/  S2R R13, SR_CTAID.X ;  /* 0x00000000000d7919 */ /* 0x000f220000002500 */
[----:B------:R-:W-:Y:S02]  /*17430*/  IMAD.U32 R22, RZ, RZ, UR10 ;  /* 0x0000000aff167e24 */ /* 0x000fe4000f8e00ff */
[----:B------:R-:W-:Y:S02]  /*17440*/  IMAD R12, R12, c[0x0][0x388], RZ ;  /* 0x0000e2000c0c7a24 */ /* 0x000fe400078e02ff */
[----:B------:R-:W-:Y:S01]  /*17450*/  IMAD.U32 R23, RZ, RZ, UR5 ;  /* 0x00000005ff177e24 */ /* 0x000fe2000f8e00ff */
[----:B-1----:R-:W-:Y:S01]  /*17460*/  SHF.R.S32.HI R3, RZ, 0x1f, R7 ;  /* 0x0000001fff037819 */ /* 0x002fe20000011407 */
[----:B------:R-:W-:-:S02]  /*17470*/  ULDC.64 UR4, c[0x0][0x438] ;  /* 0x00010e0000047ab9 */ /* 0x000fc40000000a00 */
[----:B------:R-:W-:Y:S01]  /*17480*/  UIMAD UR6, UR6, UR4, URZ ;  /* 0x00000004060672a4 */ /* 0x000fe2000f8e023f */
[CC--:B------:R-:W-:Y:S01]  /*17490*/  LEA.HI R6, R3.reuse, R7.reuse, RZ, 0x2 ;  /* 0x0000000703067211 */ /* 0x0c0fe200078f10ff */
[----:B--2---:R-:W-:Y:S01]  /*174a0*/  IMAD R16, R16, c[0x0][0x550], R0 ;  /* 0x0001540010107a24 */ /* 0x004fe200078e0200 */
[-C--:B------:R-:W-:Y:S01]  /*174b0*/  LEA.HI R3, R3, R7.reuse, RZ, 0x5 ;  /* 0x0000000703037211 */ /* 0x080fe200078f28ff */
[----:B------:R-:W-:Y:S01]  /*174c0*/  UIMAD.WIDE.U32 UR10, UR9, UR4, URZ ;  /* 0x00000004090a72a5 */ /* 0x000fe2000f8e003f */
[----:B------:R-:W-:Y:S01]  /*174d0*/  LOP3.LUT R6, R6, 0xfffffffc, RZ, 0xc0, !PT ;  /* 0xfffffffc06067812 */ /* 0x000fe200078ec0ff */
[----:B------:R-:W-:Y:S01]  /*174e0*/  UIMAD UR4, UR9, UR5, UR6 ;  /* 0x00000005090472a4 */ /* 0x000fe2000f8e0206 */
[----:B------:R-:W-:Y:S01]  /*174f0*/  LOP3.LUT R2, R3, 0xffffffe0, RZ, 0xc0, !PT ;  /* 0xffffffe003027812 */ /* 0x000fe200078ec0ff */
[----:B---3--:R-:W-:Y:S01]  /*17500*/  IMAD.WIDE.U32 R22, R20, c[0x0][0x4d8], R22 ;  /* 0x0001360014167a25 */ /* 0x008fe200078e0016 */
[----:B------:R-:W-:Y:S01]  /*17510*/  IADD3 R6, -R6, R7, RZ ;  /* 0x0000000706067210 */ /* 0x000fe20007ffe1ff */
[----:B------:R-:W-:Y:S01]  /*17520*/  UIADD3 UR4, UR11, UR4, URZ ;  /* 0x000000040b047290 */ /* 0x000fe2000fffe03f */
[--C-:B------:R-:W-:Y:S01]  /*17530*/  SHF.R.S32.HI R10, RZ, 0x5, R3.reuse ;  /* 0x00000005ff0a7819 */ /* 0x100fe20000011403 */
[----:B------:R-:W-:Y:S01]  /*17540*/  IMAD.IADD R2, R7, 0x1, -R2 ;  /* 0x0000000107027824 */ /* 0x000fe200078e0a02 */
[----:B------:R-:W-:Y:S01]  /*17550*/  LEA.HI R0, R6, R6, RZ, 0x1 ;  /* 0x0000000606007211 */ /* 0x000fe200078f08ff */
[----:B------:R-:W-:Y:S01]  /*17560*/  IMAD.U32 R19, RZ, RZ, UR11 ;  /* 0x0000000bff137e24 */ /* 0x000fe2000f8e00ff */
[----:B------:R-:W-:Y:S01]  /*17570*/  SHF.R.S32.HI R3, RZ, 0x1f, R3 ;  /* 0x0000001fff037819 */ /* 0x000fe20000011403 */
[----:B------:R-:W-:Y:S01]  /*17580*/  IMAD.U32 R11, RZ, RZ, UR4 ;  /* 0x00000004ff0b7e24 */ /* 0x000fe2000f8e00ff */
[----:B------:R-:W-:-:S02]  /*17590*/  LOP3.LUT R7, R0, 0x1ffffffe, RZ, 0xc0, !PT ;  /* 0x1ffffffe00077812 */ /* 0x000fc400078ec0ff */
[----:B------:R-:W-:Y:S02]  /*175a0*/  SHF.L.U32 R15, R0, 0x5, RZ ;  /* 0x00000005000f7819 */ /* 0x000fe400000006ff */
[----:B------:R-:W-:Y:S01]  /*175b0*/  SHF.R.S32.HI R0, RZ, 0x1f, R2 ;  /* 0x0000001fff007819 */ /* 0x000fe20000011402 */
[----:B------:R-:W-:Y:S01]  /*175c0*/  IMAD.IADD R6, R6, 0x1, -R7 ;  /* 0x0000000106067824 */ /* 0x000fe200078e0a07 */
[----:B------:R-:W-:Y:S02]  /*175d0*/  LEA.HI R7, R3, R10, RZ, 0x2 ;  /* 0x0000000a03077211 */ /* 0x000fe400078f10ff */
[----:B------:R-:W-:Y:S02]  /*175e0*/  LOP3.LUT R15, R15, 0xffffffc0, RZ, 0xc0, !PT ;  /* 0xffffffc00f0f7812 */ /* 0x000fe400078ec0ff */
[----:B------:R-:W-:Y:S02]  /*175f0*/  LOP3.LUT R7, R7, 0xffffffc, RZ, 0xc0, !PT ;  /* 0x0ffffffc07077812 */ /* 0x000fe400078ec0ff */
[----:B------:R-:W-:Y:S01]  /*17600*/  LEA.HI R0, R0, R2, RZ, 0x2 ;  /* 0x0000000200007211 */ /* 0x000fe200078f10ff */
[----:B------:R-:W-:Y:S01]  /*17610*/  IMAD R15, R6, 0x8, R15 ;  /* 0x00000008060f7824 */ /* 0x000fe200078e020f */
[----:B------:R-:W-:Y:S01]  /*17620*/  SHF.R.S32.HI R3, RZ, 0x1f, R20 ;  /* 0x0000001fff037819 */ /* 0x000fe20000011414 */
[----:B------:R-:W-:Y:S01]  /*17630*/  IMAD.IADD R10, R10, 0x1, -R7 ;  /* 0x000000010a0a7824 */ /* 0x000fe200078e0a07 */
[----:B------:R-:W-:-:S02]  /*17640*/  SHF.R.S32.HI R6, RZ, 0x2, R0 ;  /* 0x00000002ff067819 */ /* 0x000fc40000011400 */
[----:B------:R-:W-:Y:S01]  /*17650*/  MOV R18, UR10 ;  /* 0x0000000a00127c02 */ /* 0x000fe20008000f00 */
[C---:B------:R-:W-:Y:S01]  /*17660*/  IMAD R7, R3.reuse, c[0x0][0x4d8], RZ ;  /* 0x0001360003077a24 */ /* 0x040fe200078e02ff */
[----:B------:R-:W-:Y:S01]  /*17670*/  LEA R6, R10, R6, 0x4 ;  /* 0x000000060a067211 */ /* 0x000fe200078e20ff */
[----:B------:R-:W-:Y:S01]  /*17680*/  IMAD R3, R3, c[0x0][0x440], RZ ;  /* 0x0001100003037a24 */ /* 0x000fe200078e02ff */
[----:B------:R-:W-:Y:S01]  /*17690*/  SHF.R.S32.HI R14, RZ, 0x1f, R16 ;  /* 0x0000001fff0e7819 */ /* 0x000fe20000011410 */
[----:B------:R-:W-:Y:S01]  /*176a0*/  IMAD.MOV.U32 R10, RZ, RZ, R18 ;  /* 0x000000ffff0a7224 */ /* 0x000fe200078e0012 */
[----:B------:R-:W-:Y:S01]  /*176b0*/  IADD3 R15, R6, R15, RZ ;  /* 0x0000000f060f7210 */ /* 0x000fe20007ffe0ff */
[----:B------:R-:W-:Y:S01]  /*176c0*/  IMAD R7, R20, c[0x0][0x4dc], R7 ;  /* 0x0001370014077a24 */ /* 0x000fe200078e0207 */
[----:B------:R-:W-:Y:S01]  /*176d0*/  LOP3.LUT P1, RZ, R2, 0x3, RZ, 0xc0, !PT ;  /* 0x0000000302ff7812 */ /* 0x000fe2000782c0ff */
[----:B------:R-:W-:Y:S01]  /*176e0*/  IMAD R3, R20, c[0x0][0x444], R3 ;  /* 0x0001110014037a24 */ /* 0x000fe200078e0203 */
[----:B------:R-:W-:Y:S01]  /*176f0*/  LOP3.LUT R0, R0, 0x7ffffffc, RZ, 0xc0, !PT ;  /* 0x7ffffffc00007812 */ /* 0x000fe200078ec0ff */
[----:B----4-:R-:W-:-:S02]  /*17700*/  IMAD R15, R13, 0x80, R15 ;  /* 0x000000800d0f7824 */ /* 0x010fc400078e020f */
[----:B------:R-:W-:Y:S01]  /*17710*/  IMAD.WIDE.U32 R20, R20, c[0x0][0x440], R10 ;  /* 0x0001100014147a25 */ /* 0x000fe200078e000a */
[----:B------:R-:W-:-:S03]  /*17720*/  IADD3 R0, R2, -R0, RZ ;  /* 0x8000000002007210 */ /* 0x000fc60007ffe0ff */
[----:B------:R-:W-:-:S04]  /*17730*/  @P0 IMAD.HI.U32 R17, R15, c[0x0][0x4ec], RZ ;  /* 0x00013b000f110a27 */ /* 0x000fc800078e00ff */
[----:B------:R-:W-:-:S04]  /*17740*/  @P0 IMAD.HI.U32 R10, R15, c[0x0][0x4ec], RZ ;  /* 0x00013b000f0a0a27 */ /* 0x000fc800078e00ff */
[----:B------:R-:W-:Y:S01]  /*17750*/  IMAD.IADD R21, R21, 0x1, R3 ;  /* 0x0000000115157824 */ /* 0x000fe200078e0203 */
[----:B------:R-:W-:Y:S01]  /*17760*/  MOV R3, R15 ;  /* 0x0000000f00037202 */ /* 0x000fe20000000f00 */
[----:B------:R-:W-:Y:S01]  /*17770*/  IMAD.IADD R23, R23, 0x1, R7 ;  /* 0x0000000117177824 */ /* 0x000fe200078e0207 */
[----:B------:R-:W-:Y:S01]  /*17780*/  @P0 SHF.R.U32.HI R3, RZ, c[0x0][0x4f0], R17 ;  /* 0x00013c00ff030a19 */ /* 0x000fe20000011611 */
[----:B------:R-:W-:Y:S01]  /*17790*/  IMAD.MOV.U32 R7, RZ, RZ, R15 ;  /* 0x000000ffff077224 */ /* 0x000fe200078e000f */
[----:B------:R-:W-:Y:S01]  /*177a0*/  @P0 SHF.R.U32.HI R7, RZ, c[0x0][0x4f0], R10 ;  /* 0x00013c00ff070a19 */ /* 0x000fe2000001160a */
[C---:B------:R-:W-:Y:S02]  /*177b0*/  IMAD R11, R14.reuse, c[0x0][0x448], RZ ;  /* 0x000112000e0b7a24 */ /* 0x040fe400078e02ff */
[----:B------:R-:W-:Y:S01]  /*177c0*/  IMAD R10, R14, c[0x0][0x4e0], RZ ;  /* 0x000138000e0a7a24 */ /* 0x000fe200078e02ff */
[----:B------:R-:W-:Y:S01]  /*177d0*/  SHF.R.S32.HI R14, RZ, 0x1f, R7 ;  /* 0x0000001fff0e7819 */ /* 0x000fe20000011407 */
[----:B------:R-:W-:-:S02]  /*177e0*/  IMAD.MOV R18, RZ, RZ, -R3 ;  /* 0x000000ffff127224 */ /* 0x000fc400078e0a03 */
[C---:B------:R-:W-:Y:S02]  /*177f0*/  IMAD R11, R16.reuse, c[0x0][0x44c], R11 ;  /* 0x00011300100b7a24 */ /* 0x040fe400078e020b */
[----:B------:R-:W-:-:S04]  /*17800*/  IMAD.WIDE.U32 R20, R16, c[0x0][0x448], R20 ;  /* 0x0001120010147a25 */ /* 0x000fc800078e0014 */
[C---:B------:R-:W-:Y:S01]  /*17810*/  IMAD R10, R16.reuse, c[0x0][0x4e4], R10 ;  /* 0x00013900100a7a24 */ /* 0x040fe200078e020a */
[----:B------:R-:W-:Y:S01]  /*17820*/  IADD3 R21, R21, R11, RZ ;  /* 0x0000000b15157210 */ /* 0x000fe20007ffe0ff */
[----:B------:R-:W-:Y:S01]  /*17830*/  IMAD.WIDE.U32 R16, R16, c[0x0][0x4e0], R22 ;  /* 0x0001380010107a25 */ /* 0x000fe200078e0016 */
[----:B------:R-:W-:-:S03]  /*17840*/  SHF.R.S32.HI R11, RZ, 0x1f, R3 ;  /* 0x0000001fff0b7819 */ /* 0x000fc60000011403 */
[----:B------:R-:W-:Y:S01]  /*17850*/  IMAD R18, R18, c[0x0][0x4e8], R15 ;  /* 0x00013a0012127a24 */ /* 0x000fe200078e020f */
[----:B------:R-:W-:Y:S01]  /*17860*/  IADD3 R16, P0, R3, R16, RZ ;  /* 0x0000001003107210 */ /* 0x000fe20007f1e0ff */
[----:B------:R-:W-:Y:S02]  /*17870*/  IMAD R14, R14, c[0x0][0x430], RZ ;  /* 0x00010c000e0e7a24 */ /* 0x000fe400078e02ff */
[----:B------:R-:W-:Y:S01]  /*17880*/  IMAD R13, R13, 0x80, R6 ;  /* 0x000000800d0d7824 */ /* 0x000fe200078e0206 */
[----:B------:R-:W-:Y:S01]  /*17890*/  SHF.R.S32.HI R3, RZ, 0x1f, R18 ;  /* 0x0000001fff037819 */ /* 0x000fe20000011412 */
[----:B------:R-:W-:Y:S01]  /*178a0*/  IMAD R14, R7, c[0x0][0x434], R14 ;  /* 0x00010d00070e7a24 */ /* 0x000fe200078e020e */
[----:B------:R-:W-:Y:S01]  /*178b0*/  IADD3.X R17, R11, R17, R10, P0, !PT ;  /* 0x000000110b117210 */ /* 0x000fe200007fe40a */
[----:B------:R-:W-:Y:S01]  /*178c0*/  IMAD.WIDE.U32 R10, R7, c[0x0][0x430], R20 ;  /* 0x00010c00070a7a25 */ /* 0x000fe200078e0014 */
[----:B------:R-:W-:-:S03]  /*178d0*/  ISETP.GE.OR P4, PT, R13, R12, P1 ;  /* 0x0000000c0d00720c */ /* 0x000fc60000f86670 */
[----:B------:R-:W-:Y:S02]  /*178e0*/  IMAD R3, R3, c[0x0][0x4c8], RZ ;  /* 0x0001320003037a24 */ /* 0x000fe400078e02ff */
[----:B------:R-:W-:Y:S02]  /*178f0*/  IMAD.MOV R7, RZ, RZ, -R7 ;  /* 0x000000ffff077224 */ /* 0x000fe400078e0a07 */
[----:B------:R-:W-:-:S04]  /*17900*/  IMAD.WIDE.U32 R16, R18, c[0x0][0x4c8], R16 ;  /* 0x0001320012107a25 */ /* 0x000fc800078e0010 */
[----:B------:R-:W-:Y:S02]  /*17910*/  IMAD R3, R18, c[0x0][0x4cc], R3 ;  /* 0x0001330012037a24 */ /* 0x000fe400078e0203 */
[----:B------:R-:W-:Y:S02]  /*17920*/  IMAD R7, R7, c[0x0][0x4e8], R15 ;  /* 0x00013a0007077a24 */ /* 0x000fe400078e020f */
[----:B------:R-:W-:Y:S01]  /*17930*/  IMAD.IADD R11, R11, 0x1, R14 ;  /* 0x000000010b0b7824 */ /* 0x000fe200078e020e */
[----:B------:R-:W-:Y:S01]  /*17940*/  LEA R14, P0, R16, c[0x0][0x4a8], 0x2 ;  /* 0x00012a00100e7a11 */ /* 0x000fe200078010ff */
[----:B------:R-:W-:Y:S01]  /*17950*/  IMAD.SHL.U32 R0, R0, 0x2, RZ ;  /* 0x0000000200007824 */ /* 0x000fe200078e00ff */
[----:B------:R-:W-:Y:S01]  /*17960*/  IADD3 R15, R17, R3, RZ ;  /* 0x00000003110f7210 */ /* 0x000fe20007ffe0ff */
[----:B------:R-:W-:Y:S01]  /*17970*/  IMAD.WIDE.U32 R22, R7, c[0x0][0x428], R10 ;  /* 0x00010a0007167a25 */ /* 0x000fe200078e000a */
[----:B------:R-:W-:Y:S01]  /*17980*/  SHF.R.S32.HI R3, RZ, 0x1f, R7 ;  /* 0x0000001fff037819 */ /* 0x000fe20000011407 */
[----:B------:R-:W-:Y:S01]  /*17990*/  SHFL.IDX PT, R20, R14, RZ, 0x1c1f ;  /* 0x001c1fff0e147589 */ /* 0x000fe200000e0000 */
[----:B------:R-:W-:-:S02]  /*179a0*/  LEA.HI.X R6, R16, c[0x0][0x4ac], R15, 0x2, P0 ;  /* 0x00012b0010067a11 */ /* 0x000fc400000f140f */
[----:B------:R-:W-:Y:S01]  /*179b0*/  IADD3 R11, R13, 0x8, RZ ;  /* 0x000000080d0b7810 */ /* 0x000fe20007ffe0ff */
[----:B------:R-:W-:Y:S01]  /*179c0*/  SHFL.IDX PT, R18, R14, 0x1, 0x1c1f ;  /* 0x003c1f000e127f89 */ /* 0x000fe200000e0000 */
[----:B------:R-:W-:Y:S01]  /*179d0*/  IMAD R3, R3, c[0x0][0x428], RZ ;  /* 0x00010a0003037a24 */ /* 0x000fe200078e02ff */
[----:B------:R-:W-:Y:S02]  /*179e0*/  IADD3 R10, R13, 0x40, RZ ;  /* 0x000000400d0a7810 */ /* 0x000fe40007ffe0ff */
[----:B------:R-:W1:Y:S01]  /*179f0*/  SHFL.IDX PT, R21, R6, RZ, 0x1c1f ;  /* 0x001c1fff06157589 */ /* 0x000e6200000e0000 */
[----:B------:R-:W-:Y:S01]  /*17a00*/  IMAD R3, R7, c[0x0][0x42c], R3 ;  /* 0x00010b0007037a24 */ /* 0x000fe200078e0203 */
[----:B------:R-:W-:Y:S02]  /*17a10*/  IADD3 R7, R13, 0x48, RZ ;  /* 0x000000480d077810 */ /* 0x000fe40007ffe0ff */
[----:B------:R-:W2:Y:S01]  /*17a20*/  SHFL.IDX PT, R19, R6, 0x1, 0x1c1f ;  /* 0x003c1f0006137f89 */ /* 0x000ea200000e0000 */
[-C--:B------:R-:W-:Y:S01]  /*17a30*/  ISETP.GE.OR P3, PT, R11, R12.reuse, P1 ;  /* 0x0000000c0b00720c */ /* 0x080fe20000f66670 */
[----:B------:R-:W-:Y:S01]  /*17a40*/  IMAD.IADD R3, R23, 0x1, R3 ;  /* 0x0000000117037824 */ /* 0x000fe200078e0203 */
[-C--:B------:R-:W-:Y:S01]  /*17a50*/  ISETP.GE.OR P2, PT, R10, R12.reuse, P1 ;  /* 0x0000000c0a00720c */ /* 0x080fe20000f46670 */
[----:B------:R-:W-:Y:S01]  /*17a60*/  SHFL.IDX PT, R16, R14, 0x2, 0x1c1f ;  /* 0x005c1f000e107f89 */ /* 0x000fe200000e0000 */
[----:B------:R-:W-:-:S02]  /*17a70*/  ISETP.GE.OR P1, PT, R7, R12, P1 ;  /* 0x0000000c0700720c */ /* 0x000fc40000f26670 */
[-C--:B------:R-:W-:Y:S01]  /*17a80*/  ISETP.GE.AND P5, PT, R10, R12.reuse, PT ;  /* 0x0000000c0a00720c */ /* 0x080fe20003fa6270 */
[----:B------:R-:W3:Y:S01]  /*17a90*/  SHFL.IDX PT, R17, R6, 0x2, 0x1c1f ;  /* 0x005c1f0006117f89 */ /* 0x000ee200000e0000 */
[----:B------:R-:W-:-:S03]  /*17aa0*/  ISETP.GE.AND P6, PT, R7, R12, PT ;  /* 0x0000000c0700720c */ /* 0x000fc60003fc6270 */
[----:B------:R-:W-:Y:S04]  /*17ab0*/  SHFL.IDX PT, R14, R14, 0x3, 0x1c1f ;  /* 0x007c1f000e0e7f89 */ /* 0x000fe800000e0000 */
[----:B------:R4:W4:Y:S04]  /*17ac0*/  SHFL.IDX PT, R15, R6, 0x3, 0x1c1f ;  /* 0x007c1f00060f7f89 */ /* 0x00092800000e0000 */
[----:B-1----:R1:W-:Y:S04]  /*17ad0*/  @!P4 ST.E [R20.64], R4 ;  /* 0x000000041400c985 */ /* 0x0023e8000c101910 */
[----:B--2---:R1:W-:Y:S04]  /*17ae0*/  @!P3 ST.E [R18.64], R5 ;  /* 0x000000051200b985 */ /* 0x0043e8000c101910 */
[----:B---3--:R1:W-:Y:S01]  /*17af0*/  @!P2 ST.E [R16.64], R8 ;  /* 0x000000081000a985 */ /* 0x0083e2000c101910 */
[----:B----4-:R-:W-:-:S03]  /*17b00*/  LEA R6, P0, R22, c[0x0][0x400], 0x2 ;  /* 0x0001000016067a11 */ /* 0x010fc600078010ff */
[----:B------:R1:W-:Y:S01]  /*17b10*/  @!P1 ST.E [R14.64], R9 ;  /* 0x000000090e009985 */ /* 0x0003e2000c101910 */
[-C--:B------:R-:W-:Y:S02]  /*17b20*/  ISETP.GE.AND P1, PT, R13, R12.reuse, PT ;  /* 0x0000000c0d00720c */ /* 0x080fe40003f26270 */
[----:B------:R-:W-:Y:S01]  /*17b30*/  LEA.HI.X R3, R22, c[0x0][0x404], R3, 0x2, P0 ;  /* 0x0001010016037a11 */ /* 0x000fe200000f1403 */
[----:B------:R1:W2:Y:S01]  /*17b40*/  SHFL.IDX PT, R20, R6, RZ, 0x1c1f ;  /* 0x001c1fff06147589 */ /* 0x0002a200000e0000 */
[----:B------:R-:W-:-:S03]  /*17b50*/  ISETP.GE.AND P0, PT, R11, R12, PT ;  /* 0x0000000c0b00720c */ /* 0x000fc60003f06270 */
[----:B------:R1:W3:Y:S06]  /*17b60*/  SHFL.IDX PT, R21, R3, RZ, 0x1c1f ;  /* 0x001c1fff03157589 */ /* 0x0002ec00000e0000 */
[----:B------:R-:W-:Y:S05]  /*17b70*/  @P1 BRA `(.L_x_567) ;  /* 0x000002d000001947 */ /* 0x000fea0003800000 */
[C---:B-1----:R-:W-:Y:S02]  /*17b80*/  IADD3 R5, R0.reuse, 0x8, RZ ;  /* 0x0000000800057810 */ /* 0x042fe40007ffe0ff */
[----:B------:R-:W-:Y:S02]  /*17b90*/  IADD3 R4, R0, 0x10, RZ ;  /* 0x0000001000047810 */ /* 0x000fe40007ffe0ff */
[----:B------:R-:W-:-:S02]  /*17ba0*/  ISETP.GE.AND P3, PT, R5, c[0x0][0x3c8], PT ;  /* 0x0000f20005007a0c */ /* 0x000fc40003f66270 */
[----:B------:R-:W-:Y:S02]  /*17bb0*/  IADD3 R2, R0, 0x18, RZ ;  /* 0x0000001800027810 */ /* 0x000fe40007ffe0ff */
[----:B------:R-:W-:Y:S02]  /*17bc0*/  ISETP.GE.AND P2, PT, R4, c[0x0][0x3c8], PT ;  /* 0x0000f20004007a0c */ /* 0x000fe40003f46270 */
[----:B------:R-:W-:Y:S02]  /*17bd0*/  ISETP.GE.AND P1, PT, R2, c[0x0][0x3c8], PT ;  /* 0x0000f20002007a0c */ /* 0x000fe40003f26270 */
[C---:B------:R-:W-:Y:S02]  /*17be0*/  ISETP.GE.AND P4, PT, R0.reuse, c[0x0][0x3c8], PT ;  /* 0x0000f20000007a0c */ /* 0x040fe40003f86270 */
[----:B------:R-:W-:-:S03]  /*17bf0*/  IADD3 R7, R0, 0x30, RZ ;  /* 0x0000003000077810 */ /* 0x000fc60007ffe0ff */
[----:B------:R-:W-:-:S04]  /*17c00*/  @!P3 LEA.HI R5, R5, R5, RZ, 0x1 ;  /* 0x000000050505b211 */ /* 0x000fc800078f08ff */
[----:B------:R-:W-:Y:S02]  /*17c10*/  @!P2 LEA.HI R4, R4, R4, RZ, 0x1 ;  /* 0x000000040404a211 */ /* 0x000fe400078f08ff */
[----:B------:R-:W-:Y:S02]  /*17c20*/  @!P3 LOP3.LUT R5, R5, 0xfffffffe, RZ, 0xc0, !PT ;  /* 0xfffffffe0505b812 */ /* 0x000fe400078ec0ff */
[----:B------:R-:W-:Y:S01]  /*17c30*/  @!P1 LEA.HI R2, R2, R2, RZ, 0x1 ;  /* 0x0000000202029211 */ /* 0x000fe200078f08ff */
[--C-:B--23--:R-:W-:Y:S01]  /*17c40*/  @!P4 IMAD.WIDE R8, R0, 0x4, R20.reuse ;  /* 0x000000040008c825 */ /* 0x10cfe200078e0214 */
[----:B------:R-:W-:Y:S02]  /*17c50*/  @!P2 LOP3.LUT R4, R4, 0xfffffffe, RZ, 0xc0, !PT ;  /* 0xfffffffe0404a812 */ /* 0x000fe400078ec0ff */
[----:B------:R-:W-:Y:S01]  /*17c60*/  @!P1 LOP3.LUT R2, R2, 0xfffffffe, RZ, 0xc0, !PT ;  /* 0xfffffffe02029812 */ /* 0x000fe200078ec0ff */
[--C-:B------:R-:W-:Y:S01]  /*17c70*/  @!P3 IMAD.WIDE R10, R5, 0x4, R20.reuse ;  /* 0x00000004050ab825 */ /* 0x100fe200078e0214 */
[----:B------:R1:W-:Y:S03]  /*17c80*/  @!P4 ST.E.64 [R8.64], R160 ;  /* 0x000000a00800c985 */ /* 0x0003e6000c101b10 */
[----:B------:R-:W-:Y:S01]  /*17c90*/  @!P2 IMAD.WIDE R4, R4, 0x4, R20 ;  /* 0x000000040404a825 */ /* 0x000fe200078e0214 */
[----:B------:R-:W-:Y:S04]  /*17ca0*/  @!P3 ST.E.64 [R10.64], R148 ;  /* 0x000000940a00b985 */ /* 0x000fe8000c101b10 */
[----:B------:R2:W-:Y:S01]  /*17cb0*/  @!P2 ST.E.64 [R4.64], R144 ;  /* 0x000000900400a985 */ /* 0x0005e2000c101b10 */
[----:B------:R-:W-:-:S13]  /*17cc0*/  ISETP.GE.AND P2, PT, R7, c[0x0][0x3c8], PT ;  /* 0x0000f20007007a0c */ /* 0x000fda0003f46270 */
[----:B------:R-:W-:-:S04]  /*17cd0*/  @!P2 LEA.HI R7, R7, R7, RZ, 0x1 ;  /* 0x000000070707a211 */ /* 0x000fc800078f08ff */
[----:B------:R-:W-:Y:S01]  /*17ce0*/  @!P2 LOP3.LUT R7, R7, 0xfffffffe, RZ, 0xc0, !PT ;  /* 0xfffffffe0707a812 */ /* 0x000fe200078ec0ff */
[----:B-1----:R-:W-:Y:S01]  /*17cf0*/  @!P1 IMAD.WIDE R8, R2, 0x4, R20 ;  /* 0x0000000402089825 */ /* 0x002fe200078e0214 */
[----:B------:R-:W-:-:S03]  /*17d00*/  IADD3 R2, R0, 0x20, RZ ;  /* 0x0000002000027810 */ /* 0x000fc60007ffe0ff */
[----:B------:R-:W-:Y:S01]  /*17d10*/  @!P2 IMAD.WIDE R12, R7, 0x4, R20 ;  /* 0x00000004070ca825 */ /* 0x000fe200078e0214 */
[----:B------:R-:W-:Y:S01]  /*17d20*/  ISETP.GE.AND P4, PT, R2, c[0x0][0x3c8], PT ;  /* 0x0000f20002007a0c */ /* 0x000fe20003f86270 */
[----:B------:R1:W-:Y:S01]  /*17d30*/  @!P1 ST.E.64 [R8.64], R100 ;  /* 0x0000006408009985 */ /* 0x0003e2000c101b10 */
[C---:B--2---:R-:W-:Y:S02]  /*17d40*/  IADD3 R4, R0.reuse, 0x28, RZ ;  /* 0x0000002800047810 */ /* 0x044fe40007ffe0ff */
[----:B------:R-:W-:Y:S02]  /*17d50*/  IADD3 R5, R0, 0x38, RZ ;  /* 0x0000003800057810 */ /* 0x000fe40007ffe0ff */
[----:B------:R-:W-:Y:S02]  /*17d60*/  ISETP.GE.AND P3, PT, R4, c[0x0][0x3c8], PT ;  /* 0x0000f20004007a0c */ /* 0x000fe40003f66270 */
[----:B------:R-:W-:-:S05]  /*17d70*/  ISETP.GE.AND P1, PT, R5, c[0x0][0x3c8], PT ;  /* 0x0000f20005007a0c */ /* 0x000fca0003f26270 */
[----:B------:R-:W-:-:S04]  /*17d80*/  @!P4 LEA.HI R2, R2, R2, RZ, 0x1 ;  /* 0x000000020202c211 */ /* 0x000fc800078f08ff */
[----:B------:R-:W-:Y:S02]  /*17d90*/  @!P4 LOP3.LUT R2, R2, 0xfffffffe, RZ, 0xc0, !PT ;  /* 0xfffffffe0202c812 */ /* 0x000fe400078ec0ff */
[----:B------:R-:W-:Y:S02]  /*17da0*/  @!P3 LEA.HI R4, R4, R4, RZ, 0x1 ;  /* 0x000000040404b211 */ /* 0x000fe400078f08ff */
[----:B------:R-:W-:Y:S02]  /*17db0*/  @!P1 LEA.HI R5, R5, R5, RZ, 0x1 ;  /* 0x0000000505059211 */ /* 0x000fe400078f08ff */
[----:B------:R-:W-:Y:S02]  /*17dc0*/  @!P3 LOP3.LUT R4, R4, 0xfffffffe, RZ, 0xc0, !PT ;  /* 0xfffffffe0404b812 */ /* 0x000fe400078ec0ff */
[----:B------:R-:W-:-:S03]  /*17dd0*/  @!P1 LOP3.LUT R5, R5, 0xfffffffe, RZ, 0xc0, !PT ;  /* 0xfffffffe05059812 */ /* 0x000fc600078ec0ff */
[----:B------:R-:W-:-:S04]  /*17de0*/  @!P3 IMAD.WIDE R10, R4, 0x4, R20 ;  /* 0x00000004040ab825 */ /* 0x000fc800078e0214 */
[----:B-1----:R-:W-:-:S04]  /*17df0*/  @!P4 IMAD.WIDE R8, R2, 0x4, R20 ;  /* 0x000000040208c825 */ /* 0x002fc800078e0214 */
[----:B------:R-:W-:Y:S01]  /*17e00*/  @!P1 IMAD.WIDE R20, R5, 0x4, R20 ;  /* 0x0000000405149825 */ /* 0x000fe200078e0214 */
[----:B------:R1:W-:Y:S04]  /*17e10*/  @!P4 ST.E.64 [R8.64], R132 ;  /* 0x000000840800c985 */ /* 0x0003e8000c101b10 */
[----:B------:R1:W-:Y:S04]  /*17e20*/  @!P3 ST.E.64 [R10.64], R112 ;  /* 0x000000700a00b985 */ /* 0x0003e8000c101b10 */
[----:B------:R1:W-:Y:S04]  /*17e30*/  @!P2 ST.E.64 [R12.64], R128 ;  /* 0x000000800c00a985 */ /* 0x0003e8000c101b10 */
[----:B------:R1:W-:Y:S02]  /*17e40*/  @!P1 ST.E.64 [R20.64], R124 ;  /* 0x0000007c14009985 */ /* 0x0003e4000c101b10 */
.L_x_567:
[----:B------:R-:W-:Y:S05]  /*17e50*/  BSYNC B0 ;  /* 0x0000000000007941 */ /* 0x000fea0003800000 */
.L_x_566:
[----:B-1----:R1:W4:Y:S01]  /*17e60*/  SHFL.IDX PT, R9, R3, 0x1, 0x1c1f ;  /* 0x003c1f0003097f89 */ /* 0x00232200000e0000 */
[----:B------:R-:W-:Y:S03]  /*17e70*/  BSSY B0, `(.L_x_568) ;  /* 0x0000030000007945 */ /* 0x000fe60003800000 */
[----:B------:R1:W3:Y:S01]  /*17e80*/  SHFL.IDX PT, R8, R6, 0x1, 0x1c1f ;  /* 0x003c1f0006087f89 */ /* 0x0002e200000e0000 */
[----:B------:R-:W-:Y:S05]  /*17e90*/  @P0 BRA `(.L_x_569) ;  /* 0x000002d000000947 */ /* 0x000fea0003800000 */
[C---:B------:R-:W-:Y:S02]  /*17ea0*/  IADD3 R4, R0.reuse, 0x8, RZ ;  /* 0x0000000800047810 */ /* 0x040fe40007ffe0ff */
[----:B------:R-:W-:-:S02]  /*17eb0*/  IADD3 R2, R0, 0x10, RZ ;  /* 0x0000001000027810 */ /* 0x000fc40007ffe0ff */
[----:B------:R-:W-:Y:S02]  /*17ec0*/  ISETP.GE.AND P1, PT, R4, c[0x0][0x3c8], PT ;  /* 0x0000f20004007a0c */ /* 0x000fe40003f26270 */
[----:B------:R-:W-:Y:S02]  /*17ed0*/  ISETP.GE.AND P0, PT, R2, c[0x0][0x3c8], PT ;  /* 0x0000f20002007a0c */ /* 0x000fe40003f06270 */
[C---:B------:R-:W-:Y:S02]  /*17ee0*/  ISETP.GE.AND P2, PT, R0.reuse, c[0x0][0x3c8], PT ;  /* 0x0000f20000007a0c */ /* 0x040fe40003f46270 */
[----:B------:R-:W-:-:S07]  /*17ef0*/  IADD3 R7, R0, 0x30, RZ ;  /* 0x0000003000077810 */ /* 0x000fce0007ffe0ff */
[----:B------:R-:W-:Y:S02]  /*17f00*/  @!P1 LEA.HI R4, R4, R4, RZ, 0x1 ;  /* 0x0000000404049211 */ /* 0x000fe400078f08ff */
[----:B------:R-:W-:Y:S02]  /*17f10*/  @!P0 LEA.HI R2, R2, R2, RZ, 0x1 ;  /* 0x0000000202028211 */ /* 0x000fe400078f08ff */
[----:B------:R-:W-:Y:S01]  /*17f20*/  @!P1 LOP3.LUT R4, R4, 0xfffffffe, RZ, 0xc0, !PT ;  /* 0xfffffffe04049812 */ /* 0x000fe200078ec0ff */
[----:B---34-:R-:W-:Y:S01]  /*17f30*/  @!P2 IMAD.WIDE R10, R0, 0x4, R8 ;  /* 0x00000004000aa825 */ /* 0x018fe200078e0208 */
[----:B------:R-:W-:-:S03]  /*17f40*/  @!P0 LOP3.LUT R2, R2, 0xfffffffe, RZ, 0xc0, !PT ;  /* 0xfffffffe02028812 */ /* 0x000fc600078ec0ff */
[--C-:B------:R-:W-:Y:S01]  /*17f50*/  @!P1 IMAD.WIDE R4, R4, 0x4, R8.reuse ;  /* 0x0000000404049825 */ /* 0x100fe200078e0208 */
[----:B------:R3:W-:Y:S03]  /*17f60*/  @!P2 ST.E.64 [R10.64], R162 ;  /* 0x000000a20a00a985 */ /* 0x0007e6000c101b10 */
[----:B------:R-:W-:Y:S01]  /*17f70*/  @!P0 IMAD.WIDE R12, R2, 0x4, R8 ;  /* 0x00000004020c8825 */ /* 0x000fe200078e0208 */
[----:B------:R-:W-:Y:S01]  /*17f80*/  IADD3 R2, R0, 0x18, RZ ;  /* 0x0000001800027810 */ /* 0x000fe20007ffe0ff */
[----:B------:R4:W-:Y:S01]  /*17f90*/  @!P1 ST.E.64 [R4.64], R150 ;  /* 0x0000009604009985 */ /* 0x0009e2000c101b10 */
[C---:B------:R-:W-:Y:S02]  /*17fa0*/  ISETP.GE.AND P1, PT, R7.reuse, c[0x0][0x3c8], PT ;  /* 0x0000f20007007a0c */ /* 0x040fe40003f26270 */
[----:B------:R-:W-:Y:S01]  /*17fb0*/  ISETP.GE.AND P4, PT, R2, c[0x0][0x3c8], PT ;  /* 0x0000f20002007a0c */ /* 0x000fe20003f86270 */
[----:B------:R1:W-:Y:S10]  /*17fc0*/  @!P0 ST.E.64 [R12.64], R146 ;  /* 0x000000920c008985 */ /* 0x0003f4000c101b10 */
[----:B------:R-:W-:-:S02]  /*17fd0*/  @!P1 LEA.HI R7, R7, R7, RZ, 0x1 ;  /* 0x0000000707079211 */ /* 0x000fc400078f08ff */
[----:B------:R-:W-:Y:S02]  /*17fe0*/  @!P4 LEA.HI R2, R2, R2, RZ, 0x1 ;  /* 0x000000020202c211 */ /* 0x000fe400078f08ff */
[----:B------:R-:W-:Y:S02]  /*17ff0*/  @!P1 LOP3.LUT R7, R7, 0xfffffffe, RZ, 0xc0, !PT ;  /* 0xfffffffe07079812 */ /* 0x000fe400078ec0ff */
[----:B------:R-:W-:-:S03]  /*18000*/  @!P4 LOP3.LUT R2, R2, 0xfffffffe, RZ, 0xc0, !PT ;  /* 0xfffffffe0202c812 */ /* 0x000fc600078ec0ff */
[----:B------:R-:W-:Y:S01]  /*18010*/  @!P1 IMAD.WIDE R16, R7, 0x4, R8 ;  /* 0x0000000407109825 */ /* 0x000fe200078e0208 */
[----:B---3--:R-:W-:-:S04]  /*18020*/  IADD3 R10, R0, 0x28, RZ ;  /* 0x00000028000a7810 */ /* 0x008fc80007ffe0ff */
[----:B------:R-:W-:Y:S02]  /*18030*/  ISETP.GE.AND P2, PT, R10, c[0x0][0x3c8], PT ;  /* 0x0000f2000a007a0c */ /* 0x000fe40003f46270 */
[C---:B----4-:R-:W-:Y:S02]  /*18040*/  IADD3 R4, R0.reuse, 0x20, RZ ;  /* 0x0000002000047810 */ /* 0x050fe40007ffe0ff */
[----:B------:R-:W-:Y:S01]  /*18050*/  IADD3 R5, R0, 0x38, RZ ;  /* 0x0000003800057810 */ /* 0x000fe20007ffe0ff */
[----:B-1----:R-:W-:Y:S01]  /*18060*/  @!P4 IMAD.WIDE R12, R2, 0x4, R8 ;  /* 0x00000004020cc825 */ /* 0x002fe200078e0208 */
[----:B------:R-:W-:Y:S02]  /*18070*/  ISETP.GE.AND P3, PT, R4, c[0x0][0x3c8], PT ;  /* 0x0000f20004007a0c */ /* 0x000fe40003f66270 */
[----:B------:R-:W-:Y:S02]  /*18080*/  ISETP.GE.AND P0, PT, R5, c[0x0][0x3c8], PT ;  /* 0x0000f20005007a0c */ /* 0x000fe40003f06270 */
[----:B------:R1:W-:Y:S03]  /*18090*/  @!P4 ST.E.64 [R12.64], R102 ;  /* 0x000000660c00c985 */ /* 0x0003e6000c101b10 */
[----:B------:R-:W-:-:S04]  /*180a0*/  @!P2 LEA.HI R10, R10, R10, RZ, 0x1 ;  /* 0x0000000a0a0aa211 */ /* 0x000fc800078f08ff */
[----:B------:R-:W-:Y:S02]  /*180b0*/  @!P2 LOP3.LUT R10, R10, 0xfffffffe, RZ, 0xc0, !PT ;  /* 0xfffffffe0a0aa812 */ /* 0x000fe400078ec0ff */
[----:B------:R-:W-:Y:S02]  /*180c0*/  @!P3 LEA.HI R4, R4, R4, RZ, 0x1 ;  /* 0x000000040404b211 */ /* 0x000fe400078f08ff */
[----:B------:R-:W-:Y:S01]  /*180d0*/  @!P0 LEA.HI R5, R5, R5, RZ, 0x1 ;  /* 0x0000000505058211 */ /* 0x000fe200078f08ff */
[----:B------:R-:W-:Y:S01]  /*180e0*/  @!P2 IMAD.WIDE R10, R10, 0x4, R8 ;  /* 0x000000040a0aa825 */ /* 0x000fe200078e0208 */
[----:B------:R-:W-:Y:S02]  /*180f0*/  @!P3 LOP3.LUT R4, R4, 0xfffffffe, RZ, 0xc0, !PT ;  /* 0xfffffffe0404b812 */ /* 0x000fe400078ec0ff */
[----:B------:R-:W-:-:S03]  /*18100*/  @!P0 LOP3.LUT R5, R5, 0xfffffffe, RZ, 0xc0, !PT ;  /* 0xfffffffe05058812 */ /* 0x000fc600078ec0ff */
[----:B------:R-:W-:-:S04]  /*18110*/  @!P3 IMAD.WIDE R14, R4, 0x4, R8 ;  /* 0x00000004040eb825 */ /* 0x000fc800078e0208 */
[----:B------:R-:W-:Y:S01]  /*18120*/  @!P0 IMAD.WIDE R8, R5, 0x4, R8 ;  /* 0x0000000405088825 */ /* 0x000fe200078e0208 */
[----:B------:R1:W-:Y:S04]  /*18130*/  @!P3 ST.E.64 [R14.64], R134 ;  /* 0x000000860e00b985 */ /* 0x0003e8000c101b10 */
[----:B------:R1:W-:Y:S04]  /*18140*/  @!P2 ST.E.64 [R10.64], R114 ;  /* 0x000000720a00a985 */ /* 0x0003e8000c101b10 */
[----:B------:R1:W-:Y:S04]  /*18150*/  @!P1 ST.E.64 [R16.64], R130 ;  /* 0x0000008210009985 */ /* 0x0003e8000c101b10 */
[----:B------:R1:W-:Y:S02]  /*18160*/  @!P0 ST.E.64 [R8.64], R126 ;  /* 0x0000007e08008985 */ /* 0x0003e4000c101b10 */
.L_x_569:
[----:B------:R-:W-:Y:S05]  /*18170*/  BSYNC B0 ;  /* 0x0000000000007941 */ /* 0x000fea0003800000 */
.L_x_568:
[----:B------:R1:W4:Y:S01]  /*18180*/  SHFL.IDX PT, R5, R3, 0x2, 0x1c1f ;  /* 0x005c1f0003057f89 */ /* 0x00032200000e0000 */
[----:B------:R-:W-:Y:S03]  /*18190*/  BSSY B0, `(.L_x_570) ;  /* 0x0000030000007945 */ /* 0x000fe60003800000 */
[----:B------:R1:W3:Y:S01]  /*181a0*/  SHFL.IDX PT, R4, R6, 0x2, 0x1c1f ;  /* 0x005c1f0006047f89 */ /* 0x0002e200000e0000 */
[----:B------:R-:W-:Y:S05]  /*181b0*/  @P5 BRA `(.L_x_571) ;  /* 0x000002d000005947 */ /* 0x000fea0003800000 */
[C---:B------:R-:W-:Y:S02]  /*181c0*/  IADD3 R2, R0.reuse, 0x8, RZ ;  /* 0x0000000800027810 */ /* 0x040fe40007ffe0ff */
[----:B------:R-:W-:-:S02]  /*181d0*/  ISETP.GE.AND P1, PT, R0, c[0x0][0x3c8], PT ;  /* 0x0000f20000007a0c */ /* 0x000fc40003f26270 */
[----:B------:R-:W-:Y:S02]  /*181e0*/  ISETP.GE.AND P0, PT, R2, c[0x0][0x3c8], PT ;  /* 0x0000f20002007a0c */ /* 0x000fe40003f06270 */
[----:B------:R-:W-:-:S04]  /*181f0*/  IADD3 R7, R0, 0x18, RZ ;  /* 0x0000001800077810 */ /* 0x000fc80007ffe0ff */
[----:B------:R-:W-:-:S05]  /*18200*/  ISETP.GE.AND P4, PT, R7, c[0x0][0x3c8], PT ;  /* 0x0000f20007007a0c */ /* 0x000fca0003f86270 */
[----:B-1-34-:R-:W-:Y:S02]  /*18210*/  @!P1 IMAD.WIDE R8, R0, 0x4, R4 ;  /* 0x0000000400089825 */ /* 0x01afe400078e0204 */
[----:B------:R-:W-:-:S03]  /*18220*/  @!P0 LEA.HI R2, R2, R2, RZ, 0x1 ;  /* 0x0000000202028211 */ /* 0x000fc600078f08ff */
[----:B------:R1:W-:Y:S01]  /*18230*/  @!P1 ST.E.64 [R8.64], R156 ;  /* 0x0000009c08009985 */ /* 0x0003e2000c101b10 */
[----:B------:R-:W-:Y:S02]  /*18240*/  @!P0 LOP3.LUT R2, R2, 0xfffffffe, RZ, 0xc0, !PT ;  /* 0xfffffffe02028812 */ /* 0x000fe400078ec0ff */
[----:B------:R-:W-:-:S03]  /*18250*/  @!P4 LEA.HI R7, R7, R7, RZ, 0x1 ;  /* 0x000000070707c211 */ /* 0x000fc600078f08ff */
[--C-:B------:R-:W-:Y:S01]  /*18260*/  @!P0 IMAD.WIDE R10, R2, 0x4, R4.reuse ;  /* 0x00000004020a8825 */ /* 0x100fe200078e0204 */
[----:B------:R-:W-:Y:S02]  /*18270*/  IADD3 R2, R0, 0x10, RZ ;  /* 0x0000001000027810 */ /* 0x000fe40007ffe0ff */
[----:B------:R-:W-:Y:S02]  /*18280*/  @!P4 LOP3.LUT R7, R7, 0xfffffffe, RZ, 0xc0, !PT ;  /* 0xfffffffe0707c812 */ /* 0x000fe400078ec0ff */
[----:B------:R3:W-:Y:S01]  /*18290*/  @!P0 ST.E.64 [R10.64], R152 ;  /* 0x000000980a008985 */ /* 0x0007e2000c101b10 */
[----:B------:R-:W-:Y:S02]  /*182a0*/  ISETP.GE.AND P5, PT, R2, c[0x0][0x3c8], PT ;  /* 0x0000f20002007a0c */ /* 0x000fe40003fa6270 */
[----:B------:R-:W-:-:S11]  /*182b0*/  @!P4 IMAD.WIDE R14, R7, 0x4, R4 ;  /* 0x00000004070ec825 */ /* 0x000fd600078e0204 */
[----:B------:R-:W-:Y:S02]  /*182c0*/  @!P5 LEA.HI R2, R2, R2, RZ, 0x1 ;  /* 0x000000020202d211 */ /* 0x000fe400078f08ff */
[C---:B-1----:R-:W-:Y:S02]  /*182d0*/  IADD3 R9, R0.reuse, 0x30, RZ ;  /* 0x0000003000097810 */ /* 0x042fe40007ffe0ff */
[----:B------:R-:W-:Y:S02]  /*182e0*/  IADD3 R8, R0, 0x38, RZ ;  /* 0x0000003800087810 */ /* 0x000fe40007ffe0ff */
[----:B------:R-:W-:Y:S02]  /*182f0*/  ISETP.GE.AND P1, PT, R9, c[0x0][0x3c8], PT ;  /* 0x0000f20009007a0c */ /* 0x000fe40003f26270 */
[----:B------:R-:W-:Y:S02]  /*18300*/  ISETP.GE.AND P0, PT, R8, c[0x0][0x3c8], PT ;  /* 0x0000f20008007a0c */ /* 0x000fe40003f06270 */
[----:B------:R-:W-:-:S02]  /*18310*/  @!P5 LOP3.LUT R2, R2, 0xfffffffe, RZ, 0xc0, !PT ;  /* 0xfffffffe0202d812 */ /* 0x000fc400078ec0ff */
[C---:B---3--:R-:W-:Y:S02]  /*18320*/  IADD3 R11, R0.reuse, 0x20, RZ ;  /* 0x00000020000b7810 */ /* 0x048fe40007ffe0ff */
[----:B------:R-:W-:Y:S01]  /*18330*/  IADD3 R10, R0, 0x28, RZ ;  /* 0x00000028000a7810 */ /* 0x000fe20007ffe0ff */
[----:B------:R-:W-:Y:S01]  /*18340*/  @!P5 IMAD.WIDE R12, R2, 0x4, R4 ;  /* 0x00000004020cd825 */ /* 0x000fe200078e0204 */
[----:B------:R-:W-:Y:S02]  /*18350*/  ISETP.GE.AND P3, PT, R11, c[0x0][0x3c8], PT ;  /* 0x0000f2000b007a0c */ /* 0x000fe40003f66270 */
[----:B------:R-:W-:Y:S02]  /*18360*/  ISETP.GE.AND P2, PT, R10, c[0x0][0x3c8], PT ;  /* 0x0000f2000a007a0c */ /* 0x000fe40003f46270 */
[----:B------:R-:W-:Y:S01]  /*18370*/  @!P1 LEA.HI R9, R9, R9, RZ, 0x1 ;  /* 0x0000000909099211 */ /* 0x000fe200078f08ff */
[----:B------:R1:W-:Y:S01]  /*18380*/  @!P5 ST.E.64 [R12.64], R140 ;  /* 0x0000008c0c00d985 */ /* 0x0003e2000c101b10 */
[----:B------:R-:W-:-:S02]  /*18390*/  @!P0 LEA.HI R8, R8, R8, RZ, 0x1 ;  /* 0x0000000808088211 */ /* 0x000fc400078f08ff */
[----:B------:R-:W-:Y:S01]  /*183a0*/  @!P1 LOP3.LUT R9, R9, 0xfffffffe, RZ, 0xc0, !PT ;  /* 0xfffffffe09099812 */ /* 0x000fe200078ec0ff */
[----:B------:R1:W-:Y:S01]  /*183b0*/  @!P4 ST.E.64 [R14.64], R136 ;  /* 0x000000880e00c985 */ /* 0x0003e2000c101b10 */
[----:B------:R-:W-:-:S03]  /*183c0*/  @!P0 LOP3.LUT R8, R8, 0xfffffffe, RZ, 0xc0, !PT ;  /* 0xfffffffe08088812 */ /* 0x000fc600078ec0ff */
[----:B------:R-:W-:Y:S01]  /*183d0*/  @!P3 LEA.HI R11, R11, R11, RZ, 0x1 ;  /* 0x0000000b0b0bb211 */ /* 0x000fe200078f08ff */
[--C-:B------:R-:W-:Y:S01]  /*183e0*/  @!P1 IMAD.WIDE R18, R9, 0x4, R4.reuse ;  /* 0x0000000409129825 */ /* 0x100fe200078e0204 */
[----:B------:R-:W-:Y:S02]  /*183f0*/  @!P2 LEA.HI R10, R10, R10, RZ, 0x1 ;  /* 0x0000000a0a0aa211 */ /* 0x000fe400078f08ff */
[----:B------:R-:W-:Y:S01]  /*18400*/  @!P3 LOP3.LUT R11, R11, 0xfffffffe, RZ, 0xc0, !PT ;  /* 0xfffffffe0b0bb812 */ /* 0x000fe200078ec0ff */
[----:B------:R-:W-:Y:S01]  /*18410*/  @!P0 IMAD.WIDE R8, R8, 0x4, R4 ;  /* 0x0000000408088825 */ /* 0x000fe200078e0204 */
[----:B------:R-:W-:-:S03]  /*18420*/  @!P2 LOP3.LUT R10, R10, 0xfffffffe, RZ, 0xc0, !PT ;  /* 0xfffffffe0a0aa812 */ /* 0x000fc600078ec0ff */
[----:B------:R-:W-:-:S04]  /*18430*/  @!P3 IMAD.WIDE R16, R11, 0x4, R4 ;  /* 0x000000040b10b825 */ /* 0x000fc800078e0204 */
[----:B------:R-:W-:Y:S01]  /*18440*/  @!P2 IMAD.WIDE R10, R10, 0x4, R4 ;  /* 0x000000040a0aa825 */ /* 0x000fe200078e0204 */
[----:B------:R1:W-:Y:S04]  /*18450*/  @!P3 ST.E.64 [R16.64], R104 ;  /* 0x000000681000b985 */ /* 0x0003e8000c101b10 */
[----:B------:R1:W-:Y:S04]  /*18460*/  @!P2 ST.E.64 [R10.64], R108 ;  /* 0x0000006c0a00a985 */ /* 0x0003e8000c101b10 */
[----:B------:R1:W-:Y:S04]  /*18470*/  @!P1 ST.E.64 [R18.64], R116 ;  /* 0x0000007412009985 */ /* 0x0003e8000c101b10 */
[----:B------:R1:W-:Y:S02]  /*18480*/  @!P0 ST.E.64 [R8.64], R120 ;  /* 0x0000007808008985 */ /* 0x0003e4000c101b10 */
.L_x_571:
[----:B------:R-:W-:Y:S05]  /*18490*/  BSYNC B0 ;  /* 0x0000000000007941 */ /* 0x000fea0003800000 */
.L_x_570:
[----:B-1--4-:R1:W4:Y:S04]  /*184a0*/  SHFL.IDX PT, R9, R3, 0x3, 0x1c1f ;  /* 0x007c1f0003097f89 */ /* 0x01232800000e0000 */
[----:B---3--:R1:W3:Y:S01]  /*184b0*/  SHFL.IDX PT, R8, R6, 0x3, 0x1c1f ;  /* 0x007c1f0006087f89 */ /* 0x0082e200000e0000 */
[----:B------:R-:W-:Y:S05]  /*184c0*/  @P6 EXIT ;  /* 0x000000000000694d */ /* 0x000fea0003800000 */
[C---:B------:R-:W-:Y:S02]  /*184d0*/  IADD3 R7, R0.reuse, 0x8, RZ ;  /* 0x0000000800077810 */ /* 0x040fe40007ffe0ff */
[----:B-1----:R-:W-:-:S02]  /*184e0*/  IADD3 R6, R0, 0x10, RZ ;  /* 0x0000001000067810 */ /* 0x002fc40007ffe0ff */
[----:B------:R-:W-:Y:S02]  /*184f0*/  ISETP.GE.AND P5, PT, R7, c[0x0][0x3c8], PT ;  /* 0x0000f20007007a0c */ /* 0x000fe40003fa6270 */
[C---:B------:R-:W-:Y:S02]  /*18500*/  IADD3 R5, R0.reuse, 0x18, RZ ;  /* 0x0000001800057810 */ /* 0x040fe40007ffe0ff */
[C---:B------:R-:W-:Y:S02]  /*18510*/  IADD3 R4, R0.reuse, 0x20, RZ ;  /* 0x0000002000047810 */ /* 0x040fe40007ffe0ff */
[C---:B------:R-:W-:Y:S02]  /*18520*/  IADD3 R3, R0.reuse, 0x28, RZ ;  /* 0x0000002800037810 */ /* 0x040fe40007ffe0ff */
[----:B------:R-:W-:Y:S02]  /*18530*/  IADD3 R2, R0, 0x30, RZ ;  /* 0x0000003000027810 */ /* 0x000fe40007ffe0ff */
[----:B------:R-:W-:-:S02]  /*18540*/  ISETP.GE.AND P4, PT, R6, c[0x0][0x3c8], PT ;  /* 0x0000f20006007a0c */ /* 0x000fc40003f86270 */
[----:B------:R-:W-:Y:S02]  /*18550*/  ISETP.GE.AND P3, PT, R5, c[0x0][0x3c8], PT ;  /* 0x0000f20005007a0c */ /* 0x000fe40003f66270 */
[----:B------:R-:W-:Y:S02]  /*18560*/  ISETP.GE.AND P2, PT, R4, c[0x0][0x3c8], PT ;  /* 0x0000f20004007a0c */ /* 0x000fe40003f46270 */
[----:B------:R-:W-:Y:S02]  /*18570*/  ISETP.GE.AND P1, PT, R3, c[0x0][0x3c8], PT ;  /* 0x0000f20003007a0c */ /* 0x000fe40003f26270 */
[----:B------:R-:W-:Y:S02]  /*18580*/  ISETP.GE.AND P6, PT, R0, c[0x0][0x3c8], PT ;  /* 0x0000f20000007a0c */ /* 0x000fe40003fc6270 */
[----:B------:R-:W-:Y:S02]  /*18590*/  ISETP.GE.AND P0, PT, R2, c[0x0][0x3c8], PT ;  /* 0x0000f20002007a0c */ /* 0x000fe40003f06270 */
[----:B------:R-:W-:-:S02]  /*185a0*/  @!P5 LEA.HI R7, R7, R7, RZ, 0x1 ;  /* 0x000000070707d211 */ /* 0x000fc400078f08ff */
[----:B------:R-:W-:Y:S02]  /*185b0*/  @!P4 LEA.HI R6, R6, R6, RZ, 0x1 ;  /* 0x000000060606c211 */ /* 0x000fe400078f08ff */
[----:B------:R-:W-:Y:S02]  /*185c0*/  @!P5 LOP3.LUT R7, R7, 0xfffffffe, RZ, 0xc0, !PT ;  /* 0xfffffffe0707d812 */ /* 0x000fe400078ec0ff */
[----:B------:R-:W-:Y:S02]  /*185d0*/  @!P3 LEA.HI R5, R5, R5, RZ, 0x1 ;  /* 0x000000050505b211 */ /* 0x000fe400078f08ff */
[----:B------:R-:W-:Y:S01]  /*185e0*/  @!P2 LEA.HI R4, R4, R4, RZ, 0x1 ;  /* 0x000000040404a211 */ /* 0x000fe200078f08ff */
[--C-:B---34-:R-:W-:Y:S01]  /*185f0*/  @!P6 IMAD.WIDE R10, R0, 0x4, R8.reuse ;  /* 0x00000004000ae825 */ /* 0x118fe200078e0208 */
[----:B------:R-:W-:Y:S02]  /*18600*/  @!P1 LEA.HI R3, R3, R3, RZ, 0x1 ;  /* 0x0000000303039211 */ /* 0x000fe400078f08ff */
[----:B------:R-:W-:Y:S01]  /*18610*/  @!P0 LEA.HI R2, R2, R2, RZ, 0x1 ;  /* 0x0000000202028211 */ /* 0x000fe200078f08ff */
[----:B------:R-:W-:Y:S01]  /*18620*/  @!P5 IMAD.WIDE R12, R7, 0x4, R8 ;  /* 0x00000004070cd825 */ /* 0x000fe200078e0208 */
[----:B------:R-:W-:Y:S01]  /*18630*/  @!P4 LOP3.LUT R6, R6, 0xfffffffe, RZ, 0xc0, !PT ;  /* 0xfffffffe0606c812 */ /* 0x000fe200078ec0ff */
[----:B------:R1:W-:Y:S01]  /*18640*/  @!P6 ST.E.64 [R10.64], R158 ;  /* 0x0000009e0a00e985 */ /* 0x0003e2000c101b10 */
[----:B------:R-:W-:-:S02]  /*18650*/  @!P3 LOP3.LUT R5, R5, 0xfffffffe, RZ, 0xc0, !PT ;  /* 0xfffffffe0505b812 */ /* 0x000fc400078ec0ff */
[----:B------:R-:W-:Y:S01]  /*18660*/  @!P2 LOP3.LUT R4, R4, 0xfffffffe, RZ, 0xc0, !PT ;  /* 0xfffffffe0404a812 */ /* 0x000fe200078ec0ff */
[--C-:B------:R-:W-:Y:S01]  /*18670*/  @!P4 IMAD.WIDE R6, R6, 0x4, R8.reuse ;  /* 0x000000040606c825 */ /* 0x100fe200078e0208 */
[----:B------:R-:W-:Y:S01]  /*18680*/  @!P1 LOP3.LUT R3, R3, 0xfffffffe, RZ, 0xc0, !PT ;  /* 0xfffffffe03039812 */ /* 0x000fe200078ec0ff */
[----:B------:R3:W-:Y:S01]  /*18690*/  @!P5 ST.E.64 [R12.64], R154 ;  /* 0x0000009a0c00d985 */ /* 0x0007e2000c101b10 */
[----:B------:R-:W-:Y:S02]  /*186a0*/  @!P0 LOP3.LUT R2, R2, 0xfffffffe, RZ, 0xc0, !PT ;  /* 0xfffffffe02028812 */ /* 0x000fe400078ec0ff */
[----:B------:R-:W-:Y:S01]  /*186b0*/  IADD3 R0, R0, 0x38, RZ ;  /* 0x0000003800007810 */ /* 0x000fe20007ffe0ff */
[----:B------:R4:W-:Y:S01]  /*186c0*/  @!P4 ST.E.64 [R6.64], R142 ;  /* 0x0000008e0600c985 */ /* 0x0009e2000c101b10 */
[----:B-1----:R-:W-:-:S04]  /*186d0*/  @!P3 IMAD.WIDE R10, R5, 0x4, R8 ;  /* 0x00000004050ab825 */ /* 0x002fc800078e0208 */
[--C-:B------:R-:W-:Y:S01]  /*186e0*/  @!P2 IMAD.WIDE R4, R4, 0x4, R8.reuse ;  /* 0x000000040404a825 */ /* 0x100fe200078e0208 */
[----:B------:R4:W-:Y:S03]  /*186f0*/  @!P3 ST.E.64 [R10.64], R138 ;  /* 0x0000008a0a00b985 */ /* 0x0009e6000c101b10 */
[--C-:B---3--:R-:W-:Y:S01]  /*18700*/  @!P1 IMAD.WIDE R12, R3, 0x4, R8.reuse ;  /* 0x00000004030c9825 */ /* 0x108fe200078e0208 */
[----:B------:R4:W-:Y:S03]  /*18710*/  @!P2 ST.E.64 [R4.64], R106 ;  /* 0x0000006a0400a985 */ /* 0x0009e6000c101b10 */
[----:B------:R-:W-:Y:S01]  /*18720*/  @!P0 IMAD.WIDE R2, R2, 0x4, R8 ;  /* 0x0000000402028825 */ /* 0x000fe200078e0208 */
        /* <DEDUP_REMOVED lines=9> */
.L_x_565:
[----:B------:R-:W1:Y:S02]  /*187c0*/  S2R R3, SR_TID.X ;  /* 0x0000000000037919 */ /* 0x000e640000002100 */
[----:B-1----:R-:W-:-:S13]  /*187d0*/  ISETP.GT.AND P0, PT, R3, 0x7f, PT ;  /* 0x0000007f0300780c */ /* 0x002fda0003f04270 */
[----:B------:R-:W-:Y:S05]  /*187e0*/  @P0 EXIT ;  /* 0x000000000000094d */ /* 0x000fea0003800000 */
[----:B------:R-:W1:Y:S01]  /*187f0*/  S2R R7, SR_CTAID.X ;  /* 0x0000000000077919 */ /* 0x000e620000002500 */
[----:B------:R-:W-:-:S05]  /*18800*/  MOV R0, c[0x0][0x4e8] ;  /* 0x00013a0000007a02 */ /* 0x000fca0000000f00 */
[----:B------:R-:W-:Y:S01]  /*18810*/  IMAD R2, R0, c[0x0][0x388], RZ ;  /* 0x0000e20000027a24 */ /* 0x000fe200078e02ff */
[----:B-1----:R-:W-:-:S04]  /*18820*/  LEA R7, R7, R3, 0x7 ;  /* 0x0000000307077211 */ /* 0x002fc800078e38ff */
[----:B------:R-:W-:-:S13]  /*18830*/  ISETP.GE.AND P0, PT, R7, R2, PT ;  /* 0x000000020700720c */ /* 0x000fda0003f06270 */
[----:B------:R-:W-:Y:S05]  /*18840*/  @P0 EXIT ;  /* 0x000000000000094d */ /* 0x000fea0003800000 */
[----:B------:R-:W1:Y:S01]  /*18850*/  S2R R4, SR_CTAID.Z ;  /* 0x0000000000047919 */ /* 0x000e620000002700 */
[----:B------:R-:W-:Y:S01]  /*18860*/  USHF.R.S32.HI UR6, URZ, 0x1f, UR9 ;  /* 0x0000001f3f067899 */ /* 0x000fe20008011409 */
[----:B------:R-:W-:Y:S01]  /*18870*/  ISETP.NE.AND P0, PT, R0, 0x1, PT ;  /* 0x000000010000780c */ /* 0x000fe20003f05270 */
[----:B------:R-:W-:Y:S01]  /*18880*/  ULDC.64 UR4, c[0x0][0x4d0] ;  /* 0x0001340000047ab9 */ /* 0x000fe20000000a00 */
[----:B------:R-:W2:Y:S01]  /*18890*/  S2R R3, SR_CTAID.Y ;  /* 0x0000000000037919 */ /* 0x000ea20000002600 */
[----:B------:R-:W-:Y:S01]  /*188a0*/  UIMAD UR6, UR6, UR4, URZ ;  /* 0x00000004060672a4 */ /* 0x000fe2000f8e023f */
[----:B------:R-:W-:Y:S01]  /*188b0*/  IADD3 R2, RZ, -UR9, RZ ;  /* 0x80000009ff027c10 */ /* 0x000fe2000fffe0ff */
[----:B------:R-:W-:Y:S01]  /*188c0*/  UIMAD.WIDE.U32 UR10, UR9, UR4, URZ ;  /* 0x00000004090a72a5 */ /* 0x000fe2000f8e003f */
        /* <DEDUP_REMOVED lines=11> */
[----:B--2---:R-:W-:Y:S02]  /*18980*/  IMAD R2, R2, c[0x0][0x550], R3 ;  /* 0x0001540002027a24 */ /* 0x004fe400078e0203 */
[----:B------:R-:W-:Y:S01]  /*18990*/  IMAD R0, R4, c[0x0][0x4dc], R0 ;  /* 0x0001370004007a24 */ /* 0x000fe200078e0200 */
[----:B------:R-:W-:Y:S02]  /*189a0*/  IADD3 R4, -R6, RZ, RZ ;  /* 0x000000ff06047210 */ /* 0x000fe40007ffe1ff */
[----:B------:R-:W-:Y:S01]  /*189b0*/  SHF.R.S32.HI R3, RZ, 0x1f, R2 ;  /* 0x0000001fff037819 */ /* 0x000fe20000011402 */
[----:B------:R-:W-:Y:S01]  /*189c0*/  IMAD.IADD R9, R0, 0x1, R9 ;  /* 0x0000000100097824 */ /* 0x000fe200078e0209 */
[----:B------:R-:W-:Y:S01]  /*189d0*/  SHF.R.S32.HI R0, RZ, 0x1f, R6 ;  /* 0x0000001fff007819 */ /* 0x000fe20000011406 */
[----:B------:R-:W-:-:S02]  /*189e0*/  IMAD R4, R4, c[0x0][0x4e8], R7 ;  /* 0x00013a0004047a24 */ /* 0x000fc400078e0207 */
[----:B------:R-:W-:Y:S02]  /*189f0*/  IMAD R3, R3, c[0x0][0x4e0], RZ ;  /* 0x0001380003037a24 */ /* 0x000fe400078e02ff */
[----:B------:R-:W-:-:S04]  /*18a00*/  IMAD.WIDE.U32 R8, R2, c[0x0][0x4e0], R8 ;  /* 0x0001380002087a25 */ /* 0x000fc800078e0008 */
[----:B------:R-:W-:Y:S01]  /*18a10*/  IMAD R3, R2, c[0x0][0x4e4], R3 ;  /* 0x0001390002037a24 */ /* 0x000fe200078e0203 */
[----:B------:R-:W-:Y:S02]  /*18a20*/  SHF.R.S32.HI R2, RZ, 0x1f, R4 ;  /* 0x0000001fff027819 */ /* 0x000fe40000011404 */
[----:B------:R-:W-:-:S03]  /*18a30*/  IADD3 R6, P0, R6, R8, RZ ;  /* 0x0000000806067210 */ /* 0x000fc60007f1e0ff */
[----:B------:R-:W-:Y:S01]  /*18a40*/  IMAD R2, R2, c[0x0][0x4c8], RZ ;  /* 0x0001320002027a24 */ /* 0x000fe200078e02ff */
[----:B------:R-:W-:Y:S02]  /*18a50*/  IADD3.X R7, R0, R9, R3, P0, !PT ;  /* 0x0000000900077210 */ /* 0x000fe400007fe403 */
[----:B------:R-:W-:Y:S01]  /*18a60*/  MOV R0, 0xff800000 ;  /* 0xff80000000007802 */ /* 0x000fe20000000f00 */
[C---:B------:R-:W-:Y:S02]  /*18a70*/  IMAD R2, R4.reuse, c[0x0][0x4cc], R2 ;  /* 0x0001330004027a24 */ /* 0x040fe400078e0202 */
[----:B------:R-:W-:-:S05]  /*18a80*/  IMAD.WIDE.U32 R6, R4, c[0x0][0x4c8], R6 ;  /* 0x0001320004067a25 */ /* 0x000fca00078e0006 */
[----:B------:R-:W-:Y:S02]  /*18a90*/  IADD3 R2, R7, R2, RZ ;  /* 0x0000000207027210 */ /* 0x000fe40007ffe0ff */
[----:B------:R-:W-:-:S04]  /*18aa0*/  LEA R4, P0, R6, c[0x0][0x4a8], 0x2 ;  /* 0x00012a0006047a11 */ /* 0x000fc800078010ff */
[----:B------:R-:W-:-:S05]  /*18ab0*/  LEA.HI.X R5, R6, c[0x0][0x4ac], R2, 0x2, P0 ;  /* 0x00012b0006057a11 */ /* 0x000fca00000f1402 */
[----:B------:R-:W-:Y:S01]  /*18ac0*/  STG.E [R4.64], R0 ;  /* 0x0000000004007986 */ /* 0x000fe2000c101910 */
[----:B------:R-:W-:Y:S05]  /*18ad0*/  EXIT ;  /* 0x000000000000794d */ /* 0x000fea0003800000 */
.L_x_572:
        /* <DEDUP_REMOVED lines=10> */
.L_x_1920:


//--------------------- .text._ZN7cutlass13device_kernelIN5flash19enable_sm80_to_sm89INS1_16FlashAttnFwdSm80INS1_25CollectiveMainloopFwdSm80ILi4ELi1ELb0EN4cute5tupleIJNS5_1CILi128EEENS7_ILi80EEENS7_ILi64EEEEEELi64ENS_6half_tEfNS_4arch4Sm80ELb0ELb1ELb0ELb1ELb1ELb0ELb1ELb1EEENS1_21CollectiveEpilogueFwdINS6_IJS8_SA_S9_EEENS6_IJNS7_ILi1EEESI_SI_EEESC_SE_Li128ELb1ELb1ELb1ELb0EEENS1_36VarlenDynamicPersistentTileSchedulerILi128ELi80ELi128ELi128ELb1ELb1ELb0ELb1ELb0ELb1EEEEEEEEEvNT_6ParamsE --------------------------
	.section	.text._ZN7cutlass13device_kernelIN5flash19enable_sm80_to_sm89INS1_16FlashAttnFwdSm80INS1_25CollectiveMainloopFwdSm80ILi4ELi1ELb0EN4cute5tupleIJNS5_1CILi128EEENS7_ILi80EEENS7_ILi64EEEEEELi64ENS_6half_tEfNS_4arch4Sm80ELb0ELb1ELb0ELb1ELb1ELb0ELb1ELb1EEENS1_21CollectiveEpilogueFwdINS6_IJS8_SA_S9_EEENS6_IJNS7_ILi1EEESI_SI_EEESC_SE_Li128ELb1ELb1ELb1ELb0EEENS1_36VarlenDynamicPersistentTileSchedulerILi128ELi80ELi128ELi128ELb1ELb1ELb0ELb1ELb0ELb1EEEEEEEEEvNT_6ParamsE,"ax",@progbits
	.sectioninfo	@"SHI_REGISTERS=255"
	.align	128
.text._ZN7cutlass13device_kernelIN5flash19enable_sm80_to_sm89INS1_16FlashAttnFwdSm80INS1_25CollectiveMainloopFwdSm80ILi4ELi1ELb0EN4cute5tupleIJNS5_1CILi128EEENS7_ILi80EEENS7_ILi64EEEEEELi64ENS_6half_tEfNS_4arch4Sm80ELb0ELb1ELb0ELb1ELb1ELb0ELb1ELb1EEENS1_21CollectiveEpilogueFwdINS6_IJS8_SA_S9_EEENS6_IJNS7_ILi1EEESI_SI_EEESC_SE_Li128ELb1ELb1ELb1ELb0EEENS1_36VarlenDynamicPersistentTileSchedulerILi128ELi80ELi128ELi128ELb1ELb1ELb0ELb1ELb0ELb1EEEEEEEEEvNT_6ParamsE:
        .type           _ZN7cutlass13device_kernelIN5flash19enable_sm80_to_sm89INS1_16FlashAttnFwdSm80INS1_25CollectiveMainloopFwdSm80ILi4ELi1ELb0EN4cute5tupleIJNS5_1CILi128EEENS7_ILi80EEENS7_ILi64EEEEEELi64ENS_6half_tEfNS_4arch4Sm80ELb0ELb1ELb0ELb1ELb1ELb0ELb1ELb1EEENS1_21CollectiveEpilogueFwdINS6_IJS8_SA_S9_EEENS6_IJNS7_ILi1EEESI_SI_EEESC_SE_Li128ELb1ELb1ELb1ELb0EEENS1_36VarlenDynamicPersistentTileSchedulerILi128ELi80ELi128ELi128ELb1ELb1ELb0ELb1ELb0ELb1EEEEEEEEEvNT_6ParamsE,@function
        .size           _ZN7cutlass13device_kernelIN5flash19enable_sm80_to_sm89INS1_16FlashAttnFwdSm80INS1_25CollectiveMainloopFwdSm80ILi4ELi1ELb0EN4cute5tupleIJNS5_1CILi128EEENS7_ILi80EEENS7_ILi64EEEEEELi64ENS_6half_tEfNS_4arch4Sm80ELb0ELb1ELb0ELb1ELb1ELb0ELb1ELb1EEENS1_21CollectiveEpilogueFwdINS6_IJS8_SA_S9_EEENS6_IJNS7_ILi1EEESI_SI_EEESC_SE_Li128ELb1ELb1ELb1ELb0EEENS1_36VarlenDynamicPersistentTileSchedulerILi128ELi80ELi128ELi128ELb1ELb1ELb0ELb1ELb0ELb1EEEEEEEEEvNT_6ParamsE,(.L_x_1921 - _ZN7cutlass13device_kernelIN5flash19enable_sm80_to_sm89INS1_16FlashAttnFwdSm80INS1_25CollectiveMainloopFwdSm80ILi4ELi1ELb0EN4cute5tupleIJNS5_1CILi128EEENS7_ILi80EEENS7_ILi64EEEEEELi64ENS_6half_tEfNS_4arch4Sm80ELb0ELb1ELb0ELb1ELb1ELb0ELb1ELb1EEENS1_21CollectiveEpilogueFwdINS6_IJS8_SA_S9_EEENS6_IJNS7_ILi1EEESI_SI_EEESC_SE_Li128ELb1ELb1ELb1ELb0EEENS1_36VarlenDynamicPersistentTileSchedulerILi128ELi80ELi128ELi128ELb1ELb1ELb0ELb1ELb0ELb1EEEEEEEEEvNT_6ParamsE)
        .other          _ZN7cutlass13device_kernelIN5flash19enable_sm80_to_sm89INS1_16FlashAttnFwdSm80INS1_25CollectiveMainloopFwdSm80ILi4ELi1ELb0EN4cute5tupleIJNS5_1CILi128EEENS7_ILi80EEENS7_ILi64EEEEEELi64ENS_6half_tEfNS_4arch4Sm80ELb0ELb1ELb0ELb1ELb1ELb0ELb1ELb1EEENS1_21CollectiveEpilogueFwdINS6_IJS8_SA_S9_EEENS6_IJNS7_ILi1EEESI_SI_EEESC_SE_Li128ELb1ELb1ELb1ELb0EEENS1_36VarlenDynamicPersistentTileSchedulerILi128ELi80ELi128ELi128ELb1ELb1ELb0ELb1ELb0ELb1EEEEEEEEEvNT_6ParamsE,@"STO_CUDA_ENTRY STV_DEFAULT"
_ZN7cutlass13device_kernelIN5flash19enable_sm80_to_sm89INS1_16FlashAttnFwdSm80INS1_25CollectiveMainloopFwdSm80ILi4ELi1ELb0EN4cute5tupleIJNS5_1CILi128EEENS7_ILi80EEENS7_ILi64EEEEEELi64ENS_6half_tEfNS_4arch4Sm80ELb0ELb1ELb0ELb1ELb1ELb0ELb1ELb1EEENS1_21CollectiveEpilogueFwdINS6_IJS8_SA_S9_EEENS6_IJNS7_ILi1EEESI_SI_EEESC_SE_Li128ELb1ELb1ELb1ELb0EEENS1_36VarlenDynamicPersistentTileSchedulerILi128ELi80ELi128ELi128ELb1ELb1ELb0ELb1ELb0ELb1EEEEEEEEEvNT_6ParamsE:
        /* <DEDUP_REMOVED lines=15> */
[----:B------:R-:W-:-:S03]  /*00f0*/  CS2R R8, SRZ ;  /* 0x0000000000087805 */ /* 0x000fc6000001ff00 */
[----:B------:R-:W-:-:S04]  /*0100*/  ISETP.NE.AND P6, PT, R13, 0x1f, PT ;  /* 0x0000001f0d00780c */ /* 0x000fc80003fc5270 */
[----:B------:R-:W-:-:S13]  /*0110*/  ISETP.GE.OR P0, PT, R13, c[0x0][0x53c], !P6 ;  /* 0x00014f000d007a0c */ /* 0x000fda0007706670 */
[----:B-1----:R-:W-:Y:S02]  /*0120*/  @!P0 IMAD.MOV.U32 R4, RZ, RZ, 0x4 ;  /* 0x00000004ff048424 */ /* 0x002fe400078e00ff */
[----:B------:R-:W-:Y:S02]  /*0130*/  @!P0 IMAD.MOV.U32 R2, RZ, RZ, 0x4 ;  /* 0x00000004ff028424 */ /* 0x000fe400078e00ff */
[----:B------:R-:W-:-:S04]  /*0140*/  @!P0 IMAD.WIDE.U32 R4, R13, R4, c[0x0][0x580] ;  /* 0x000160000d048625 */ /* 0x000fc800078e0004 */
[C---:B------:R-:W-:Y:S01]  /*0150*/  @!P0 IMAD.WIDE.U32 R2, R13.reuse, R2, c[0x0][0x578] ;  /* 0x00015e000d028625 */ /* 0x040fe200078e0002 */
[----:B------:R-:W2:Y:S04]  /*0160*/  @!P0 LDG.E R9, [R4.64] ;  /* 0x0000000604098981 */ /* 0x000ea8000c1e1900 */
[----:B------:R-:W2:Y:S01]  /*0170*/  @!P0 LDG.E R8, [R2.64] ;  /* 0x0000000602088981 */ /* 0x000ea2000c1e1900 */
[C---:B------:R-:W-:Y:S01]  /*0180*/  ISETP.NE.AND P5, PT, R13.reuse, RZ, PT ;  /* 0x000000ff0d00720c */ /* 0x040fe20003fa5270 */
[----:B------:R-:W1:Y:S01]  /*0190*/  S2UR UR4, SR_CTAID.X ;  /* 0x00000000000479c3 */ /* 0x000e620000002500 */
[C---:B------:R-:W-:Y:S01]  /*01a0*/  ISETP.GE.U32.AND P4, PT, R13.reuse, 0x2, PT ;  /* 0x000000020d00780c */ /* 0x040fe20003f86070 */
[----:B------:R-:W-:Y:S01]  /*01b0*/  IMAD.MOV.U32 R6, RZ, RZ, RZ ;  /* 0x000000ffff067224 */ /* 0x000fe200078e00ff */
        /* <DEDUP_REMOVED lines=26> */
.L_x_578:
[----:B------:R-:W-:-:S04]  /*0360*/  IADD3 R0, R6, 0x1f, RZ ;  /* 0x0000001f06007810 */ /* 0x000fc80007ffe0ff */
[----:B------:R-:W-:-:S13]  /*0370*/  ISETP.GE.AND P0, PT, R0, c[0x0][0x53c], PT ;  /* 0x00014f0000007a0c */ /* 0x000fda0003f06270 */
[----:B------:R-:W-:Y:S05]  /*0380*/  @P0 BRA `(.L_x_575) ;  /* 0x00000c4000000947 */ /* 0x000fea0003800000 */
[----:B------:R-:W-:Y:S01]  /*0390*/  MOV R6, R0 ;  /* 0x0000000000067202 */ /* 0x000fe20000000f00 */
[----:B------:R-:W-:-:S03]  /*03a0*/  CS2R R8, SRZ ;  /* 0x0000000000087805 */ /* 0x000fc6000001ff00 */
[----:B------:R-:W-:-:S04]  /*03b0*/  IADD3 R0, R13, R6, RZ ;  /* 0x000000060d007210 */ /* 0x000fc80007ffe0ff */
[----:B------:R-:W-:-:S13]  /*03c0*/  ISETP.GE.OR P0, PT, R0, c[0x0][0x53c], !P6 ;  /* 0x00014f0000007a0c */ /* 0x000fda0007706670 */
[----:B------:R-:W-:Y:S02]  /*03d0*/  @!P0 MOV R2, 0x4 ;  /* 0x0000000400028802 */ /* 0x000fe40000000f00 */
        /* <DEDUP_REMOVED lines=8> */
.L_x_805:
        /* <DEDUP_REMOVED lines=16> */
.L_x_806:
[----:B--2---:R-:W-:-:S05]  /*0560*/  IMAD R0, R0, c[0x0][0x538], RZ ;  /* 0x00014e0000007a24 */ /* 0x004fca00078e02ff */
[----:B------:R-:W-:-:S04]  /*0570*/  IADD3 R7, R0, R7, RZ ;  /* 0x0000000700077210 */ /* 0x000fc80007ffe0ff */
[----:B------:R-:W-:-:S13]  /*0580*/  ISETP.GT.AND P0, PT, R7, UR4, PT ;  /* 0x0000000407007c0c */ /* 0x000fda000bf04270 */
[----:B-1----:R-:W-:Y:S05]  /*0590*/  @!P0 BRA `(.L_x_578) ;  /* 0xfffffdc000008947 */ /* 0x002fea000383ffff */
.L_x_574:
[----:B------:R-:W-:-:S05]  /*05a0*/  IADD3 R10, -R0, R7, RZ ;  /* 0x00000007000a7210 */ /* 0x000fca0007ffe1ff */
[----:B------:R-:W-:-:S05]  /*05b0*/  IMAD R0, R4, c[0x0][0x538], R10 ;  /* 0x00014e0004007a24 */ /* 0x000fca00078e020a */
[----:B------:R-:W-:Y:S01]  /*05c0*/  ISETP.GT.AND P0, PT, R0, UR4, PT ;  /* 0x0000000400007c0c */ /* 0x000fe2000bf04270 */
[----:B------:R-:W-:-:S12]  /*05d0*/  BRA.DIV ~URZ, `(.L_x_579) ;  /* 0x0001a1227f007947 */ /* 0x000fd8000b800000 */
[----:B------:R-:W-:-:S04]  /*05e0*/  VOTE.ANY R7, PT, !P0 ;  /* 0x0000000000077806 */ /* 0x000fc800040e0100 */
.L_x_807:
[----:B------:R-:W1:Y:S02]  /*05f0*/  POPC R0, R7 ;  /* 0x0000000700007309 */ /* 0x000e640000000000 */
[----:B-1----:R-:W-:-:S05]  /*0600*/  IADD3 R2, R0, R6, RZ ;  /* 0x0000000600027210 */ /* 0x002fca0007ffe0ff */
[----:B------:R1:W-:Y:S01]  /*0610*/  STL [R1+0x4c], R2 ;  /* 0x00004c0201007387 */ /* 0x0003e20000100800 */
[----:B------:R-:W-:Y:S05]  /*0620*/  BRA.DIV ~URZ, `(.L_x_580) ;  /* 0x0001a1227f007947 */ /* 0x000fea000b800000 */
[----:B------:R2:W3:Y:S01]  /*0630*/  SHFL.IDX PT, R12, R9, R0, 0x1f ;  /* 0x00001f00090c7589 */ /* 0x0004e200000e0000 */
[----:B------:R-:W-:-:S03]  /*0640*/  MOV R5, RZ ;  /* 0x000000ff00057202 */ /* 0x000fc60000000f00 */
[----:B------:R2:W4:Y:S04]  /*0650*/  SHFL.IDX PT, R9, R8, R0, 0x1f ;  /* 0x00001f0008097589 */ /* 0x00052800000e0000 */
.L_x_808:
[----:B------:R-:W-:Y:S01]  /*0660*/  ISETP.NE.AND P0, PT, R7, RZ, PT ;  /* 0x000000ff0700720c */ /* 0x000fe20003f05270 */
[----:B------:R-:W-:-:S12]  /*0670*/  BSSY B0, `(.L_x_581) ;  /* 0x0000005000007945 */ /* 0x000fd80003800000 */
[----:B------:R-:W-:Y:S05]  /*0680*/  @!P0 BRA `(.L_x_582) ;  /* 0x0000003000008947 */ /* 0x000fea0003800000 */
[----:B--2---:R-:W-:Y:S01]  /*0690*/  IADD3 R0, R0, -0x1, RZ ;  /* 0xffffffff00007810 */ /* 0x004fe20007ffe0ff */
[----:B------:R-:W-:Y:S05]  /*06a0*/  BRA.DIV ~URZ, `(.L_x_583) ;  /* 0x0001a1827f007947 */ /* 0x000fea000b800000 */
[----:B------:R2:W1:Y:S02]  /*06b0*/  SHFL.IDX PT, R5, R4, R0, 0x1f ;  /* 0x00001f0004057589 */ /* 0x00046400000e0000 */
.L_x_582:
[----:B------:R-:W-:Y:S05]  /*06c0*/  BSYNC B0 ;  /* 0x0000000000007941 */ /* 0x000fea0003800000 */
.L_x_581:
[----:B-12---:R-:W-:Y:S01]  /*06d0*/  IMAD R0, R5, c[0x0][0x538], R10 ;  /* 0x00014e0005007a24 */ /* 0x006fe200078e020a */
[----:B----4-:R-:W-:Y:S01]  /*06e0*/  ISETP.NE.AND P0, PT, R9, 0x1, PT ;  /* 0x000000010900780c */ /* 0x010fe20003f05270 */
[----:B------:R-:W-:Y:S03]  /*06f0*/  BSSY B0, `(.L_x_584) ;  /* 0x0000089000007945 */ /* 0x000fe60003800000 */
[----:B------:R1:W-:Y:S01]  /*0700*/  STL [R1+0x40], R0 ;  /* 0x0000400001007387 */ /* 0x0003e20000100800 */
[----:B------:R-:W-:-:S08]  /*0710*/  IADD3 R11, -R0, UR4, RZ ;  /* 0x00000004000b7c10 */ /* 0x000fd0000fffe1ff */
[----:B------:R-:W-:Y:S05]  /*0720*/  @!P0 BRA `(.L_x_585) ;  /* 0x000003f000008947 */ /* 0x000fea0003800000 */
[-C--:B-1-3--:R-:W-:Y:S02]  /*0730*/  IABS R0, R12.reuse ;  /* 0x0000000c00007213 */ /* 0x08afe40000000000 */
[----:B------:R-:W-:-:S03]  /*0740*/  IABS R6, R12 ;  /* 0x0000000c00067213 */ /* 0x000fc60000000000 */
[----:B------:R-:W-:Y:S01]  /*0750*/  IMAD.MOV.U32 R5, RZ, RZ, R0 ;  /* 0x000000ffff057224 */ /* 0x000fe200078e0000 */
[----:B------:R-:W-:-:S03]  /*0760*/  IABS R0, R9 ;  /* 0x0000000900007213 */ /* 0x000fc60000000000 */
[----:B------:R-:W1:Y:S02]  /*0770*/  I2F.RP R2, R5 ;  /* 0x0000000500027306 */ /* 0x000e640000209400 */
[----:B------:R-:W-:Y:S01]  /*0780*/  IMAD.MOV.U32 R8, RZ, RZ, R0 ;  /* 0x000000ffff087224 */ /* 0x000fe200078e0000 */
[----:B------:R-:W-:-:S05]  /*0790*/  IABS R0, R11 ;  /* 0x0000000b00007213 */ /* 0x000fca0000000000 */
[----:B------:R-:W-:Y:S08]  /*07a0*/  I2F.RP R7, R8 ;  /* 0x0000000800077306 */ /* 0x000ff00000209400 */
[----:B-1----:R-:W1:Y:S02]  /*07b0*/  MUFU.RCP R2, R2 ;  /* 0x0000000200027308 */ /* 0x002e640000001000 */
[----:B-1----:R-:W-:-:S06]  /*07c0*/  IADD3 R2, R2, 0xffffffe, RZ ;  /* 0x0ffffffe02027810 */ /* 0x002fcc0007ffe0ff */
[----:B------:R-:W1:Y:S02]  /*07d0*/  F2I.FTZ.U32.TRUNC.NTZ R3, R2 ;  /* 0x0000000200037305 */ /* 0x000e64000021f000 */
[----:B-1----:R-:W-:-:S04]  /*07e0*/  IMAD.MOV R2, RZ, RZ, -R3 ;  /* 0x000000ffff027224 */ /* 0x002fc800078e0a03 */
[----:B------:R-:W-:Y:S02]  /*07f0*/  IMAD R4, R2, R5, RZ ;  /* 0x0000000502047224 */ /* 0x000fe400078e02ff */
[----:B------:R-:W-:-:S04]  /*0800*/  IMAD.MOV.U32 R2, RZ, RZ, RZ ;  /* 0x000000ffff027224 */ /* 0x000fc800078e00ff */
[----:B------:R-:W-:Y:S01]  /*0810*/  IMAD.HI.U32 R2, R3, R4, R2 ;  /* 0x0000000403027227 */ /* 0x000fe200078e0002 */
[----:B------:R-:W-:-:S03]  /*0820*/  MOV R3, R0 ;  /* 0x0000000000037202 */ /* 0x000fc60000000f00 */
[----:B------:R-:W-:Y:S02]  /*0830*/  IMAD.MOV R0, RZ, RZ, -R6 ;  /* 0x000000ffff007224 */ /* 0x000fe400078e0a06 */
        /* <DEDUP_REMOVED lines=28> */
[----:B------:R-:W-:-:S03]  /*0a00*/  IMAD.MOV R5, RZ, RZ, -R4 ;  /* 0x000000ffff057224 */ /* 0x000fc600078e0a04 */
        /* <DEDUP_REMOVED lines=10> */
[----:B------:R-:W-:-:S04]  /*0ab0*/  IMAD.MOV R2, RZ, RZ, -R0 ;  /* 0x000000ffff027224 */ /* 0x000fc800078e0a00 */
[C---:B------:R-:W-:Y:S01]  /*0ac0*/  IMAD R3, R9.reuse, R2, R4 ;  /* 0x0000000209037224 */ /* 0x040fe200078e0204 */
[----:B------:R-:W-:Y:S01]  /*0ad0*/  LEA R2, R9, R0, 0x18 ;  /* 0x0000000009027211 */ /* 0x000fe200078ec0ff */
[----:B------:R-:W-:-:S04]  /*0ae0*/  IMAD R0, R12, R5, R11 ;  /* 0x000000050c007224 */ /* 0x000fc800078e020b */
[----:B------:R-:W-:-:S05]  /*0af0*/  IMAD R2, R3, 0x10000, R2 ;  /* 0x0001000003027824 */ /* 0x000fca00078e0202 */
[----:B------:R1:W-:Y:S01]  /*0b00*/  STL [R1+0x48], R2 ;  /* 0x0000480201007387 */ /* 0x0003e20000100800 */
[----:B------:R-:W-:Y:S05]  /*0b10*/  BRA `(.L_x_586) ;  /* 0x0000046000007947 */ /* 0x000fea0003800000 */
.L_x_585:
[----:B------:R-:W2:Y:S01]  /*0b20*/  LDL R3, [R1+0x4c] ;  /* 0x00004c0001037983 */ /* 0x000ea20000100800 */
[----:B------:R-:W-:-:S04]  /*0b30*/  IMAD.MOV.U32 R2, RZ, RZ, 0x4 ;  /* 0x00000004ff027424 */ /* 0x000fc800078e00ff */
[----:B--2---:R-:W-:-:S05]  /*0b40*/  IMAD.WIDE R2, R3, R2, c[0x0][0x590] ;  /* 0x0001640003027625 */ /* 0x004fca00078e0202 */
[----:B------:R-:W2:Y:S02]  /*0b50*/  LDG.E R7, [R2.64] ;  /* 0x0000000602077981 */ /* 0x000ea4000c1e1900 */
[----:B--23--:R-:W-:-:S05]  /*0b60*/  IMAD R9, R7, R12, RZ ;  /* 0x0000000c07097224 */ /* 0x00cfca00078e02ff */
[-C--:B-1----:R-:W-:Y:S02]  /*0b70*/  IABS R0, R9.reuse ;  /* 0x0000000900007213 */ /* 0x082fe40000000000 */
[----:B------:R-:W-:-:S03]  /*0b80*/  IABS R8, R9 ;  /* 0x0000000900087213 */ /* 0x000fc60000000000 */
[----:B------:R-:W-:-:S04]  /*0b90*/  IMAD.MOV.U32 R6, RZ, RZ, R0 ;  /* 0x000000ffff067224 */ /* 0x000fc800078e0000 */
[----:B------:R-:W1:Y:S08]  /*0ba0*/  I2F.RP R2, R6 ;  /* 0x0000000600027306 */ /* 0x000e700000209400 */
[----:B-1----:R-:W1:Y:S02]  /*0bb0*/  MUFU.RCP R2, R2 ;  /* 0x0000000200027308 */ /* 0x002e640000001000 */
[----:B-1----:R-:W-:-:S06]  /*0bc0*/  IADD3 R2, R2, 0xffffffe, RZ ;  /* 0x0ffffffe02027810 */ /* 0x002fcc0007ffe0ff */
[----:B------:R-:W1:Y:S02]  /*0bd0*/  F2I.FTZ.U32.TRUNC.NTZ R3, R2 ;  /* 0x0000000200037305 */ /* 0x000e64000021f000 */
[----:B-1----:R-:W-:-:S04]  /*0be0*/  IMAD.MOV R0, RZ, RZ, -R3 ;  /* 0x000000ffff007224 */ /* 0x002fc800078e0a03 */
[----:B------:R-:W-:Y:S01]  /*0bf0*/  IMAD.MOV.U32 R2, RZ, RZ, R0 ;  /* 0x000000ffff027224 */ /* 0x000fe200078e0000 */
[----:B------:R-:W-:-:S03]  /*0c00*/  IABS R0, R11 ;  /* 0x0000000b00007213 */ /* 0x000fc60000000000 */
[----:B------:R-:W-:Y:S01]  /*0c10*/  IMAD R4, R2, R6, RZ ;  /* 0x0000000602047224 */ /* 0x000fe200078e02ff */
[----:B------:R-:W-:Y:S01]  /*0c20*/  MOV R5, R0 ;  /* 0x0000000000057202 */ /* 0x000fe20000000f00 */
[----:B------:R-:W-:-:S04]  /*0c30*/  IMAD.MOV.U32 R2, RZ, RZ, RZ ;  /* 0x000000ffff027224 */ /* 0x000fc800078e00ff */
[----:B------:R-:W-:-:S04]  /*0c40*/  IMAD.HI.U32 R0, R3, R4, R2 ;  /* 0x0000000403007227 */ /* 0x000fc800078e0002 */
[----:B------:R-:W-:Y:S02]  /*0c50*/  IMAD.MOV R2, RZ, RZ, -R8 ;  /* 0x000000ffff027224 */ /* 0x000fe400078e0a08 */
        /* <DEDUP_REMOVED lines=9> */
[----:B------:R-:W-:-:S04]  /*0cf0*/  @P2 IADD3 R0, R0, 0x1, RZ ;  /* 0x0000000100002810 */ /* 0x000fc80007ffe0ff */
[----:B------:R-:W-:-:S05]  /*0d00*/  MOV R4, R0 ;  /* 0x0000000000047202 */ /* 0x000fca0000000f00 */
[----:B------:R-:W-:Y:S01]  /*0d10*/  @!P1 IMAD.MOV R4, RZ, RZ, -R4 ;  /* 0x000000ffff049224 */ /* 0x000fe200078e0a04 */
[----:B------:R-:W-:-:S05]  /*0d20*/  @!P0 LOP3.LUT R4, RZ, R9, RZ, 0x33, !PT ;  /* 0x00000009ff048212 */ /* 0x000fca00078e33ff */
[----:B------:R-:W-:-:S05]  /*0d30*/  IMAD R10, R7, R4, RZ ;  /* 0x00000004070a7224 */ /* 0x000fca00078e02ff */
[----:B------:R-:W-:-:S04]  /*0d40*/  IADD3 R0, -R10, c[0x0][0x538], RZ ;  /* 0x00014e000a007a10 */ /* 0x000fc80007ffe1ff */
[----:B------:R-:W-:-:S04]  /*0d50*/  IMNMX R6, R7, R0, PT ;  /* 0x0000000007067217 */ /* 0x000fc80003800200 */
[----:B------:R-:W-:-:S05]  /*0d60*/  IABS R0, R6 ;  /* 0x0000000600007213 */ /* 0x000fca0000000000 */
[----:B------:R-:W-:-:S04]  /*0d70*/  IMAD.MOV.U32 R5, RZ, RZ, R0 ;  /* 0x000000ffff057224 */ /* 0x000fc800078e0000 */
[----:B------:R-:W1:Y:S08]  /*0d80*/  I2F.RP R2, R5 ;  /* 0x0000000500027306 */ /* 0x000e700000209400 */
[----:B-1----:R-:W1:Y:S02]  /*0d90*/  MUFU.RCP R2, R2 ;  /* 0x0000000200027308 */ /* 0x002e640000001000 */
[----:B-1----:R-:W-:-:S06]  /*0da0*/  IADD3 R2, R2, 0xffffffe, RZ ;  /* 0x0ffffffe02027810 */ /* 0x002fcc0007ffe0ff */
[----:B------:R1:W2:Y:S02]  /*0db0*/  F2I.FTZ.U32.TRUNC.NTZ R3, R2 ;  /* 0x0000000200037305 */ /* 0x0002a4000021f000 */
[----:B-1----:R-:W-:Y:S01]  /*0dc0*/  IMAD.MOV R2, RZ, RZ, -R4 ;  /* 0x000000ffff027224 */ /* 0x002fe200078e0a04 */
[----:B--2---:R-:W-:-:S03]  /*0dd0*/  IADD3 R0, RZ, -R3, RZ ;  /* 0x80000003ff007210 */ /* 0x004fc60007ffe0ff */
[----:B------:R-:W-:Y:S01]  /*0de0*/  IMAD R8, R9, R2, R11 ;  /* 0x0000000209087224 */ /* 0x000fe200078e020b */
[----:B------:R-:W-:Y:S01]  /*0df0*/  IABS R9, R6 ;  /* 0x0000000600097213 */ /* 0x000fe20000000000 */
[----:B------:R-:W-:-:S03]  /*0e00*/  IMAD.MOV.U32 R2, RZ, RZ, R0 ;  /* 0x000000ffff027224 */ /* 0x000fc600078e0000 */
[----:B------:R-:W-:Y:S01]  /*0e10*/  IABS R0, R8 ;  /* 0x0000000800007213 */ /* 0x000fe20000000000 */
[----:B------:R-:W-:Y:S02]  /*0e20*/  IMAD R7, R2, R5, RZ ;  /* 0x0000000502077224 */ /* 0x000fe400078e02ff */
[----:B------:R-:W-:Y:S02]  /*0e30*/  IMAD.MOV.U32 R2, RZ, RZ, RZ ;  /* 0x000000ffff027224 */ /* 0x000fe400078e00ff */
[----:B------:R-:W-:Y:S01]  /*0e40*/  IMAD.MOV.U32 R4, RZ, RZ, R0 ;  /* 0x000000ffff047224 */ /* 0x000fe200078e0000 */
[----:B------:R-:W-:Y:S01]  /*0e50*/  IADD3 R0, RZ, -R9, RZ ;  /* 0x80000009ff007210 */ /* 0x000fe20007ffe0ff */
[----:B------:R-:W-:-:S04]  /*0e60*/  IMAD.HI.U32 R3, R3, R7, R2 ;  /* 0x0000000703037227 */ /* 0x000fc800078e0002 */
[----:B------:R-:W-:Y:S02]  /*0e70*/  IMAD.MOV.U32 R2, RZ, RZ, R0 ;  /* 0x000000ffff027224 */ /* 0x000fe400078e0000 */
[----:B------:R-:W-:Y:S01]  /*0e80*/  IMAD.HI.U32 R0, R3, R4, RZ ;  /* 0x0000000403007227 */ /* 0x000fe200078e00ff */
[----:B------:R-:W-:-:S03]  /*0e90*/  IADD3 R3, R10, 0x1000000, R8 ;  /* 0x010000000a037810 */ /* 0x000fc60007ffe008 */
[----:B------:R-:W-:-:S05]  /*0ea0*/  IMAD R2, R0, R2, R4 ;  /* 0x0000000200027224 */ /* 0x000fca00078e0204 */
[----:B------:R-:W-:-:S13]  /*0eb0*/  ISETP.GT.U32.AND P0, PT, R5, R2, PT ;  /* 0x000000020500720c */ /* 0x000fda0003f04070 */
[----:B------:R-:W-:Y:S01]  /*0ec0*/  @!P0 IMAD.IADD R2, R2, 0x1, -R5 ;  /* 0x0000000102028824 */ /* 0x000fe200078e0a05 */
[----:B------:R-:W-:Y:S02]  /*0ed0*/  @!P0 IADD3 R0, R0, 0x1, RZ ;  /* 0x0000000100008810 */ /* 0x000fe40007ffe0ff */
[----:B------:R-:W-:Y:S02]  /*0ee0*/  ISETP.NE.AND P0, PT, R6, RZ, PT ;  /* 0x000000ff0600720c */ /* 0x000fe40003f05270 */
[----:B------:R-:W-:Y:S02]  /*0ef0*/  ISETP.GE.U32.AND P2, PT, R2, R5, PT ;  /* 0x000000050200720c */ /* 0x000fe40003f46070 */
[----:B------:R-:W-:-:S04]  /*0f00*/  LOP3.LUT R2, R8, R6, RZ, 0x3c, !PT ;  /* 0x0000000608027212 */ /* 0x000fc800078e3cff */
[----:B------:R-:W-:Y:S01]  /*0f10*/  ISETP.GE.AND P1, PT, R2, RZ, PT ;  /* 0x000000ff0200720c */ /* 0x000fe20003f26270 */
[----:B------:R-:W-:-:S06]  /*0f20*/  IMAD.MOV R2, RZ, RZ, -R6 ;  /* 0x000000ffff027224 */ /* 0x000fcc00078e0a06 */
[----:B------:R-:W-:-:S06]  /*0f30*/  @P2 IADD3 R0, R0, 0x1, RZ ;  /* 0x0000000100002810 */ /* 0x000fcc0007ffe0ff */
[----:B------:R-:W-:Y:S02]  /*0f40*/  @!P1 IADD3 R0, -R0, RZ, RZ ;  /* 0x000000ff00009210 */ /* 0x000fe40007ffe1ff */
[----:B------:R-:W-:-:S05]  /*0f50*/  @!P0 LOP3.LUT R0, RZ, R6, RZ, 0x33, !PT ;  /* 0x00000006ff008212 */ /* 0x000fca00078e33ff */
[----:B------:R-:W-:-:S05]  /*0f60*/  IMAD R2, R0, R2, R3 ;  /* 0x0000000200027224 */ /* 0x000fca00078e0203 */
[----:B------:R1:W-:Y:S02]  /*0f70*/  STL [R1+0x48], R2 ;  /* 0x0000480201007387 */ /* 0x0003e40000100800 */
.L_x_586:
[----:B------:R-:W-:Y:S05]  /*0f80*/  BSYNC B0 ;  /* 0x0000000000007941 */ /* 0x000fea0003800000 */
.L_x_584:
[----:B------:R-:W-:-:S04]  /*0f90*/  LOP3.LUT R0, RZ, R0, RZ, 0x33, !PT ;  /* 0x00000000ff007212 */ /* 0x000fc800078e33ff */
[----:B------:R-:W-:-:S05]  /*0fa0*/  IADD3 R0, R0, R12, RZ ;  /* 0x0000000c00007210 */ /* 0x000fca0007ffe0ff */
[----:B------:R2:W-:Y:S01]  /*0fb0*/  STL [R1+0x44], R0 ;  /* 0x0000440001007387 */ /* 0x0005e20000100800 */
[----:B------:R-:W-:Y:S05]  /*0fc0*/  BRA `(.L_x_587) ;  /* 0x0000006000007947 */ /* 0x000fea0003800000 */
.L_x_575:
[----:B------:R-:W-:Y:S01]  /*0fd0*/  MOV R0, UR4 ;  /* 0x0000000400007c02 */ /* 0x000fe20008000f00 */
[----:B------:R-:W-:Y:S04]  /*0fe0*/  STL [R1+0x44], RZ ;  /* 0x000044ff01007387 */ /* 0x000fe80000100800 */
[----:B------:R-:W-:Y:S04]  /*0ff0*/  STL [R1+0x48], RZ ;  /* 0x000048ff01007387 */ /* 0x000fe80000100800 */
[----:B------:R1:W-:Y:S02]  /*1000*/  STL [R1+0x40], R0 ;  /* 0x0000400001007387 */ /* 0x0003e40000100800 */
[----:B-1----:R-:W-:-:S05]  /*1010*/  MOV R0, c[0x0][0x53c] ;  /* 0x00014f0000007a02 */ /* 0x002fca0000000f00 */
[----:B------:R1:W-:Y:S02]  /*1020*/  STL [R1+0x4c], R0 ;  /* 0x00004c0001007387 */ /* 0x0003e40000100800 */
.L_x_587:
[----:B------:R-:W3:Y:S04]  /*1030*/  LDL R4, [R1+0x40] ;  /* 0x0000400001047983 */ /* 0x000ee80000100800 */
[----:B------:R-:W3:Y:S04]  /*1040*/  LDL R5, [R1+0x44] ;  /* 0x0000440001057983 */ /* 0x000ee80000100800 */
[----:B------:R-:W3:Y:S04]  /*1050*/  LDL R6, [R1+0x48] ;  /* 0x0000480001067983 */ /* 0x000ee80000100800 */
[----:B------:R-:W3:Y:S01]  /*1060*/  LDL R7, [R1+0x4c] ;  /* 0x00004c0001077983 */ /* 0x000ee20000100800 */
[----:B------:R-:W-:Y:S01]  /*1070*/  ISETP.NE.AND P0, PT, R13, RZ, PT ;  /* 0x000000ff0d00720c */ /* 0x000fe20003f05270 */
[----:B------:R-:W-:-:S12]  /*1080*/  WARPSYNC 0xffffffff ;  /* 0xffffffff00007948 */ /* 0x000fd80003800000 */
[----:B---3--:R3:W-:Y:S04]  /*1090*/  @!P0 STS.128 [0x9100], R4 ;  /* 0x00910004ff008388 */ /* 0x0087e80000000c00 */
[----:B------:R-:W-:Y:S06]  /*10a0*/  BAR.ARV 0x5, 0x80 ;  /* 0x0142000000007b1d */ /* 0x000fec0000002000 */
.L_x_573:
[----:B-12---:R-:W2:Y:S02]  /*10b0*/  LDL R0, [R1+0x4c] ;  /* 0x00004c0001007983 */ /* 0x006ea40000100800 */
[----:B--2---:R-:W-:-:S13]  /*10c0*/  ISETP.GE.AND P0, PT, R0, c[0x0][0x53c], PT ;  /* 0x00014f0000007a0c */ /* 0x004fda0003f06270 */
[----:B------:R-:W-:Y:S05]  /*10d0*/  @P0 EXIT ;  /* 0x000000000000094d */ /* 0x000fea0003800000 */
[----:B------:R-:W1:Y:S01]  /*10e0*/  S2R R18, SR_TID.X ;  /* 0x0000000000127919 */ /* 0x000e620000002100 */
[----:B------:R-:W-:Y:S02]  /*10f0*/  ULDC UR4, c[0x0][0x2ac] ;  /* 0x0000ab0000047ab9 */ /* 0x000fe40000000800 */
[----:B------:R-:W-:Y:S02]  /*1100*/  ULDC UR5, c[0x0][0x1d0] ;  /* 0x0000740000057ab9 */ /* 0x000fe40000000800 */
[----:B------:R-:W-:Y:S01]  /*1110*/  UIMAD UR5, UR4, UR5, URZ ;  /* 0x00000005040572a4 */ /* 0x000fe2000f8e023f */
[----:B-1----:R-:W-:-:S04]  /*1120*/  SHF.R.S32.HI R12, RZ, 0x1f, R18 ;  /* 0x0000001fff0c7819 */ /* 0x002fc80000011412 */
[CC--:B------:R-:W-:Y:S02]  /*1130*/  LEA.HI R3, R12.reuse, R18.reuse, RZ, 0x4 ;  /* 0x000000120c037211 */ /* 0x0c0fe400078f20ff */
[CC--:B------:R-:W-:Y:S02]  /*1140*/  LEA.HI R9, R12.reuse, R18.reuse, RZ, 0x2 ;  /* 0x000000120c097211 */ /* 0x0c0fe400078f10ff */
[----:B------:R-:W-:Y:S02]  /*1150*/  LEA.HI R14, R12, R18, RZ, 0x3 ;  /* 0x000000120c0e7211 */ /* 0x000fe400078f18ff */
[----:B------:R-:W-:Y:S02]  /*1160*/  LOP3.LUT R0, R3, 0xfffffff0, RZ, 0xc0, !PT ;  /* 0xfffffff003007812 */ /* 0x000fe400078ec0ff */
[--C-:B------:R-:W-:Y:S02]  /*1170*/  SHF.R.S32.HI R11, RZ, 0x2, R9.reuse ;  /* 0x00000002ff0b7819 */ /* 0x100fe40000011409 */
[----:B------:R-:W-:Y:S01]  /*1180*/  SHF.R.S32.HI R2, RZ, 0x1f, R9 ;  /* 0x0000001fff027819 */ /* 0x000fe20000011409 */
[----:B------:R-:W-:Y:S01]  /*1190*/  IMAD.IADD R0, R18, 0x1, -R0 ;  /* 0x0000000112007824 */ /* 0x000fe200078e0a00 */
[----:B------:R-:W-:-:S02]  /*11a0*/  LOP3.LUT R10, R14, 0xfffffff8, RZ, 0xc0, !PT ;  /* 0xfffffff80e0a7812 */ /* 0x000fc400078ec0ff */
[----:B------:R-:W-:Y:S02]  /*11b0*/  SHF.R.S32.HI R20, RZ, 0x3, R14 ;  /* 0x00000003ff147819 */ /* 0x000fe4000001140e */
[----:B---3--:R-:W-:Y:S01]  /*11c0*/  SHF.R.S32.HI R6, RZ, 0x4, R3 ;  /* 0x00000004ff067819 */ /* 0x008fe20000011403 */
[----:B------:R-:W-:Y:S01]  /*11d0*/  IMAD.IADD R10, R18, 0x1, -R10 ;  /* 0x00000001120a7824 */ /* 0x000fe200078e0a0a */
[----:B------:R-:W-:Y:S01]  /*11e0*/  LEA.HI R2, R2, R11, RZ, 0x3 ;  /* 0x0000000b02027211 */ /* 0x000fe200078f18ff */
[----:B------:R-:W-:Y:S01]  /*11f0*/  IMAD.SHL.U32 R5, R20, 0x40, RZ ;  /* 0x0000004014057824 */ /* 0x000fe200078e00ff */
[----:B------:R-:W-:Y:S01]  /*1200*/  LEA.HI R4, R3, R6, RZ, 0x1 ;  /* 0x0000000603047211 */ /* 0x000fe200078f08ff */
[----:B------:R-:W-:Y:S01]  /*1210*/  IMAD.SHL.U32 R205, R10, 0x8, RZ ;  /* 0x000000080acd7824 */ /* 0x000fe200078e00ff */
[----:B------:R-:W-:Y:S02]  /*1220*/  LOP3.LUT R3, R2, 0xfffffff8, RZ, 0xc0, !PT ;  /* 0xfffffff802037812 */ /* 0x000fe400078ec0ff */
[----:B------:R-:W-:-:S02]  /*1230*/  SHF.R.S32.HI R7, RZ, 0x1f, R0 ;  /* 0x0000001fff077819 */ /* 0x000fc40000011400 */
[----:B------:R-:W-:Y:S01]  /*1240*/  LOP3.LUT R2, R5, 0x1c0, RZ, 0xc0, !PT ;  /* 0x000001c005027812 */ /* 0x000fe200078ec0ff */
[----:B------:R-:W-:Y:S01]  /*1250*/  IMAD.IADD R11, R11, 0x1, -R3 ;  /* 0x000000010b0b7824 */ /* 0x000fe200078e0a03 */
[----:B------:R-:W-:Y:S02]  /*1260*/  LEA.HI R15, R7, R0, RZ, 0x3 ;  /* 0x00000000070f7211 */ /* 0x000fe400078f18ff */
[----:B------:R-:W-:Y:S02]  /*1270*/  LOP3.LUT R7, R2, 0x38, R205, 0xf8, !PT ;  /* 0x0000003802077812 */ /* 0x000fe400078ef8cd */
[----:B------:R-:W-:Y:S02]  /*1280*/  SHF.R.U32.HI R3, RZ, 0x3, R2 ;  /* 0x00000003ff037819 */ /* 0x000fe40000011602 */
[----:B------:R-:W-:Y:S02]  /*1290*/  LOP3.LUT R5, R15, 0xfffffff8, RZ, 0xc0, !PT ;  /* 0xfffffff80f057812 */ /* 0x000fe400078ec0ff */
[----:B------:R-:W-:-:S02]  /*12a0*/  LOP3.LUT R2, R11, 0x1, RZ, 0xc0, !PT ;  /* 0x000000010b027812 */ /* 0x000fc400078ec0ff */
[----:B------:R-:W-:Y:S01]  /*12b0*/  LOP3.LUT R17, R7, R3, RZ, 0x3c, !PT ;  /* 0x0000000307117212 */ /* 0x000fe200078e3cff */
[----:B------:R-:W-:Y:S01]  /*12c0*/  IMAD.IADD R8, R0, 0x1, -R5 ;  /* 0x0000000100087824 */ /* 0x000fe200078e0a05 */
[----:B------:R-:W-:Y:S02]  /*12d0*/  LEA.HI R3, R12, R18, RZ, 0x5 ;  /* 0x000000120c037211 */ /* 0x000fe400078f28ff */
[----:B------:R-:W-:Y:S02]  /*12e0*/  ISETP.NE.U32.AND P0, PT, R2, 0x1, PT ;  /* 0x000000010200780c */ /* 0x000fe40003f05070 */
[----:B------:R-:W-:Y:S02]  /*12f0*/  LOP3.LUT R4, R4, 0xfffffffe, RZ, 0xc0, !PT ;  /* 0xfffffffe04047812 */ /* 0x000fe400078ec0ff */
[----:B------:R-:W-:Y:S02]  /*1300*/  LOP3.LUT R2, R9, 0xfffffffc, RZ, 0xc0, !PT ;  /* 0xfffffffc09027812 */ /* 0x000fe400078ec0ff */
[--C-:B------:R-:W-:Y:S01]  /*1310*/  SHF.R.S32.HI R7, RZ, 0x5, R3.reuse ;  /* 0x00000005ff077819 */ /* 0x100fe20000011403 */
[----:B------:R-:W-:Y:S01]  /*1320*/  IMAD.IADD R16, R6, 0x1, -R4 ;  /* 0x0000000106107824 */ /* 0x000fe200078e0a04 */
[----:B------:R-:W-:Y:S01]  /*1330*/  SHF.R.S32.HI R0, RZ, 0x1f, R3 ;  /* 0x0000001fff007819 */ /* 0x000fe20000011403 */
[----:B------:R-:W-:Y:S01]  /*1340*/  IMAD.IADD R9, R18, 0x1, -R2 ;  /* 0x0000000112097824 */ /* 0x000fe200078e0a02 */
[----:B------:R-:W-:-:S02]  /*1350*/  LOP3.LUT R3, R3, 0xffffffe0, RZ, 0xc0, !PT ;  /* 0xffffffe003037812 */ /* 0x000fc400078ec0ff */
[----:B------:R-:W-:Y:S02]  /*1360*/  LEA.HI R4, R12, R18, RZ, 0x6 ;  /* 0x000000120c047211 */ /* 0x000fe400078f30ff */
[----:B------:R-:W-:Y:S01]  /*1370*/  LEA.HI R2, R0, R7, RZ, 0x2 ;  /* 0x0000000700027211 */ /* 0x000fe200078f10ff */
[----:B------:R-:W-:Y:S01]  /*1380*/  IMAD.IADD R19, R18, 0x1, -R3 ;  /* 0x0000000112137824 */ /* 0x000fe200078e0a03 */
[----:B------:R-:W-:Y:S01]  /*1390*/  LEA.HI R0, R9, R9, RZ, 0x1 ;  /* 0x0000000909007211 */ /* 0x000fe200078f08ff */
[----:B------:R-:W-:Y:S01]  /*13a0*/  IMAD.SHL.U32 R3, R10, 0x40, RZ ;  /* 0x000000400a037824 */ /* 0x000fe200078e00ff */
[----:B------:R-:W-:Y:S01]  /*13b0*/  R2P PR, R11, 0x6 ;  /* 0x000000060b007804 */ /* 0x000fe20000000000 */
[----:B------:R-:W-:Y:S01]  /*13c0*/  IMAD.SHL.U32 R13, R4, 0x8, RZ ;  /* 0x00000008040d7824 */ /* 0x000fe200078e00ff */
[----:B------:R-:W-:Y:S02]  /*13d0*/  LOP3.LUT R4, R2, 0xffffffc, RZ, 0xc0, !PT ;  /* 0x0ffffffc02047812 */ /* 0x000fe400078ec0ff */
[----:B------:R-:W-:-:S02]  /*13e0*/  LOP3.LUT R2, R3, 0x1c0, RZ, 0xc0, !PT ;  /* 0x000001c003027812 */ /* 0x000fc400078ec0ff */
[C---:B------:R-:W-:Y:S01]  /*13f0*/  LOP3.LUT R3, R0.reuse, 0x1ffffffe, RZ, 0xc0, !PT ;  /* 0x1ffffffe00037812 */ /* 0x040fe200078ec0ff */
[----:B------:R-:W-:Y:S01]  /*1400*/  IMAD.SHL.U32 R0, R0, 0x20, RZ ;  /* 0x0000002000007824 */ /* 0x000fe200078e00ff */
[----:B------:R-:W-:Y:S01]  /*1410*/  SHF.R.S32.HI R12, RZ, 0x1f, R19 ;  /* 0x0000001fff0c7819 */ /* 0x000fe20000011413 */
[----:B------:R-:W-:Y:S01]  /*1420*/  IMAD.IADD R5, R7, 0x1, -R4 ;  /* 0x0000000107057824 */ /* 0x000fe200078e0a04 */
[----:B------:R-:W-:Y:S01]  /*1430*/  LOP3.LUT R6, R2, 0x8, R14, 0xf8, !PT ;  /* 0x0000000802067812 */ /* 0x000fe200078ef80e */
[----:B------:R-:W-:Y:S01]  /*1440*/  IMAD.IADD R3, R9, 0x1, -R3 ;  /* 0x0000000109037824 */ /* 0x000fe200078e0a03 */
[----:B------:R-:W-:Y:S02]  /*1450*/  LEA.HI R12, R12, R19, RZ, 0x2 ;  /* 0x000000130c0c7211 */ /* 0x000fe400078f10ff */
[----:B------:R-:W-:Y:S02]  /*1460*/  LOP3.LUT R0, R0, 0xffffffc0, RZ, 0xc0, !PT ;  /* 0xffffffc000007812 */ /* 0x000fe400078ec0ff */
[----:B------:R-:W-:-:S02]  /*1470*/  SHF.R.U32.HI R4, RZ, 0x3, R2 ;  /* 0x00000003ff047819 */ /* 0x000fc40000011602 */
[----:B------:R-:W-:Y:S02]  /*1480*/  SHF.R.S32.HI R2, RZ, 0x2, R12 ;  /* 0x00000002ff027819 */ /* 0x000fe4000001140c */
[----:B------:R-:W-:Y:S01]  /*1490*/  LOP3.LUT R17, R17, 0x7ffffe00, R13, 0xf8, !PT ;  /* 0x7ffffe0011117812 */ /* 0x000fe200078ef80d */
[----:B------:R-:W-:Y:S01]  /*14a0*/  IMAD R13, R3, 0x8, R0 ;  /* 0x00000008030d7824 */ /* 0x000fe200078e0200 */
[----:B------:R-:W-:Y:S01]  /*14b0*/  LOP3.LUT R14, R6, R4, RZ, 0x3c, !PT ;  /* 0x00000004060e7212 */ /* 0x000fe200078e3cff */
[C---:B------:R-:W-:Y:S01]  /*14c0*/  IMAD.SHL.U32 R0, R8.reuse, 0x40, RZ ;  /* 0x0000004008007824 */ /* 0x040fe200078e00ff */
[C---:B------:R-:W-:Y:S01]  /*14d0*/  LOP3.LUT P6, RZ, R8.reuse, 0x2, RZ, 0xc0, !PT ;  /* 0x0000000208ff7812 */ /* 0x040fe200078cc0ff */
[----:B------:R-:W-:Y:S01]  /*14e0*/  IMAD R18, R5, 0x10, R2 ;  /* 0x0000001005127824 */ /* 0x000fe200078e0202 */
[----:B------:R-:W-:Y:S01]  /*14f0*/  LOP3.LUT P5, RZ, R8, 0x4, RZ, 0xc0, !PT ;  /* 0x0000000408ff7812 */ /* 0x000fe200078ac0ff */
[----:B------:R-:W-:Y:S01]  /*1500*/  IMAD.SHL.U32 R2, R11, 0x40, RZ ;  /* 0x000000400b027824 */ /* 0x000fe200078e00ff */
[----:B------:R-:W-:Y:S01]  /*1510*/  LOP3.LUT R0, R0, 0x1c0, RZ, 0xc0, !PT ;  /* 0x000001c000007812 */ /* 0x000fe200078ec0ff */
[----:B------:R-:W-:Y:S01]  /*1520*/  IMAD.SHL.U32 R3, R16, 0x8, RZ ;  /* 0x0000000810037824 */ /* 0x000fe200078e00ff */
[----:B------:R-:W-:Y:S01]  /*1530*/  LOP3.LUT P4, RZ, R10, 0x2, RZ, 0xc0, !PT ;  /* 0x000000020aff7812 */ /* 0x000fe2000788c0ff */
[----:B------:R-:W-:Y:S01]  /*1540*/  IMAD.SHL.U32 R5, R7, 0x400, RZ ;  /* 0x0000040007057824 */ /* 0x000fe200078e00ff */
[----:B------:R-:W-:Y:S01]  /*1550*/  LOP3.LUT R4, R2, 0x1c0, RZ, 0xc0, !PT ;  /* 0x000001c002047812 */ /* 0x000fe200078ec0ff */
[----:B------:R-:W-:Y:S01]  /*1560*/  IMAD.MOV.U32 R7, RZ, RZ, -0x10 ;  /* 0xfffffff0ff077424 */ /* 0x000fe200078e00ff */
[----:B------:R-:W-:Y:S01]  /*1570*/  LOP3.LUT R2, R0, 0x8, R3, 0xf8, !PT ;  /* 0x0000000800027812 */ /* 0x000fe200078ef803 */
[----:B------:R-:W-:Y:S01]  /*1580*/  IMAD.SHL.U32 R3, R15, 0x40, RZ ;  /* 0x000000400f037824 */ /* 0x000fe200078e00ff */
[----:B------:R-:W-:Y:S01]  /*1590*/  SHF.R.U32.HI R0, RZ, 0x3, R0 ;  /* 0x00000003ff007819 */ /* 0x000fe20000011600 */
[--C-:B------:R-:W-:Y:S01]  /*15a0*/  IMAD R6, R9, 0x2, R5.reuse ;  /* 0x0000000209067824 */ /* 0x100fe200078e0205 */
[----:B------:R-:W-:Y:S01]  /*15b0*/  LEA.HI R4, R4, R4, RZ, 0x1d ;  /* 0x0000000404047211 */ /* 0x000fe200078fe8ff */
[----:B------:R-:W-:Y:S01]  /*15c0*/  IMAD.MOV.U32 R9, RZ, RZ, 0x20 ;  /* 0x00000020ff097424 */ /* 0x000fe200078e00ff */
[----:B------:R-:W-:Y:S01]  /*15d0*/  LOP3.LUT R2, R2, R0, RZ, 0x3c, !PT ;  /* 0x0000000002027212 */ /* 0x000fe200078e3cff */
[----:B------:R-:W-:Y:S01]  /*15e0*/  IMAD R0, R16, 0x200, R14 ;  /* 0x0000020010007824 */ /* 0x000fe200078e020e */
[----:B------:R-:W-:Y:S01]  /*15f0*/  LOP3.LUT R3, R3, 0xfffffe00, RZ, 0xc0, !PT ;  /* 0xfffffe0003037812 */ /* 0x000fe200078ec0ff */
[----:B------:R-:W-:Y:S01]  /*1600*/  IMAD.IADD R8, R6, 0x1, R4 ;  /* 0x0000000106087824 */ /* 0x000fe200078e0204 */
[C---:B------:R-:W-:Y:S01]  /*1610*/  LOP3.LUT P3, RZ, R10.reuse, 0x4, RZ, 0xc0, !PT ;  /* 0x000000040aff7812 */ /* 0x040fe2000786c0ff */
[----:B------:R-:W-:Y:S01]  /*1620*/  IMAD R6, R10, 0x10, R20 ;  /* 0x000000100a067824 */ /* 0x000fe200078e0214 */
[CC--:B------:R-:W-:Y:S01]  /*1630*/  IADD3 R4, R2.reuse, R3.reuse, R5 ;  /* 0x0000000302047210 */ /* 0x0c0fe20007ffe005 */
[----:B------:R-:W-:Y:S01]  /*1640*/  STL [R1+0x7c], R18 ;  /* 0x00007c1201007387 */ /* 0x000fe20000100800 */
[----:B------:R-:W-:Y:S01]  /*1650*/  LOP3.LUT R5, R2, R3, RZ, 0xfc, !PT ;  /* 0x0000000302057212 */ /* 0x000fe200078efcff */
[----:B------:R-:W-:Y:S01]  /*1660*/  IMAD.MOV.U32 R11, RZ, RZ, 0x40 ;  /* 0x00000040ff0b7424 */ /* 0x000fe200078e00ff */
[----:B------:R-:W-:Y:S01]  /*1670*/  LOP3.LUT R3, R12, 0x7ffffffc, RZ, 0xc0, !PT ;  /* 0x7ffffffc0c037812 */ /* 0x000fe200078ec0ff */
[----:B------:R1:W-:Y:S01]  /*1680*/  STL [R1+0x8], R6 ;  /* 0x0000080601007387 */ /* 0x0003e20000100800 */
[----:B------:R-:W-:Y:S01]  /*1690*/  SHF.R.S32.HI R10, RZ, 0x1f, R205 ;  /* 0x0000001fff0a7819 */ /* 0x000fe200000114cd */
[----:B------:R-:W-:Y:S01]  /*16a0*/  IMAD.IADD R10, R18, 0x1, R13 ;  /* 0x00000001120a7824 */ /* 0x000fe200078e020d */
[----:B------:R-:W-:Y:S01]  /*16b0*/  LEA R188, R0, 0x2900, 0x1 ;  /* 0x0000290000bc7811 */ /* 0x000fe200078e08ff */
[----:B------:R-:W-:Y:S01]  /*16c0*/  IMAD.IADD R3, R19, 0x1, -R3 ;  /* 0x0000000113037824 */ /* 0x000fe200078e0a03 */
[----:B------:R-:W-:Y:S01]  /*16d0*/  SEL R0, R9, 0xffffffe0, !P6 ;  /* 0xffffffe009007807 */ /* 0x000fe20007000000 */
[----:B------:R-:W-:Y:S01]  /*16e0*/  IMAD.SHL.U32 R207, R17, 0x2, RZ ;  /* 0x0000000211cf7824 */ /* 0x000fe200078e00ff */
[----:B------:R2:W-:Y:S01]  /*16f0*/  STL [R1+0x3c], R10 ;  /* 0x00003c0a01007387 */ /* 0x0005e20000100800 */
[----:B------:R-:W-:Y:S01]  /*1700*/  IMAD.SHL.U32 R248, R3, 0x2, RZ ;  /* 0x0000000203f87824 */ /* 0x000fe200078e00ff */
[----:B------:R-:W-:-:S02]  /*1710*/  SEL R7, R7, 0x10, !P0 ;  /* 0x0000001007077807 */ /* 0x000fc40004000000 */
[C---:B------:R-:W-:Y:S02]  /*1720*/  SEL R2, R11.reuse, 0xffffffc0, !P3 ;  /* 0xffffffc00b027807 */ /* 0x040fe40005800000 */
[C---:B------:R-:W-:Y:S02]  /*1730*/  IADD3 R16, R248.reuse, 0x8, RZ ;  /* 0x00000008f8107810 */ /* 0x040fe40007ffe0ff */
[----:B------:R-:W-:Y:S01]  /*1740*/  IADD3 R13, R248, 0x20, RZ ;  /* 0x00000020f80d7810 */ /* 0x000fe20007ffe0ff */
[----:B------:R-:W-:Y:S01]  /*1750*/  IMAD.IADD R194, R188, 0x1, R2 ;  /* 0x00000001bcc27824 */ /* 0x000fe200078e0202 */
[----:B------:R-:W-:Y:S02]  /*1760*/  SEL R3, R11, 0xffffffc0, !P5 ;  /* 0xffffffc00b037807 */ /* 0x000fe40006800000 */
[----:B------:R-:W-:Y:S02]  /*1770*/  IADD3 R11, R248, 0x30, RZ ;  /* 0x00000030f80b7810 */ /* 0x000fe40007ffe0ff */
[----:B------:R-:W-:-:S02]  /*1780*/  IADD3 R199, R188, 0x20, RZ ;  /* 0x00000020bcc77810 */ /* 0x000fc40007ffe0ff */
[----:B------:R-:W-:Y:S02]  /*1790*/  @P4 IADD3 R199, R188, -0x20, RZ ;  /* 0xffffffe0bcc74810 */ /* 0x000fe40007ffe0ff */
[----:B-1----:R-:W-:Y:S02]  /*17a0*/  SEL R6, R9, 0xffffffe0, !P1 ;  /* 0xffffffe009067807 */ /* 0x002fe40004800000 */
[----:B------:R-:W-:Y:S01]  /*17b0*/  SHF.R.S32.HI R9, RZ, 0x1f, R248 ;  /* 0x0000001fff097819 */ /* 0x000fe200000114f8 */
[----:B------:R-:W-:Y:S01]  /*17c0*/  IMAD.IADD R191, R2, 0x1, R199 ;  /* 0x0000000102bf7824 */ /* 0x000fe200078e02c7 */
[----:B------:R-:W-:Y:S02]  /*17d0*/  IADD3 R9, R248, 0x38, RZ ;  /* 0x00000038f8097810 */ /* 0x000fe40007ffe0ff */
[----:B------:R-:W-:Y:S02]  /*17e0*/  SHF.R.S32.HI R11, RZ, 0x1f, R11 ;  /* 0x0000001fff0b7819 */ /* 0x000fe4000001140b */
[----:B--2---:R-:W-:-:S02]  /*17f0*/  LEA R10, R8, 0x80, 0x1 ;  /* 0x00000080080a7811 */ /* 0x004fc400078e08ff */
[----:B------:R-:W-:Y:S02]  /*1800*/  SHF.R.S32.HI R8, RZ, 0x1f, R16 ;  /* 0x0000001fff087819 */ /* 0x000fe40000011410 */
[----:B------:R-:W-:Y:S01]  /*1810*/  SHF.R.S32.HI R8, RZ, 0x1f, R13 ;  /* 0x0000001fff087819 */ /* 0x000fe2000001140d */
[C-C-:B------:R-:W-:Y:S01]  /*1820*/  IMAD.IADD R11, R10.reuse, 0x1, R6.reuse ;  /* 0x000000010a0b7824 */ /* 0x140fe200078e0206 */
[----:B------:R-:W-:Y:S01]  /*1830*/  SHF.R.S32.HI R8, RZ, 0x1f, R9 ;  /* 0x0000001fff087819 */ /* 0x000fe20000011409 */
[C---:B------:R-:W-:Y:S01]  /*1840*/  IMAD.IADD R8, R10.reuse, 0x1, R7 ;  /* 0x000000010a087824 */ /* 0x040fe200078e0207 */
[C---:B------:R-:W-:Y:S01]  /*1850*/  IADD3 R9, R10.reuse, 0x40, RZ ;  /* 0x000000400a097810 */ /* 0x040fe20007ffe0ff */
[----:B------:R-:W-:Y:S01]  /*1860*/  STL [R1+0x54], R10 ;  /* 0x0000540a01007387 */ /* 0x000fe20000100800 */
[----:B------:R-:W-:Y:S01]  /*1870*/  @P2 IADD3 R9, R10, -0x40, RZ ;  /* 0xffffffc00a092810 */ /* 0x000fe20007ffe0ff */
[----:B------:R-:W-:Y:S01]  /*1880*/  IMAD.IADD R2, R8, 0x1, R6 ;  /* 0x0000000108027824 */ /* 0x000fe200078e0206 */
[----:B------:R-:W-:Y:S01]  /*1890*/  LEA R195, R4, 0x5100, 0x1 ;  /* 0x0000510004c37811 */ /* 0x000fe200078e08ff */
[----:B------:R-:W-:Y:S01]  /*18a0*/  STL [R1+0x6c], R11 ;  /* 0x00006c0b01007387 */ /* 0x000fe20000100800 */
[----:B------:R-:W-:-:S02]  /*18b0*/  LEA R189, R5, 0x100, 0x1 ;  /* 0x0000010005bd7811 */ /* 0x000fc400078e08ff */
[C---:B------:R-:W-:Y:S01]  /*18c0*/  IADD3 R15, R248.reuse, 0x10, RZ ;  /* 0x00000010f80f7810 */ /* 0x040fe20007ffe0ff */
[----:B------:R1:W-:Y:S01]  /*18d0*/  STL [R1+0x64], R8 ;  /* 0x0000640801007387 */ /* 0x0003e20000100800 */
[----:B------:R-:W-:Y:S01]  /*18e0*/  IMAD.IADD R196, R195, 0x1, R3 ;  /* 0x00000001c3c47824 */ /* 0x000fe200078e0203 */
[C---:B------:R-:W-:Y:S01]  /*18f0*/  IADD3 R14, R248.reuse, 0x18, RZ ;  /* 0x00000018f80e7810 */ /* 0x040fe20007ffe0ff */
[----:B------:R-:W-:Y:S01]  /*1900*/  IMAD.IADD R190, R3, 0x1, R189 ;  /* 0x0000000103be7824 */ /* 0x000fe200078e02bd */
[----:B------:R2:W-:Y:S01]  /*1910*/  STL [R1+0x68], R2 ;  /* 0x0000680201007387 */ /* 0x0005e20000100800 */
[----:B------:R-:W-:Y:S01]  /*1920*/  IADD3 R12, R248, 0x28, RZ ;  /* 0x00000028f80c7810 */ /* 0x000fe20007ffe0ff */
[----:B------:R-:W-:Y:S01]  /*1930*/  IMAD.IADD R198, R195, 0x1, R0 ;  /* 0x00000001c3c67824 */ /* 0x000fe200078e0200 */
[----:B------:R-:W-:Y:S01]  /*1940*/  SHF.R.S32.HI R15, RZ, 0x1f, R15 ;  /* 0x0000001fff0f7819 */ /* 0x000fe2000001140f */
[----:B------:R-:W-:Y:S01]  /*1950*/  STL [R1+0x58], R9 ;  /* 0x0000580901007387 */ /* 0x000fe20000100800 */
[----:B------:R-:W-:Y:S01]  /*1960*/  SHF.R.S32.HI R14, RZ, 0x1f, R14 ;  /* 0x0000001fff0e7819 */ /* 0x000fe2000001140e */
[C---:B------:R-:W-:Y:S01]  /*1970*/  IMAD.IADD R193, R0.reuse, 0x1, R189 ;  /* 0x0000000100c17824 */ /* 0x040fe200078e02bd */
[----:B------:R-:W-:Y:S01]  /*1980*/  SHF.R.S32.HI R12, RZ, 0x1f, R12 ;  /* 0x0000001fff0c7819 */ /* 0x000fe2000001140c */
[C---:B------:R-:W-:Y:S01]  /*1990*/  IMAD.IADD R197, R0.reuse, 0x1, R196 ;  /* 0x0000000100c57824 */ /* 0x040fe200078e02c4 */
[C---:B------:R-:W-:Y:S01]  /*19a0*/  IADD3 R203, R199.reuse, 0x800, RZ ;  /* 0x00000800c7cb7810 */ /* 0x040fe20007ffe0ff */
[----:B------:R-:W-:Y:S01]  /*19b0*/  IMAD.IADD R192, R0, 0x1, R190 ;  /* 0x0000000100c07824 */ /* 0x000fe200078e02be */
[----:B------:R-:W-:-:S02]  /*19c0*/  IADD3 R202, R199, 0x1000, RZ ;  /* 0x00001000c7ca7810 */ /* 0x000fc40007ffe0ff */
[C---:B------:R-:W-:Y:S02]  /*19d0*/  IADD3 R201, R199.reuse, 0x1800, RZ ;  /* 0x00001800c7c97810 */ /* 0x040fe40007ffe0ff */
[----:B------:R-:W-:Y:S01]  /*19e0*/  IADD3 R200, R199, 0x2000, RZ ;  /* 0x00002000c7c87810 */ /* 0x000fe20007ffe0ff */
[--C-:B-1----:R-:W-:Y:S02]  /*19f0*/  IMAD.IADD R8, R6, 0x1, R9.reuse ;  /* 0x0000000106087824 */ /* 0x102fe400078e0209 */
[----:B--2---:R-:W-:-:S03]  /*1a00*/  IMAD.IADD R2, R7, 0x1, R9 ;  /* 0x0000000107027824 */ /* 0x004fc600078e0209 */
[----:B------:R-:W-:Y:S01]  /*1a10*/  STL [R1+0x5c], R8 ;  /* 0x00005c0801007387 */ /* 0x000fe20000100800 */
[----:B------:R-:W-:-:S03]  /*1a20*/  IMAD.IADD R3, R7, 0x1, R8 ;  /* 0x0000000107037824 */ /* 0x000fc600078e0208 */
[----:B------:R1:W-:Y:S04]  /*1a30*/  STL [R1+0x60], R2 ;  /* 0x0000600201007387 */ /* 0x0003e80000100800 */
[----:B------:R2:W-:Y:S01]  /*1a40*/  STL [R1+0x74], R3 ;  /* 0x0000740301007387 */ /* 0x0005e20000100800 */
[----:B-1----:R-:W-:-:S05]  /*1a50*/  IMAD.IADD R2, R6, 0x1, R2 ;  /* 0x0000000106027824 */ /* 0x002fca00078e0202 */
[----:B------:R2:W-:Y:S02]  /*1a60*/  STL [R1+0x70], R2 ;  /* 0x0000700201007387 */ /* 0x0005e40000100800 */
.L_x_804:
[----:B------:R-:W3:Y:S01]  /*1a70*/  LDL R14, [R1+0x4c] ;  /* 0x00004c00010e7983 */ /* 0x000ee20000100800 */
[----:B------:R-:W-:Y:S01]  /*1a80*/  ISETP.NE.U32.AND P0, PT, RZ, c[0x0][0x370], PT ;  /* 0x0000dc00ff007a0c */ /* 0x000fe20003f05070 */
[----:B------:R-:W-:Y:S01]  /*1a90*/  IMAD.MOV.U32 R13, RZ, RZ, 0x4 ;  /* 0x00000004ff0d7424 */ /* 0x000fe200078e00ff */
[----:B------:R-:W-:Y:S01]  /*1aa0*/  ISETP.NE.U32.AND P2, PT, RZ, c[0x0][0x360], PT ;  /* 0x0000d800ff007a0c */ /* 0x000fe20003f45070 */
[----:B------:R-:W-:Y:S01]  /*1ab0*/  IMAD.MOV.U32 R8, RZ, RZ, RZ ;  /* 0x000000ffff087224 */ /* 0x000fe200078e00ff */
[----:B------:R-:W-:Y:S01]  /*1ac0*/  ISETP.NE.AND.EX P1, PT, RZ, c[0x0][0x374], PT, P0 ;  /* 0x0000dd00ff007a0c */ /* 0x000fe20003f25300 */
[----:B------:R-:W-:Y:S01]  /*1ad0*/  IMAD.MOV.U32 R12, RZ, RZ, RZ ;  /* 0x000000ffff0c7224 */ /* 0x000fe200078e00ff */
[----:B------:R-:W-:Y:S02]  /*1ae0*/  ISETP.NE.AND.EX P0, PT, RZ, c[0x0][0x364], PT, P2 ;  /* 0x0000d900ff007a0c */ /* 0x000fe40003f05320 */
[----:B------:R-:W-:-:S04]  /*1af0*/  ISETP.NE.U32.AND P3, PT, RZ, c[0x0][0x348], PT ;  /* 0x0000d200ff007a0c */ /* 0x000fc80003f65070 */
[----:B------:R-:W-:-:S05]  /*1b00*/  ISETP.NE.AND.EX P3, PT, RZ, c[0x0][0x34c], PT, P3 ;  /* 0x0000d300ff007a0c */ /* 0x000fca0003f65330 */
[----:B---3--:R-:W-:-:S04]  /*1b10*/  @P1 IMAD.WIDE R6, R14, R13, c[0x0][0x370] ;  /* 0x0000dc000e061625 */ /* 0x008fc800078e020d */
[CC--:B--2---:R-:W-:Y:S01]  /*1b20*/  IMAD.WIDE R2, R14.reuse, R13.reuse, c[0x0][0x348] ;  /* 0x0000d2000e027625 */ /* 0x0c4fe200078e020d */
[----:B------:R-:W2:Y:S03]  /*1b30*/  @P1 LDG.E R8, [R6.64] ;  /* 0x0000000606081981 */ /* 0x000ea6000c1e1900 */
[----:B------:R-:W-:Y:S01]  /*1b40*/  @P0 IMAD.WIDE R4, R14, R13, c[0x0][0x360] ;  /* 0x0000d8000e040625 */ /* 0x000fe200078e020d */
[----:B------:R1:W5:Y:S04]  /*1b50*/  @P3 LDG.E R12, [R2.64] ;  /* 0x00000006020c3981 */ /* 0x000368000c1e1900 */
[----:B------:R1:W5:Y:S01]  /*1b60*/  @P0 LDG.E R236, [R4.64] ;  /* 0x0000000604ec0981 */ /* 0x000362000c1e1900 */
[----:B------:R-:W-:Y:S03]  /*1b70*/  YIELD ;  /* 0x0000000000007946 */ /* 0x000fe60003800000 */
[----:B--2---:R1:W-:Y:S01]  /*1b80*/  STL [R1+0x10], R8 ;  /* 0x0000100801007387 */ /* 0x0043e20000100800 */
[----:B------:R-:W-:Y:S05]  /*1b90*/  @P0 BRA `(.L_x_588) ;  /* 0x0000005000000947 */ /* 0x000fea0003800000 */
[----:B-----5:R-:W-:Y:S01]  /*1ba0*/  MOV R236, c[0x0][0x168] ;  /* 0x00005a0000ec7a02 */ /* 0x020fe20000000f00 */
[----:B------:R-:W-:Y:S05]  /*1bb0*/  @!P3 BRA `(.L_x_588) ;  /* 0x000000300000b947 */ /* 0x000fea0003800000 */
[----:B------:R2:W3:Y:S04]  /*1bc0*/  LDG.E R0, [R2.64] ;  /* 0x0000000602007981 */ /* 0x0004e8000c1e1900 */
[----:B-12---:R-:W3:Y:S02]  /*1bd0*/  LDG.E R2, [R2.64+0x4] ;  /* 0x0000040602027981 */ /* 0x006ee4000c1e1900 */
[----:B---3--:R-:W-:-:S02]  /*1be0*/  IADD3 R236, -R0, R2, RZ ;  /* 0x0000000200ec7210 */ /* 0x008fc40007ffe1ff */
.L_x_588:
[----:B------:R-:W-:-:S04]  /*1bf0*/  ISETP.NE.U32.AND P0, PT, RZ, c[0x0][0x368], PT ;  /* 0x0000da00ff007a0c */ /* 0x000fc80003f05070 */
[----:B------:R-:W-:-:S13]  /*1c00*/  ISETP.NE.AND.EX P0, PT, RZ, c[0x0][0x36c], PT, P0 ;  /* 0x0000db00ff007a0c */ /* 0x000fda0003f05300 */
[----:B------:R-:W-:Y:S05]  /*1c10*/  @!P0 BRA `(.L_x_589) ;  /* 0x0000003000008947 */ /* 0x000fea0003800000 */
[----:B-1----:R-:W-:-:S05]  /*1c20*/  IMAD.WIDE R2, R14, R13, c[0x0][0x368] ;  /* 0x0000da000e027625 */ /* 0x002fca00078e020d */
[----:B------:R1:W5:Y:S01]  /*1c30*/  LDG.E R0, [R2.64] ;  /* 0x0000000602007981 */ /* 0x000362000c1e1900 */
[----:B------:R-:W-:Y:S05]  /*1c40*/  BRA `(.L_x_590) ;  /* 0x0000008000007947 */ /* 0x000fea0003800000 */
.L_x_589:
[----:B------:R-:W-:Y:S01]  /*1c50*/  ISETP.NE.U32.AND P0, PT, RZ, c[0x0][0x350], PT ;  /* 0x0000d400ff007a0c */ /* 0x000fe20003f05070 */
[----:B------:R-:W-:-:S03]  /*1c60*/  IMAD.U32 R0, RZ, RZ, UR5 ;  /* 0x00000005ff007e24 */ /* 0x000fc6000f8e00ff */
[----:B------:R-:W-:-:S13]  /*1c70*/  ISETP.NE.AND.EX P0, PT, RZ, c[0x0][0x354], PT, P0 ;  /* 0x0000d500ff007a0c */ /* 0x000fda0003f05300 */
[----:B------:R-:W-:Y:S05]  /*1c80*/  @!P0 BRA `(.L_x_590) ;  /* 0x0000004000008947 */ /* 0x000fea0003800000 */
[----:B-1----:R-:W-:-:S05]  /*1c90*/  IMAD.WIDE R2, R14, R13, c[0x0][0x350] ;  /* 0x0000d4000e027625 */ /* 0x002fca00078e020d */
[----:B------:R-:W2:Y:S04]  /*1ca0*/  LDG.E R4, [R2.64] ;  /* 0x0000000602047981 */ /* 0x000ea8000c1e1900 */
[----:B------:R-:W2:Y:S02]  /*1cb0*/  LDG.E R0, [R2.64+0x4] ;  /* 0x0000040602007981 */ /* 0x000ea4000c1e1900 */
[----:B--2---:R-:W-:Y:S02]  /*1cc0*/  IADD3 R0, -R4, R0, RZ ;  /* 0x0000000004007210 */ /* 0x004fe40007ffe1ff */
.L_x_590:
[----:B-1----:R-:W2:Y:S01]  /*1cd0*/  LDL.LU R2, [R1+0x44] ;  /* 0x0000440001027983 */ /* 0x002ea20000300800 */
[----:B------:R-:W-:Y:S01]  /*1ce0*/  IMAD.MOV.U32 R3, RZ, RZ, c[0x0][0x2c4] ;  /* 0x0000b100ff037624 */ /* 0x000fe200078e00ff */
[----:B------:R-:W-:Y:S01]  /*1cf0*/  LOP3.LUT R204, R204, 0xfffbffff, RZ, 0xc0, !PT ;  /* 0xfffbffffcccc7812 */ /* 0x000fe200078ec0ff */
[----:B------:R-:W-:Y:S02]  /*1d00*/  IMAD.MOV.U32 R6, RZ, RZ, c[0x0][0x32c] ;  /* 0x0000cb00ff067624 */ /* 0x000fe400078e00ff */
[----:B-----5:R-:W-:Y:S01]  /*1d10*/  IMAD.IADD R237, R0, 0x1, -R8 ;  /* 0x0000000100ed7824 */ /* 0x020fe200078e0a08 */
[----:B------:R-:W-:-:S02]  /*1d20*/  ISETP.NE.AND P4, PT, R3, 0x1, PT ;  /* 0x000000010300780c */ /* 0x000fc40003f85270 */
[----:B------:R-:W-:-:S11]  /*1d30*/  ISETP.GE.AND P1, PT, R6, 0x1, PT ;  /* 0x000000010600780c */ /* 0x000fd60003f26270 */
[----:B------:R-:W-:-:S04]  /*1d40*/  @P4 LOP3.LUT R204, R204, 0x40000, RZ, 0xfc, !PT ;  /* 0x00040000cccc4812 */ /* 0x000fc800078efcff */
[----:B------:R-:W-:-:S04]  /*1d50*/  LOP3.LUT R204, R204, 0xfffeffff, RZ, 0xc0, !PT ;  /* 0xfffeffffcccc7812 */ /* 0x000fc800078ec0ff */
[----:B------:R-:W-:Y:S01]  /*1d60*/  @P1 LOP3.LUT R204, R204, 0x10000, RZ, 0xfc, !PT ;  /* 0x00010000cccc1812 */ /* 0x000fe200078efcff */
[----:B--2---:R-:W-:-:S05]  /*1d70*/  IMAD.SHL.U32 R15, R2, 0x80, RZ ;  /* 0x00000080020f7824 */ /* 0x004fca00078e00ff */
[----:B------:R1:W-:Y:S01]  /*1d80*/  STL [R1+0x38], R15 ;  /* 0x0000380f01007387 */ /* 0x0003e20000100800 */
[----:B------:R-:W-:-:S05]  /*1d90*/  IADD3 R2, R15, 0x7f, RZ ;  /* 0x0000007f0f027810 */ /* 0x000fca0007ffe0ff */
[----:B------:R-:W-:-:S04]  /*1da0*/  @P4 IMAD.HI.U32 R3, R2, c[0x0][0x2c8], RZ ;  /* 0x0000b20002034a27 */ /* 0x000fc800078e00ff */
[----:B------:R-:W-:Y:S01]  /*1db0*/  IMAD.MOV.U32 R0, RZ, RZ, R2 ;  /* 0x000000ffff007224 */ /* 0x000fe200078e0002 */
[----:B------:R-:W-:Y:S02]  /*1dc0*/  IADD3 R2, R237, 0x1, -R236 ;  /* 0x00000001ed027810 */ /* 0x000fe40007ffe8ec */
[----:B------:R-:W-:-:S05]  /*1dd0*/  @P4 SHF.R.U32.HI R0, RZ, c[0x0][0x2cc], R3 ;  /* 0x0000b300ff004a19 */ /* 0x000fca0000011603 */
[----:B------:R-:W-:-:S05]  /*1de0*/  IMAD.IADD R0, R2, 0x1, R0 ;  /* 0x0000000102007824 */ /* 0x000fca00078e0200 */
[----:B------:R-:W-:Y:S01]  /*1df0*/  IADD3 R3, R0, c[0x0][0x328], RZ ;  /* 0x0000ca0000037a10 */ /* 0x000fe20007ffe0ff */
[----:B------:R-:W-:Y:S05]  /*1e00*/  @!P1 BRA `(.L_x_591) ;  /* 0x0000010000009947 */ /* 0x000fea0003800000 */
[C---:B------:R-:W-:Y:S01]  /*1e10*/  ISETP.GT.AND P0, PT, R0.reuse, RZ, PT ;  /* 0x000000ff0000720c */ /* 0x040fe20003f04270 */
[----:B------:R-:W-:Y:S01]  /*1e20*/  BSSY B0, `(.L_x_592) ;  /* 0x000000c000007945 */ /* 0x000fe20003800000 */
[----:B------:R-:W-:-:S11]  /*1e30*/  IADD3 R2, R0, -0x1, RZ ;  /* 0xffffffff00027810 */ /* 0x000fd60007ffe0ff */
[----:B------:R-:W-:Y:S05]  /*1e40*/  @P0 BRA `(.L_x_593) ;  /* 0x0000006000000947 */ /* 0x000fea0003800000 */
[----:B------:R-:W-:Y:S01]  /*1e50*/  ISETP.NE.AND P0, PT, R6, 0x1, PT ;  /* 0x000000010600780c */ /* 0x000fe20003f05270 */
[----:B------:R-:W-:-:S12]  /*1e60*/  IMAD.MOV R0, RZ, RZ, -R0 ;  /* 0x000000ffff007224 */ /* 0x000fd800078e0a00 */
[----:B------:R-:W-:-:S05]  /*1e70*/  @P0 IMAD.HI.U32 R2, R0, c[0x0][0x330], RZ ;  /* 0x0000cc0000020a27 */ /* 0x000fca00078e00ff */
[----:B------:R-:W-:-:S04]  /*1e80*/  @P0 SHF.R.U32.HI R0, RZ, c[0x0][0x334], R2 ;  /* 0x0000cd00ff000a19 */ /* 0x000fc80000011602 */
[----:B------:R-:W-:Y:S01]  /*1e90*/  LOP3.LUT R2, RZ, R0, RZ, 0x33, !PT ;  /* 0x00000000ff027212 */ /* 0x000fe200078e33ff */
[----:B------:R-:W-:Y:S05]  /*1ea0*/  BRA `(.L_x_594) ;  /* 0x0000003000007947 */ /* 0x000fea0003800000 */
.L_x_593:
[----:B------:R-:W-:-:S13]  /*1eb0*/  ISETP.NE.AND P0, PT, R6, 0x1, PT ;  /* 0x000000010600780c */ /* 0x000fda0003f05270 */
[----:B------:R-:W-:-:S05]  /*1ec0*/  @P0 IMAD.HI.U32 R0, R2, c[0x0][0x330], RZ ;  /* 0x0000cc0002000a27 */ /* 0x000fca00078e00ff */
[----:B------:R-:W-:Y:S02]  /*1ed0*/  @P0 SHF.R.U32.HI R2, RZ, c[0x0][0x334], R0 ;  /* 0x0000cd00ff020a19 */ /* 0x000fe40000011600 */
.L_x_594:
[----:B------:R-:W-:Y:S05]  /*1ee0*/  BSYNC B0 ;  /* 0x0000000000007941 */ /* 0x000fea0003800000 */
.L_x_592:
[----:B------:R-:W-:-:S05]  /*1ef0*/  IMAD R2, R2, R6, c[0x0][0x32c] ;  /* 0x0000cb0002027624 */ /* 0x000fca00078e0206 */
[----:B------:R-:W-:-:S04]  /*1f00*/  IMNMX R3, R3, R2, PT ;  /* 0x0000000203037217 */ /* 0x000fc80003800200 */
.L_x_591:
[----:B------:R-:W-:Y:S01]  /*1f10*/  IADD3 R3, R3, 0x4f, RZ ;  /* 0x0000004f03037810 */ /* 0x000fe20007ffe0ff */
[----:B------:R-:W-:Y:S01]  /*1f20*/  @P4 IMAD.HI.U32 R4, R15, c[0x0][0x2c8], RZ ;  /* 0x0000b2000f044a27 */ /* 0x000fe200078e00ff */
[----:B------:R-:W-:-:S03]  /*1f30*/  IADD3 R2, R237, 0x4f, RZ ;  /* 0x0000004fed027810 */ /* 0x000fc60007ffe0ff */
[----:B------:R-:W-:-:S04]  /*1f40*/  IMAD.HI R5, R3, 0x66666667, RZ ;  /* 0x6666666703057827 */ /* 0x000fc800078e02ff */
[----:B------:R-:W-:-:S04]  /*1f50*/  IMAD.HI R2, R2, 0x66666667, RZ ;  /* 0x6666666702027827 */ /* 0x000fc800078e02ff */
[----:B------:R-:W-:Y:S01]  /*1f60*/  IMAD.MOV.U32 R0, RZ, RZ, R15 ;  /* 0x000000ffff007224 */ /* 0x000fe200078e000f */
[----:B------:R-:W-:Y:S01]  /*1f70*/  @P4 SHF.R.U32.HI R0, RZ, c[0x0][0x2cc], R4 ;  /* 0x0000b300ff004a19 */ /* 0x000fe20000011604 */
[----:B------:R-:W-:Y:S01]  /*1f80*/  IMAD.IADD R249, R237, 0x1, -R236 ;  /* 0x00000001edf97824 */ /* 0x000fe200078e0aec */
[----:B------:R-:W-:Y:S02]  /*1f90*/  SHF.R.U32.HI R4, RZ, 0x1f, R5 ;  /* 0x0000001fff047819 */ /* 0x000fe40000011605 */
[----:B------:R-:W-:Y:S01]  /*1fa0*/  SHF.R.U32.HI R3, RZ, 0x1f, R2 ;  /* 0x0000001fff037819 */ /* 0x000fe20000011602 */
[----:B------:R-:W-:Y:S01]  /*1fb0*/  IMAD.IADD R0, R249, 0x1, R0 ;  /* 0x00000001f9007824 */ /* 0x000fe200078e0200 */
[----:B------:R-:W-:Y:S02]  /*1fc0*/  LEA.HI.SX32 R4, R5, R4, 0x1b ;  /* 0x0000000405047211 */ /* 0x000fe400078fdaff */
[----:B------:R-:W-:Y:S02]  /*1fd0*/  LEA.HI.SX32 R3, R2, R3, 0x1b ;  /* 0x0000000302037211 */ /* 0x000fe400078fdaff */
[----:B------:R-:W-:-:S02]  /*1fe0*/  IADD3 R2, R0, -c[0x0][0x324], RZ ;  /* 0x8000c90000027a10 */ /* 0x000fc40007ffe0ff */
[----:B------:R-:W-:Y:S01]  /*1ff0*/  IMNMX R9, R3, R4, PT ;  /* 0x0000000403097217 */ /* 0x000fe20003800200 */
[----:B------:R-:W-:Y:S05]  /*2000*/  @!P1 BRA `(.L_x_595) ;  /* 0x000000f000009947 */ /* 0x000fea0003800000 */
[----:B------:R-:W-:Y:S01]  /*2010*/  ISETP.GT.AND P0, PT, R0, -0x1, PT ;  /* 0xffffffff0000780c */ /* 0x000fe20003f04270 */
[----:B------:R-:W-:-:S12]  /*2020*/  BSSY B0, `(.L_x_596) ;  /* 0x000000b000007945 */ /* 0x000fd80003800000 */
[----:B------:R-:W-:Y:S05]  /*2030*/  @P0 BRA `(.L_x_597) ;  /* 0x0000006000000947 */ /* 0x000fea0003800000 */
[----:B------:R-:W-:Y:S02]  /*2040*/  ISETP.NE.AND P0, PT, R6, 0x1, PT ;  /* 0x000000010600780c */ /* 0x000fe40003f05270 */
[----:B------:R-:W-:-:S11]  /*2050*/  LOP3.LUT R0, RZ, R0, RZ, 0x33, !PT ;  /* 0x00000000ff007212 */ /* 0x000fd600078e33ff */
[----:B------:R-:W-:-:S05]  /*2060*/  @P0 IMAD.HI.U32 R3, R0, c[0x0][0x330], RZ ;  /* 0x0000cc0000030a27 */ /* 0x000fca00078e00ff */
[----:B------:R-:W-:-:S04]  /*2070*/  @P0 SHF.R.U32.HI R0, RZ, c[0x0][0x334], R3 ;  /* 0x0000cd00ff000a19 */ /* 0x000fc80000011603 */
[----:B------:R-:W-:Y:S01]  /*2080*/  LOP3.LUT R0, RZ, R0, RZ, 0x33, !PT ;  /* 0x00000000ff007212 */ /* 0x000fe200078e33ff */
[----:B------:R-:W-:Y:S05]  /*2090*/  BRA `(.L_x_598) ;  /* 0x0000003000007947 */ /* 0x000fea0003800000 */
.L_x_597:
[----:B------:R-:W-:-:S13]  /*20a0*/  ISETP.NE.AND P0, PT, R6, 0x1, PT ;  /* 0x000000010600780c */ /* 0x000fda0003f05270 */
[----:B------:R-:W-:-:S05]  /*20b0*/  @P0 IMAD.HI.U32 R3, R0, c[0x0][0x330], RZ ;  /* 0x0000cc0000030a27 */ /* 0x000fca00078e00ff */
[----:B------:R-:W-:Y:S02]  /*20c0*/  @P0 SHF.R.U32.HI R0, RZ, c[0x0][0x334], R3 ;  /* 0x0000cd00ff000a19 */ /* 0x000fe40000011603 */
.L_x_598:
[----:B------:R-:W-:Y:S05]  /*20d0*/  BSYNC B0 ;  /* 0x0000000000007941 */ /* 0x000fea0003800000 */
.L_x_596:
[----:B------:R-:W-:-:S05]  /*20e0*/  IMAD R0, R0, c[0x0][0x32c], RZ ;  /* 0x0000cb0000007a24 */ /* 0x000fca00078e02ff */
[----:B------:R-:W-:-:S04]  /*20f0*/  IMNMX R2, R2, R0, !PT ;  /* 0x0000000002027217 */ /* 0x000fc80007800200 */
.L_x_595:
[----:B------:R-:W2:Y:S01]  /*2100*/  LDL R16, [R1+0x48] ;  /* 0x0000480001107983 */ /* 0x000ea20000100800 */
[----:B------:R-:W-:Y:S01]  /*2110*/  IMAD.HI R2, R2, 0x66666667, RZ ;  /* 0x6666666702027827 */ /* 0x000fe200078e02ff */
[----:B------:R-:W-:Y:S04]  /*2120*/  BSSY B0, `(.L_x_599) ;  /* 0x000002e000007945 */ /* 0x000fe80003800000 */
[----:B------:R-:W-:-:S04]  /*2130*/  SHF.R.U32.HI R0, RZ, 0x1f, R2 ;  /* 0x0000001fff007819 */ /* 0x000fc80000011602 */
[----:B------:R-:W-:-:S04]  /*2140*/  LEA.HI.SX32 R2, R2, R0, 0x1b ;  /* 0x0000000002027211 */ /* 0x000fc800078fdaff */
[----:B------:R-:W-:Y:S01]  /*2150*/  IMNMX R6, RZ, R2, !PT ;  /* 0x00000002ff067217 */ /* 0x000fe20007800200 */
[----:B------:R-:W-:-:S03]  /*2160*/  IMAD.MOV.U32 R2, RZ, RZ, RZ ;  /* 0x000000ffff027224 */ /* 0x000fc600078e00ff */
[----:B------:R-:W-:Y:S02]  /*2170*/  ISETP.GT.AND P0, PT, R9, R6, PT ;  /* 0x000000060900720c */ /* 0x000fe40003f04270 */
        /* <DEDUP_REMOVED lines=9> */
[----:B------:R-:W-:-:S04]  /*2210*/  ISETP.NE.AND P0, PT, R5, RZ, PT ;  /* 0x000000ff0500720c */ /* 0x000fc80003f05270 */
[----:B------:R-:W-:-:S04]  /*2220*/  SEL R0, R5, c[0x0][0x338], P0 ;  /* 0x0000ce0005007a07 */ /* 0x000fc80000000000 */
[----:B------:R-:W-:Y:S02]  /*2230*/  IABS R3, R0 ;  /* 0x0000000000037213 */ /* 0x000fe40000000000 */
[----:B------:R-:W-:Y:S02]  /*2240*/  IADD3 R7, R0, -0x1, R9 ;  /* 0xffffffff00077810 */ /* 0x000fe40007ffe009 */
[----:B------:R-:W3:Y:S03]  /*2250*/  I2F.RP R2, R3 ;  /* 0x0000000300027306 */ /* 0x000ee60000209400 */
[----:B------:R-:W-:-:S05]  /*2260*/  IMAD.IADD R7, R7, 0x1, -R6 ;  /* 0x0000000107077824 */ /* 0x000fca00078e0a06 */
[----:B------:R-:W-:Y:S01]  /*2270*/  IABS R11, R7 ;  /* 0x00000007000b7213 */ /* 0x000fe20000000000 */
[----:B---3--:R-:W3:Y:S02]  /*2280*/  MUFU.RCP R2, R2 ;  /* 0x0000000200027308 */ /* 0x008ee40000001000 */
[----:B---3--:R-:W-:-:S06]  /*2290*/  IADD3 R2, R2, 0xffffffe, RZ ;  /* 0x0ffffffe02027810 */ /* 0x008fcc0007ffe0ff */
[----:B--2---:R-:W2:Y:S02]  /*22a0*/  F2I.FTZ.U32.TRUNC.NTZ R5, R2 ;  /* 0x0000000200057305 */ /* 0x004ea4000021f000 */
[----:B--2---:R-:W-:-:S04]  /*22b0*/  IMAD.MOV R2, RZ, RZ, -R5 ;  /* 0x000000ffff027224 */ /* 0x004fc800078e0a05 */
        /* <DEDUP_REMOVED lines=20> */
.L_x_600:
[----:B------:R-:W-:Y:S05]  /*2400*/  BSYNC B0 ;  /* 0x0000000000007941 */ /* 0x000fea0003800000 */
.L_x_599:
[----:B------:R-:W-:Y:S01]  /*2410*/  IMAD R3, R17, R2, R6 ;  /* 0x0000000211037224 */ /* 0x000fe200078e0206 */
[----:B------:R-:W-:Y:S01]  /*2420*/  PRMT R0, RZ, 0x7610, R0 ;  /* 0x00007610ff007816 */ /* 0x000fe20000000000 */
[----:B------:R-:W-:Y:S01]  /*2430*/  CS2R R22, SRZ ;  /* 0x0000000000167805 */ /* 0x000fe2000001ff00 */
[----:B------:R-:W-:Y:S01]  /*2440*/  CS2R R24, SRZ ;  /* 0x0000000000187805 */ /* 0x000fe2000001ff00 */
[----:B------:R-:W-:Y:S01]  /*2450*/  IMAD.IADD R2, R3, 0x1, R2 ;  /* 0x0000000103027824 */ /* 0x000fe200078e0202 */
[----:B------:R3:W-:Y:S01]  /*2460*/  STL [R1+0x4], R3 ;  /* 0x0000040301007387 */ /* 0x0007e20000100800 */
        /* <DEDUP_REMOVED lines=35> */
[----:B---3--:R-:W3:Y:S01]  /*26a0*/  LDL R4, [R1+0x8] ;  /* 0x0000080001047983 */ /* 0x008ee20000100800 */
[----:B------:R-:W-:-:S04]  /*26b0*/  ISETP.NE.U32.AND P0, PT, RZ, c[0x0][0x340], PT ;  /* 0x0000d000ff007a0c */ /* 0x000fc80003f05070 */
[----:B------:R-:W-:-:S13]  /*26c0*/  ISETP.NE.AND.EX P1, PT, RZ, c[0x0][0x344], PT, P0 ;  /* 0x0000d100ff007a0c */ /* 0x000fda0003f25300 */
[----:B------:R-:W-:-:S05]  /*26d0*/  @P1 IMAD.WIDE R2, R14, R13, c[0x0][0x340] ;  /* 0x0000d0000e021625 */ /* 0x000fca00078e020d */
[----:B------:R4:W5:Y:S01]  /*26e0*/  @P1 LDG.E R8, [R2.64] ;  /* 0x0000000602081981 */ /* 0x000962000c1e1900 */
[----:B------:R-:W-:Y:S02]  /*26f0*/  SHF.R.S32.HI R0, RZ, 0x1f, R12 ;  /* 0x0000001fff007819 */ /* 0x000fe4000001140c */
[----:B------:R-:W-:Y:S02]  /*2700*/  LOP3.LUT R32, R16, 0xffff, RZ, 0xc0, !PT ;  /* 0x0000ffff10207812 */ /* 0x000fe400078ec0ff */
[----:B--2---:R-:W-:Y:S01]  /*2710*/  SEL R5, R14, RZ, !P3 ;  /* 0x000000ff0e057207 */ /* 0x004fe20005800000 */
[----:B------:R-:W-:Y:S01]  /*2720*/  IMAD R0, R0, c[0x0][0x178], RZ ;  /* 0x00005e0000007a24 */ /* 0x000fe200078e02ff */
[----:B------:R-:W-:Y:S02]  /*2730*/  ISETP.GE.AND P2, PT, R205, c[0x0][0x198], PT ;  /* 0x00006600cd007a0c */ /* 0x000fe40003f46270 */
[----:B------:R-:W-:Y:S01]  /*2740*/  IADD3 R122, R206, -0x1, RZ ;  /* 0xffffffffce7a7810 */ /* 0x000fe20007ffe0ff */
[----:B------:R-:W-:-:S02]  /*2750*/  IMAD R0, R12, c[0x0][0x17c], R0 ;  /* 0x00005f000c007a24 */ /* 0x000fc400078e0200 */
[----:B----4-:R-:W-:-:S05]  /*2760*/  IMAD.WIDE.U32 R2, R12, c[0x0][0x178], RZ ;  /* 0x00005e000c027a25 */ /* 0x010fca00078e00ff */
[----:B------:R-:W-:Y:S02]  /*2770*/  IADD3 R3, R3, R0, RZ ;  /* 0x0000000003037210 */ /* 0x000fe40007ffe0ff */
[----:B------:R-:W-:-:S03]  /*2780*/  SHF.R.S32.HI R0, RZ, 0x1f, R14 ;  /* 0x0000001fff007819 */ /* 0x000fc6000001140e */
[----:B------:R-:W-:Y:S01]  /*2790*/  IMAD.WIDE.U32 R2, R32, c[0x0][0x1b8], R2 ;  /* 0x00006e0020027a25 */ /* 0x000fe200078e0002 */
[----:B------:R-:W-:-:S03]  /*27a0*/  SEL R6, R0, RZ, !P3 ;  /* 0x000000ff00067207 */ /* 0x000fc60005800000 */
[----:B------:R-:W-:Y:S02]  /*27b0*/  IMAD R3, R32, c[0x0][0x1bc], R3 ;  /* 0x00006f0020037a24 */ /* 0x000fe400078e0203 */
[----:B------:R-:W-:Y:S02]  /*27c0*/  IMAD R6, R6, c[0x0][0x1c0], RZ ;  /* 0x0000700006067a24 */ /* 0x000fe400078e02ff */
[----:B------:R-:W-:-:S04]  /*27d0*/  IMAD.WIDE.U32 R2, R5, c[0x0][0x1c0], R2 ;  /* 0x0000700005027a25 */ /* 0x000fc800078e0002 */
[----:B------:R-:W-:-:S05]  /*27e0*/  IMAD R6, R5, c[0x0][0x1c4], R6 ;  /* 0x0000710005067a24 */ /* 0x000fca00078e0206 */
[----:B------:R-:W-:Y:S02]  /*27f0*/  IADD3 R3, R3, R6, RZ ;  /* 0x0000000603037210 */ /* 0x000fe40007ffe0ff */
[----:B---3--:R-:W-:-:S04]  /*2800*/  IADD3 R4, R4, R15, RZ ;  /* 0x0000000f04047210 */ /* 0x008fc80007ffe0ff */
[----:B------:R-:W-:Y:S01]  /*2810*/  MOV R0, R4 ;  /* 0x0000000400007202 */ /* 0x000fe20000000f00 */
[----:B------:R-:W-:-:S05]  /*2820*/  @P4 IMAD.HI.U32 R7, R4, c[0x0][0x2c8], RZ ;  /* 0x0000b20004074a27 */ /* 0x000fca00078e00ff */
[----:B------:R-:W-:-:S04]  /*2830*/  @P4 SHF.R.U32.HI R0, RZ, c[0x0][0x2cc], R7 ;  /* 0x0000b300ff004a19 */ /* 0x000fc80000011607 */
[--C-:B------:R-:W-:Y:S01]  /*2840*/  SHF.R.S32.HI R7, RZ, 0x1f, R0.reuse ;  /* 0x0000001fff077819 */ /* 0x100fe20000011400 */
[----:B------:R-:W-:Y:S02]  /*2850*/  IMAD.MOV R5, RZ, RZ, -R0 ;  /* 0x000000ffff057224 */ /* 0x000fe400078e0a00 */
[----:B------:R-:W-:-:S04]  /*2860*/  IMAD.WIDE.U32 R2, R0, c[0x0][0x1b0], R2 ;  /* 0x00006c0000027a25 */ /* 0x000fc800078e0002 */
[----:B------:R-:W-:Y:S02]  /*2870*/  IMAD R4, R5, c[0x0][0x2c4], R4 ;  /* 0x0000b10005047a24 */ /* 0x000fe400078e0204 */
[----:B------:R-:W-:Y:S01]  /*2880*/  IMAD R5, R7, c[0x0][0x1b0], RZ ;  /* 0x00006c0007057a24 */ /* 0x000fe200078e02ff */
[----:B------:R-:W-:-:S03]  /*2890*/  @!P1 MOV R8, R14 ;  /* 0x0000000e00089202 */ /* 0x000fc60000000f00 */
[----:B------:R-:W-:Y:S01]  /*28a0*/  IMAD R6, R0, c[0x0][0x1b4], R5 ;  /* 0x00006d0000067a24 */ /* 0x000fe200078e0205 */
[----:B------:R-:W-:-:S03]  /*28b0*/  SHF.R.S32.HI R5, RZ, 0x1f, R4 ;  /* 0x0000001fff057819 */ /* 0x000fc60000011404 */
        /* <DEDUP_REMOVED lines=8> */
[----:B------:R2:W3:Y:S02]  /*2940*/  SHFL.IDX PT, R7, R5, RZ, 0x181f ;  /* 0x00181fff05077589 */ /* 0x0004e400000e0000 */
.L_x_809:
[----:B------:R-:W-:Y:S05]  /*2950*/  BRA.DIV ~URZ, `(.L_x_603) ;  /* 0x00017fb27f007947 */ /* 0x000fea000b800000 */
[----:B------:R4:W1:Y:S02]  /*2960*/  SHFL.IDX PT, R2, R6, RZ, 0x181f ;  /* 0x00181fff06027589 */ /* 0x00086400000e0000 */
.L_x_810:
[----:B--2---:R-:W2:Y:S04]  /*2970*/  LDL R3, [R1+0x38] ;  /* 0x0000380001037983 */ /* 0x004ea80000100800 */
[----:B------:R-:W4:Y:S02]  /*2980*/  S2R R4, SR_TID.X ;  /* 0x0000000000047919 */ /* 0x000f240000002100 */
[----:B----4-:R-:W-:-:S04]  /*2990*/  SHF.R.S32.HI R0, RZ, 0x1f, R4 ;  /* 0x0000001fff007819 */ /* 0x010fc80000011404 */
[----:B------:R-:W-:-:S04]  /*29a0*/  LEA.HI R0, R0, R4, RZ, 0x3 ;  /* 0x0000000400007211 */ /* 0x000fc800078f18ff */
[----:B------:R-:W-:Y:S01]  /*29b0*/  SHF.R.S32.HI R0, RZ, 0x3, R0 ;  /* 0x00000003ff007819 */ /* 0x000fe20000011400 */
[----:B------:R-:W-:Y:S01]  /*29c0*/  IMAD R4, R236, c[0x0][0x2c4], RZ ;  /* 0x0000b100ec047a24 */ /* 0x000fe200078e02ff */
[----:B------:R-:W-:Y:S03]  /*29d0*/  BSSY B0, `(.L_x_604) ;  /* 0x000000b000007945 */ /* 0x000fe60003800000 */
[----:B--2---:R-:W-:-:S05]  /*29e0*/  IMAD.IADD R0, R0, 0x1, R3 ;  /* 0x0000000100007824 */ /* 0x004fca00078e0203 */
[----:B------:R-:W-:-:S13]  /*29f0*/  ISETP.GE.AND P0, PT, R0, R4, PT ;  /* 0x000000040000720c */ /* 0x000fda0003f06270 */
[----:B------:R-:W-:Y:S05]  /*2a00*/  @P0 BRA `(.L_x_605) ;  /* 0x0000007000000947 */ /* 0x000fea0003800000 */
[----:B------:R-:W-:Y:S02]  /*2a10*/  SHF.R.S32.HI R9, RZ, 0x1f, R205 ;  /* 0x0000001fff097819 */ /* 0x000fe400000114cd */
[----:B-1----:R-:W-:-:S04]  /*2a20*/  LEA R2, P0, R205, R2, 0x1 ;  /* 0x00000002cd027211 */ /* 0x002fc800078008ff */
[----:B---3--:R-:W-:-:S05]  /*2a30*/  LEA.HI.X R3, R205, R7, R9, 0x1, P0 ;  /* 0x00000007cd037211 */ /* 0x008fca00000f0c09 */
[----:B------:R-:W-:Y:S01]  /*2a40*/  @!PT LDS RZ, [RZ] ;  /* 0x00000000fffff984 */ /* 0x000fe20000000800 */
[----:B------:R-:W-:Y:S01]  /*2a50*/  @!PT LDS RZ, [RZ] ;  /* 0x00000000fffff984 */ /* 0x000fe20000000800 */
[----:B------:R-:W-:Y:S01]  /*2a60*/  @!PT LDS RZ, [RZ] ;  /* 0x00000000fffff984 */ /* 0x000fe20000000800 */
[----:B------:R1:W-:Y:S04]  /*2a70*/  LDGSTS.E.BYPASS.LTC128B.128 [R207+0x5100], [R2.64], !P2 ;  /* 0x0510000002cf7fae */ /* 0x0003e8000d101d46 */
.L_x_605:
[----:B------:R-:W-:Y:S05]  /*2a80*/  BSYNC B0 ;  /* 0x0000000000007941 */ /* 0x000fea0003800000 */
.L_x_604:
[----:B------:R-:W-:Y:S05]  /*2a90*/  BRA.DIV ~URZ, `(.L_x_606) ;  /* 0x00017ee27f007947 */ /* 0x000fea000b800000 */
[----:B---3--:R2:W3:Y:S04]  /*2aa0*/  SHFL.IDX PT, R7, R5, 0x1, 0x181f ;  /* 0x00381f0005077f89 */ /* 0x0084e800000e0000 */
[----:B-1----:R2:W1:Y:S02]  /*2ab0*/  SHFL.IDX PT, R2, R6, 0x1, 0x181f ;  /* 0x00381f0006027f89 */ /* 0x00246400000e0000 */
.L_x_811:
[----:B------:R-:W-:Y:S01]  /*2ac0*/  IADD3 R3, R0, 0x10, RZ ;  /* 0x0000001000037810 */ /* 0x000fe20007ffe0ff */
[----:B------:R-:W-:Y:S03]  /*2ad0*/  BSSY B0, `(.L_x_607) ;  /* 0x000000a000007945 */ /* 0x000fe60003800000 */
        /* <DEDUP_REMOVED lines=9> */
.L_x_608:
[----:B------:R-:W-:Y:S05]  /*2b70*/  BSYNC B0 ;  /* 0x0000000000007941 */ /* 0x000fea0003800000 */
.L_x_607:
[----:B------:R-:W-:Y:S05]  /*2b80*/  BRA.DIV ~URZ, `(.L_x_609) ;  /* 0x00017ec27f007947 */ /* 0x000fea000b800000 */
[----:B---3--:R3:W4:Y:S02]  /*2b90*/  SHFL.IDX PT, R7, R5, 0x2, 0x181f ;  /* 0x00581f0005077f89 */ /* 0x00872400000e0000 */
.L_x_812:
[----:B------:R-:W-:Y:S05]  /*2ba0*/  BRA.DIV ~URZ, `(.L_x_610) ;  /* 0x00017f127f007947 */ /* 0x000fea000b800000 */
[----:B-1----:R1:W2:Y:S02]  /*2bb0*/  SHFL.IDX PT, R2, R6, 0x2, 0x181f ;  /* 0x00581f0006027f89 */ /* 0x0022a400000e0000 */
.L_x_813:
[----:B------:R-:W-:Y:S01]  /*2bc0*/  IADD3 R3, R0, 0x20, RZ ;  /* 0x0000002000037810 */ /* 0x000fe20007ffe0ff */
[----:B------:R-:W-:Y:S03]  /*2bd0*/  BSSY B0, `(.L_x_611) ;  /* 0x000000a000007945 */ /* 0x000fe60003800000 */
[----:B------:R-:W-:-:S13]  /*2be0*/  ISETP.GE.AND P0, PT, R3, R4, PT ;  /* 0x000000040300720c */ /* 0x000fda0003f06270 */
[----:B------:R-:W-:Y:S05]  /*2bf0*/  @P0 BRA `(.L_x_612) ;  /* 0x0000007000000947 */ /* 0x000fea0003800000 */
[----:B------:R-:W-:Y:S02]  /*2c00*/  SHF.R.S32.HI R9, RZ, 0x1f, R205 ;  /* 0x0000001fff097819 */ /* 0x000fe400000114cd */
[----:B--2---:R-:W-:-:S04]  /*2c10*/  LEA R2, P0, R205, R2, 0x1 ;  /* 0x00000002cd027211 */ /* 0x004fc800078008ff */
[----:B----4-:R-:W-:-:S05]  /*2c20*/  LEA.HI.X R3, R205, R7, R9, 0x1, P0 ;  /* 0x00000007cd037211 */ /* 0x010fca00000f0c09 */
[----:B------:R-:W-:Y:S01]  /*2c30*/  @!PT LDS RZ, [RZ] ;  /* 0x00000000fffff984 */ /* 0x000fe20000000800 */
[----:B------:R-:W-:Y:S01]  /*2c40*/  @!PT LDS RZ, [RZ] ;  /* 0x00000000fffff984 */ /* 0x000fe20000000800 */
[----:B------:R-:W-:Y:S01]  /*2c50*/  @!PT LDS RZ, [RZ] ;  /* 0x00000000fffff984 */ /* 0x000fe20000000800 */
[----:B------:R2:W-:Y:S04]  /*2c60*/  LDGSTS.E.BYPASS.LTC128B.128 [R207+0x6100], [R2.64], !P2 ;  /* 0x0610000002cf7fae */ /* 0x0005e8000d101d46 */
.L_x_612:
[----:B------:R-:W-:Y:S05]  /*2c70*/  BSYNC B0 ;  /* 0x0000000000007941 */ /* 0x000fea0003800000 */
.L_x_611:
[----:B------:R-:W-:Y:S05]  /*2c80*/  BRA.DIV ~URZ, `(.L_x_613) ;  /* 0x00017ea27f007947 */ /* 0x000fea000b800000 */
[----:B----4-:R4:W1:Y:S04]  /*2c90*/  SHFL.IDX PT, R7, R5, 0x3, 0x181f ;  /* 0x00781f0005077f89 */ /* 0x01086800000e0000 */
[----:B--2---:R4:W2:Y:S02]  /*2ca0*/  SHFL.IDX PT, R2, R6, 0x3, 0x181f ;  /* 0x00781f0006027f89 */ /* 0x0048a400000e0000 */
.L_x_814:
        /* <DEDUP_REMOVED lines=11> */
.L_x_615:
[----:B------:R-:W-:Y:S05]  /*2d60*/  BSYNC B0 ;  /* 0x0000000000007941 */ /* 0x000fea0003800000 */
.L_x_614:
[----:B------:R-:W-:Y:S05]  /*2d70*/  BRA.DIV ~URZ, `(.L_x_616) ;  /* 0x00017e827f007947 */ /* 0x000fea000b800000 */
[----:B-1----:R1:W3:Y:S02]  /*2d80*/  SHFL.IDX PT, R7, R5, 0x4, 0x181f ;  /* 0x00981f0005077f89 */ /* 0x0022e400000e0000 */
.L_x_815:
[----:B------:R-:W-:Y:S05]  /*2d90*/  BRA.DIV ~URZ, `(.L_x_617) ;  /* 0x00017ed27f007947 */ /* 0x000fea000b800000 */
[----:B--2---:R2:W1:Y:S02]  /*2da0*/  SHFL.IDX PT, R2, R6, 0x4, 0x181f ;  /* 0x00981f0006027f89 */ /* 0x00446400000e0000 */
.L_x_816:
        /* <DEDUP_REMOVED lines=11> */
.L_x_619:
[----:B------:R-:W-:Y:S05]  /*2e60*/  BSYNC B0 ;  /* 0x0000000000007941 */ /* 0x000fea0003800000 */
.L_x_618:
[----:B------:R-:W-:Y:S05]  /*2e70*/  BRA.DIV ~URZ, `(.L_x_620) ;  /* 0x00017e627f007947 */ /* 0x000fea000b800000 */
[----:B---3--:R3:W2:Y:S04]  /*2e80*/  SHFL.IDX PT, R7, R5, 0x5, 0x181f ;  /* 0x00b81f0005077f89 */ /* 0x0086a800000e0000 */
[----:B-1----:R3:W1:Y:S02]  /*2e90*/  SHFL.IDX PT, R2, R6, 0x5, 0x181f ;  /* 0x00b81f0006027f89 */ /* 0x00266400000e0000 */
.L_x_817:
[----:B------:R-:W-:Y:S01]  /*2ea0*/  IADD3 R3, R0, 0x50, RZ ;  /* 0x0000005000037810 */ /* 0x000fe20007ffe0ff */
[----:B------:R-:W-:Y:S03]  /*2eb0*/  BSSY B0, `(.L_x_621) ;  /* 0x000000a000007945 */ /* 0x000fe60003800000 */
[----:B------:R-:W-:-:S13]  /*2ec0*/  ISETP.GE.AND P0, PT, R3, R4, PT ;  /* 0x000000040300720c */ /* 0x000fda0003f06270 */
[----:B------:R-:W-:Y:S05]  /*2ed0*/  @P0 BRA `(.L_x_622) ;  /* 0x0000007000000947 */ /* 0x000fea0003800000 */
[----:B------:R-:W-:Y:S02]  /*2ee0*/  SHF.R.S32.HI R9, RZ, 0x1f, R205 ;  /* 0x0000001fff097819 */ /* 0x000fe400000114cd */
[----:B-1----:R-:W-:-:S04]  /*2ef0*/  LEA R2, P0, R205, R2, 0x1 ;  /* 0x00000002cd027211 */ /* 0x002fc800078008ff */
[----:B--2---:R-:W-:-:S05]  /*2f00*/  LEA.HI.X R3, R205, R7, R9, 0x1, P0 ;  /* 0x00000007cd037211 */ /* 0x004fca00000f0c09 */
[----:B------:R-:W-:Y:S01]  /*2f10*/  @!PT LDS RZ, [RZ] ;  /* 0x00000000fffff984 */ /* 0x000fe20000000800 */
[----:B------:R-:W-:Y:S01]  /*2f20*/  @!PT LDS RZ, [RZ] ;  /* 0x00000000fffff984 */ /* 0x000fe20000000800 */
[----:B------:R-:W-:Y:S01]  /*2f30*/  @!PT LDS RZ, [RZ] ;  /* 0x00000000fffff984 */ /* 0x000fe20000000800 */
[----:B------:R1:W-:Y:S04]  /*2f40*/  LDGSTS.E.BYPASS.LTC128B.128 [R207+0x7900], [R2.64], !P2 ;  /* 0x0790000002cf7fae */ /* 0x0003e8000d101d46 */
.L_x_622:
[----:B------:R-:W-:Y:S05]  /*2f50*/  BSYNC B0 ;  /* 0x0000000000007941 */ /* 0x000fea0003800000 */
.L_x_621:
[----:B------:R-:W-:Y:S05]  /*2f60*/  BRA.DIV ~URZ, `(.L_x_623) ;  /* 0x00017e427f007947 */ /* 0x000fea000b800000 */
[----:B--2---:R2:W3:Y:S02]  /*2f70*/  SHFL.IDX PT, R7, R5, 0x6, 0x181f ;  /* 0x00d81f0005077f89 */ /* 0x0044e400000e0000 */
.L_x_818:
[----:B------:R-:W-:Y:S05]  /*2f80*/  BRA.DIV ~URZ, `(.L_x_624) ;  /* 0x00017e927f007947 */ /* 0x000fea000b800000 */
[----:B-1----:R1:W2:Y:S02]  /*2f90*/  SHFL.IDX PT, R2, R6, 0x6, 0x181f ;  /* 0x00d81f0006027f89 */ /* 0x0022a400000e0000 */
.L_x_819:
        /* <DEDUP_REMOVED lines=11> */
.L_x_626:
[----:B------:R-:W-:Y:S05]  /*3050*/  BSYNC B0 ;  /* 0x0000000000007941 */ /* 0x000fea0003800000 */
.L_x_625:
[----:B------:R-:W-:Y:S05]  /*3060*/  BRA.DIV ~URZ, `(.L_x_627) ;  /* 0x00017e227f007947 */ /* 0x000fea000b800000 */
[----:B--234-:R-:W2:Y:S04]  /*3070*/  SHFL.IDX PT, R5, R5, 0x7, 0x181f ;  /* 0x00f81f0005057f89 */ /* 0x01cea800000e0000 */
[----:B------:R3:W4:Y:S02]  /*3080*/  SHFL.IDX PT, R2, R6, 0x7, 0x181f ;  /* 0x00f81f0006027f89 */ /* 0x00072400000e0000 */
.L_x_820:
[----:B------:R-:W-:Y:S01]  /*3090*/  IADD3 R0, R0, 0x70, RZ ;  /* 0x0000007000007810 */ /* 0x000fe20007ffe0ff */
[----:B-----5:R-:W-:Y:S01]  /*30a0*/  IMAD.WIDE.U32 R172, R8, c[0x0][0x2b0], RZ ;  /* 0x0000ac0008ac7a25 */ /* 0x020fe200078e00ff */
[----:B------:R-:W-:Y:S02]  /*30b0*/  SHF.R.S32.HI R41, RZ, 0x1f, R205 ;  /* 0x0000001fff297819 */ /* 0x000fe400000114cd */
[----:B------:R-:W-:Y:S02]  /*30c0*/  ISETP.GE.AND P0, PT, R0, R4, PT ;  /* 0x000000040000720c */ /* 0x000fe40003f06270 */
[----:B------:R-:W-:Y:S01]  /*30d0*/  SHF.R.S32.HI R0, RZ, 0x1f, R8 ;  /* 0x0000001fff007819 */ /* 0x000fe20000011408 */
[----:B------:R1:W-:Y:S04]  /*30e0*/  STL.64 [R1+0x20], R172 ;  /* 0x000020ac01007387 */ /* 0x0003e80000100a00 */
[----:B------:R-:W-:-:S04]  /*30f0*/  IMAD R0, R0, c[0x0][0x2b0], RZ ;  /* 0x0000ac0000007a24 */ /* 0x000fc800078e02ff */
[----:B------:R-:W-:Y:S02]  /*3100*/  IMAD R0, R8, c[0x0][0x2b4], R0 ;  /* 0x0000ad0008007a24 */ /* 0x000fe400078e0200 */
[----:B----4-:R-:W-:Y:S02]  /*3110*/  @!P0 LEA R2, P1, R205, R2, 0x1 ;  /* 0x00000002cd028211 */ /* 0x010fe400078208ff */
[----:B------:R-:W-:Y:S02]  /*3120*/  IMAD.IADD R169, R173, 0x1, R0 ;  /* 0x00000001ada97824 */ /* 0x000fe400078e0200 */
[----:B--2---:R-:W-:-:S03]  /*3130*/  @!P0 LEA.HI.X R3, R205, R5, R41, 0x1, P1 ;  /* 0x00000005cd038211 */ /* 0x004fc600008f0c29 */
[----:B------:R1:W-:Y:S04]  /*3140*/  STL [R1+0x30], R169 ;  /* 0x000030a901007387 */ /* 0x0003e80000100800 */
[----:B------:R-:W-:Y:S01]  /*3150*/  @!PT LDS RZ, [RZ] ;  /* 0x00000000fffff984 */ /* 0x000fe20000000800 */
[----:B------:R-:W-:Y:S01]  /*3160*/  @!PT LDS RZ, [RZ] ;  /* 0x00000000fffff984 */ /* 0x000fe20000000800 */
[----:B------:R-:W-:Y:S01]  /*3170*/  @!PT LDS RZ, [RZ] ;  /* 0x00000000fffff984 */ /* 0x000fe20000000800 */
[----:B------:R1:W-:Y:S04]  /*3180*/  @!P0 LDGSTS.E.BYPASS.LTC128B.128 [R207+0x8900], [R2.64], !P2 ;  /* 0x0890000002cf8fae */ /* 0x0003e8000d101d46 */
[----:B------:R-:W0:Y:S01]  /*3190*/  LDGDEPBAR ;  /* 0x00000000000079af */ /* 0x000e220000000000 */
[----:B------:R-:W-:Y:S02]  /*31a0*/  WARPSYNC 0xffffffff ;  /* 0xffffffff00007948 */ /* 0x000fe40003800000 */
[----:B------:R-:W2:Y:S04]  /*31b0*/  LDL R174, [R1+0x8] ;  /* 0x0000080001ae7983 */ /* 0x000ea80000100800 */
[----:B------:R-:W4:Y:S01]  /*31c0*/  LDL R175, [R1+0x10] ;  /* 0x0000100001af7983 */ /* 0x000f220000100800 */
[----:B-1-3--:R-:W-:-:S02]  /*31d0*/  IMAD.MOV.U32 R6, RZ, RZ, 0x50 ;  /* 0x00000050ff067424 */ /* 0x00afc400078e00ff */
[----:B------:R-:W-:Y:S02]  /*31e0*/  IMAD.MOV.U32 R0, RZ, RZ, c[0x0][0x2b8] ;  /* 0x0000ae00ff007624 */ /* 0x000fe400078e00ff */
[----:B------:R-:W-:-:S03]  /*31f0*/  IMAD R121, R206, R6, -0x50 ;  /* 0xffffffb0ce797424 */ /* 0x000fc600078e0206 */
[----:B------:R-:W-:Y:S01]  /*3200*/  ISETP.NE.AND P5, PT, R0, 0x1, PT ;  /* 0x000000010000780c */ /* 0x000fe20003fa5270 */
[----:B------:R-:W-:Y:S01]  /*3210*/  IMAD.MOV.U32 R211, RZ, RZ, RZ ;  /* 0x000000ffffd37224 */ /* 0x000fe200078e00ff */
[----:B------:R-:W-:Y:S01]  /*3220*/  BAR.SYNC.DEFER_BLOCKING 0x0 ;  /* 0x0000000000007b1d */ /* 0x000fe20000010000 */
[----:B--2---:R-:W-:-:S05]  /*3230*/  IMAD.IADD R2, R174, 0x1, R121 ;  /* 0x00000001ae027824 */ /* 0x004fca00078e0279 */
[C---:B------:R-:W-:Y:S01]  /*3240*/  ISETP.GE.AND P0, PT, R2.reuse, R237, PT ;  /* 0x000000ed0200720c */ /* 0x040fe20003f06270 */
[----:B----4-:R-:W-:-:S03]  /*3250*/  IMAD.IADD R2, R2, 0x1, R175 ;  /* 0x0000000102027824 */ /* 0x010fc600078e02af */
[----:B------:R-:W-:Y:S01]  /*3260*/  ISETP.GT.OR P0, PT, R174, 0x4f, P0 ;  /* 0x0000004fae00780c */ /* 0x000fe20000704670 */
[----:B------:R-:W-:-:S04]  /*3270*/  @P5 IMAD.HI.U32 R3, R2, c[0x0][0x2bc], RZ ;  /* 0x0000af0002035a27 */ /* 0x000fc800078e00ff */
[----:B------:R-:W-:Y:S01]  /*3280*/  IMAD.MOV.U32 R0, RZ, RZ, R2 ;  /* 0x000000ffff007224 */ /* 0x000fe200078e0002 */
[----:B------:R-:W-:-:S07]  /*3290*/  @P5 SHF.R.U32.HI R0, RZ, c[0x0][0x2c0], R3 ;  /* 0x0000b000ff005a19 */ /* 0x000fce0000011603 */
[----:B------:R-:W-:-:S04]  /*32a0*/  @!P0 IADD3 R3, P1, R0, R172, RZ ;  /* 0x000000ac00038210 */ /* 0x000fc80007f3e0ff */
[----:B------:R-:W-:Y:S02]  /*32b0*/  @!P0 LEA.HI.X.SX32 R5, R0, R169, 0x1, P1 ;  /* 0x000000a900058211 */ /* 0x000fe400008f0eff */
        /* <DEDUP_REMOVED lines=8> */
[----:B------:R-:W-:-:S04]  /*3340*/  IMAD R0, R33, c[0x0][0x1e0], RZ ;  /* 0x0000780021007a24 */ /* 0x000fc800078e02ff */
[----:B------:R-:W-:-:S04]  /*3350*/  IMAD R0, R224, c[0x0][0x1e4], R0 ;  /* 0x00007900e0007a24 */ /* 0x000fc800078e0200 */
[----:B------:R-:W-:Y:S02]  /*3360*/  IMAD.IADD R3, R3, 0x1, R0 ;  /* 0x0000000103037824 */ /* 0x000fe400078e0200 */
[----:B------:R-:W-:-:S04]  /*3370*/  IMAD.WIDE.U32 R170, R32, c[0x0][0x1e8], RZ ;  /* 0x00007a0020aa7a25 */ /* 0x000fc800078e00ff */
[----:B------:R-:W-:Y:S01]  /*3380*/  IMAD R168, R32, c[0x0][0x1ec], R171 ;  /* 0x00007b0020a87a24 */ /* 0x000fe200078e02ab */
[----:B---3--:R-:W-:Y:S01]  /*3390*/  SHF.R.S32.HI R7, RZ, 0x1f, R8 ;  /* 0x0000001fff077819 */ /* 0x008fe20000011408 */
[----:B-1----:R-:W-:-:S03]  /*33a0*/  IMAD R4, R206, -0x50, R6 ;  /* 0xffffffb0ce047824 */ /* 0x002fc600078e0206 */
[----:B------:R-:W-:Y:S01]  /*33b0*/  LEA.HI R7, R7, R8, RZ, 0x3 ;  /* 0x0000000807077211 */ /* 0x000fe200078f18ff */
[----:B------:R-:W-:-:S03]  /*33c0*/  IMAD.IADD R120, R237, 0x1, R4 ;  /* 0x00000001ed787824 */ /* 0x000fc600078e0204 */
[----:B------:R-:W-:Y:S01]  /*33d0*/  SHF.R.S32.HI R7, RZ, 0x3, R7 ;  /* 0x00000003ff077819 */ /* 0x000fe20000011407 */
[----:B------:R-:W-:-:S04]  /*33e0*/  IMAD.WIDE.U32 R42, R32, c[0x0][0x210], RZ ;  /* 0x00008400202a7a25 */ /* 0x000fc800078e00ff */
[----:B------:R-:W-:Y:S02]  /*33f0*/  IMAD.IADD R5, R120, 0x1, -R7 ;  /* 0x0000000178057824 */ /* 0x000fe400078e0a07 */
[----:B------:R-:W-:Y:S01]  /*3400*/  IMAD R35, R32, c[0x0][0x214], R43 ;  /* 0x0000850020237a24 */ /* 0x000fe200078e022b */
[----:B------:R-:W-:Y:S04]  /*3410*/  STL.64 [R1+0x18], R170 ;  /* 0x000018aa01007387 */ /* 0x000fe80000100a00 */
[----:B------:R-:W-:Y:S04]  /*3420*/  STL [R1+0x14], R168 ;  /* 0x000014a801007387 */ /* 0x000fe80000100800 */
[----:B------:R-:W-:Y:S01]  /*3430*/  STL.64 [R1+0x28], R42 ;  /* 0x0000282a01007387 */ /* 0x000fe20000100a00 */
[----:B------:R-:W-:-:S03]  /*3440*/  ISETP.GE.AND P6, PT, R205, c[0x0][0x1d4], PT ;  /* 0x00007500cd007a0c */ /* 0x000fc60003fc6270 */
[----:B------:R-:W-:Y:S04]  /*3450*/  STL [R1+0x34], R35 ;  /* 0x0000342301007387 */ /* 0x000fe80000100800 */
[----:B------:R-:W3:Y:S01]  /*3460*/  LDL R176, [R1+0x4] ;  /* 0x0000040001b07983 */ /* 0x000ee20000100800 */
[C---:B------:R-:W-:Y:S02]  /*3470*/  ISETP.GE.AND P4, PT, R5.reuse, 0x11, PT ;  /* 0x000000110500780c */ /* 0x040fe40003f86270 */
[----:B------:R-:W-:Y:S01]  /*3480*/  ISETP.GE.AND P3, PT, R5, 0x21, PT ;  /* 0x000000210500780c */ /* 0x000fe20003f66270 */
[----:B------:R-:W-:Y:S01]  /*3490*/  IMAD.SHL.U32 R123, R205, 0x2, RZ ;  /* 0x00000002cd7b7824 */ /* 0x000fe200078e00ff */
        /* <DEDUP_REMOVED lines=9> */
[----:B------:R-:W2:Y:S01]  /*3530*/  SHFL.IDX PT, R3, R12, RZ, 0x181f ;  /* 0x00181fff0c037589 */ /* 0x000ea200000e0000 */
[----:B------:R-:W-:-:S03]  /*3540*/  ISETP.GE.AND P0, PT, R5, 0x1, PT ;  /* 0x000000010500780c */ /* 0x000fc60003f06270 */
[----:B------:R-:W4:Y:S04]  /*3550*/  SHFL.IDX PT, R6, R0, 0x1, 0x181f ;  /* 0x00381f0000067f89 */ /* 0x000f2800000e0000 */
[----:B------:R-:W5:Y:S04]  /*3560*/  SHFL.IDX PT, R8, R12, 0x1, 0x181f ;  /* 0x00381f000c087f89 */ /* 0x000f6800000e0000 */
[----:B------:R-:W3:Y:S02]  /*3570*/  SHFL.IDX PT, R7, R0, 0x2, 0x181f ;  /* 0x00581f0000077f89 */ /* 0x000ee400000e0000 */
[----:B-1----:R-:W-:-:S04]  /*3580*/  @P0 LEA R2, P1, R205, R2, 0x1 ;  /* 0x00000002cd020211 */ /* 0x002fc800078208ff */
[----:B--2---:R-:W-:Y:S01]  /*3590*/  @P0 LEA.HI.X R3, R205, R3, R41, 0x1, P1 ;  /* 0x00000003cd030211 */ /* 0x004fe200008f0c29 */
[----:B------:R-:W1:Y:S04]  /*35a0*/  SHFL.IDX PT, R9, R12, 0x2, 0x181f ;  /* 0x00581f000c097f89 */ /* 0x000e6800000e0000 */
[----:B------:R2:W-:Y:S01]  /*35b0*/  @P0 LDGSTS.E.BYPASS.LTC128B.128 [R207+0x2900], [R2.64], !P6 ;  /* 0x0290000002cf0fae */ /* 0x0005e2000f101d46 */
[----:B------:R-:W-:Y:S02]  /*35c0*/  ISETP.GE.AND P1, PT, R5, 0x31, PT ;  /* 0x000000310500780c */ /* 0x000fe40003f26270 */
[----:B----4-:R-:W-:-:S04]  /*35d0*/  @P4 LEA R10, P0, R205, R6, 0x1 ;  /* 0x00000006cd0a4211 */ /* 0x010fc800078008ff */
[C---:B-----5:R-:W-:Y:S01]  /*35e0*/  @P4 LEA.HI.X R11, R205.reuse, R8, R41, 0x1, P0 ;  /* 0x00000008cd0b4211 */ /* 0x060fe200000f0c29 */
[----:B--2---:R-:W2:Y:S04]  /*35f0*/  SHFL.IDX PT, R2, R0, 0x3, 0x181f ;  /* 0x00781f0000027f89 */ /* 0x004ea800000e0000 */
[----:B------:R-:W4:Y:S01]  /*3600*/  SHFL.IDX PT, R3, R12, 0x3, 0x181f ;  /* 0x00781f000c037f89 */ /* 0x000f2200000e0000 */
[----:B---3--:R-:W-:-:S03]  /*3610*/  @P3 LEA R8, P0, R205, R7, 0x1 ;  /* 0x00000007cd083211 */ /* 0x008fc600078008ff */
[----:B------:R3:W-:Y:S01]  /*3620*/  @P4 LDGSTS.E.BYPASS.LTC128B.128 [R207+0x3100], [R10.64], !P6 ;  /* 0x031000000acf4fae */ /* 0x0007e2000f101d46 */
[----:B-1----:R-:W-:-:S03]  /*3630*/  @P3 LEA.HI.X R9, R205, R9, R41, 0x1, P0 ;  /* 0x00000009cd093211 */ /* 0x002fc600000f0c29 */
[----:B------:R-:W1:Y:S04]  /*3640*/  SHFL.IDX PT, R0, R0, 0x4, 0x181f ;  /* 0x00981f0000007f89 */ /* 0x000e6800000e0000 */
[----:B------:R3:W-:Y:S01]  /*3650*/  @P3 LDGSTS.E.BYPASS.LTC128B.128 [R207+0x3900], [R8.64], !P6 ;  /* 0x0390000008cf3fae */ /* 0x0007e2000f101d46 */
[----:B--2---:R-:W-:-:S04]  /*3660*/  @P1 LEA R6, P0, R205, R2, 0x1 ;  /* 0x00000002cd061211 */ /* 0x004fc800078008ff */
[----:B----4-:R-:W-:Y:S02]  /*3670*/  @P1 LEA.HI.X R7, R205, R3, R41, 0x1, P0 ;  /* 0x00000003cd071211 */ /* 0x010fe400000f0c29 */
[----:B------:R-:W2:Y:S01]  /*3680*/  SHFL.IDX PT, R3, R12, 0x4, 0x181f ;  /* 0x00981f000c037f89 */ /* 0x000ea200000e0000 */
[----:B------:R-:W-:-:S03]  /*3690*/  ISETP.GE.AND P0, PT, R5, 0x41, PT ;  /* 0x000000410500780c */ /* 0x000fc60003f06270 */
[----:B------:R4:W-:Y:S10]  /*36a0*/  @P1 LDGSTS.E.BYPASS.LTC128B.128 [R207+0x4100], [R6.64], !P6 ;  /* 0x0410000006cf1fae */ /* 0x0009f4000f101d46 */
[----:B-1----:R-:W-:-:S04]  /*36b0*/  @P0 LEA R2, P2, R205, R0, 0x1 ;  /* 0x00000000cd020211 */ /* 0x002fc800078408ff */
[----:B--2---:R-:W-:-:S05]  /*36c0*/  @P0 LEA.HI.X R3, R205, R3, R41, 0x1, P2 ;  /* 0x00000003cd030211 */ /* 0x004fca00010f0c29 */
[----:B------:R1:W-:Y:S04]  /*36d0*/  @P0 LDGSTS.E.BYPASS.LTC128B.128 [R207+0x4900], [R2.64], !P6 ;  /* 0x0490000002cf0fae */ /* 0x0003e8000f101d46 */
[----:B------:R-:W0:Y:S01]  /*36e0*/  LDGDEPBAR ;  /* 0x00000000000079af */ /* 0x000e220000000000 */
[----:B------:R-:W-:-:S04]  /*36f0*/  DEPBAR.LE SB0, 0x1 ;  /* 0x000080400000791a */ /* 0x000fc80000000000 */
[----:B------:R-:W-:-:S04]  /*3700*/  DEPBAR.LE SB0, 0x0 ;  /* 0x000080000000791a */ /* 0x000fc80000000000 */
[----:B------:R-:W-:Y:S01]  /*3710*/  BAR.SYNC.DEFER_BLOCKING 0x0 ;  /* 0x0000000000007b1d */ /* 0x000fe20000010000 */
[----:B------:R-:W-:Y:S02]  /*3720*/  IMAD R0, R33, c[0x0][0x208], RZ ;  /* 0x0000820021007a24 */ /* 0x000fe400078e02ff */
[----:B-1----:R-:W-:-:S04]  /*3730*/  IMAD.WIDE.U32 R2, R224, c[0x0][0x208], RZ ;  /* 0x00008200e0027a25 */ /* 0x002fc800078e00ff */
[----:B------:R-:W-:Y:S01]  /*3740*/  IMAD R0, R224, c[0x0][0x20c], R0 ;  /* 0x00008300e0007a24 */ /* 0x000fe200078e0200 */
[----:B---3--:R-:W-:Y:S04]  /*3750*/  LDSM.16.M88.4 R8, [R195+0x2000] ;  /* 0x00200000c308783b */ /* 0x008fe80000000200 */
[----:B------:R-:W1:Y:S04]  /*3760*/  LDSM.16.M88.4 R16, [R188] ;  /* 0x00000000bc10783b */ /* 0x000e680000000200 */
[----:B------:R-:W2:Y:S04]  /*3770*/  LDSM.16.M88.4 R12, [R195] ;  /* 0x00000000c30c783b */ /* 0x000ea80000000200 */
[----:B------:R-:W3:Y:S01]  /*3780*/  LDSM.16.M88.4 R36, [R188+0x2000] ;  /* 0x00200000bc24783b */ /* 0x000ee20000000200 */
[----:B------:R-:W-:-:S03]  /*3790*/  IMAD.IADD R3, R3, 0x1, R0 ;  /* 0x0000000103037824 */ /* 0x000fc600078e0200 */
[----:B------:R-:W5:Y:S01]  /*37a0*/  LDSM.16.M88.4 R20, [R188+0x800] ;  /* 0x00080000bc14783b */ /* 0x000f620000000200 */
[----:B------:R-:W-:Y:S02]  /*37b0*/  IMAD R0, R34, c[0x0][0x218], RZ ;  /* 0x0000860022007a24 */ /* 0x000fe400078e02ff */
[C---:B------:R-:W-:Y:S01]  /*37c0*/  IMAD.WIDE.U32 R2, R211.reuse, c[0x0][0x218], R2 ;  /* 0x00008600d3027a25 */ /* 0x040fe200078e0002 */
[----:B------:R-:W-:Y:S03]  /*37d0*/  LDSM.16.M88.4 R24, [R188+0x1000] ;  /* 0x00100000bc18783b */ /* 0x000fe60000000200 */
[----:B------:R-:W-:Y:S01]  /*37e0*/  IMAD R0, R211, c[0x0][0x21c], R0 ;  /* 0x00008700d3007a24 */ /* 0x000fe200078e0200 */
[----:B------:R-:W-:Y:S01]  /*37f0*/  LDSM.16.M88.4 R28, [R188+0x1800] ;  /* 0x00180000bc1c783b */ /* 0x000fe20000000200 */
[----:B------:R-:W-:Y:S02]  /*3800*/  IADD3 R2, P0, R2, R42, RZ ;  /* 0x0000002a02027210 */ /* 0x000fe40007f1e0ff */
[----:B----4-:R-:W-:Y:S01]  /*3810*/  SHF.L.U64.HI R6, R205, 0x1, R41 ;  /* 0x00000001cd067819 */ /* 0x010fe20000010229 */
[----:B------:R-:W-:Y:S01]  /*3820*/  LDSM.16.M88.4 R68, [R199] ;  /* 0x00000000c744783b */ /* 0x000fe20000000200 */
[----:B------:R-:W-:-:S02]  /*3830*/  IADD3.X R3, R35, R3, R0, P0, !PT ;  /* 0x0000000323037210 */ /* 0x000fc400007fe400 */
[C---:B------:R-:W-:Y:S01]  /*3840*/  LEA R0, P0, R2.reuse, c[0x0][0x1f8], 0x1 ;  /* 0x00007e0002007a11 */ /* 0x040fe200078008ff */
[----:B------:R-:W-:Y:S03]  /*3850*/  LDSM.16.M88.4 R32, [R202] ;  /* 0x00000000ca20783b */ /* 0x000fe60000000200 */
[----:B------:R-:W-:Y:S01]  /*3860*/  LEA.HI.X R2, R2, c[0x0][0x1fc], R3, 0x1, P0 ;  /* 0x00007f0002027a11 */ /* 0x000fe200000f0c03 */
[----:B------:R-:W-:Y:S04]  /*3870*/  LDSM.16.M88.4 R64, [R203] ;  /* 0x00000000cb40783b */ /* 0x000fe80000000200 */
[----:B------:R-:W4:Y:S01]  /*3880*/  SHFL.IDX PT, R3, R0, RZ, 0x181f ;  /* 0x00181fff00037589 */ /* 0x000f2200000e0000 */
[-C--:B-1----:R-:W-:Y:S03]  /*3890*/  HMMA.16816.F32 R84, R8, R18.reuse, RZ ;  /* 0x000000120854723c */ /* 0x082fe600000018ff */
[----:B------:R-:W-:Y:S05]  /*38a0*/  SHFL.IDX PT, R7, R0, 0x1, 0x181f ;  /* 0x00381f0000077f89 */ /* 0x000fea00000e0000 */
[----:B--2---:R-:W-:Y:S01]  /*38b0*/  HMMA.16816.F32 R124, R12, R18, RZ ;  /* 0x000000120c7c723c */ /* 0x004fe200000018ff */
[----:B------:R-:W1:Y:S04]  /*38c0*/  SHFL.IDX PT, R19, R2, RZ, 0x181f ;  /* 0x00181fff02137589 */ /* 0x000e6800000e0000 */
[----:B------:R-:W2:Y:S03]  /*38d0*/  SHFL.IDX PT, R18, R0, 0x2, 0x181f ;  /* 0x00581f0000127f89 */ /* 0x000ea600000e0000 */
[-C--:B------:R-:W-:Y:S01]  /*38e0*/  HMMA.16816.F32 R44, R8, R16.reuse, RZ ;  /* 0x00000010082c723c */ /* 0x080fe200000018ff */
[----:B------:R-:W-:Y:S07]  /*38f0*/  SHFL.IDX PT, R40, R2, 0x3, 0x181f ;  /* 0x00781f0002287f89 */ /* 0x000fee00000e0000 */
[----:B------:R-:W-:Y:S01]  /*3900*/  HMMA.16816.F32 R144, R12, R16, RZ ;  /* 0x000000100c90723c */ /* 0x000fe200000018ff */
[----:B------:R-:W-:Y:S04]  /*3910*/  SHFL.IDX PT, R17, R2, 0x1, 0x181f ;  /* 0x00381f0002117f89 */ /* 0x000fe800000e0000 */
[----:B------:R-:W-:Y:S03]  /*3920*/  SHFL.IDX PT, R16, R0, 0x3, 0x181f ;  /* 0x00781f0000107f89 */ /* 0x000fe600000e0000 */
[-C--:B---3--:R-:W-:Y:S08]  /*3930*/  HMMA.16816.F32 R88, R8, R36.reuse, RZ ;  /* 0x000000240858723c */ /* 0x088ff000000018ff */
[----:B------:R-:W-:Y:S01]  /*3940*/  HMMA.16816.F32 R100, R12, R36, RZ ;  /* 0x000000240c64723c */ /* 0x000fe200000018ff */
[----:B------:R-:W3:Y:S04]  /*3950*/  SHFL.IDX PT, R37, R2, 0x2, 0x181f ;  /* 0x00581f0002257f89 */ /* 0x000ee800000e0000 */
[----:B------:R-:W1:Y:S04]  /*3960*/  SHFL.IDX PT, R36, R0, 0x4, 0x181f ;  /* 0x00981f0000247f89 */ /* 0x000e6800000e0000 */
[----:B------:R3:W3:Y:S01]  /*3970*/  SHFL.IDX PT, R0, R2, 0x4, 0x181f ;  /* 0x00981f0002007f89 */ /* 0x0006e200000e0000 */
[-C--:B-----5:R-:W-:Y:S08]  /*3980*/  HMMA.16816.F32 R80, R8, R22.reuse, RZ ;  /* 0x000000160850723c */ /* 0x0a0ff000000018ff */
[----:B------:R-:W-:Y:S07]  /*3990*/  HMMA.16816.F32 R116, R12, R22, RZ ;  /* 0x000000160c74723c */ /* 0x000fee00000018ff */
[-C--:B----4-:R-:W-:Y:S01]  /*39a0*/  IADD3 R22, P0, R3, R123.reuse, RZ ;  /* 0x0000007b03167210 */ /* 0x090fe20007f1e0ff */
[----:B------:R-:W-:Y:S04]  /*39b0*/  HMMA.16816.F32 R72, R8, R20, RZ ;  /* 0x000000140848723c */ /* 0x000fe800000018ff */
[----:B-1----:R-:W-:Y:S01]  /*39c0*/  IMAD.X R23, R19, 0x1, R6, P0 ;  /* 0x0000000113177824 */ /* 0x002fe200000e0606 */
[----:B--2---:R-:W-:-:S03]  /*39d0*/  IADD3 R18, P0, R18, R123, RZ ;  /* 0x0000007b12127210 */ /* 0x004fc60007f1e0ff */
[C---:B------:R-:W-:Y:S08]  /*39e0*/  HMMA.16816.F32 R48, R8.reuse, R24, RZ ;  /* 0x000000180830723c */ /* 0x040ff000000018ff */
[----:B------:R-:W-:Y:S01]  /*39f0*/  HMMA.16816.F32 R92, R8, R28, RZ ;  /* 0x0000001c085c723c */ /* 0x000fe200000018ff */
[----:B---3--:R-:W-:-:S07]  /*3a00*/  IMAD.X R19, R37, 0x1, R6, P0 ;  /* 0x0000000125137824 */ /* 0x008fce00000e0606 */
[C---:B------:R-:W-:Y:S08]  /*3a10*/  HMMA.16816.F32 R52, R8.reuse, R26, RZ ;  /* 0x0000001a0834723c */ /* 0x040ff000000018ff */
[C---:B------:R-:W-:Y:S08]  /*3a20*/  HMMA.16816.F32 R140, R8.reuse, R30, RZ ;  /* 0x0000001e088c723c */ /* 0x040ff000000018ff */
[----:B------:R-:W-:Y:S01]  /*3a30*/  HMMA.16816.F32 R136, R8, R38, RZ ;  /* 0x000000260888723c */ /* 0x000fe200000018ff */
[----:B------:R-:W1:Y:S07]  /*3a40*/  LDSM.16.M88.4 R8, [R198+0x2000] ;  /* 0x00200000c608783b */ /* 0x000e6e0000000200 */
[----:B------:R-:W-:Y:S07]  /*3a50*/  HMMA.16816.F32 R148, R12, R20, RZ ;  /* 0x000000140c94723c */ /* 0x000fee00000018ff */
[----:B------:R-:W-:-:S02]  /*3a60*/  IADD3 R20, P2, R7, R123, RZ ;  /* 0x0000007b07147210 */ /* 0x000fc40007f5e0ff */
[----:B------:R-:W-:-:S03]  /*3a70*/  IADD3 R2, P0, R36, R123, RZ ;  /* 0x0000007b24027210 */ /* 0x000fc60007f1e0ff */
[--C-:B------:R-:W-:Y:S01]  /*3a80*/  IMAD.X R21, R17, 0x1, R6.reuse, P2 ;  /* 0x0000000111157824 */ /* 0x100fe200010e0606 */
[----:B------:R-:W-:Y:S02]  /*3a90*/  IADD3 R16, P2, R16, R123, RZ ;  /* 0x0000007b10107210 */ /* 0x000fe40007f5e0ff */
[----:B------:R-:W-:Y:S01]  /*3aa0*/  ISETP.GE.AND P1, PT, R205, c[0x0][0x1d4], PT ;  /* 0x00007500cd007a0c */ /* 0x000fe20003f26270 */
[--C-:B------:R-:W-:Y:S02]  /*3ab0*/  IMAD.X R3, R0, 0x1, R6.reuse, P0 ;  /* 0x0000000100037824 */ /* 0x100fe400000e0606 */
[----:B------:R-:W-:Y:S01]  /*3ac0*/  IMAD.X R17, R40, 0x1, R6, P2 ;  /* 0x0000000128117824 */ /* 0x000fe200010e0606 */
[C---:B------:R-:W-:Y:S02]  /*3ad0*/  ISETP.LT.OR P2, PT, R5.reuse, 0x1, P1 ;  /* 0x000000010500780c */ /* 0x040fe40000f41670 */
[C---:B------:R-:W-:Y:S01]  /*3ae0*/  ISETP.LT.OR P0, PT, R5.reuse, 0x11, P1 ;  /* 0x000000110500780c */ /* 0x040fe20000f01670 */
[----:B------:R-:W-:Y:S01]  /*3af0*/  HMMA.16816.F32 R112, R12, R24, RZ ;  /* 0x000000180c70723c */ /* 0x000fe200000018ff */
[----:B------:R-:W-:-:S07]  /*3b00*/  ISETP.LT.OR P3, PT, R5, 0x21, P1 ;  /* 0x000000210500780c */ /* 0x000fce0000f61670 */
[C---:B------:R-:W-:Y:S01]  /*3b10*/  HMMA.16816.F32 R128, R12.reuse, R26, RZ ;  /* 0x0000001a0c80723c */ /* 0x040fe200000018ff */
[----:B------:R-:W-:Y:S07]  /*3b20*/  LDSM.16.M88.4 R24, [R200] ;  /* 0x00000000c818783b */ /* 0x000fee0000000200 */
[C---:B------:R-:W-:Y:S08]  /*3b30*/  HMMA.16816.F32 R104, R12.reuse, R28, RZ ;  /* 0x0000001c0c68723c */ /* 0x040ff000000018ff */
[C---:B------:R-:W-:Y:S01]  /*3b40*/  HMMA.16816.F32 R108, R12.reuse, R30, RZ ;  /* 0x0000001e0c6c723c */ /* 0x040fe200000018ff */
[----:B------:R-:W-:Y:S07]  /*3b50*/  LDSM.16.M88.4 R28, [R201] ;  /* 0x00000000c91c783b */ /* 0x000fee0000000200 */
[----:B------:R-:W-:Y:S01]  /*3b60*/  HMMA.16816.F32 R96, R12, R38, RZ ;  /* 0x000000260c60723c */ /* 0x000fe200000018ff */
[----:B------:R-:W2:Y:S04]  /*3b70*/  LDSM.16.M88.4 R12, [R198] ;  /* 0x00000000c60c783b */ /* 0x000ea80000000200 */
[----:B------:R-:W-:Y:S01]  /*3b80*/  @!PT LDS RZ, [RZ] ;  /* 0x00000000fffff984 */ /* 0x000fe20000000800 */
[----:B------:R-:W-:Y:S01]  /*3b90*/  @!PT LDS RZ, [RZ] ;  /* 0x00000000fffff984 */ /* 0x000fe20000000800 */
[----:B------:R-:W-:Y:S01]  /*3ba0*/  @!PT LDS RZ, [RZ] ;  /* 0x00000000fffff984 */ /* 0x000fe20000000800 */
[----:B------:R3:W-:Y:S01]  /*3bb0*/  LDGSTS.E.BYPASS.LTC128B.128 [R207+0x100], [R22.64], !P2 ;  /* 0x0010000016cf7fae */ /* 0x0007e2000d101d46 */
[----:B------:R-:W-:-:S03]  /*3bc0*/  ISETP.LT.OR P2, PT, R5, 0x31, P1 ;  /* 0x000000310500780c */ /* 0x000fc60000f41670 */
[----:B------:R3:W-:Y:S01]  /*3bd0*/  LDGSTS.E.BYPASS.LTC128B.128 [R207+0x900], [R20.64], !P0 ;  /* 0x0090000014cf7fae */ /* 0x0007e2000c101d46 */
[----:B------:R-:W-:Y:S01]  /*3be0*/  ISETP.LT.OR P0, PT, R5, 0x41, P1 ;  /* 0x000000410500780c */ /* 0x000fe20000f01670 */
[C---:B-1----:R-:W-:Y:S02]  /*3bf0*/  HMMA.16816.F32 R160, R8.reuse, R34, R52 ;  /* 0x0000002208a0723c */ /* 0x042fe40000001834 */
[----:B------:R1:W-:Y:S06]  /*3c00*/  LDGSTS.E.BYPASS.LTC128B.128 [R207+0x1100], [R18.64], !P3 ;  /* 0x0110000012cf7fae */ /* 0x0003ec000d901d46 */
[----:B------:R1:W-:Y:S04]  /*3c10*/  LDGSTS.E.BYPASS.LTC128B.128 [R207+0x1900], [R16.64], !P2 ;  /* 0x0190000010cf7fae */ /* 0x0003e8000d101d46 */
[----:B------:R4:W-:Y:S04]  /*3c20*/  LDGSTS.E.BYPASS.LTC128B.128 [R207+0x2100], [R2.64], !P0 ;  /* 0x0210000002cf7fae */ /* 0x0009e8000c101d46 */
[----:B------:R-:W-:Y:S01]  /*3c30*/  LDSM.16.M88.4 R52, [R194+0x1000] ;  /* 0x00100000c234783b */ /* 0x000fe20000000200 */
[C---:B------:R-:W-:Y:S03]  /*3c40*/  HMMA.16816.F32 R36, R8.reuse, R32, R48 ;  /* 0x000000200824723c */ /* 0x040fe60000001830 */
[----:B------:R-:W-:Y:S04]  /*3c50*/  LDSM.16.M88.4 R56, [R194+0x800] ;  /* 0x00080000c238783b */ /* 0x000fe80000000200 */
[----:B------:R-:W-:Y:S04]  /*3c60*/  LDSM.16.M88.4 R60, [R194] ;  /* 0x00000000c23c783b */ /* 0x000fe80000000200 */
[----:B---3--:R-:W3:Y:S01]  /*3c70*/  LDSM.16.M88.4 R20, [R196+0x2000] ;  /* 0x00200000c414783b */ /* 0x008ee20000000200 */
[C---:B------:R-:W-:Y:S03]  /*3c80*/  HMMA.16816.F32 R76, R8.reuse, R68, R44 ;  /* 0x00000044084c723c */ /* 0x040fe6000000182c */
[----:B------:R-:W5:Y:S04]  /*3c90*/  LDSM.16.M88.4 R48, [R194+0x1800] ;  /* 0x00180000c230783b */ /* 0x000f680000000200 */
[----:B-1----:R-:W1:Y:S04]  /*3ca0*/  LDSM.16.M88.4 R16, [R196] ;  /* 0x00000000c410783b */ /* 0x002e680000000200 */
[----:B------:R-:W1:Y:S01]  /*3cb0*/  LDSM.16.M88.4 R44, [R194+0x2000] ;  /* 0x00200000c22c783b */ /* 0x000e620000000200 */
[C---:B------:R-:W-:Y:S03]  /*3cc0*/  HMMA.16816.F32 R72, R8.reuse, R64, R72 ;  /* 0x000000400848723c */ /* 0x040fe60000001848 */
[----:B------:R-:W-:Y:S04]  /*3cd0*/  LDSM.16.M88.4 R40, [R191] ;  /* 0x00000000bf28783b */ /* 0x000fe80000000200 */
[----:B------:R-:W0:Y:S01]  /*3ce0*/  LDGDEPBAR ;  /* 0x00000000000079af */ /* 0x000e220000000000 */
[----:B------:R-:W-:Y:S08]  /*3cf0*/  HMMA.16816.F32 R84, R8, R70, R84 ;  /* 0x000000460854723c */ /* 0x000ff00000001854 */
[----:B--2---:R-:W-:Y:S08]  /*3d00*/  HMMA.16816.F32 R144, R12, R68, R144 ;  /* 0x000000440c90723c */ /* 0x004ff00000001890 */
[C---:B------:R-:W-:Y:S08]  /*3d10*/  HMMA.16816.F32 R92, R8.reuse, R28, R92 ;  /* 0x0000001c085c723c */ /* 0x040ff0000000185c */
[----:B------:R-:W-:Y:S08]  /*3d20*/  HMMA.16816.F32 R80, R8, R66, R80 ;  /* 0x000000420850723c */ /* 0x000ff00000001850 */
[C---:B------:R-:W-:Y:S08]  /*3d30*/  HMMA.16816.F32 R148, R12.reuse, R64, R148 ;  /* 0x000000400c94723c */ /* 0x040ff00000001894 */
[----:B------:R-:W-:Y:S08]  /*3d40*/  HMMA.16816.F32 R68, R12, R70, R124 ;  /* 0x000000460c44723c */ /* 0x000ff0000000187c */
[----:B------:R-:W-:Y:S08]  /*3d50*/  HMMA.16816.F32 R88, R8, R24, R88 ;  /* 0x000000180858723c */ /* 0x000ff00000001858 */
[C---:B------:R-:W-:Y:S08]  /*3d60*/  HMMA.16816.F32 R64, R12.reuse, R66, R116 ;  /* 0x000000420c40723c */ /* 0x040ff00000001874 */
[C---:B------:R-:W-:Y:S08]  /*3d70*/  HMMA.16816.F32 R152, R12.reuse, R32, R112 ;  /* 0x000000200c98723c */ /* 0x040ff00000001870 */
[----:B------:R-:W-:Y:S01]  /*3d80*/  HMMA.16816.F32 R128, R12, R34, R128 ;  /* 0x000000220c80723c */ /* 0x000fe20000001880 */
[----:B------:R-:W-:Y:S07]  /*3d90*/  LDSM.16.M88.4 R32, [R191+0x1000] ;  /* 0x00100000bf20783b */ /* 0x000fee0000000200 */
[----:B------:R-:W-:Y:S08]  /*3da0*/  HMMA.16816.F32 R140, R8, R30, R140 ;  /* 0x0000001e088c723c */ /* 0x000ff0000000188c */
[----:B------:R-:W-:Y:S08]  /*3db0*/  HMMA.16816.F32 R156, R12, R28, R104 ;  /* 0x0000001c0c9c723c */ /* 0x000ff00000001868 */
[----:B------:R-:W-:Y:S01]  /*3dc0*/  HMMA.16816.F32 R136, R8, R26, R136 ;  /* 0x0000001a0888723c */ /* 0x000fe20000001888 */
[----:B------:R-:W-:Y:S07]  /*3dd0*/  LDSM.16.M88.4 R8, [R197+0x2000] ;  /* 0x00200000c508783b */ /* 0x000fee0000000200 */
[C---:B------:R-:W-:Y:S01]  /*3de0*/  HMMA.16816.F32 R132, R12.reuse, R30, R108 ;  /* 0x0000001e0c84723c */ /* 0x040fe2000000186c */
[----:B------:R-:W2:Y:S07]  /*3df0*/  LDSM.16.M88.4 R28, [R191+0x1800] ;  /* 0x00180000bf1c783b */ /* 0x000eae0000000200 */
[C---:B------:R-:W-:Y:S08]  /*3e00*/  HMMA.16816.F32 R164, R12.reuse, R24, R100 ;  /* 0x000000180ca4723c */ /* 0x040ff00000001864 */
[----:B------:R-:W-:Y:S01]  /*3e10*/  HMMA.16816.F32 R124, R12, R26, R96 ;  /* 0x0000001a0c7c723c */ /* 0x000fe20000001860 */
[----:B------:R-:W2:Y:S04]  /*3e20*/  LDSM.16.M88.4 R12, [R197] ;  /* 0x00000000c50c783b */ /* 0x000ea80000000200 */
[----:B------:R-:W2:Y:S03]  /*3e30*/  LDSM.16.M88.4 R24, [R191+0x2000] ;  /* 0x00200000bf18783b */ /* 0x000ea60000000200 */
[----:B---3--:R-:W-:Y:S01]  /*3e40*/  HMMA.16816.F32 R108, R20, R52, R36 ;  /* 0x00000034146c723c */ /* 0x008fe20000001824 */
[----:B------:R-:W3:Y:S01]  /*3e50*/  LDSM.16.M88.4 R36, [R191+0x800] ;  /* 0x00080000bf24783b */ /* 0x000ee20000000200 */
[----:B------:R-:W-:Y:S01]  /*3e60*/  LOP3.LUT R204, R204, 0xfffdffff, RZ, 0xc0, !PT ;  /* 0xfffdffffcccc7812 */ /* 0x000fe200078ec0ff */
[----:B------:R-:W-:-:S05]  /*3e70*/  DEPBAR.LE SB0, 0x0 ;  /* 0x000080000000791a */ /* 0x000fca0000000000 */
[C---:B------:R-:W-:Y:S08]  /*3e80*/  HMMA.16816.F32 R112, R20.reuse, R56, R72 ;  /* 0x000000381470723c */ /* 0x040ff00000001848 */
[C---:B------:R-:W-:Y:S08]  /*3e90*/  HMMA.16816.F32 R116, R20.reuse, R60, R76 ;  /* 0x0000003c1474723c */ /* 0x040ff0000000184c */
[----:B-----5:R-:W-:Y:S08]  /*3ea0*/  HMMA.16816.F32 R104, R20, R48, R92 ;  /* 0x000000301468723c */ /* 0x020ff0000000185c */
[----:B-1----:R-:W-:Y:S08]  /*3eb0*/  HMMA.16816.F32 R72, R16, R62, R68 ;  /* 0x0000003e1048723c */ /* 0x002ff00000001844 */
[C---:B------:R-:W-:Y:S08]  /*3ec0*/  HMMA.16816.F32 R100, R20.reuse, R44, R88 ;  /* 0x0000002c1464723c */ /* 0x040ff00000001858 */
[C---:B------:R-:W-:Y:S08]  /*3ed0*/  HMMA.16816.F32 R96, R20.reuse, R62, R84 ;  /* 0x0000003e1460723c */ /* 0x040ff00000001854 */
[----:B------:R-:W-:Y:S08]  /*3ee0*/  HMMA.16816.F32 R92, R20, R58, R80 ;  /* 0x0000003a145c723c */ /* 0x000ff00000001850 */
[C---:B------:R-:W-:Y:S08]  /*3ef0*/  HMMA.16816.F32 R76, R16.reuse, R60, R144 ;  /* 0x0000003c104c723c */ /* 0x040ff00000001890 */
[C---:B------:R-:W-:Y:S08]  /*3f00*/  HMMA.16816.F32 R68, R16.reuse, R56, R148 ;  /* 0x000000381044723c */ /* 0x040ff00000001894 */
[----:B------:R-:W-:Y:S08]  /*3f10*/  HMMA.16816.F32 R64, R16, R58, R64 ;  /* 0x0000003a1040723c */ /* 0x000ff00000001840 */
[----:B------:R-:W-:Y:S08]  /*3f20*/  HMMA.16816.F32 R88, R20, R54, R160 ;  /* 0x000000361458723c */ /* 0x000ff000000018a0 */
[C---:B------:R-:W-:Y:S08]  /*3f30*/  HMMA.16816.F32 R60, R16.reuse, R52, R152 ;  /* 0x00000034103c723c */ /* 0x040ff00000001898 */
[----:B------:R-:W-:Y:S08]  /*3f40*/  HMMA.16816.F32 R56, R16, R54, R128 ;  /* 0x000000361038723c */ /* 0x000ff00000001880 */
[----:B------:R-:W-:Y:S08]  /*3f50*/  HMMA.16816.F32 R84, R20, R50, R140 ;  /* 0x000000321454723c */ /* 0x000ff0000000188c */
[----:B------:R-:W-:Y:S08]  /*3f60*/  HMMA.16816.F32 R52, R16, R48, R156 ;  /* 0x000000301034723c */ /* 0x000ff0000000189c */
[----:B------:R-:W-:Y:S08]  /*3f70*/  HMMA.16816.F32 R80, R20, R46, R136 ;  /* 0x0000002e1450723c */ /* 0x000ff00000001888 */
[C---:B------:R-:W-:Y:S08]  /*3f80*/  HMMA.16816.F32 R48, R16.reuse, R50, R132 ;  /* 0x000000321030723c */ /* 0x040ff00000001884 */
[C---:B------:R-:W-:Y:S08]  /*3f90*/  HMMA.16816.F32 R20, R16.reuse, R44, R164 ;  /* 0x0000002c1014723c */ /* 0x040ff000000018a4 */
[----:B------:R-:W-:Y:S01]  /*3fa0*/  HMMA.16816.F32 R16, R16, R46, R124 ;  /* 0x0000002e1010723c */ /* 0x000fe2000000187c */
[----:B------:R-:W-:-:S02]  /*3fb0*/  @P5 LOP3.LUT R204, R204, 0x20000, RZ, 0xfc, !PT ;  /* 0x00020000cccc5812 */ /* 0x000fc400078efcff */
[----:B------:R-:W-:Y:S02]  /*3fc0*/  ISETP.GT.AND P0, PT, R122, R176, PT ;  /* 0x000000b07a00720c */ /* 0x000fe40003f04270 */
[----:B------:R-:W-:Y:S02]  /*3fd0*/  ISETP.GT.AND P4, PT, R174, 0x4f, PT ;  /* 0x0000004fae00780c */ /* 0x000fe40003f84270 */
[----:B------:R-:W-:Y:S01]  /*3fe0*/  LOP3.LUT R204, R204, 0xffffffbf, RZ, 0xc0, !PT ;  /* 0xffffffbfcccc7812 */ /* 0x000fe200078ec0ff */
[C---:B--2---:R-:W-:Y:S03]  /*3ff0*/  HMMA.16816.F32 R104, R8.reuse, R28, R104 ;  /* 0x0000001c0868723c */ /* 0x044fe60000001868 */
[----:B------:R-:W-:Y:S01]  /*4000*/  @P6 LOP3.LUT R204, R204, 0x40, RZ, 0xfc, !PT ;  /* 0x00000040cccc6812 */ /* 0x000fe200078efcff */
[----:B------:R-:W-:Y:S03]  /*4010*/  BSSY B0, `(.L_x_628) ;  /* 0x0000053000007945 */ /* 0x000fe60003800000 */
[----:B------:R-:W-:Y:S01]  /*4020*/  LOP3.LUT R204, R204, 0xffff7fff, RZ, 0xc0, !PT ;  /* 0xffff7fffcccc7812 */ /* 0x000fe200078ec0ff */
[----:B------:R-:W-:Y:S03]  /*4030*/  HMMA.16816.F32 R84, R8, R30, R84 ;  /* 0x0000001e0854723c */ /* 0x000fe60000001854 */
[----:B------:R-:W-:-:S05]  /*4040*/  @P4 LOP3.LUT R204, R204, 0x8000, RZ, 0xfc, !PT ;  /* 0x00008000cccc4812 */ /* 0x000fca00078efcff */
[C---:B------:R-:W-:Y:S08]  /*4050*/  HMMA.16816.F32 R52, R12.reuse, R28, R52 ;  /* 0x0000001c0c34723c */ /* 0x040ff00000001834 */
[----:B------:R-:W-:Y:S08]  /*4060*/  HMMA.16816.F32 R48, R12, R30, R48 ;  /* 0x0000001e0c30723c */ /* 0x000ff00000001830 */
[C---:B------:R-:W-:Y:S08]  /*4070*/  HMMA.16816.F32 R44, R8.reuse, R42, R96 ;  /* 0x0000002a082c723c */ /* 0x040ff00000001860 */
[C---:B------:R-:W-:Y:S08]  /*4080*/  HMMA.16816.F32 R100, R8.reuse, R24, R100 ;  /* 0x000000180864723c */ /* 0x040ff00000001864 */
[----:B------:R-:W-:Y:S08]  /*4090*/  HMMA.16816.F32 R80, R8, R26, R80 ;  /* 0x0000001a0850723c */ /* 0x000ff00000001850 */
[----:B------:R-:W-:Y:S08]  /*40a0*/  HMMA.16816.F32 R28, R12, R24, R20 ;  /* 0x000000180c1c723c */ /* 0x000ff00000001814 */
[C---:B------:R-:W-:Y:S08]  /*40b0*/  HMMA.16816.F32 R116, R8.reuse, R40, R116 ;  /* 0x000000280874723c */ /* 0x040ff00000001874 */
[C---:B---3--:R-:W-:Y:S08]  /*40c0*/  HMMA.16816.F32 R112, R8.reuse, R36, R112 ;  /* 0x000000240870723c */ /* 0x048ff00000001870 */
        /* <DEDUP_REMOVED lines=13> */
[----:B----4-:R-:W-:Y:S01]  /*41a0*/  IADD3 R2, R174, R121, R175 ;  /* 0x00000079ae027210 */ /* 0x010fe20007ffe0af */
        /* <DEDUP_REMOVED lines=27> */
.L_x_821:
        /* <DEDUP_REMOVED lines=22> */
[----:B------:R2:W-:Y:S02]  /*44c0*/  LDGSTS.E.BYPASS.LTC128B.128 [R207+0x4100], [R2.64], !P3 ;  /* 0x0410000002cf7fae */ /* 0x0005e4000d901d46 */
.L_x_822:
[----:B---3--:R-:W-:Y:S02]  /*44d0*/  ISETP.GE.AND P1, PT, R205, c[0x0][0x1d4], PT ;  /* 0x00007500cd007a0c */ /* 0x008fe40003f26270 */
[----:B--2---:R-:W-:-:S05]  /*44e0*/  IADD3 R2, P0, R0, R123, RZ ;  /* 0x0000007b00027210 */ /* 0x004fca0007f1e0ff */
[----:B-1----:R-:W-:-:S06]  /*44f0*/  IMAD.X R3, R5, 0x1, R6, P0 ;  /* 0x0000000105037824 */ /* 0x002fcc00000e0606 */
[----:B------:R-:W-:Y:S01]  /*4500*/  @!PT LDS RZ, [RZ] ;  /* 0x00000000fffff984 */ /* 0x000fe20000000800 */
[----:B------:R-:W-:Y:S01]  /*4510*/  @!PT LDS RZ, [RZ] ;  /* 0x00000000fffff984 */ /* 0x000fe20000000800 */
[----:B------:R-:W-:Y:S01]  /*4520*/  @!PT LDS RZ, [RZ] ;  /* 0x00000000fffff984 */ /* 0x000fe20000000800 */
[----:B------:R1:W-:Y:S02]  /*4530*/  LDGSTS.E.BYPASS.LTC128B.128 [R207+0x4900], [R2.64], !P1 ;  /* 0x0490000002cf7fae */ /* 0x0003e4000c901d46 */
.L_x_629:
[----:B----4-:R-:W-:Y:S05]  /*4540*/  BSYNC B0 ;  /* 0x0000000000007941 */ /* 0x010fea0003800000 */
.L_x_628:
[----:B-1----:R-:W2:Y:S01]  /*4550*/  LDL R2, [R1+0x38] ;  /* 0x0000380001027983 */ /* 0x002ea20000100800 */
[----:B------:R-:W-:-:S03]  /*4560*/  IMAD.MOV.U32 R3, RZ, RZ, c[0x0][0x2c4] ;  /* 0x0000b100ff037624 */ /* 0x000fc600078e00ff */
[----:B------:R-:W2:Y:S02]  /*4570*/  LDL R0, [R1+0x3c] ;  /* 0x00003c0001007983 */ /* 0x000ea40000100800 */
[----:B------:R-:W-:Y:S01]  /*4580*/  ISETP.NE.AND P0, PT, R3, 0x1, PT ;  /* 0x000000010300780c */ /* 0x000fe20003f05270 */
[----:B------:R-:W-:Y:S01]  /*4590*/  ULDC UR4, c[0x0][0x324] ;  /* 0x0000c90000047ab9 */ /* 0x000fe20000000800 */
[----:B------:R-:W0:Y:S01]  /*45a0*/  LDGDEPBAR ;  /* 0x00000000000079af */ /* 0x000e220000000000 */
[----:B------:R-:W-:Y:S01]  /*45b0*/  ULOP3.LUT UR4, URZ, UR4, URZ, 0x33, !UPT ;  /* 0x000000043f047292 */ /* 0x000fe2000f8e333f */
[----:B------:R-:W-:Y:S01]  /*45c0*/  IMAD.IADD R11, R120, 0x1, -R248 ;  /* 0x00000001780b7824 */ /* 0x000fe200078e0af8 */
[----:B------:R-:W-:Y:S01]  /*45d0*/  IADD3 R12, -R248, R4, RZ ;  /* 0x00000004f80c7210 */ /* 0x000fe20007ffe1ff */
[----:B--2---:R-:W-:Y:S01]  /*45e0*/  IMAD.IADD R0, R0, 0x1, R2 ;  /* 0x0000000100007824 */ /* 0x004fe200078e0202 */
[----:B------:R-:W-:-:S06]  /*45f0*/  IADD3 R2, -R248, 0x1, R120 ;  /* 0x00000001f8027810 */ /* 0x000fcc0007ffe178 */
[----:B------:R-:W-:-:S04]  /*4600*/  @P0 IMAD.HI.U32 R3, R0, c[0x0][0x2c8], RZ ;  /* 0x0000b20000030a27 */ /* 0x000fc800078e00ff */
[----:B------:R-:W-:Y:S01]  /*4610*/  IMAD.MOV.U32 R8, RZ, RZ, R0 ;  /* 0x000000ffff087224 */ /* 0x000fe200078e0000 */
[----:B------:R-:W-:-:S04]  /*4620*/  IADD3 R0, R2, -R236, RZ ;  /* 0x800000ec02007210 */ /* 0x000fc80007ffe0ff */
[C---:B------:R-:W-:Y:S02]  /*4630*/  IADD3 R10, R0.reuse, UR4, RZ ;  /* 0x00000004000a7c10 */ /* 0x040fe4000fffe0ff */
[----:B------:R-:W-:Y:S02]  /*4640*/  @P0 SHF.R.U32.HI R8, RZ, c[0x0][0x2cc], R3 ;  /* 0x0000b300ff080a19 */ /* 0x000fe40000011603 */
[----:B------:R-:W-:Y:S01]  /*4650*/  IADD3 R9, R0, c[0x0][0x328], RZ ;  /* 0x0000ca0000097a10 */ /* 0x000fe20007ffe0ff */
[----:B------:R-:W-:Y:S05]  /*4660*/  BRA.DIV ~URZ, `(.L_x_632) ;  /* 0x00016e527f007947 */ /* 0x000fea000b800000 */
[----:B------:R1:W2:Y:S02]  /*4670*/  SHFL.IDX PT, R2, R8, RZ, 0x1c1f ;  /* 0x001c1fff08027589 */ /* 0x0002a400000e0000 */
.L_x_823:
[----:B------:R-:W-:Y:S01]  /*4680*/  IMAD.MOV.U32 R0, RZ, RZ, c[0x0][0x32c] ;  /* 0x0000cb00ff007624 */ /* 0x000fe200078e00ff */
[----:B--2---:R-:W-:-:S04]  /*4690*/  IADD3 R3, R9, R2, RZ ;  /* 0x0000000209037210 */ /* 0x004fc80007ffe0ff */
[----:B------:R-:W-:Y:S01]  /*46a0*/  ISETP.GE.AND P0, PT, R0, 0x1, PT ;  /* 0x000000010000780c */ /* 0x000fe20003f06270 */
[----:B------:R-:W-:Y:S01]  /*46b0*/  IMAD.IADD R0, R10, 0x1, R2 ;  /* 0x000000010a007824 */ /* 0x000fe200078e0202 */
[----:B------:R-:W-:-:S11]  /*46c0*/  IMNMX R5, R11, R3, PT ;  /* 0x000000030b057217 */ /* 0x000fd60003800200 */
[----:B------:R-:W-:Y:S05]  /*46d0*/  @!P0 BRA `(.L_x_633) ;  /* 0x0000014000008947 */ /* 0x000fea0003800000 */
[----:B------:R-:W-:Y:S01]  /*46e0*/  IADD3 R2, -R236, R237, R2 ;  /* 0x000000edec027210 */ /* 0x000fe20007ffe102 */
[----:B------:R-:W-:Y:S03]  /*46f0*/  BSSY B0, `(.L_x_634) ;  /* 0x000000e000007945 */ /* 0x000fe60003800000 */
        /* <DEDUP_REMOVED lines=9> */
.L_x_635:
[----:B------:R-:W-:-:S04]  /*4790*/  MOV R3, c[0x0][0x32c] ;  /* 0x0000cb0000037a02 */ /* 0x000fc80000000f00 */
[----:B------:R-:W-:-:S13]  /*47a0*/  ISETP.NE.AND P0, PT, R3, 0x1, PT ;  /* 0x000000010300780c */ /* 0x000fda0003f05270 */
[----:B------:R-:W-:-:S05]  /*47b0*/  @P0 IMAD.HI.U32 R3, R2, c[0x0][0x330], RZ ;  /* 0x0000cc0002030a27 */ /* 0x000fca00078e00ff */
[----:B------:R-:W-:Y:S02]  /*47c0*/  @P0 SHF.R.U32.HI R2, RZ, c[0x0][0x334], R3 ;  /* 0x0000cd00ff020a19 */ /* 0x000fe40000011603 */
.L_x_636:
[----:B------:R-:W-:Y:S05]  /*47d0*/  BSYNC B0 ;  /* 0x0000000000007941 */ /* 0x000fea0003800000 */
.L_x_634:
[----:B------:R-:W-:-:S05]  /*47e0*/  IMAD R2, R2, c[0x0][0x32c], R12 ;  /* 0x0000cb0002027a24 */ /* 0x000fca00078e020c */
[----:B------:R-:W-:Y:S02]  /*47f0*/  IADD3 R3, R2, c[0x0][0x32c], RZ ;  /* 0x0000cb0002037a10 */ /* 0x000fe40007ffe0ff */
[----:B------:R-:W-:Y:S02]  /*4800*/  IMNMX R0, R0, R2, !PT ;  /* 0x0000000200007217 */ /* 0x000fe40007800200 */
[----:B------:R-:W-:Y:S02]  /*4810*/  IMNMX R5, R5, R3, PT ;  /* 0x0000000305057217 */ /* 0x000fe40003800200 */
.L_x_633:
[----:B------:R-:W-:Y:S05]  /*4820*/  BRA.DIV ~URZ, `(.L_x_637) ;  /* 0x00016d027f007947 */ /* 0x000fea000b800000 */
[----:B------:R2:W3:Y:S02]  /*4830*/  SHFL.IDX PT, R2, R8, 0x1, 0x1c1f ;  /* 0x003c1f0008027f89 */ /* 0x0004e400000e0000 */
.L_x_824:
[----:B------:R-:W-:Y:S02]  /*4840*/  IMAD.MOV.U32 R3, RZ, RZ, c[0x0][0x32c] ;  /* 0x0000cb00ff037624 */ /* 0x000fe400078e00ff */
[----:B---3--:R-:W-:-:S03]  /*4850*/  IMAD.IADD R6, R10, 0x1, R2 ;  /* 0x000000010a067824 */ /* 0x008fc600078e0202 */
[----:B------:R-:W-:Y:S02]  /*4860*/  ISETP.GE.AND P0, PT, R3, 0x1, PT ;  /* 0x000000010300780c */ /* 0x000fe40003f06270 */
[----:B------:R-:W-:-:S04]  /*4870*/  IADD3 R3, R9, R2, RZ ;  /* 0x0000000209037210 */ /* 0x000fc80007ffe0ff */
[----:B------:R-:W-:-:S07]  /*4880*/  IMNMX R7, R11, R3, PT ;  /* 0x000000030b077217 */ /* 0x000fce0003800200 */
        /* <DEDUP_REMOVED lines=12> */
.L_x_640:
[----:B------:R-:W-:-:S04]  /*4950*/  MOV R3, c[0x0][0x32c] ;  /* 0x0000cb0000037a02 */ /* 0x000fc80000000f00 */
[----:B------:R-:W-:-:S13]  /*4960*/  ISETP.NE.AND P0, PT, R3, 0x1, PT ;  /* 0x000000010300780c */ /* 0x000fda0003f05270 */
[----:B------:R-:W-:-:S05]  /*4970*/  @P0 IMAD.HI.U32 R3, R2, c[0x0][0x330], RZ ;  /* 0x0000cc0002030a27 */ /* 0x000fca00078e00ff */
[----:B------:R-:W-:Y:S02]  /*4980*/  @P0 SHF.R.U32.HI R2, RZ, c[0x0][0x334], R3 ;  /* 0x0000cd00ff020a19 */ /* 0x000fe40000011603 */
.L_x_641:
[----:B------:R-:W-:Y:S05]  /*4990*/  BSYNC B0 ;  /* 0x0000000000007941 */ /* 0x000fea0003800000 */
.L_x_639:
[----:B------:R-:W-:-:S05]  /*49a0*/  IMAD R2, R2, c[0x0][0x32c], R12 ;  /* 0x0000cb0002027a24 */ /* 0x000fca00078e020c */
[----:B------:R-:W-:Y:S02]  /*49b0*/  IADD3 R3, R2, c[0x0][0x32c], RZ ;  /* 0x0000cb0002037a10 */ /* 0x000fe40007ffe0ff */
[----:B------:R-:W-:Y:S02]  /*49c0*/  IMNMX R6, R6, R2, !PT ;  /* 0x0000000206067217 */ /* 0x000fe40007800200 */
[----:B------:R-:W-:Y:S02]  /*49d0*/  IMNMX R7, R7, R3, PT ;  /* 0x0000000307077217 */ /* 0x000fe40003800200 */
.L_x_638:
[----:B------:R-:W-:Y:S02]  /*49e0*/  ISETP.GE.AND P0, PT, R4, 0x2, PT ;  /* 0x000000020400780c */ /* 0x000fe40003f06270 */
[----:B------:R-:W-:Y:S02]  /*49f0*/  LOP3.LUT R204, R204, 0xffffbfff, RZ, 0xc0, !PT ;  /* 0xffffbfffcccc7812 */ /* 0x000fe400078ec0ff */
[C---:B------:R-:W-:Y:S02]  /*4a00*/  ISETP.GE.AND P1, PT, R4.reuse, 0x9, PT ;  /* 0x000000090400780c */ /* 0x040fe40003f26270 */
[----:B------:R-:W-:-:S02]  /*4a10*/  ISETP.GE.AND P6, PT, R4, 0x31, PT ;  /* 0x000000310400780c */ /* 0x000fc40003fc6270 */
[C---:B------:R-:W-:Y:S02]  /*4a20*/  ISETP.GE.AND P5, PT, R4.reuse, 0x32, PT ;  /* 0x000000320400780c */ /* 0x040fe40003fa6270 */
[C---:B------:R-:W-:Y:S02]  /*4a30*/  ISETP.GE.AND P4, PT, R4.reuse, 0x39, PT ;  /* 0x000000390400780c */ /* 0x040fe40003f86270 */
[----:B------:R-:W-:Y:S02]  /*4a40*/  ISETP.GE.AND P3, PT, R4, 0x3a, PT ;  /* 0x0000003a0400780c */ /* 0x000fe40003f66270 */
[----:B------:R-:W-:Y:S02]  /*4a50*/  @P0 LOP3.LUT R204, R204, 0x4000, RZ, 0xfc, !PT ;  /* 0x00004000cccc0812 */ /* 0x000fe400078efcff */
[----:B------:R-:W-:Y:S02]  /*4a60*/  ISETP.GT.AND P0, PT, R0, 0x1, !P0 ;  /* 0x000000010000780c */ /* 0x000fe40004704270 */
[----:B------:R-:W-:-:S02]  /*4a70*/  LOP3.LUT R204, R204, 0xfffffbff, RZ, 0xc0, !PT ;  /* 0xfffffbffcccc7812 */ /* 0x000fc400078ec0ff */
[----:B------:R-:W-:Y:S02]  /*4a80*/  ISETP.LT.OR P0, PT, R5, 0x2, P0 ;  /* 0x000000020500780c */ /* 0x000fe40000701670 */
[----:B------:R-:W-:Y:S02]  /*4a90*/  @P1 LOP3.LUT R204, R204, 0x400, RZ, 0xfc, !PT ;  /* 0x00000400cccc1812 */ /* 0x000fe400078efcff */
[----:B------:R-:W-:Y:S02]  /*4aa0*/  FSEL R15, R77, -INF , !P0 ;  /* 0xff8000004d0f7808 */ /* 0x000fe40004000000 */
[----:B------:R-:W-:Y:S02]  /*4ab0*/  ISETP.GT.AND P0, PT, R0, 0x8, !P1 ;  /* 0x000000080000780c */ /* 0x000fe40004f04270 */
[----:B------:R-:W-:Y:S02]  /*4ac0*/  ISETP.GE.AND P1, PT, R4, 0xa, PT ;  /* 0x0000000a0400780c */ /* 0x000fe40003f26270 */
[----:B------:R-:W-:-:S02]  /*4ad0*/  ISETP.LT.OR P0, PT, R5, 0x9, P0 ;  /* 0x000000090500780c */ /* 0x000fc40000701670 */
[----:B------:R-:W-:Y:S02]  /*4ae0*/  LOP3.LUT R204, R204, 0xfffffdff, RZ, 0xc0, !PT ;  /* 0xfffffdffcccc7812 */ /* 0x000fe400078ec0ff */
[----:B------:R-:W-:Y:S02]  /*4af0*/  FSEL R17, R72, -INF , !P0 ;  /* 0xff80000048117808 */ /* 0x000fe40004000000 */
[----:B------:R-:W-:Y:S02]  /*4b00*/  ISETP.GT.AND P0, PT, R0, 0x9, !P1 ;  /* 0x000000090000780c */ /* 0x000fe40004f04270 */
[----:B------:R-:W-:Y:S02]  /*4b10*/  ISETP.GE.AND P2, PT, R4, 0x41, PT ;  /* 0x000000410400780c */ /* 0x000fe40003f46270 */
[----:B------:R-:W-:Y:S02]  /*4b20*/  ISETP.LT.OR P0, PT, R5, 0xa, P0 ;  /* 0x0000000a0500780c */ /* 0x000fe40000701670 */
[----:B------:R-:W-:-:S02]  /*4b30*/  @P1 LOP3.LUT R204, R204, 0x200, RZ, 0xfc, !PT ;  /* 0x00000200cccc1812 */ /* 0x000fc400078efcff */
[----:B------:R-:W-:Y:S02]  /*4b40*/  ISETP.GE.AND P1, PT, R4, 0x11, PT ;  /* 0x000000110400780c */ /* 0x000fe40003f26270 */
[----:B------:R-:W-:Y:S02]  /*4b50*/  LOP3.LUT R204, R204, 0xfffffeff, RZ, 0xc0, !PT ;  /* 0xfffffeffcccc7812 */ /* 0x000fe400078ec0ff */
[----:B------:R-:W-:Y:S02]  /*4b60*/  FSEL R18, R73, -INF , !P0 ;  /* 0xff80000049127808 */ /* 0x000fe40004000000 */
[----:B------:R-:W-:-:S04]  /*4b70*/  ISETP.GT.AND P0, PT, R0, 0x10, !P1 ;  /* 0x000000100000780c */ /* 0x000fc80004f04270 */
[----:B------:R-:W-:-:S03]  /*4b80*/  ISETP.LT.OR P0, PT, R5, 0x11, P0 ;  /* 0x000000110500780c */ /* 0x000fc60000701670 */
[----:B------:R-:W-:Y:S02]  /*4b90*/  @P1 LOP3.LUT R204, R204, 0x100, RZ, 0xfc, !PT ;  /* 0x00000100cccc1812 */ /* 0x000fe400078efcff */
        /* <DEDUP_REMOVED lines=31> */
[----:B------:R-:W-:Y:S02]  /*4d90*/  FSEL R136, R61, -INF , !P0 ;  /* 0xff8000003d887808 */ /* 0x000fe40004000000 */
[----:B------:R-:W-:Y:S02]  /*4da0*/  LOP3.LUT R204, R204, 0xfffffffd, RZ, 0xc0, !PT ;  /* 0xfffffffdcccc7812 */ /* 0x000fe400078ec0ff */
[----:B------:R-:W-:-:S04]  /*4db0*/  ISETP.GT.AND P0, PT, R0, 0x28, !P1 ;  /* 0x000000280000780c */ /* 0x000fc80004f04270 */
[----:B------:R-:W-:-:S03]  /*4dc0*/  ISETP.LT.OR P0, PT, R5, 0x29, P0 ;  /* 0x000000290500780c */ /* 0x000fc60000701670 */
[----:B------:R-:W-:Y:S02]  /*4dd0*/  @P1 LOP3.LUT R204, R204, 0x2, RZ, 0xfc, !PT ;  /* 0x00000002cccc1812 */ /* 0x000fe400078efcff */
[----:B------:R-:W-:Y:S02]  /*4de0*/  ISETP.GE.AND P1, PT, R4, 0x2a, PT ;  /* 0x0000002a0400780c */ /* 0x000fe40003f26270 */
[----:B------:R-:W-:Y:S02]  /*4df0*/  FSEL R135, R56, -INF , !P0 ;  /* 0xff80000038877808 */ /* 0x000fe40004000000 */
[----:B------:R-:W-:Y:S02]  /*4e00*/  ISETP.GT.AND P0, PT, R0, 0x29, !P1 ;  /* 0x000000290000780c */ /* 0x000fe40004f04270 */
[----:B------:R-:W-:Y:S02]  /*4e10*/  LOP3.LUT R204, R204, 0xfffffffe, RZ, 0xc0, !PT ;  /* 0xfffffffecccc7812 */ /* 0x000fe400078ec0ff */
[----:B------:R-:W-:-:S04]  /*4e20*/  ISETP.LT.OR P0, PT, R5, 0x2a, P0 ;  /* 0x0000002a0500780c */ /* 0x000fc80000701670 */
[----:B------:R-:W-:Y:S02]  /*4e30*/  FSEL R134, R57, -INF , !P0 ;  /* 0xff80000039867808 */ /* 0x000fe40004000000 */
[----:B------:R-:W-:Y:S02]  /*4e40*/  ISETP.GT.AND P0, PT, R0, 0x30, !P6 ;  /* 0x000000300000780c */ /* 0x000fe40007704270 */
[----:B------:R-:W-:Y:S02]  /*4e50*/  @P1 LOP3.LUT R204, R204, 0x1, RZ, 0xfc, !PT ;  /* 0x00000001cccc1812 */ /* 0x000fe400078efcff */
[----:B------:R-:W-:Y:S02]  /*4e60*/  ISETP.LT.OR P0, PT, R5, 0x31, P0 ;  /* 0x000000310500780c */ /* 0x000fe40000701670 */
[----:B------:R-:W-:Y:S02]  /*4e70*/  ISETP.GE.AND P1, PT, R4, 0x42, PT ;  /* 0x000000420400780c */ /* 0x000fe40003f26270 */
[----:B------:R-:W-:-:S02]  /*4e80*/  FSEL R149, R52, -INF , !P0 ;  /* 0xff80000034957808 */ /* 0x000fc40004000000 */
[----:B------:R-:W-:Y:S02]  /*4e90*/  ISETP.GT.AND P0, PT, R0, 0x31, !P5 ;  /* 0x000000310000780c */ /* 0x000fe40006f04270 */
[----:B------:R-:W-:Y:S02]  /*4ea0*/  LOP3.LUT R204, R204, 0xfffff7ff, RZ, 0xc0, !PT ;  /* 0xfffff7ffcccc7812 */ /* 0x000fe400078ec0ff */
        /* <DEDUP_REMOVED lines=14> */
[----:B------:R-:W-:-:S13]  /*4f90*/  ISETP.GE.AND P0, PT, R4, 0x49, PT ;  /* 0x000000490400780c */ /* 0x000fda0003f06270 */
[----:B------:R-:W-:Y:S02]  /*4fa0*/  @P0 LOP3.LUT R204, R204, 0x800, RZ, 0xfc, !PT ;  /* 0x00000800cccc0812 */ /* 0x000fe400078efcff */
[----:B------:R-:W-:Y:S02]  /*4fb0*/  ISETP.GT.AND P0, PT, R0, 0x48, !P0 ;  /* 0x000000480000780c */ /* 0x000fe40004704270 */
[----:B------:R-:W-:Y:S02]  /*4fc0*/  LOP3.LUT R204, R204, 0xffffefff, RZ, 0xc0, !PT ;  /* 0xffffefffcccc7812 */ /* 0x000fe400078ec0ff */
[----:B------:R-:W-:-:S04]  /*4fd0*/  ISETP.LT.OR P0, PT, R5, 0x49, P0 ;  /* 0x000000490500780c */ /* 0x000fc80000701670 */
[----:B------:R-:W-:Y:S02]  /*4fe0*/  FSEL R167, R24, -INF , !P0 ;  /* 0xff80000018a77808 */ /* 0x000fe40004000000 */
[----:B------:R-:W-:-:S13]  /*4ff0*/  ISETP.GE.AND P0, PT, R4, 0x1, PT ;  /* 0x000000010400780c */ /* 0x000fda0003f06270 */
[----:B------:R-:W-:Y:S02]  /*5000*/  @P0 LOP3.LUT R204, R204, 0x1000, RZ, 0xfc, !PT ;  /* 0x00001000cccc0812 */ /* 0x000fe400078efcff */
[----:B------:R-:W-:Y:S02]  /*5010*/  ISETP.GT.AND P0, PT, R0, RZ, !P0 ;  /* 0x000000ff0000720c */ /* 0x000fe40004704270 */
[----:B------:R-:W-:Y:S02]  /*5020*/  LOP3.LUT R204, R204, 0xffffdfff, RZ, 0xc0, !PT ;  /* 0xffffdfffcccc7812 */ /* 0x000fe400078ec0ff */
[----:B------:R-:W-:-:S04]  /*5030*/  ISETP.LT.OR P0, PT, R5, 0x1, P0 ;  /* 0x000000010500780c */ /* 0x000fc80000701670 */
[----:B------:R-:W-:Y:S02]  /*5040*/  FSEL R14, R76, -INF , !P0 ;  /* 0xff8000004c0e7808 */ /* 0x000fe40004000000 */
[----:B------:R-:W-:-:S13]  /*5050*/  ISETP.GE.AND P0, PT, R4, 0x4a, PT ;  /* 0x0000004a0400780c */ /* 0x000fda0003f06270 */
[----:B------:R-:W-:Y:S02]  /*5060*/  @P0 LOP3.LUT R204, R204, 0x2000, RZ, 0xfc, !PT ;  /* 0x00002000cccc0812 */ /* 0x000fe400078efcff */
[----:B------:R-:W-:-:S04]  /*5070*/  ISETP.GT.AND P0, PT, R0, 0x49, !P0 ;  /* 0x000000490000780c */ /* 0x000fc80004704270 */
[----:B------:R-:W-:-:S04]  /*5080*/  ISETP.LT.OR P0, PT, R5, 0x4a, P0 ;  /* 0x0000004a0500780c */ /* 0x000fc80000701670 */
[----:B------:R-:W-:Y:S01]  /*5090*/  FSEL R166, R25, -INF , !P0 ;  /* 0xff80000019a67808 */ /* 0x000fe20004000000 */
[----:B------:R-:W-:Y:S06]  /*50a0*/  BRA.DIV ~URZ, `(.L_x_642) ;  /* 0x000164f27f007947 */ /* 0x000fec000b800000 */
[----:B------:R3:W4:Y:S02]  /*50b0*/  SHFL.IDX PT, R3, R8, 0x2, 0x1c1f ;  /* 0x005c1f0008037f89 */ /* 0x00072400000e0000 */
.L_x_825:
[----:B------:R-:W-:Y:S01]  /*50c0*/  IMAD.MOV.U32 R0, RZ, RZ, c[0x0][0x32c] ;  /* 0x0000cb00ff007624 */ /* 0x000fe200078e00ff */
[----:B----4-:R-:W-:-:S04]  /*50d0*/  IADD3 R2, R9, R3, RZ ;  /* 0x0000000309027210 */ /* 0x010fc80007ffe0ff */
        /* <DEDUP_REMOVED lines=15> */
.L_x_645:
[----:B------:R-:W-:-:S04]  /*51d0*/  MOV R4, c[0x0][0x32c] ;  /* 0x0000cb0000047a02 */ /* 0x000fc80000000f00 */
[----:B------:R-:W-:-:S13]  /*51e0*/  ISETP.NE.AND P0, PT, R4, 0x1, PT ;  /* 0x000000010400780c */ /* 0x000fda0003f05270 */
[----:B------:R-:W-:-:S05]  /*51f0*/  @P0 IMAD.HI.U32 R4, R3, c[0x0][0x330], RZ ;  /* 0x0000cc0003040a27 */ /* 0x000fca00078e00ff */
[----:B------:R-:W-:Y:S02]  /*5200*/  @P0 SHF.R.U32.HI R3, RZ, c[0x0][0x334], R4 ;  /* 0x0000cd00ff030a19 */ /* 0x000fe40000011604 */
.L_x_646:
[----:B------:R-:W-:Y:S05]  /*5210*/  BSYNC B0 ;  /* 0x0000000000007941 */ /* 0x000fea0003800000 */
.L_x_644:
[----:B------:R-:W-:-:S05]  /*5220*/  IMAD R3, R3, c[0x0][0x32c], R12 ;  /* 0x0000cb0003037a24 */ /* 0x000fca00078e020c */
[----:B------:R-:W-:Y:S02]  /*5230*/  IADD3 R4, R3, c[0x0][0x32c], RZ ;  /* 0x0000cb0003047a10 */ /* 0x000fe40007ffe0ff */
[----:B------:R-:W-:Y:S02]  /*5240*/  IMNMX R0, R0, R3, !PT ;  /* 0x0000000300007217 */ /* 0x000fe40007800200 */
[----:B------:R-:W-:Y:S02]  /*5250*/  IMNMX R2, R2, R4, PT ;  /* 0x0000000402027217 */ /* 0x000fe40003800200 */
.L_x_643:
[----:B------:R-:W-:Y:S02]  /*5260*/  LOP3.LUT P0, RZ, R204, 0x400, RZ, 0xc0, !PT ;  /* 0x00000400ccff7812 */ /* 0x000fe4000780c0ff */
[----:B------:R-:W-:Y:S02]  /*5270*/  P2R R3, PR, RZ, 0x40 ;  /* 0x00000040ff037803 */ /* 0x000fe40000000000 */
[----:B------:R-:W-:-:S04]  /*5280*/  ISETP.GT.AND P0, PT, R6, 0x8, !P0 ;  /* 0x000000080600780c */ /* 0x000fc80004704270 */
[----:B------:R-:W-:-:S04]  /*5290*/  ISETP.LT.OR P0, PT, R7, 0x9, P0 ;  /* 0x000000090700780c */ /* 0x000fc80000701670 */
[----:B------:R-:W-:Y:S02]  /*52a0*/  FSEL R19, R74, -INF , !P0 ;  /* 0xff8000004a137808 */ /* 0x000fe40004000000 */
[----:B------:R-:W-:-:S04]  /*52b0*/  LOP3.LUT P0, RZ, R204, 0x200, RZ, 0xc0, !PT ;  /* 0x00000200ccff7812 */ /* 0x000fc8000780c0ff */
        /* <DEDUP_REMOVED lines=35> */
[----:B------:R-:W-:Y:S02]  /*54f0*/  ISETP.GT.AND P0, PT, R6, 0x30, !P6 ;  /* 0x000000300600780c */ /* 0x000fe40007704270 */
[----:B------:R-:W-:Y:S02]  /*5500*/  LOP3.LUT P6, RZ, R204, 0x1000, RZ, 0xc0, !PT ;  /* 0x00001000ccff7812 */ /* 0x000fe400078cc0ff */
        /* <DEDUP_REMOVED lines=17> */
[----:B------:R-:W-:-:S04]  /*5620*/  LOP3.LUT P0, RZ, R204, 0x4000, RZ, 0xc0, !PT ;  /* 0x00004000ccff7812 */ /* 0x000fc8000780c0ff */
[----:B------:R-:W-:-:S04]  /*5630*/  ISETP.GT.AND P0, PT, R6, 0x1, !P0 ;  /* 0x000000010600780c */ /* 0x000fc80004704270 */
[----:B------:R-:W-:-:S04]  /*5640*/  ISETP.LT.OR P0, PT, R7, 0x2, P0 ;  /* 0x000000020700780c */ /* 0x000fc80000701670 */
[----:B------:R-:W-:Y:S02]  /*5650*/  FSEL R16, R79, -INF , !P0 ;  /* 0xff8000004f107808 */ /* 0x000fe40004000000 */
[----:B------:R-:W-:-:S04]  /*5660*/  ISETP.GT.AND P0, PT, R6, RZ, !P6 ;  /* 0x000000ff0600720c */ /* 0x000fc80007704270 */
        /* <DEDUP_REMOVED lines=10> */
[----:B------:R-:W-:Y:S02]  /*5710*/  ISETP.GT.AND P0, PT, R0, RZ, !P6 ;  /* 0x000000ff0000720c */ /* 0x000fe40007704270 */
[----:B------:R-:W-:Y:S02]  /*5720*/  ISETP.NE.AND P6, PT, R3, RZ, PT ;  /* 0x000000ff0300720c */ /* 0x000fe40003fc5270 */
        /* <DEDUP_REMOVED lines=71> */
[----:B------:R-:W-:Y:S01]  /*5ba0*/  FSEL R158, R81, -INF , !P0 ;  /* 0xff800000519e7808 */ /* 0x000fe20004000000 */
[----:B------:R-:W-:Y:S06]  /*5bb0*/  BRA.DIV ~URZ, `(.L_x_647) ;  /* 0x00015a527f007947 */ /* 0x000fec000b800000 */
[----:B------:R4:W1:Y:S02]  /*5bc0*/  SHFL.IDX PT, R3, R8, 0x3, 0x1c1f ;  /* 0x007c1f0008037f89 */ /* 0x00086400000e0000 */
.L_x_826:
[----:B------:R-:W-:Y:S01]  /*5bd0*/  IMAD.MOV.U32 R0, RZ, RZ, c[0x0][0x32c] ;  /* 0x0000cb00ff007624 */ /* 0x000fe200078e00ff */
[----:B-1----:R-:W-:-:S04]  /*5be0*/  IADD3 R2, R9, R3, RZ ;  /* 0x0000000309027210 */ /* 0x002fc80007ffe0ff */
        /* <DEDUP_REMOVED lines=15> */
.L_x_650:
[----:B------:R-:W-:-:S04]  /*5ce0*/  MOV R4, c[0x0][0x32c] ;  /* 0x0000cb0000047a02 */ /* 0x000fc80000000f00 */
[----:B------:R-:W-:-:S13]  /*5cf0*/  ISETP.NE.AND P0, PT, R4, 0x1, PT ;  /* 0x000000010400780c */ /* 0x000fda0003f05270 */
[----:B------:R-:W-:-:S05]  /*5d00*/  @P0 IMAD.HI.U32 R4, R3, c[0x0][0x330], RZ ;  /* 0x0000cc0003040a27 */ /* 0x000fca00078e00ff */
[----:B------:R-:W-:Y:S02]  /*5d10*/  @P0 SHF.R.U32.HI R3, RZ, c[0x0][0x334], R4 ;  /* 0x0000cd00ff030a19 */ /* 0x000fe40000011604 */
.L_x_651:
[----:B------:R-:W-:Y:S05]  /*5d20*/  BSYNC B0 ;  /* 0x0000000000007941 */ /* 0x000fea0003800000 */
.L_x_649:
[----:B------:R-:W-:-:S05]  /*5d30*/  IMAD R3, R3, c[0x0][0x32c], R12 ;  /* 0x0000cb0003037a24 */ /* 0x000fca00078e020c */
[----:B------:R-:W-:Y:S02]  /*5d40*/  IADD3 R4, R3, c[0x0][0x32c], RZ ;  /* 0x0000cb0003047a10 */ /* 0x000fe40007ffe0ff */
[----:B------:R-:W-:Y:S02]  /*5d50*/  IMNMX R0, R0, R3, !PT ;  /* 0x0000000300007217 */ /* 0x000fe40007800200 */
[----:B------:R-:W-:Y:S02]  /*5d60*/  IMNMX R2, R2, R4, PT ;  /* 0x0000000402027217 */ /* 0x000fe40003800200 */
.L_x_648:
[----:B------:R-:W-:Y:S02]  /*5d70*/  LOP3.LUT P0, RZ, R204, 0x400, RZ, 0xc0, !PT ;  /* 0x00000400ccff7812 */ /* 0x000fe4000780c0ff */
[----:B------:R-:W-:Y:S02]  /*5d80*/  FMNMX.FTZ R3, R33, R34, !PT ;  /* 0x0000002221037209 */ /* 0x000fe40007810000 */
[----:B------:R-:W-:Y:S02]  /*5d90*/  ISETP.GT.AND P0, PT, R0, 0x8, !P0 ;  /* 0x000000080000780c */ /* 0x000fe40004704270 */
[----:B------:R-:W-:-:S02]  /*5da0*/  FMNMX.FTZ R3, R36, R3, !PT ;  /* 0x0000000324037209 */ /* 0x000fc40007810000 */
[----:B------:R-:W-:Y:S02]  /*5db0*/  ISETP.LT.OR P0, PT, R2, 0x9, P0 ;  /* 0x000000090200780c */ /* 0x000fe40000701670 */
[----:B------:R-:W-:Y:S02]  /*5dc0*/  FMNMX.FTZ R3, R37, R3, !PT ;  /* 0x0000000325037209 */ /* 0x000fe40007810000 */
[----:B------:R-:W-:Y:S02]  /*5dd0*/  FSEL R11, R46, -INF , !P0 ;  /* 0xff8000002e0b7808 */ /* 0x000fe40004000000 */
[----:B------:R-:W-:Y:S02]  /*5de0*/  LOP3.LUT P0, RZ, R204, 0x200, RZ, 0xc0, !PT ;  /* 0x00000200ccff7812 */ /* 0x000fe4000780c0ff */
[----:B------:R-:W-:Y:S02]  /*5df0*/  FMNMX.FTZ R3, R39, R3, !PT ;  /* 0x0000000327037209 */ /* 0x000fe40007810000 */
[----:B------:R-:W-:-:S02]  /*5e00*/  ISETP.GT.AND P0, PT, R0, 0x9, !P0 ;  /* 0x000000090000780c */ /* 0x000fc40004704270 */
[----:B------:R-:W-:Y:S02]  /*5e10*/  FMNMX.FTZ R3, R44, R3, !PT ;  /* 0x000000032c037209 */ /* 0x000fe40007810000 */
[----:B------:R-:W-:Y:S02]  /*5e20*/  ISETP.LT.OR P0, PT, R2, 0xa, P0 ;  /* 0x0000000a0200780c */ /* 0x000fe40000701670 */
[----:B------:R-:W-:Y:S02]  /*5e30*/  FMNMX.FTZ R3, R48, R3, !PT ;  /* 0x0000000330037209 */ /* 0x000fe40007810000 */
[----:B------:R-:W-:Y:S02]  /*5e40*/  FSEL R32, R47, -INF , !P0 ;  /* 0xff8000002f207808 */ /* 0x000fe40004000000 */
[----:B------:R-:W-:Y:S02]  /*5e50*/  LOP3.LUT P0, RZ, R204, 0x100, RZ, 0xc0, !PT ;  /* 0x00000100ccff7812 */ /* 0x000fe4000780c0ff */
[----:B------:R-:W-:-:S02]  /*5e60*/  FMNMX.FTZ R3, R94, R3, !PT ;  /* 0x000000035e037209 */ /* 0x000fc40007810000 */
[----:B------:R-:W-:Y:S02]  /*5e70*/  ISETP.GT.AND P0, PT, R0, 0x10, !P0 ;  /* 0x000000100000780c */ /* 0x000fe40004704270 */
[----:B------:R-:W-:Y:S02]  /*5e80*/  FMNMX.FTZ R3, R126, R3, !PT ;  /* 0x000000037e037209 */ /* 0x000fe40007810000 */
[----:B------:R-:W-:Y:S02]  /*5e90*/  ISETP.LT.OR P0, PT, R2, 0x11, P0 ;  /* 0x000000110200780c */ /* 0x000fe40000701670 */
[----:B------:R-:W-:Y:S02]  /*5ea0*/  FMNMX.FTZ R3, R127, R3, !PT ;  /* 0x000000037f037209 */ /* 0x000fe40007810000 */
[----:B------:R-:W-:Y:S02]  /*5eb0*/  FSEL R60, R114, -INF , !P0 ;  /* 0xff800000723c7808 */ /* 0x000fe40004000000 */
[----:B------:R-:W-:-:S02]  /*5ec0*/  LOP3.LUT P0, RZ, R204, 0x80, RZ, 0xc0, !PT ;  /* 0x00000080ccff7812 */ /* 0x000fc4000780c0ff */
[----:B------:R-:W-:Y:S02]  /*5ed0*/  FMNMX.FTZ R3, R128, R3, !PT ;  /* 0x0000000380037209 */ /* 0x000fe40007810000 */
[----:B------:R-:W-:Y:S02]  /*5ee0*/  ISETP.GT.AND P0, PT, R0, 0x11, !P0 ;  /* 0x000000110000780c */ /* 0x000fe40004704270 */
[----:B------:R-:W-:Y:S02]  /*5ef0*/  FMNMX.FTZ R3, R129, R3, !PT ;  /* 0x0000000381037209 */ /* 0x000fe40007810000 */
[----:B------:R-:W-:Y:S02]  /*5f00*/  ISETP.LT.OR P0, PT, R2, 0x12, P0 ;  /* 0x000000120200780c */ /* 0x000fe40000701670 */
[----:B------:R-:W-:Y:S02]  /*5f10*/  FMNMX.FTZ R3, R153, R3, !PT ;  /* 0x0000000399037209 */ /* 0x000fe40007810000 */
[----:B------:R-:W-:-:S02]  /*5f20*/  FSEL R62, R115, -INF , !P0 ;  /* 0xff800000733e7808 */ /* 0x000fc40004000000 */
[----:B------:R-:W-:Y:S02]  /*5f30*/  LOP3.LUT P0, RZ, R204, 0x20, RZ, 0xc0, !PT ;  /* 0x00000020ccff7812 */ /* 0x000fe4000780c0ff */
[----:B------:R-:W-:Y:S02]  /*5f40*/  FMNMX.FTZ R3, R152, R3, !PT ;  /* 0x0000000398037209 */ /* 0x000fe40007810000 */
[----:B------:R-:W-:Y:S02]  /*5f50*/  ISETP.GT.AND P0, PT, R0, 0x18, !P0 ;  /* 0x000000180000780c */ /* 0x000fe40004704270 */
[----:B------:R-:W-:Y:S02]  /*5f60*/  FMNMX.FTZ R3, R151, R3, !PT ;  /* 0x0000000397037209 */ /* 0x000fe40007810000 */
[----:B------:R-:W-:Y:S02]  /*5f70*/  ISETP.LT.OR P0, PT, R2, 0x19, P0 ;  /* 0x000000190200780c */ /* 0x000fe40000701670 */
[----:B------:R-:W-:-:S02]  /*5f80*/  FMNMX.FTZ R3, R150, R3, !PT ;  /* 0x0000000396037209 */ /* 0x000fc40007810000 */
[----:B------:R-:W-:Y:S02]  /*5f90*/  FSEL R63, R98, -INF , !P0 ;  /* 0xff800000623f7808 */ /* 0x000fe40004000000 */
[----:B------:R-:W-:Y:S02]  /*5fa0*/  LOP3.LUT P0, RZ, R204, 0x10, RZ, 0xc0, !PT ;  /* 0x00000010ccff7812 */ /* 0x000fe4000780c0ff */
[----:B------:R-:W-:Y:S02]  /*5fb0*/  FMNMX.FTZ R3, R161, R3, !PT ;  /* 0x00000003a1037209 */ /* 0x000fe40007810000 */
        /* <DEDUP_REMOVED lines=38> */
[C---:B------:R-:W-:Y:S02]  /*6220*/  ISETP.GT.AND P0, PT, R0.reuse, 0x41, !P1 ;  /* 0x000000410000780c */ /* 0x040fe40004f04270 */
[----:B------:R-:W-:Y:S02]  /*6230*/  ISETP.GT.AND P1, PT, R0, RZ, !P5 ;  /* 0x000000ff0000720c */ /* 0x000fe40006f24270 */
[C---:B------:R-:W-:Y:S02]  /*6240*/  ISETP.LT.OR P0, PT, R2.reuse, 0x42, P0 ;  /* 0x000000420200780c */ /* 0x040fe40000701670 */
[----:B------:R-:W-:Y:S02]  /*6250*/  ISETP.LT.OR P1, PT, R2, 0x1, P1 ;  /* 0x000000010200780c */ /* 0x000fe40000f21670 */
[----:B------:R-:W-:-:S02]  /*6260*/  FSEL R156, R103, -INF , !P0 ;  /* 0xff800000679c7808 */ /* 0x000fc40004000000 */
[----:B------:R-:W-:Y:S02]  /*6270*/  ISETP.GT.AND P0, PT, R0, 0x1, !P3 ;  /* 0x000000010000780c */ /* 0x000fe40005f04270 */
[----:B------:R-:W-:Y:S02]  /*6280*/  FSEL R9, R118, -INF , !P1 ;  /* 0xff80000076097808 */ /* 0x000fe40004800000 */
[----:B------:R-:W-:-:S04]  /*6290*/  ISETP.LT.OR P0, PT, R2, 0x2, P0 ;  /* 0x000000020200780c */ /* 0x000fc80000701670 */
[----:B------:R-:W-:Y:S02]  /*62a0*/  FSEL R10, R119, -INF , !P0 ;  /* 0xff800000770a7808 */ /* 0x000fe40004000000 */
[----:B------:R-:W-:Y:S02]  /*62b0*/  ISETP.GT.AND P0, PT, R0, 0x48, !P4 ;  /* 0x000000480000780c */ /* 0x000fe40006704270 */
[----:B------:R-:W-:Y:S02]  /*62c0*/  FMNMX.FTZ R7, R9, R10, !PT ;  /* 0x0000000a09077209 */ /* 0x000fe40007810000 */
[----:B------:R-:W-:Y:S02]  /*62d0*/  ISETP.LT.OR P0, PT, R2, 0x49, P0 ;  /* 0x000000490200780c */ /* 0x000fe40000701670 */
[----:B------:R-:W-:Y:S02]  /*62e0*/  FMNMX.FTZ R7, R11, R7, !PT ;  /* 0x000000070b077209 */ /* 0x000fe40007810000 */
[----:B------:R-:W-:-:S02]  /*62f0*/  FSEL R155, R82, -INF , !P0 ;  /* 0xff800000529b7808 */ /* 0x000fc40004000000 */
[----:B------:R-:W-:Y:S02]  /*6300*/  ISETP.GT.AND P0, PT, R0, 0x49, !P6 ;  /* 0x000000490000780c */ /* 0x000fe40007704270 */
[----:B------:R-:W-:Y:S02]  /*6310*/  FMNMX.FTZ R0, R13, R16, !PT ;  /* 0x000000100d007209 */ /* 0x000fe40007810000 */
[----:B------:R-:W-:Y:S02]  /*6320*/  ISETP.LT.OR P0, PT, R2, 0x4a, P0 ;  /* 0x0000004a0200780c */ /* 0x000fe40000701670 */
        /* <DEDUP_REMOVED lines=50> */
[----:B------:R-:W-:-:S02]  /*6650*/  FSEL R154, R83, -INF , !P0 ;  /* 0xff800000539a7808 */ /* 0x000fc40004000000 */
[----:B------:R-:W-:Y:S02]  /*6660*/  FMNMX.FTZ R4, R167, R4, !PT ;  /* 0x00000004a7047209 */ /* 0x000fe40007810000 */
[----:B------:R-:W-:Y:S02]  /*6670*/  FMNMX.FTZ R2, R159, R0, !PT ;  /* 0x000000009f027209 */ /* 0x000fe40007810000 */
[----:B------:R-:W-:Y:S02]  /*6680*/  FMNMX.FTZ R7, R155, R7, !PT ;  /* 0x000000079b077209 */ /* 0x000fe40007810000 */
[----:B------:R-:W-:Y:S02]  /*6690*/  FMNMX.FTZ R0, R166, R4, !PT ;  /* 0x00000004a6007209 */ /* 0x000fe40007810000 */
[----:B------:R-:W-:Y:S02]  /*66a0*/  FMNMX.FTZ R5, R162, R3, !PT ;  /* 0x00000003a2057209 */ /* 0x000fe40007810000 */
[----:B------:R-:W-:-:S02]  /*66b0*/  FMNMX.FTZ R6, R158, R2, !PT ;  /* 0x000000029e067209 */ /* 0x000fc40007810000 */
[----:B------:R-:W-:Y:S01]  /*66c0*/  FMNMX.FTZ R7, R154, R7, !PT ;  /* 0x000000079a077209 */ /* 0x000fe20007810000 */
[----:B------:R-:W-:Y:S05]  /*66d0*/  BRA.DIV ~URZ, `(.L_x_652) ;  /* 0x00014fa27f007947 */ /* 0x000fea000b800000 */
[----:B------:R1:W2:Y:S02]  /*66e0*/  SHFL.BFLY PT, R2, R0, 0x2, 0x1f ;  /* 0x0c401f0000027f89 */ /* 0x0002a400000e0000 */
.L_x_827:
[----:B--2---:R-:W-:Y:S01]  /*66f0*/  FMNMX.FTZ R4, R0, R2, !PT ;  /* 0x0000000200047209 */ /* 0x004fe20007810000 */
[----:B------:R-:W-:Y:S05]  /*6700*/  BRA.DIV ~URZ, `(.L_x_653) ;  /* 0x00014fd27f007947 */ /* 0x000fea000b800000 */
[----:B-1----:R-:W1:Y:S04]  /*6710*/  SHFL.BFLY PT, R0, R5, 0x2, 0x1f ;  /* 0x0c401f0005007f89 */ /* 0x002e6800000e0000 */
[----:B------:R-:W2:Y:S04]  /*6720*/  SHFL.BFLY PT, R2, R6, 0x2, 0x1f ;  /* 0x0c401f0006027f89 */ /* 0x000ea800000e0000 */
[----:B---34-:R-:W3:Y:S04]  /*6730*/  SHFL.BFLY PT, R8, R7, 0x2, 0x1f ;  /* 0x0c401f0007087f89 */ /* 0x018ee800000e0000 */
        /* <DEDUP_REMOVED lines=10> */
.L_x_828:
[C---:B------:R-:W-:Y:S01]  /*67e0*/  FMUL.FTZ R0, R97.reuse, c[0x0][0x2d0] ;  /* 0x0000b40061007a20 */ /* 0x040fe20000410000 */
[----:B------:R-:W-:Y:S01]  /*67f0*/  FSETP.NEU.FTZ.AND P0, PT, R97, -INF , PT ;  /* 0xff8000006100780b */ /* 0x000fe20003f1d000 */
[----:B------:R-:W-:Y:S01]  /*6800*/  FMUL.FTZ R3, R96, c[0x0][0x2d0] ;  /* 0x0000b40060037a20 */ /* 0x000fe20000410000 */
[----:B----4-:R-:W-:Y:S01]  /*6810*/  FMNMX.FTZ R61, R8, R7, !PT ;  /* 0x00000007083d7209 */ /* 0x010fe20007810000 */
[----:B------:R-:W-:Y:S01]  /*6820*/  FMUL.FTZ R2, R95, c[0x0][0x2d0] ;  /* 0x0000b4005f027a20 */ /* 0x000fe20000410000 */
[----:B------:R-:W-:Y:S01]  /*6830*/  FSEL R4, R0, RZ, P0 ;  /* 0x000000ff00047208 */ /* 0x000fe20000000000 */
[----:B------:R-:W-:Y:S01]  /*6840*/  WARPSYNC 0xffffffff ;  /* 0xffffffff00007948 */ /* 0x000fe20003800000 */
[----:B------:R-:W-:Y:S01]  /*6850*/  FSETP.NEU.FTZ.AND P0, PT, R96, -INF , PT ;  /* 0xff8000006000780b */ /* 0x000fe20003f1d000 */
[----:B------:R-:W-:Y:S02]  /*6860*/  LDSM.16.MT88.4 R28, [R189] ;  /* 0x00000000bd1c783b */ /* 0x000fe40000004200 */
[----:B------:R-:W-:Y:S01]  /*6870*/  FFMA.FTZ R0, R14, c[0x0][0x2d0], -R4 ;  /* 0x0000b4000e007a23 */ /* 0x000fe20000010804 */
[----:B------:R-:W-:Y:S01]  /*6880*/  FSEL R3, R3, RZ, P0 ;  /* 0x000000ff03037208 */ /* 0x000fe20000000000 */
[----:B------:R-:W-:Y:S01]  /*6890*/  LDSM.16.MT88.4 R24, [R193] ;  /* 0x00000000c118783b */ /* 0x000fe20000004200 */
[----:B------:R-:W-:Y:S01]  /*68a0*/  FSETP.NEU.FTZ.AND P0, PT, R95, -INF , PT ;  /* 0xff8000005f00780b */ /* 0x000fe20003f1d000 */
[----:B------:R1:W-:Y:S03]  /*68b0*/  MUFU.EX2 R225, R0 ;  /* 0x0000000000e17308 */ /* 0x0003e60000000800 */
[----:B------:R-:W-:-:S02]  /*68c0*/  FSEL R2, R2, RZ, P0 ;  /* 0x000000ff02027208 */ /* 0x000fc40000000000 */
[----:B------:R-:W-:-:S03]  /*68d0*/  FSETP.NEU.FTZ.AND P0, PT, R61, -INF , PT ;  /* 0xff8000003d00780b */ /* 0x000fc60003f1d000 */
[----:B------:R-:W-:-:S04]  /*68e0*/  FFMA.FTZ R5, R36, c[0x0][0x2d0], -R2 ;  /* 0x0000b40024057a23 */ /* 0x000fc80000010802 */
[----:B------:R2:W-:Y:S01]  /*68f0*/  MUFU.EX2 R218, R5 ;  /* 0x0000000500da7308 */ /* 0x0005e20000000800 */
[----:B-1----:R-:W-:-:S07]  /*6900*/  FFMA.FTZ R0, R15, c[0x0][0x2d0], -R4 ;  /* 0x0000b4000f007a23 */ /* 0x002fce0000010804 */
[----:B------:R1:W4:Y:S01]  /*6910*/  MUFU.EX2 R223, R0 ;  /* 0x0000000000df7308 */ /* 0x0003220000000800 */
[----:B--2---:R-:W-:-:S07]  /*6920*/  FFMA.FTZ R5, R37, c[0x0][0x2d0], -R2 ;  /* 0x0000b40025057a23 */ /* 0x004fce0000010802 */
[----:B------:R-:W-:Y:S01]  /*6930*/  MUFU.EX2 R232, R5 ;  /* 0x0000000500e87308 */ /* 0x000fe20000000800 */
[----:B-1----:R-:W-:Y:S01]  /*6940*/  FFMA.FTZ R0, R17, c[0x0][0x2d0], -R4 ;  /* 0x0000b40011007a23 */ /* 0x002fe20000010804 */
[----:B----4-:R-:W-:-:S06]  /*6950*/  F2FP.PACK_AB R12, R223, R225 ;  /* 0x000000e1df0c723e */ /* 0x010fcc00000000ff */
[----:B------:R1:W-:Y:S02]  /*6960*/  MUFU.EX2 R227, R0 ;  /* 0x0000000000e37308 */ /* 0x0003e40000000800 */
[----:B-1----:R-:W-:-:S06]  /*6970*/  FFMA.FTZ R0, R18, c[0x0][0x2d0], -R4 ;  /* 0x0000b40012007a23 */ /* 0x002fcc0000010804 */
[----:B------:R1:W2:Y:S02]  /*6980*/  MUFU.EX2 R243, R0 ;  /* 0x0000000000f37308 */ /* 0x0002a40000000800 */
[----:B-1----:R-:W-:Y:S01]  /*6990*/  FFMA.FTZ R0, R20, c[0x0][0x2d0], -R4 ;  /* 0x0000b40014007a23 */ /* 0x002fe20000010804 */
[----:B--2---:R-:W-:-:S05]  /*69a0*/  F2FP.PACK_AB R14, R243, R227 ;  /* 0x000000e3f30e723e */ /* 0x004fca00000000ff */
[----:B------:R1:W-:Y:S02]  /*69b0*/  MUFU.EX2 R246, R0 ;  /* 0x0000000000f67308 */ /* 0x0003e40000000800 */
[----:B-1----:R-:W-:-:S06]  /*69c0*/  FFMA.FTZ R0, R21, c[0x0][0x2d0], -R4 ;  /* 0x0000b40015007a23 */ /* 0x002fcc0000010804 */
[----:B------:R1:W-:Y:S02]  /*69d0*/  MUFU.EX2 R251, R0 ;  /* 0x0000000000fb7308 */ /* 0x0003e40000000800 */
[----:B-1----:R-:W-:Y:S02]  /*69e0*/  FFMA.FTZ R0, R22, c[0x0][0x2d0], -R4 ;  /* 0x0000b40016007a23 */ /* 0x002fe40000010804 */
[----:B------:R-:W-:Y:S04]  /*69f0*/  LDSM.16.MT88.4 R20, [R190] ;  /* 0x00000000be14783b */ /* 0x000fe80000004200 */
[----:B------:R1:W-:Y:S02]  /*6a00*/  MUFU.EX2 R252, R0 ;  /* 0x0000000000fc7308 */ /* 0x0003e40000000800 */
[----:B-1----:R-:W-:-:S06]  /*6a10*/  FFMA.FTZ R0, R13, c[0x0][0x2d0], -R3 ;  /* 0x0000b4000d007a23 */ /* 0x002fcc0000010803 */
[----:B------:R1:W-:Y:S02]  /*6a20*/  MUFU.EX2 R221, R0 ;  /* 0x0000000000dd7308 */ /* 0x0003e40000000800 */
[----:B-1----:R-:W-:-:S06]  /*6a30*/  FFMA.FTZ R0, R16, c[0x0][0x2d0], -R3 ;  /* 0x0000b40010007a23 */ /* 0x002fcc0000010803 */
[----:B------:R1:W2:Y:S02]  /*6a40*/  MUFU.EX2 R219, R0 ;  /* 0x0000000000db7308 */ /* 0x0002a40000000800 */
[--C-:B-1----:R-:W-:Y:S01]  /*6a50*/  FFMA.FTZ R0, R19, c[0x0][0x2d0], -R3.reuse ;  /* 0x0000b40013007a23 */ /* 0x102fe20000010803 */
[----:B--2---:R-:W-:Y:S01]  /*6a60*/  F2FP.PACK_AB R13, R219, R221 ;  /* 0x000000dddb0d723e */ /* 0x004fe200000000ff */
[----:B------:R-:W1:Y:S04]  /*6a70*/  LDSM.16.MT88.4 R16, [R192] ;  /* 0x00000000c010783b */ /* 0x000e680000004200 */
[----:B------:R2:W-:Y:S02]  /*6a80*/  MUFU.EX2 R222, R0 ;  /* 0x0000000000de7308 */ /* 0x0005e40000000800 */
[----:B--2---:R-:W-:-:S06]  /*6a90*/  FFMA.FTZ R0, R35, c[0x0][0x2d0], -R3 ;  /* 0x0000b40023007a23 */ /* 0x004fcc0000010803 */
[----:B------:R2:W4:Y:S02]  /*6aa0*/  MUFU.EX2 R239, R0 ;  /* 0x0000000000ef7308 */ /* 0x0005240000000800 */
[----:B--2---:R-:W-:Y:S01]  /*6ab0*/  FFMA.FTZ R0, R33, c[0x0][0x2d0], -R2 ;  /* 0x0000b40021007a23 */ /* 0x004fe20000010802 */
[----:B----4-:R-:W-:-:S05]  /*6ac0*/  F2FP.PACK_AB R15, R239, R222 ;  /* 0x000000deef0f723e */ /* 0x010fca00000000ff */
[----:B------:R2:W-:Y:S02]  /*6ad0*/  MUFU.EX2 R216, R0 ;  /* 0x0000000000d87308 */ /* 0x0005e40000000800 */
[C---:B-1----:R-:W-:Y:S08]  /*6ae0*/  HMMA.16816.F32 R88, R12.reuse, R16, RZ ;  /* 0x000000100c58723c */ /* 0x042ff000000018ff */
[----:B------:R-:W-:Y:S01]  /*6af0*/  HMMA.16816.F32 R68, R12, R18, RZ ;  /* 0x000000120c44723c */ /* 0x000fe200000018ff */
[----:B--2---:R-:W-:-:S04]  /*6b00*/  FFMA.FTZ R0, R34, c[0x0][0x2d0], -R2 ;  /* 0x0000b40022007a23 */ /* 0x004fc80000010802 */
[----:B------:R1:W2:Y:S03]  /*6b10*/  MUFU.EX2 R215, R0 ;  /* 0x0000000000d77308 */ /* 0x0002a60000000800 */
[C---:B------:R-:W-:Y:S08]  /*6b20*/  HMMA.16816.F32 R104, R12.reuse, R20, RZ ;  /* 0x000000140c68723c */ /* 0x040ff000000018ff */
[----:B------:R-:W-:Y:S01]  /*6b30*/  HMMA.16816.F32 R84, R12, R22, RZ ;  /* 0x000000160c54723c */ /* 0x000fe200000018ff */
[----:B-1----:R-:W-:Y:S01]  /*6b40*/  FMUL.FTZ R0, R61, c[0x0][0x2d0] ;  /* 0x0000b4003d007a20 */ /* 0x002fe20000410000 */
[----:B--2---:R-:W-:-:S06]  /*6b50*/  F2FP.PACK_AB R8, R215, R216 ;  /* 0x000000d8d708723e */ /* 0x004fcc00000000ff */
[----:B------:R-:W-:Y:S01]  /*6b60*/  HMMA.16816.F32 R72, R12, R28, RZ ;  /* 0x0000001c0c48723c */ /* 0x000fe200000018ff */
[----:B------:R-:W-:-:S05]  /*6b70*/  FSEL R0, R0, RZ, P0 ;  /* 0x000000ff00007208 */ /* 0x000fca0000000000 */
[--C-:B------:R-:W-:Y:S02]  /*6b80*/  FFMA.FTZ R5, R9, c[0x0][0x2d0], -R0.reuse ;  /* 0x0000b40009057a23 */ /* 0x100fe40000010800 */
[C---:B------:R-:W-:Y:S01]  /*6b90*/  HMMA.16816.F32 R80, R12.reuse, R30, RZ ;  /* 0x0000001e0c50723c */ /* 0x040fe200000018ff */
[--C-:B------:R-:W-:Y:S01]  /*6ba0*/  FFMA.FTZ R6, R63, c[0x0][0x2d0], -R0.reuse ;  /* 0x0000b4003f067a23 */ /* 0x100fe20000010800 */
[----:B------:R1:W-:Y:S06]  /*6bb0*/  MUFU.EX2 R220, R5 ;  /* 0x0000000500dc7308 */ /* 0x0003ec0000000800 */
[C---:B------:R-:W-:Y:S02]  /*6bc0*/  HMMA.16816.F32 R76, R12.reuse, R24, RZ ;  /* 0x000000180c4c723c */ /* 0x040fe400000018ff */
[----:B------:R2:W-:Y:S06]  /*6bd0*/  MUFU.EX2 R234, R6 ;  /* 0x0000000600ea7308 */ /* 0x0005ec0000000800 */
[----:B------:R-:W-:Y:S01]  /*6be0*/  HMMA.16816.F32 R100, R12, R26, RZ ;  /* 0x0000001a0c64723c */ /* 0x000fe200000018ff */
[----:B-1----:R-:W-:Y:S01]  /*6bf0*/  FFMA.FTZ R5, R10, c[0x0][0x2d0], -R0 ;  /* 0x0000b4000a057a23 */ /* 0x002fe20000010800 */
[----:B------:R-:W-:-:S03]  /*6c00*/  F2FP.PACK_AB R10, R232, R218 ;  /* 0x000000dae80a723e */ /* 0x000fc600000000ff */
[----:B------:R1:W4:Y:S02]  /*6c10*/  MUFU.EX2 R217, R5 ;  /* 0x0000000500d97308 */ /* 0x0003240000000800 */
[----:B------:R-:W-:Y:S01]  /*6c20*/  F2FP.PACK_AB R12, R251, R246 ;  /* 0x000000f6fb0c723e */ /* 0x000fe200000000ff */
[----:B--2---:R-:W-:-:S05]  /*6c30*/  FFMA.FTZ R6, R129, c[0x0][0x2d0], -R2 ;  /* 0x0000b40081067a23 */ /* 0x004fca0000010802 */
        /* <DEDUP_REMOVED lines=14> */
[C---:B------:R-:W-:Y:S01]  /*6d20*/  HMMA.16816.F32 R64, R8.reuse, R30, RZ ;  /* 0x0000001e0840723c */ /* 0x040fe200000018ff */
[----:B------:R-:W2:Y:S07]  /*6d30*/  LDSM.16.MT88.4 R28, [R189+0x800] ;  /* 0x00080000bd1c783b */ /* 0x000eae0000004200 */
[----:B------:R-:W-:Y:S01]  /*6d40*/  HMMA.16816.F32 R56, R8, R26, RZ ;  /* 0x0000001a0838723c */ /* 0x000fe200000018ff */
[----:B-1----:R-:W-:-:S04]  /*6d50*/  FFMA.FTZ R5, R40, c[0x0][0x2d0], -R3 ;  /* 0x0000b40028057a23 */ /* 0x002fc80000010803 */
[----:B------:R1:W4:Y:S02]  /*6d60*/  MUFU.EX2 R245, R5 ;  /* 0x0000000500f57308 */ /* 0x0003240000000800 */
[----:B-1----:R-:W-:Y:S01]  /*6d70*/  FFMA.FTZ R5, R41, c[0x0][0x2d0], -R3 ;  /* 0x0000b40029057a23 */ /* 0x002fe20000010803 */
[----:B----4-:R-:W-:-:S05]  /*6d80*/  F2FP.PACK_AB R13, R245, R228 ;  /* 0x000000e4f50d723e */ /* 0x010fca00000000ff */
[----:B------:R1:W-:Y:S02]  /*6d90*/  MUFU.EX2 R244, R5 ;  /* 0x0000000500f47308 */ /* 0x0003e40000000800 */
[----:B-1----:R-:W-:Y:S02]  /*6da0*/  FFMA.FTZ R5, R42, c[0x0][0x2d0], -R3 ;  /* 0x0000b4002a057a23 */ /* 0x002fe40000010803 */
[C---:B------:R-:W-:Y:S01]  /*6db0*/  HMMA.16816.F32 R40, R8.reuse, R24, RZ ;  /* 0x000000180828723c */ /* 0x040fe200000018ff */
[----:B------:R-:W1:Y:S03]  /*6dc0*/  LDSM.16.MT88.4 R24, [R190+0x800] ;  /* 0x00080000be18783b */ /* 0x000e660000004200 */
[----:B------:R4:W5:Y:S02]  /*6dd0*/  MUFU.EX2 R247, R5 ;  /* 0x0000000500f77308 */ /* 0x0009640000000800 */
[--C-:B----4-:R-:W-:Y:S01]  /*6de0*/  FFMA.FTZ R5, R39, c[0x0][0x2d0], -R2.reuse ;  /* 0x0000b40027057a23 */ /* 0x110fe20000010802 */
[----:B-----5:R-:W-:Y:S01]  /*6df0*/  F2FP.PACK_AB R15, R247, R244 ;  /* 0x000000f4f70f723e */ /* 0x020fe200000000ff */
[----:B------:R-:W-:Y:S01]  /*6e00*/  HMMA.16816.F32 R36, R8, R16, RZ ;  /* 0x000000100824723c */ /* 0x000fe200000018ff */
[----:B------:R-:W4:Y:S03]  /*6e10*/  LDSM.16.MT88.4 R16, [R192+0x800] ;  /* 0x00080000c010783b */ /* 0x000f260000004200 */
[----:B------:R5:W-:Y:S04]  /*6e20*/  MUFU.EX2 R226, R5 ;  /* 0x0000000500e27308 */ /* 0x000be80000000800 */
[----:B--2---:R-:W-:Y:S01]  /*6e30*/  HMMA.16816.F32 R72, R12, R28, R72 ;  /* 0x0000001c0c48723c */ /* 0x004fe20000001848 */
[----:B-----5:R-:W-:-:S07]  /*6e40*/  FFMA.FTZ R5, R44, c[0x0][0x2d0], -R2 ;  /* 0x0000b4002c057a23 */ /* 0x020fce0000010802 */
[----:B------:R-:W-:Y:S01]  /*6e50*/  HMMA.16816.F32 R44, R8, R20, RZ ;  /* 0x00000014082c723c */ /* 0x000fe200000018ff */
[----:B------:R2:W5:Y:S07]  /*6e60*/  MUFU.EX2 R241, R5 ;  /* 0x0000000500f17308 */ /* 0x00056e0000000800 */
[----:B-1----:R-:W-:Y:S01]  /*6e70*/  HMMA.16816.F32 R112, R12, R24, R104 ;  /* 0x000000180c70723c */ /* 0x002fe20000001868 */
[----:B--2---:R-:W-:-:S07]  /*6e80*/  FFMA.FTZ R5, R48, c[0x0][0x2d0], -R2 ;  /* 0x0000b40030057a23 */ /* 0x004fce0000010802 */
[----:B------:R-:W-:Y:S01]  /*6e90*/  HMMA.16816.F32 R48, R8, R22, RZ ;  /* 0x000000160830723c */ /* 0x000fe200000018ff */
[----:B------:R-:W1:Y:S01]  /*6ea0*/  LDSM.16.MT88.4 R20, [R193+0x800] ;  /* 0x00080000c114783b */ /* 0x000e620000004200 */
[----:B------:R2:W-:Y:S05]  /*6eb0*/  MUFU.EX2 R240, R5 ;  /* 0x0000000500f07308 */ /* 0x0005ea0000000800 */
[----:B-----5:R-:W-:Y:S01]  /*6ec0*/  F2FP.PACK_AB R8, R241, R226 ;  /* 0x000000e2f108723e */ /* 0x020fe200000000ff */
[C---:B----4-:R-:W-:Y:S08]  /*6ed0*/  HMMA.16816.F32 R88, R12.reuse, R16, R88 ;  /* 0x000000100c58723c */ /* 0x050ff00000001858 */
[----:B------:R-:W-:Y:S01]  /*6ee0*/  HMMA.16816.F32 R68, R12, R18, R68 ;  /* 0x000000120c44723c */ /* 0x000fe20000001844 */
[----:B--2---:R-:W-:-:S04]  /*6ef0*/  FFMA.FTZ R5, R94, c[0x0][0x2d0], -R2 ;  /* 0x0000b4005e057a23 */ /* 0x004fc80000010802 */
[----:B------:R2:W4:Y:S02]  /*6f00*/  MUFU.EX2 R242, R5 ;  /* 0x0000000500f27308 */ /* 0x0005240000000800 */
[--C-:B--2---:R-:W-:Y:S01]  /*6f10*/  FFMA.FTZ R5, R60, c[0x0][0x2d0], -R0.reuse ;  /* 0x0000b4003c057a23 */ /* 0x104fe20000010800 */
[----:B----4-:R-:W-:Y:S01]  /*6f20*/  F2FP.PACK_AB R10, R242, R240 ;  /* 0x000000f0f20a723e */ /* 0x010fe200000000ff */
[C---:B-1----:R-:W-:Y:S04]  /*6f30*/  HMMA.16816.F32 R116, R12.reuse, R20, R76 ;  /* 0x000000140c74723c */ /* 0x042fe8000000184c */
[----:B------:R1:W-:Y:S04]  /*6f40*/  MUFU.EX2 R229, R5 ;  /* 0x0000000500e57308 */ /* 0x0003e80000000800 */
[C---:B------:R-:W-:Y:S08]  /*6f50*/  HMMA.16816.F32 R100, R12.reuse, R22, R100 ;  /* 0x000000160c64723c */ /* 0x040ff00000001864 */
[----:B------:R-:W-:Y:S01]  /*6f60*/  HMMA.16816.F32 R76, R12, R26, R84 ;  /* 0x0000001a0c4c723c */ /* 0x000fe20000001854 */
[----:B-1----:R-:W-:-:S04]  /*6f70*/  FFMA.FTZ R5, R62, c[0x0][0x2d0], -R0 ;  /* 0x0000b4003e057a23 */ /* 0x002fc80000010800 */
[----:B------:R1:W2:Y:S02]  /*6f80*/  MUFU.EX2 R230, R5 ;  /* 0x0000000500e67308 */ /* 0x0002a40000000800 */
[----:B-1----:R-:W-:Y:S01]  /*6f90*/  FFMA.FTZ R5, R93, c[0x0][0x2d0], -R0 ;  /* 0x0000b4005d057a23 */ /* 0x002fe20000010800 */
[----:B--2---:R-:W-:-:S05]  /*6fa0*/  F2FP.PACK_AB R9, R230, R229 ;  /* 0x000000e5e609723e */ /* 0x004fca00000000ff */
[----:B------:R1:W2:Y:S02]  /*6fb0*/  MUFU.EX2 R235, R5 ;  /* 0x0000000500eb7308 */ /* 0x0002a40000000800 */
[----:B-1----:R-:W-:Y:S01]  /*6fc0*/  FFMA.FTZ R5, R137, c[0x0][0x2d0], -R4 ;  /* 0x0000b40089057a23 */ /* 0x002fe20000010804 */
[----:B--2---:R-:W-:-:S05]  /*6fd0*/  F2FP.PACK_AB R11, R235, R234 ;  /* 0x000000eaeb0b723e */ /* 0x004fca00000000ff */
[----:B------:R1:W-:Y:S02]  /*6fe0*/  MUFU.EX2 R210, R5 ;  /* 0x0000000500d27308 */ /* 0x0003e40000000800 */
[C---:B------:R-:W-:Y:S08]  /*6ff0*/  HMMA.16816.F32 R108, R8.reuse, R16, R36 ;  /* 0x00000010086c723c */ /* 0x040ff00000001824 */
[----:B------:R-:W-:Y:S01]  /*7000*/  HMMA.16816.F32 R32, R8, R18, R32 ;  /* 0x000000120820723c */ /* 0x000fe20000001820 */
[----:B------:R-:W2:Y:S01]  /*7010*/  LDSM.16.MT88.4 R16, [R189+0x1000] ;  /* 0x00100000bd10783b */ /* 0x000ea20000004200 */
[----:B-1----:R-:W-:-:S04]  /*7020*/  FFMA.FTZ R5, R136, c[0x0][0x2d0], -R4 ;  /* 0x0000b40088057a23 */ /* 0x002fc80000010804 */
[----:B------:R1:W4:Y:S02]  /*7030*/  MUFU.EX2 R212, R5 ;  /* 0x0000000500d47308 */ /* 0x0003240000000800 */
[C---:B------:R-:W-:Y:S08]  /*7040*/  HMMA.16816.F32 R120, R8.reuse, R20, R40 ;  /* 0x000000140878723c */ /* 0x040ff00000001828 */
[----:B------:R-:W-:Y:S01]  /*7050*/  HMMA.16816.F32 R52, R8, R28, R52 ;  /* 0x0000001c0834723c */ /* 0x000fe20000001834 */
[----:B-1----:R-:W-:-:S07]  /*7060*/  FFMA.FTZ R5, R135, c[0x0][0x2d0], -R4 ;  /* 0x0000b40087057a23 */ /* 0x002fce0000010804 */
[-C--:B------:R-:W-:Y:S01]  /*7070*/  HMMA.16816.F32 R40, R12, R30.reuse, R80 ;  /* 0x0000001e0c28723c */ /* 0x080fe20000001850 */
[----:B------:R1:W-:Y:S06]  /*7080*/  MUFU.EX2 R213, R5 ;  /* 0x0000000500d57308 */ /* 0x0003ec0000000800 */
[----:B----4-:R-:W-:Y:S01]  /*7090*/  F2FP.PACK_AB R12, R212, R210 ;  /* 0x000000d2d40c723e */ /* 0x010fe200000000ff */
[C---:B------:R-:W-:Y:S08]  /*70a0*/  HMMA.16816.F32 R28, R8.reuse, R30, R64 ;  /* 0x0000001e081c723c */ /* 0x040ff00000001840 */
[----:B------:R-:W-:Y:S01]  /*70b0*/  HMMA.16816.F32 R104, R8, R24, R44 ;  /* 0x000000180868723c */ /* 0x000fe2000000182c */
[----:B-1----:R-:W-:-:S04]  /*70c0*/  FFMA.FTZ R5, R134, c[0x0][0x2d0], -R4 ;  /* 0x0000b40086057a23 */ /* 0x002fc80000010804 */
[----:B------:R1:W4:Y:S03]  /*70d0*/  MUFU.EX2 R214, R5 ;  /* 0x0000000500d67308 */ /* 0x0003260000000800 */
[C---:B------:R-:W-:Y:S01]  /*70e0*/  HMMA.16816.F32 R64, R8.reuse, R22, R56 ;  /* 0x000000160840723c */ /* 0x040fe20000001838 */
[----:B------:R-:W5:Y:S07]  /*70f0*/  LDSM.16.MT88.4 R20, [R190+0x1000] ;  /* 0x00100000be14783b */ /* 0x000f6e0000004200 */
[----:B------:R-:W-:Y:S01]  /*7100*/  HMMA.16816.F32 R36, R8, R26, R48 ;  /* 0x0000001a0824723c */ /* 0x000fe20000001830 */
[----:B------:R-:W3:Y:S01]  /*7110*/  LDSM.16.MT88.4 R24, [R193+0x1000] ;  /* 0x00100000c118783b */ /* 0x000ee20000004200 */
[----:B-1----:R-:W-:Y:S01]  /*7120*/  FFMA.FTZ R5, R133, c[0x0][0x2d0], -R3 ;  /* 0x0000b40085057a23 */ /* 0x002fe20000010803 */
[----:B----4-:R-:W-:-:S03]  /*7130*/  F2FP.PACK_AB R14, R214, R213 ;  /* 0x000000d5d60e723e */ /* 0x010fc600000000ff */
        /* <DEDUP_REMOVED lines=15> */
[C---:B-----5:R-:W-:Y:S08]  /*7230*/  HMMA.16816.F32 R44, R12.reuse, R22, R76 ;  /* 0x000000160c2c723c */ /* 0x060ff0000000184c */
[----:B---3--:R-:W-:Y:S01]  /*7240*/  HMMA.16816.F32 R56, R12, R24, R116 ;  /* 0x000000180c38723c */ /* 0x008fe20000001874 */
[----:B------:R-:W-:Y:S01]  /*7250*/  FFMA.FTZ R6, R142, c[0x0][0x2d0], -R3 ;  /* 0x0000b4008e067a23 */ /* 0x000fe20000010803 */
[----:B------:R-:W-:Y:S01]  /*7260*/  LDSM.16.MT88.4 R116, [R193+0x2000] ;  /* 0x00200000c174783b */ /* 0x000fe20000004200 */
[----:B-1----:R-:W-:Y:S01]  /*7270*/  FFMA.FTZ R5, R128, c[0x0][0x2d0], -R2 ;  /* 0x0000b40080057a23 */ /* 0x002fe20000010802 */
[----:B--2---:R-:W-:-:S04]  /*7280*/  F2FP.PACK_AB R8, R183, R182 ;  /* 0x000000b6b708723e */ /* 0x004fc800000000ff */
[----:B------:R-:W-:Y:S01]  /*7290*/  HMMA.16816.F32 R48, R12, R20, R112 ;  /* 0x000000140c30723c */ /* 0x000fe20000001870 */
        /* <DEDUP_REMOVED lines=18> */
[----:B------:R1:W3:Y:S02]  /*73c0*/  MUFU.EX2 R175, R5 ;  /* 0x0000000500af7308 */ /* 0x0002e40000000800 */
[-C--:B------:R-:W-:Y:S08]  /*73d0*/  HMMA.16816.F32 R80, R8, R26.reuse, R64 ;  /* 0x0000001a0850723c */ /* 0x080ff00000001840 */
[----:B------:R-:W-:Y:S01]  /*73e0*/  HMMA.16816.F32 R52, R12, R26, R100 ;  /* 0x0000001a0c34723c */ /* 0x000fe20000001864 */
[----:B-1----:R-:W-:-:S07]  /*73f0*/  FFMA.FTZ R5, R147, c[0x0][0x2d0], -R4 ;  /* 0x0000b40093057a23 */ /* 0x002fce0000010804 */
[----:B------:R-:W-:Y:S01]  /*7400*/  HMMA.16816.F32 R76, R8, R20, R104 ;  /* 0x00000014084c723c */ /* 0x000fe20000001868 */
[----:B------:R-:W4:Y:S01]  /*7410*/  LDL R147, [R1+0x38] ;  /* 0x0000380001937983 */ /* 0x000f220000100800 */
[----:B------:R1:W-:Y:S06]  /*7420*/  MUFU.EX2 R176, R5 ;  /* 0x0000000500b07308 */ /* 0x0003ec0000000800 */
[----:B--2---:R-:W-:Y:S01]  /*7430*/  HMMA.16816.F32 R28, R12, R18, R68 ;  /* 0x000000120c1c723c */ /* 0x004fe20000001844 */
[----:B-1----:R-:W-:-:S04]  /*7440*/  FFMA.FTZ R5, R146, c[0x0][0x2d0], -R4 ;  /* 0x0000b40092057a23 */ /* 0x002fc80000010804 */
[----:B------:R1:W-:Y:S03]  /*7450*/  MUFU.EX2 R177, R5 ;  /* 0x0000000500b17308 */ /* 0x0003e60000000800 */
[----:B------:R-:W-:Y:S01]  /*7460*/  HMMA.16816.F32 R40, R12, R16, R88 ;  /* 0x000000100c28723c */ /* 0x000fe20000001858 */
[----:B------:R-:W-:Y:S07]  /*7470*/  LDSM.16.MT88.4 R12, [R192+0x1800] ;  /* 0x00180000c00c783b */ /* 0x000fee0000004200 */
[----:B------:R-:W-:Y:S01]  /*7480*/  HMMA.16816.F32 R68, R8, R22, R36 ;  /* 0x000000160844723c */ /* 0x000fe20000001824 */
[----:B------:R-:W-:Y:S01]  /*7490*/  LDSM.16.MT88.4 R20, [R193+0x1800] ;  /* 0x00180000c114783b */ /* 0x000fe20000004200 */
[----:B-1----:R-:W-:-:S06]  /*74a0*/  FFMA.FTZ R5, R145, c[0x0][0x2d0], -R3 ;  /* 0x0000b40091057a23 */ /* 0x002fcc0000010803 */
[C---:B------:R-:W-:Y:S01]  /*74b0*/  HMMA.16816.F32 R88, R8.reuse, R24, R120 ;  /* 0x000000180858723c */ /* 0x040fe20000001878 */
[----:B------:R-:W1:Y:S01]  /*74c0*/  LDSM.16.MT88.4 R24, [R189+0x1800] ;  /* 0x00180000bd18783b */ /* 0x000e620000004200 */
[----:B------:R2:W-:Y:S06]  /*74d0*/  MUFU.EX2 R170, R5 ;  /* 0x0000000500aa7308 */ /* 0x0005ec0000000800 */
[C---:B------:R-:W-:Y:S02]  /*74e0*/  HMMA.16816.F32 R64, R8.reuse, R16, R108 ;  /* 0x000000100840723c */ /* 0x040fe4000000186c */
[----:B------:R-:W-:Y:S01]  /*74f0*/  MUFU.EX2 R173, R6 ;  /* 0x0000000600ad7308 */ /* 0x000fe20000000800 */
[----:B------:R-:W-:Y:S01]  /*7500*/  MOV R146, c[0x0][0x2c4] ;  /* 0x0000b10000927a02 */ /* 0x000fe20000000f00 */
[----:B------:R-:W-:Y:S04]  /*7510*/  LDSM.16.MT88.4 R108, [R189+0x2000] ;  /* 0x00200000bd6c783b */ /* 0x000fe80000004200 */
[----:B------:R-:W-:Y:S01]  /*7520*/  HMMA.16816.F32 R36, R8, R18, R32 ;  /* 0x000000120824723c */ /* 0x000fe20000001820 */
[----:B------:R-:W5:Y:S01]  /*7530*/  LDSM.16.MT88.4 R16, [R190+0x1800] ;  /* 0x00180000be10783b */ /* 0x000f620000004200 */
[----:B--2---:R-:W-:-:S04]  /*7540*/  FFMA.FTZ R5, R144, c[0x0][0x2d0], -R3 ;  /* 0x0000b40090057a23 */ /* 0x004fc80000010803 */
[----:B------:R2:W1:Y:S02]  /*7550*/  MUFU.EX2 R171, R5 ;  /* 0x0000000500ab7308 */ /* 0x0004640000000800 */
[----:B--2---:R-:W-:-:S06]  /*7560*/  FFMA.FTZ R5, R143, c[0x0][0x2d0], -R3 ;  /* 0x0000b4008f057a23 */ /* 0x004fcc0000010803 */
[----:B------:R2:W1:Y:S02]  /*7570*/  MUFU.EX2 R172, R5 ;  /* 0x0000000500ac7308 */ /* 0x0004640000000800 */
[----:B--2---:R-:W-:-:S06]  /*7580*/  FFMA.FTZ R5, R153, c[0x0][0x2d0], -R2 ;  /* 0x0000b40099057a23 */ /* 0x004fcc0000010802 */
[----:B------:R2:W-:Y:S02]  /*7590*/  MUFU.EX2 R93, R5 ;  /* 0x00000005005d7308 */ /* 0x0005e40000000800 */
[----:B--2---:R-:W-:-:S06]  /*75a0*/  FFMA.FTZ R5, R152, c[0x0][0x2d0], -R2 ;  /* 0x0000b40098057a23 */ /* 0x004fcc0000010802 */
[----:B------:R2:W-:Y:S02]  /*75b0*/  MUFU.EX2 R94, R5 ;  /* 0x00000005005e7308 */ /* 0x0005e40000000800 */
[----:B--2---:R-:W-:-:S06]  /*75c0*/  FFMA.FTZ R5, R151, c[0x0][0x2d0], -R2 ;  /* 0x0000b40097057a23 */ /* 0x004fcc0000010802 */
[----:B------:R2:W-:Y:S02]  /*75d0*/  MUFU.EX2 R98, R5 ;  /* 0x0000000500627308 */ /* 0x0005e40000000800 */
[----:B--2---:R-:W-:-:S06]  /*75e0*/  FFMA.FTZ R5, R150, c[0x0][0x2d0], -R2 ;  /* 0x0000b40096057a23 */ /* 0x004fcc0000010802 */
[----:B------:R2:W1:Y:S02]  /*75f0*/  MUFU.EX2 R99, R5 ;  /* 0x0000000500637308 */ /* 0x0004640000000800 */
[----:B--2---:R-:W-:-:S06]  /*7600*/  FFMA.FTZ R5, R141, c[0x0][0x2d0], -R0 ;  /* 0x0000b4008d057a23 */ /* 0x004fcc0000010800 */
[----:B------:R2:W-:Y:S02]  /*7610*/  MUFU.EX2 R60, R5 ;  /* 0x00000005003c7308 */ /* 0x0005e40000000800 */
[----:B--2---:R-:W-:-:S06]  /*7620*/  FFMA.FTZ R5, R140, c[0x0][0x2d0], -R0 ;  /* 0x0000b4008c057a23 */ /* 0x004fcc0000010800 */
[----:B------:R2:W1:Y:S02]  /*7630*/  MUFU.EX2 R62, R5 ;  /* 0x00000005003e7308 */ /* 0x0004640000000800 */
[----:B--2---:R-:W-:-:S06]  /*7640*/  FFMA.FTZ R5, R139, c[0x0][0x2d0], -R0 ;  /* 0x0000b4008b057a23 */ /* 0x004fcc0000010800 */
[----:B------:R2:W-:Y:S01]  /*7650*/  MUFU.EX2 R63, R5 ;  /* 0x00000005003f7308 */ /* 0x0005e20000000800 */
[----:B---3--:R-:W-:Y:S02]  /*7660*/  F2FP.PACK_AB R8, R175, R174 ;  /* 0x000000aeaf08723e */ /* 0x008fe400000000ff */
[----:B-1----:R-:W-:Y:S02]  /*7670*/  F2FP.PACK_AB R9, R171, R170 ;  /* 0x000000aaab09723e */ /* 0x002fe400000000ff */
[----:B------:R-:W-:Y:S01]  /*7680*/  F2FP.PACK_AB R10, R177, R176 ;  /* 0x000000b0b10a723e */ /* 0x000fe200000000ff */
[----:B--2---:R-:W-:-:S04]  /*7690*/  FFMA.FTZ R5, R138, c[0x0][0x2d0], -R0 ;  /* 0x0000b4008a057a23 */ /* 0x004fc80000010800 */
[----:B------:R1:W2:Y:S01]  /*76a0*/  MUFU.EX2 R92, R5 ;  /* 0x00000005005c7308 */ /* 0x0002a20000000800 */
[----:B------:R-:W-:Y:S02]  /*76b0*/  F2FP.PACK_AB R11, R173, R172 ;  /* 0x000000acad0b723e */ /* 0x000fe400000000ff */
[----:B------:R-:W-:-:S05]  /*76c0*/  F2FP.PACK_AB R6, R99, R98 ;  /* 0x000000626306723e */ /* 0x000fca00000000ff */
[----:B------:R-:W-:Y:S01]  /*76d0*/  HMMA.16816.F32 R84, R8, R24, R84 ;  /* 0x000000180854723c */ /* 0x000fe20000001854 */
[----:B------:R-:W-:-:S07]  /*76e0*/  FFMA.FTZ R32, R161, c[0x0][0x2d0], -R2 ;  /* 0x0000b400a1207a23 */ /* 0x000fce0000010802 */
[----:B------:R-:W-:Y:S01]  /*76f0*/  HMMA.16816.F32 R72, R8, R26, R72 ;  /* 0x0000001a0848723c */ /* 0x000fe20000001848 */
[----:B-1----:R-:W-:Y:S02]  /*7700*/  F2FP.PACK_AB R5, R62, R60 ;  /* 0x0000003c3e05723e */ /* 0x002fe400000000ff */
[----:B--2---:R-:W-:-:S05]  /*7710*/  F2FP.PACK_AB R7, R92, R63 ;  /* 0x0000003f5c07723e */ /* 0x004fca00000000ff */
[----:B------:R-:W-:Y:S01]  /*7720*/  HMMA.16816.F32 R56, R8, R20, R56 ;  /* 0x000000140838723c */ /* 0x000fe20000001838 */
[----:B------:R-:W-:-:S07]  /*7730*/  FFMA.FTZ R33, R160, c[0x0][0x2d0], -R2 ;  /* 0x0000b400a0217a23 */ /* 0x000fce0000010802 */
[----:B------:R-:W-:Y:S01]  /*7740*/  HMMA.16816.F32 R52, R8, R22, R52 ;  /* 0x000000160834723c */ /* 0x000fe20000001834 */
[----:B------:R-:W-:-:S07]  /*7750*/  FFMA.FTZ R34, R159, c[0x0][0x2d0], -R2 ;  /* 0x0000b4009f227a23 */ /* 0x000fce0000010802 */
[----:B-----5:R-:W-:Y:S01]  /*7760*/  HMMA.16816.F32 R48, R8, R16, R48 ;  /* 0x000000100830723c */ /* 0x020fe20000001830 */
[----:B------:R-:W-:-:S07]  /*7770*/  FFMA.FTZ R35, R158, c[0x0][0x2d0], -R2 ;  /* 0x0000b4009e237a23 */ /* 0x000fce0000010802 */
[C---:B------:R-:W-:Y:S08]  /*7780*/  HMMA.16816.F32 R44, R8.reuse, R18, R44 ;  /* 0x00000012082c723c */ /* 0x040ff0000000182c */
[C---:B------:R-:W-:Y:S08]  /*7790*/  HMMA.16816.F32 R40, R8.reuse, R12, R40 ;  /* 0x0000000c0828723c */ /* 0x040ff00000001828 */
[----:B------:R-:W-:Y:S07]  /*77a0*/  HMMA.16816.F32 R128, R8, R14, R28 ;  /* 0x0000000e0880723c */ /* 0x000fee000000181c */
[----:B------:R-:W-:-:S02]  /*77b0*/  FFMA.FTZ R30, R169, c[0x0][0x2d0], -R4 ;  /* 0x0000b400a91e7a23 */ /* 0x000fc40000010804 */
[--C-:B------:R-:W-:Y:S02]  /*77c0*/  FFMA.FTZ R29, R168, c[0x0][0x2d0], -R4.reuse ;  /* 0x0000b400a81d7a23 */ /* 0x100fe40000010804 */
[--C-:B------:R-:W-:Y:S02]  /*77d0*/  FFMA.FTZ R28, R167, c[0x0][0x2d0], -R4.reuse ;  /* 0x0000b400a71c7a23 */ /* 0x100fe40000010804 */
[----:B------:R-:W-:Y:S01]  /*77e0*/  FFMA.FTZ R10, R166, c[0x0][0x2d0], -R4 ;  /* 0x0000b400a60a7a23 */ /* 0x000fe20000010804 */
[----:B------:R-:W-:Y:S01]  /*77f0*/  F2FP.PACK_AB R4, R94, R93 ;  /* 0x0000005d5e04723e */ /* 0x000fe200000000ff */
[----:B------:R-:W-:Y:S01]  /*7800*/  FADD.FTZ R2, R221, R219 ;  /* 0x000000dbdd027221 */ /* 0x000fe20000010000 */
[----:B------:R-:W-:Y:S01]  /*7810*/  ISETP.NE.AND P1, PT, R146, 0x1, PT ;  /* 0x000000019200780c */ /* 0x000fe20003f25270 */
[--C-:B------:R-:W-:Y:S02]  /*7820*/  FFMA.FTZ R9, R165, c[0x0][0x2d0], -R3.reuse ;  /* 0x0000b400a5097a23 */ /* 0x100fe40000010803 */
[----:B------:R-:W-:-:S02]  /*7830*/  FFMA.FTZ R8, R164, c[0x0][0x2d0], -R3 ;  /* 0x0000b400a4087a23 */ /* 0x000fc40000010803 */
[C---:B------:R-:W-:Y:S01]  /*7840*/  HMMA.16816.F32 R104, R4.reuse, R24, R132 ;  /* 0x000000180468723c */ /* 0x040fe20000001884 */
[--C-:B------:R-:W-:Y:S02]  /*7850*/  FFMA.FTZ R11, R163, c[0x0][0x2d0], -R3.reuse ;  /* 0x0000b400a30b7a23 */ /* 0x100fe40000010803 */
[----:B------:R-:W-:Y:S01]  /*7860*/  FFMA.FTZ R31, R162, c[0x0][0x2d0], -R3 ;  /* 0x0000b400a21f7a23 */ /* 0x000fe20000010803 */
[----:B------:R-:W1:Y:S01]  /*7870*/  MUFU.EX2 R30, R30 ;  /* 0x0000001e001e7308 */ /* 0x000e620000000800 */
[----:B------:R-:W-:Y:S01]  /*7880*/  FADD.FTZ R3, R225, R223 ;  /* 0x000000dfe1037221 */ /* 0x000fe20000010000 */
[----:B------:R-:W2:Y:S02]  /*7890*/  LDSM.16.MT88.4 R132, [R190+0x2000] ;  /* 0x00200000be84783b */ /* 0x000ea40000004200 */
[----:B------:R-:W-:Y:S01]  /*78a0*/  HMMA.16816.F32 R24, R4, R26, R124 ;  /* 0x0000001a0418723c */ /* 0x000fe2000000187c */
[----:B------:R-:W-:Y:S02]  /*78b0*/  FADD.FTZ R2, R222, R2 ;  /* 0x00000002de027221 */ /* 0x000fe40000010000 */
[----:B------:R-:W-:-:S05]  /*78c0*/  FADD.FTZ R3, R227, R3 ;  /* 0x00000003e3037221 */ /* 0x000fca0000010000 */
[----:B------:R-:W-:Y:S01]  /*78d0*/  HMMA.16816.F32 R88, R4, R20, R88 ;  /* 0x000000140458723c */ /* 0x000fe20000001858 */
[----:B------:R-:W-:-:S07]  /*78e0*/  FADD.FTZ R2, R239, R2 ;  /* 0x00000002ef027221 */ /* 0x000fce0000010000 */
[C---:B------:R-:W-:Y:S08]  /*78f0*/  HMMA.16816.F32 R80, R4.reuse, R22, R80 ;  /* 0x000000160450723c */ /* 0x040ff00000001850 */
[C---:B------:R-:W-:Y:S08]  /*7900*/  HMMA.16816.F32 R76, R4.reuse, R16, R76 ;  /* 0x00000010044c723c */ /* 0x040ff0000000184c */
[C---:B------:R-:W-:Y:S08]  /*7910*/  HMMA.16816.F32 R68, R4.reuse, R18, R68 ;  /* 0x000000120444723c */ /* 0x040ff00000001844 */
[C---:B------:R-:W-:Y:S08]  /*7920*/  HMMA.16816.F32 R64, R4.reuse, R12, R64 ;  /* 0x0000000c0440723c */ /* 0x040ff00000001840 */
[----:B------:R-:W-:Y:S01]  /*7930*/  HMMA.16816.F32 R36, R4, R14, R36 ;  /* 0x0000000e0424723c */ /* 0x000fe20000001824 */
[----:B------:R-:W-:-:S06]  /*7940*/  FADD.FTZ R12, R220, R217 ;  /* 0x000000d9dc0c7221 */ /* 0x000fcc0000010000 */
[--C-:B------:R-:W-:Y:S02]  /*7950*/  FFMA.FTZ R4, R157, c[0x0][0x2d0], -R0.reuse ;  /* 0x0000b4009d047a23 */ /* 0x100fe40000010800 */
[--C-:B------:R-:W-:Y:S02]  /*7960*/  FFMA.FTZ R5, R156, c[0x0][0x2d0], -R0.reuse ;  /* 0x0000b4009c057a23 */ /* 0x100fe40000010800 */
[--C-:B------:R-:W-:Y:S02]  /*7970*/  FFMA.FTZ R6, R155, c[0x0][0x2d0], -R0.reuse ;  /* 0x0000b4009b067a23 */ /* 0x100fe40000010800 */
[----:B------:R-:W-:Y:S02]  /*7980*/  FFMA.FTZ R7, R154, c[0x0][0x2d0], -R0 ;  /* 0x0000b4009a077a23 */ /* 0x000fe40000010800 */
[----:B------:R-:W-:Y:S01]  /*7990*/  FADD.FTZ R0, R216, R215 ;  /* 0x000000d7d8007221 */ /* 0x000fe20000010000 */
[----:B------:R3:W5:Y:S03]  /*79a0*/  MUFU.EX2 R16, R4 ;  /* 0x0000000400107308 */ /* 0x0007660000000800 */
[----:B------:R-:W-:-:S02]  /*79b0*/  FADD.FTZ R0, R218, R0 ;  /* 0x00000000da007221 */ /* 0x000fc40000010000 */
[----:B------:R-:W-:Y:S02]  /*79c0*/  FADD.FTZ R3, R243, R3 ;  /* 0x00000003f3037221 */ /* 0x000fe40000010000 */
[----:B------:R-:W-:Y:S01]  /*79d0*/  FADD.FTZ R0, R232, R0 ;  /* 0x00000000e8007221 */ /* 0x000fe20000010000 */
[----:B------:R1:W-:Y:S01]  /*79e0*/  MUFU.EX2 R13, R7 ;  /* 0x00000007000d7308 */ /* 0x0003e20000000800 */
[----:B------:R-:W-:Y:S02]  /*79f0*/  FADD.FTZ R3, R246, R3 ;  /* 0x00000003f6037221 */ /* 0x000fe40000010000 */
[----:B---3--:R-:W-:-:S05]  /*7a00*/  FADD.FTZ R4, R231, R12 ;  /* 0x0000000ce7047221 */ /* 0x008fca0000010000 */
[----:B------:R3:W-:Y:S01]  /*7a10*/  MUFU.EX2 R15, R5 ;  /* 0x00000005000f7308 */ /* 0x0007e20000000800 */
[----:B-1----:R-:W-:Y:S02]  /*7a20*/  FADD.FTZ R7, R228, R2 ;  /* 0x00000002e4077221 */ /* 0x002fe40000010000 */
[----:B----4-:R-:W-:-:S05]  /*7a30*/  @P1 IMAD.HI.U32 R2, R147, c[0x0][0x2c8], RZ ;  /* 0x0000b20093021a27 */ /* 0x010fca00078e00ff */
[----:B------:R1:W-:Y:S01]  /*7a40*/  MUFU.EX2 R14, R6 ;  /* 0x00000006000e7308 */ /* 0x0003e20000000800 */
[----:B---3--:R-:W-:Y:S02]  /*7a50*/  FADD.FTZ R5, R233, R4 ;  /* 0x00000004e9057221 */ /* 0x008fe40000010000 */
[----:B------:R-:W-:Y:S02]  /*7a60*/  FADD.FTZ R4, R251, R3 ;  /* 0x00000003fb047221 */ /* 0x000fe40000010000 */
[----:B------:R-:W-:Y:S02]  /*7a70*/  FADD.FTZ R5, R229, R5 ;  /* 0x00000005e5057221 */ /* 0x000fe40000010000 */
[----:B-1----:R-:W-:Y:S01]  /*7a80*/  FADD.FTZ R6, R226, R0 ;  /* 0x00000000e2067221 */ /* 0x002fe20000010000 */
[----:B------:R-:W-:Y:S02]  /*7a90*/  MOV R0, R147 ;  /* 0x0000009300007202 */ /* 0x000fe40000000f00 */
[----:B------:R-:W-:Y:S01]  /*7aa0*/  @P1 SHF.R.U32.HI R0, RZ, c[0x0][0x2cc], R2 ;  /* 0x0000b300ff001a19 */ /* 0x000fe20000011602 */
[----:B------:R-:W-:-:S02]  /*7ab0*/  FADD.FTZ R3, R245, R7 ;  /* 0x00000007f5037221 */ /* 0x000fc40000010000 */
[----:B------:R-:W-:Y:S01]  /*7ac0*/  FADD.FTZ R7, R252, R4 ;  /* 0x00000004fc077221 */ /* 0x000fe20000010000 */
[----:B------:R-:W-:Y:S01]  /*7ad0*/  IADD3 R2, R249, R0, RZ ;  /* 0x00000000f9027210 */ /* 0x000fe20007ffe0ff */
        /* <DEDUP_REMOVED lines=16> */
[----:B------:R-:W-:Y:S01]  /*7be0*/  FADD.FTZ R0, R60, R0 ;  /* 0x000000003c007221 */ /* 0x000fe20000010000 */
[----:B------:R-:W1:Y:S01]  /*7bf0*/  MUFU.EX2 R29, R29 ;  /* 0x0000001d001d7308 */ /* 0x000e620000000800 */
[----:B------:R-:W-:-:S02]  /*7c00*/  FADD.FTZ R3, R175, R3 ;  /* 0x00000003af037221 */ /* 0x000fc40000010000 */
[----:B------:R-:W-:Y:S02]  /*7c10*/  FADD.FTZ R5, R247, R5 ;  /* 0x00000005f7057221 */ /* 0x000fe40000010000 */
[----:B------:R-:W-:Y:S02]  /*7c20*/  FADD.FTZ R0, R62, R0 ;  /* 0x000000003e007221 */ /* 0x000fe40000010000 */
[----:B------:R-:W-:Y:S01]  /*7c30*/  FADD.FTZ R6, R242, R6 ;  /* 0x00000006f2067221 */ /* 0x000fe20000010000 */
[----:B------:R-:W-:Y:S01]  /*7c40*/  MUFU.EX2 R238, R10 ;  /* 0x0000000a00ee7308 */ /* 0x000fe20000000800 */
[----:B------:R-:W-:Y:S02]  /*7c50*/  FADD.FTZ R3, R176, R3 ;  /* 0x00000003b0037221 */ /* 0x000fe40000010000 */
[----:B------:R-:W-:Y:S02]  /*7c60*/  FADD.FTZ R5, R186, R5 ;  /* 0x00000005ba057221 */ /* 0x000fe40000010000 */
[----:B------:R-:W-:-:S03]  /*7c70*/  FADD.FTZ R0, R63, R0 ;  /* 0x000000003f007221 */ /* 0x000fc60000010000 */
[----:B------:R-:W-:Y:S01]  /*7c80*/  MUFU.EX2 R19, R9 ;  /* 0x0000000900137308 */ /* 0x000fe20000000800 */
[----:B------:R-:W-:-:S07]  /*7c90*/  FADD.FTZ R6, R182, R6 ;  /* 0x00000006b6067221 */ /* 0x000fce0000010000 */
[----:B------:R-:W-:Y:S01]  /*7ca0*/  MUFU.EX2 R18, R8 ;  /* 0x0000000800127308 */ /* 0x000fe20000000800 */
[----:B------:R-:W-:-:S07]  /*7cb0*/  FADD.FTZ R3, R177, R3 ;  /* 0x00000003b1037221 */ /* 0x000fce0000010000 */
[----:B------:R3:W-:Y:S01]  /*7cc0*/  MUFU.EX2 R17, R11 ;  /* 0x0000000b00117308 */ /* 0x0007e20000000800 */
[----:B------:R-:W-:Y:S02]  /*7cd0*/  FADD.FTZ R5, R187, R5 ;  /* 0x00000005bb057221 */ /* 0x000fe40000010000 */
[----:B------:R-:W-:-:S05]  /*7ce0*/  FADD.FTZ R0, R92, R0 ;  /* 0x000000005c007221 */ /* 0x000fca0000010000 */
[----:B------:R-:W4:Y:S01]  /*7cf0*/  MUFU.EX2 R28, R28 ;  /* 0x0000001c001c7308 */ /* 0x000f220000000800 */
[----:B------:R-:W-:Y:S01]  /*7d00*/  FADD.FTZ R6, R183, R6 ;  /* 0x00000006b7067221 */ /* 0x000fe20000010000 */
[----:B---3--:R-:W3:Y:S01]  /*7d10*/  LDSM.16.MT88.4 R8, [R192+0x2000] ;  /* 0x00200000c008783b */ /* 0x008ee20000004200 */
[----:B------:R-:W-:Y:S02]  /*7d20*/  FADD.FTZ R4, R30, R3 ;  /* 0x000000031e047221 */ /* 0x000fe40000010000 */
[----:B------:R-:W-:Y:S02]  /*7d30*/  FADD.FTZ R5, R208, R5 ;  /* 0x00000005d0057221 */ /* 0x000fe40000010000 */
[----:B-----5:R-:W-:Y:S02]  /*7d40*/  FADD.FTZ R3, R16, R0 ;  /* 0x0000000010037221 */ /* 0x020fe40000010000 */
[----:B------:R-:W-:Y:S02]  /*7d50*/  FADD.FTZ R6, R184, R6 ;  /* 0x00000006b8067221 */ /* 0x000fe40000010000 */
[----:B-1----:R-:W-:-:S02]  /*7d60*/  FADD.FTZ R0, R29, R4 ;  /* 0x000000041d007221 */ /* 0x002fc40000010000 */
[----:B------:R-:W-:Y:S02]  /*7d70*/  FADD.FTZ R5, R209, R5 ;  /* 0x00000005d1057221 */ /* 0x000fe40000010000 */
[----:B------:R-:W-:Y:S01]  /*7d80*/  FADD.FTZ R4, R15, R3 ;  /* 0x000000030f047221 */ /* 0x000fe20000010000 */
[----:B------:R-:W1:Y:S01]  /*7d90*/  MUFU.EX2 R31, R31 ;  /* 0x0000001f001f7308 */ /* 0x000e620000000800 */
[----:B------:R-:W-:Y:S02]  /*7da0*/  FADD.FTZ R6, R185, R6 ;  /* 0x00000006b9067221 */ /* 0x000fe40000010000 */
[----:B----4-:R-:W-:Y:S02]  /*7db0*/  FADD.FTZ R0, R28, R0 ;  /* 0x000000001c007221 */ /* 0x010fe40000010000 */
[----:B------:R-:W-:Y:S02]  /*7dc0*/  FADD.FTZ R5, R170, R5 ;  /* 0x00000005aa057221 */ /* 0x000fe40000010000 */
[----:B------:R-:W-:Y:S01]  /*7dd0*/  FADD.FTZ R4, R14, R4 ;  /* 0x000000040e047221 */ /* 0x000fe20000010000 */
[----:B------:R-:W-:Y:S01]  /*7de0*/  MUFU.EX2 R32, R32 ;  /* 0x0000002000207308 */ /* 0x000fe20000000800 */
[----:B------:R-:W-:Y:S01]  /*7df0*/  FADD.FTZ R6, R93, R6 ;  /* 0x000000065d067221 */ /* 0x000fe20000010000 */
[C---:B------:R-:W-:Y:S01]  /*7e00*/  F2FP.PACK_AB R150, R238.reuse, R28 ;  /* 0x0000001cee96723e */ /* 0x040fe200000000ff */
[----:B------:R-:W-:-:S02]  /*7e10*/  FADD.FTZ R238, R238, R0 ;  /* 0x00000000eeee7221 */ /* 0x000fc40000010000 */
[----:B------:R-:W-:-:S03]  /*7e20*/  FADD.FTZ R5, R171, R5 ;  /* 0x00000005ab057221 */ /* 0x000fc60000010000 */
[----:B------:R-:W4:Y:S01]  /*7e30*/  MUFU.EX2 R33, R33 ;  /* 0x0000002100217308 */ /* 0x000f220000000800 */
[----:B------:R-:W-:Y:S02]  /*7e40*/  FADD.FTZ R0, R13, R4 ;  /* 0x000000040d007221 */ /* 0x000fe40000010000 */
[----:B------:R-:W-:-:S05]  /*7e50*/  FADD.FTZ R6, R94, R6 ;  /* 0x000000065e067221 */ /* 0x000fca0000010000 */
[----:B------:R-:W-:Y:S01]  /*7e60*/  MUFU.EX2 R34, R34 ;  /* 0x0000002200227308 */ /* 0x000fe20000000800 */
[----:B------:R-:W-:-:S07]  /*7e70*/  FADD.FTZ R5, R172, R5 ;  /* 0x00000005ac057221 */ /* 0x000fce0000010000 */
[----:B------:R-:W5:Y:S01]  /*7e80*/  MUFU.EX2 R35, R35 ;  /* 0x0000002300237308 */ /* 0x000f620000000800 */
[----:B------:R-:W-:Y:S01]  /*7e90*/  FADD.FTZ R6, R98, R6 ;  /* 0x0000000662067221 */ /* 0x000fe20000010000 */
[----:B------:R2:W-:Y:S01]  /*7ea0*/  STL [R1], R0 ;  /* 0x0000000001007387 */ /* 0x0005e20000100800 */
[----:B------:R-:W-:Y:S01]  /*7eb0*/  MOV R12, c[0x0][0x32c] ;  /* 0x0000cb00000c7a02 */ /* 0x000fe20000000f00 */
[----:B------:R-:W-:Y:S01]  /*7ec0*/  FADD.FTZ R5, R173, R5 ;  /* 0x00000005ad057221 */ /* 0x000fe20000010000 */
[----:B------:R-:W-:Y:S01]  /*7ed0*/  F2FP.PACK_AB R148, R29, R30 ;  /* 0x0000001e1d94723e */ /* 0x000fe200000000ff */
[----:B------:R-:W-:Y:S01]  /*7ee0*/  FADD.FTZ R6, R99, R6 ;  /* 0x0000000663067221 */ /* 0x000fe20000010000 */
[----:B------:R-:W-:Y:S02]  /*7ef0*/  F2FP.PACK_AB R149, R18, R19 ;  /* 0x000000131295723e */ /* 0x000fe400000000ff */
[----:B-1----:R-:W-:Y:S02]  /*7f00*/  F2FP.PACK_AB R151, R31, R17 ;  /* 0x000000111f97723e */ /* 0x002fe400000000ff */
[----:B------:R-:W-:Y:S01]  /*7f10*/  ISETP.GE.AND P0, PT, R12, 0x1, PT ;  /* 0x000000010c00780c */ /* 0x000fe20003f06270 */
[----:B------:R-:W-:Y:S01]  /*7f20*/  FADD.FTZ R5, R19, R5 ;  /* 0x0000000513057221 */ /* 0x000fe20000010000 */
[----:B----4-:R-:W-:Y:S01]  /*7f30*/  F2FP.PACK_AB R152, R33, R32 ;  /* 0x000000202198723e */ /* 0x010fe200000000ff */
[----:B------:R-:W-:Y:S01]  /*7f40*/  FADD.FTZ R6, R32, R6 ;  /* 0x0000000620067221 */ /* 0x000fe20000010000 */
[----:B------:R-:W-:-:S02]  /*7f50*/  F2FP.PACK_AB R153, R15, R16 ;  /* 0x000000100f99723e */ /* 0x000fc400000000ff */
[----:B-----5:R-:W-:Y:S02]  /*7f60*/  F2FP.PACK_AB R154, R35, R34 ;  /* 0x00000022239a723e */ /* 0x020fe400000000ff */
[----:B------:R-:W-:Y:S01]  /*7f70*/  F2FP.PACK_AB R155, R13, R14 ;  /* 0x0000000e0d9b723e */ /* 0x000fe200000000ff */
[----:B------:R-:W-:Y:S01]  /*7f80*/  FADD.FTZ R5, R18, R5 ;  /* 0x0000000512057221 */ /* 0x000fe20000010000 */
[----:B------:R-:W-:Y:S01]  /*7f90*/  HMMA.16816.F32 R100, R148, R108, R84 ;  /* 0x0000006c9464723c */ /* 0x000fe20000001854 */
[----:B------:R-:W-:Y:S02]  /*7fa0*/  FADD.FTZ R6, R33, R6 ;  /* 0x0000000621067221 */ /* 0x000fe40000010000 */
[----:B------:R-:W-:Y:S02]  /*7fb0*/  FADD.FTZ R3, R17, R5 ;  /* 0x0000000511037221 */ /* 0x000fe40000010000 */
[----:B------:R-:W-:-:S03]  /*7fc0*/  FADD.FTZ R5, R34, R6 ;  /* 0x0000000622057221 */ /* 0x000fc60000010000 */
[----:B------:R-:W-:Y:S01]  /*7fd0*/  HMMA.16816.F32 R112, R148, R110, R72 ;  /* 0x0000006e9470723c */ /* 0x000fe20000001848 */
[----:B------:R-:W-:-:S07]  /*7fe0*/  FADD.FTZ R240, R31, R3 ;  /* 0x000000031ff07221 */ /* 0x000fce0000010000 */
[----:B------:R-:W-:Y:S01]  /*7ff0*/  HMMA.16816.F32 R84, R148, R116, R56 ;  /* 0x000000749454723c */ /* 0x000fe20000001838 */
[----:B------:R-:W-:-:S07]  /*8000*/  FADD.FTZ R251, R35, R5 ;  /* 0x0000000523fb7221 */ /* 0x000fce0000010000 */
[----:B------:R-:W-:Y:S01]  /*8010*/  HMMA.16816.F32 R120, R148, R118, R52 ;  /* 0x000000769478723c */ /* 0x000fe20000001834 */
[----:B------:R-:W-:-:S07]  /*8020*/  IADD3 R206, R206, -0x2, RZ ;  /* 0xfffffffecece7810 */ /* 0x000fce0007ffe0ff */
[----:B--2---:R-:W-:Y:S01]  /*8030*/  HMMA.16816.F32 R124, R148, R132, R48 ;  /* 0x00000084947c723c */ /* 0x004fe20000001830 */
[----:B------:R-:W-:-:S07]  /*8040*/  IADD3 R3, R2, c[0x0][0x328], RZ ;  /* 0x0000ca0002037a10 */ /* 0x000fce0007ffe0ff */
[C---:B------:R-:W-:Y:S08]  /*8050*/  HMMA.16816.F32 R136, R148.reuse, R134, R44 ;  /* 0x000000869488723c */ /* 0x040ff0000000182c */
[C---:B---3--:R-:W-:Y:S08]  /*8060*/  HMMA.16816.F32 R140, R148.reuse, R8, R40 ;  /* 0x00000008948c723c */ /* 0x048ff00000001828 */
        /* <DEDUP_REMOVED lines=9> */
[----:B------:R-:W-:Y:S07]  /*8100*/  @!P0 BRA `(.L_x_654) ;  /* 0x0000013000008947 */ /* 0x000fee0003800000 */
[C---:B------:R-:W-:Y:S01]  /*8110*/  ISETP.GT.AND P0, PT, R2.reuse, RZ, PT ;  /* 0x000000ff0200720c */ /* 0x040fe20003f04270 */
[----:B------:R-:W-:Y:S01]  /*8120*/  BSSY B0, `(.L_x_655) ;  /* 0x000000e000007945 */ /* 0x000fe20003800000 */
[----:B------:R-:W-:-:S11]  /*8130*/  IADD3 R0, R2, -0x1, RZ ;  /* 0xffffffff02007810 */ /* 0x000fd60007ffe0ff */
[----:B------:R-:W-:Y:S05]  /*8140*/  @P0 BRA `(.L_x_656) ;  /* 0x0000007000000947 */ /* 0x000fea0003800000 */
[----:B------:R-:W-:-:S05]  /*8150*/  IMAD.MOV.U32 R0, RZ, RZ, 0x1 ;  /* 0x00000001ff007424 */ /* 0x000fca00078e00ff */
[----:B------:R-:W-:Y:S01]  /*8160*/  ISETP.NE.AND P0, PT, R0, c[0x0][0x32c], PT ;  /* 0x0000cb0000007a0c */ /* 0x000fe20003f05270 */
[----:B------:R-:W-:-:S12]  /*8170*/  IMAD.MOV R0, RZ, RZ, -R2 ;  /* 0x000000ffff007224 */ /* 0x000fd800078e0a02 */
[----:B------:R-:W-:-:S05]  /*8180*/  @P0 IMAD.HI.U32 R2, R0, c[0x0][0x330], RZ ;  /* 0x0000cc0000020a27 */ /* 0x000fca00078e00ff */
[----:B------:R-:W-:-:S04]  /*8190*/  @P0 SHF.R.U32.HI R0, RZ, c[0x0][0x334], R2 ;  /* 0x0000cd00ff000a19 */ /* 0x000fc80000011602 */
[----:B------:R-:W-:Y:S01]  /*81a0*/  LOP3.LUT R0, RZ, R0, RZ, 0x33, !PT ;  /* 0x00000000ff007212 */ /* 0x000fe200078e33ff */
[----:B------:R-:W-:Y:S05]  /*81b0*/  BRA `(.L_x_657) ;  /* 0x0000004000007947 */ /* 0x000fea0003800000 */
.L_x_656:
[----:B------:R-:W-:-:S04]  /*81c0*/  MOV R2, 0x1 ;  /* 0x0000000100027802 */ /* 0x000fc80000000f00 */
[----:B------:R-:W-:-:S13]  /*81d0*/  ISETP.NE.AND P0, PT, R2, c[0x0][0x32c], PT ;  /* 0x0000cb0002007a0c */ /* 0x000fda0003f05270 */
[----:B------:R-:W-:-:S05]  /*81e0*/  @P0 IMAD.HI.U32 R2, R0, c[0x0][0x330], RZ ;  /* 0x0000cc0000020a27 */ /* 0x000fca00078e00ff */
[----:B------:R-:W-:Y:S02]  /*81f0*/  @P0 SHF.R.U32.HI R0, RZ, c[0x0][0x334], R2 ;  /* 0x0000cd00ff000a19 */ /* 0x000fe40000011602 */
.L_x_657:
[----:B------:R-:W-:Y:S05]  /*8200*/  BSYNC B0 ;  /* 0x0000000000007941 */ /* 0x000fea0003800000 */
.L_x_655:
[----:B------:R-:W-:-:S05]  /*8210*/  MOV R2, c[0x0][0x32c] ;  /* 0x0000cb0000027a02 */ /* 0x000fca0000000f00 */
[----:B------:R-:W-:-:S05]  /*8220*/  IMAD R0, R0, R2, c[0x0][0x32c] ;  /* 0x0000cb0000007624 */ /* 0x000fca00078e0202 */
[----:B------:R-:W-:-:S04]  /*8230*/  IMNMX R3, R3, R0, PT ;  /* 0x0000000003037217 */ /* 0x000fc80003800200 */
.L_x_654:
[----:B------:R-:W2:Y:S01]  /*8240*/  LDL R2, [R1+0x4] ;  /* 0x0000040001027983 */ /* 0x000ea20000100800 */
[----:B------:R-:W-:-:S05]  /*8250*/  IMAD.HI R3, R3, 0x66666667, RZ ;  /* 0x6666666703037827 */ /* 0x000fca00078e02ff */
[----:B------:R-:W-:-:S04]  /*8260*/  SHF.R.U32.HI R0, RZ, 0x1f, R3 ;  /* 0x0000001fff007819 */ /* 0x000fc80000011603 */
[----:B------:R-:W-:-:S04]  /*8270*/  LEA.HI.SX32 R3, R3, R0, 0x1b ;  /* 0x0000000003037211 */ /* 0x000fc800078fdaff */
[----:B--2---:R-:W-:-:S04]  /*8280*/  IMNMX R2, R2, R3, !PT ;  /* 0x0000000302027217 */ /* 0x004fc80007800200 */
[----:B------:R-:W-:Y:S01]  /*8290*/  ISETP.GE.AND P0, PT, R206, R2, PT ;  /* 0x00000002ce00720c */ /* 0x000fe20003f06270 */
[----:B------:R1:W-:-:S12]  /*82a0*/  STL [R1+0xc], R2 ;  /* 0x00000c0201007387 */ /* 0x0003d80000100800 */
[----:B------:R-:W-:Y:S05]  /*82b0*/  @!P0 BRA `(.L_x_658) ;  /* 0x000050e000008947 */ /* 0x000fea0003800000 */
[----:B------:R-:W-:Y:S01]  /*82c0*/  IMAD.MOV.U32 R94, RZ, RZ, R96 ;  /* 0x000000ffff5e7224 */ /* 0x000fe200078e0060 */
[----:B------:R-:W-:Y:S01]  /*82d0*/  MOV R99, R61 ;  /* 0x0000003d00637202 */ /* 0x000fe20000000f00 */
[----:B------:R-:W-:Y:S01]  /*82e0*/  IMAD.MOV.U32 R93, RZ, RZ, R97 ;  /* 0x000000ffff5d7224 */ /* 0x000fe200078e0061 */
[----:B------:R-:W-:Y:S02]  /*82f0*/  MOV R98, R95 ;  /* 0x0000005f00627202 */ /* 0x000fe40000000f00 */
.L_x_689:
[----:B------:R-:W2:Y:S01]  /*8300*/  LDL R0, [R1+0x4] ;  /* 0x0000040001007983 */ /* 0x000ea20000100800 */
[----:B------:R-:W-:Y:S04]  /*8310*/  DEPBAR.LE SB0, 0x0 ;  /* 0x000080000000791a */ /* 0x000fe80000000000 */
[----:B------:R-:W-:Y:S01]  /*8320*/  WARPSYNC 0xffffffff ;  /* 0xffffffff00007948 */ /* 0x000fe20003800000 */
[----:B------:R-:W-:Y:S06]  /*8330*/  BAR.SYNC.DEFER_BLOCKING 0x0 ;  /* 0x0000000000007b1d */ /* 0x000fec0000010000 */
[----:B------:R3:W4:Y:S01]  /*8340*/  LDSM.16.M88.4 R80, [R195] ;  /* 0x00000000c350783b */ /* 0x0007220000000200 */
[----:B------:R-:W-:Y:S03]  /*8350*/  BSSY B0, `(.L_x_659) ;  /* 0x0000043000007945 */ /* 0x000fe60003800000 */
        /* <DEDUP_REMOVED lines=13> */
[----:B--2---:R-:W-:Y:S11]  /*8430*/  ISETP.GT.AND P0, PT, R0, R206, PT ;  /* 0x000000ce0000720c */ /* 0x004ff60003f04270 */
[----:B------:R-:W-:Y:S02]  /*8440*/  @!UPT UIADD3 URZ, URZ, URZ, URZ ;  /* 0x0000003f3f3ff290 */ /* 0x000fe4000fffe03f */
[----:B------:R-:W-:-:S05]  /*8450*/  @P0 BRA `(.L_x_660) ;  /* 0x0000032000000947 */ /* 0x000fca0003800000 */
[----:B-1-34-:R-:W-:Y:S01]  /*8460*/  IMAD.WIDE.U32 R2, R224, c[0x0][0x208], RZ ;  /* 0x00008200e0027a25 */ /* 0x01afe200078e00ff */
[----:B------:R-:W-:Y:S01]  /*8470*/  SHF.R.S32.HI R0, RZ, 0x1f, R224 ;  /* 0x0000001fff007819 */ /* 0x000fe200000114e0 */
[----:B------:R-:W2:Y:S02]  /*8480*/  LDL.64 R4, [R1+0x28] ;  /* 0x0000280001047983 */ /* 0x000ea40000100a00 */
[----:B------:R-:W-:Y:S02]  /*8490*/  IMAD.SHL.U32 R15, R205, 0x2, RZ ;  /* 0x00000002cd0f7824 */ /* 0x000fe400078e00ff */
[----:B------:R-:W-:Y:S02]  /*84a0*/  IMAD R0, R0, c[0x0][0x208], RZ ;  /* 0x0000820000007a24 */ /* 0x000fe400078e02ff */
[----:B------:R-:W3:Y:S02]  /*84b0*/  LDL R6, [R1+0x34] ;  /* 0x0000340001067983 */ /* 0x000ee40000100800 */
[----:B------:R-:W-:Y:S04]  /*84c0*/  IMAD R0, R224, c[0x0][0x20c], R0 ;  /* 0x00008300e0007a24 */ /* 0x000fe800078e0200 */
[----:B------:R-:W-:Y:S01]  /*84d0*/  IMAD.IADD R3, R3, 0x1, R0 ;  /* 0x0000000103037824 */ /* 0x000fe200078e0200 */
[----:B------:R-:W-:Y:S03]  /*84e0*/  SHF.R.S32.HI R0, RZ, 0x1f, R211 ;  /* 0x0000001fff007819 */ /* 0x000fe600000114d3 */
[C---:B------:R-:W-:Y:S04]  /*84f0*/  IMAD.WIDE.U32 R2, R211.reuse, c[0x0][0x218], R2 ;  /* 0x00008600d3027a25 */ /* 0x040fe800078e0002 */
[----:B------:R-:W-:Y:S01]  /*8500*/  IMAD R0, R0, c[0x0][0x218], RZ ;  /* 0x0000860000007a24 */ /* 0x000fe200078e02ff */
[----:B--2---:R-:W-:Y:S03]  /*8510*/  IADD3 R2, P1, R4, R2, RZ ;  /* 0x0000000204027210 */ /* 0x004fe60007f3e0ff */
[----:B------:R-:W-:Y:S01]  /*8520*/  IMAD R4, R211, c[0x0][0x21c], R0 ;  /* 0x00008700d3047a24 */ /* 0x000fe200078e0200 */
[----:B------:R-:W-:Y:S02]  /*8530*/  SHF.R.S32.HI R5, RZ, 0x1f, R205 ;  /* 0x0000001fff057819 */ /* 0x000fe400000114cd */
[----:B------:R-:W-:Y:S02]  /*8540*/  LEA R0, P0, R2, c[0x0][0x1f8], 0x1 ;  /* 0x00007e0002007a11 */ /* 0x000fe400078008ff */
[----:B---3--:R-:W-:Y:S02]  /*8550*/  IADD3.X R3, R6, R3, R4, P1, !PT ;  /* 0x0000000306037210 */ /* 0x008fe40000ffe404 */
[----:B------:R-:W-:Y:S02]  /*8560*/  SHF.L.U64.HI R5, R205, 0x1, R5 ;  /* 0x00000001cd057819 */ /* 0x000fe40000010205 */
[----:B------:R-:W-:Y:S01]  /*8570*/  LEA.HI.X R4, R2, c[0x0][0x1fc], R3, 0x1, P0 ;  /* 0x00007f0002047a11 */ /* 0x000fe200000f0c03 */
[----:B------:R-:W-:-:S05]  /*8580*/  BRA.DIV ~URZ, `(.L_x_661) ;  /* 0x000133927f007947 */ /* 0x000fca000b800000 */
[----:B------:R1:W2:Y:S02]  /*8590*/  SHFL.IDX PT, R7, R4, RZ, 0x181f ;  /* 0x00181fff04077589 */ /* 0x0002a400000e0000 */
.L_x_829:
[----:B------:R-:W-:-:S05]  /*85a0*/  BRA.DIV ~URZ, `(.L_x_662) ;  /* 0x000133e27f007947 */ /* 0x000fca000b800000 */
[----:B------:R-:W3:Y:S01]  /*85b0*/  SHFL.IDX PT, R2, R0, RZ, 0x181f ;  /* 0x00181fff00027589 */ /* 0x000ee200000e0000 */
[----:B------:R-:W-:Y:S03]  /*85c0*/  ISETP.GE.AND P3, PT, R205, c[0x0][0x1d4], PT ;  /* 0x00007500cd007a0c */ /* 0x000fe60003f66270 */
[----:B------:R-:W4:Y:S04]  /*85d0*/  SHFL.IDX PT, R3, R0, 0x1, 0x181f ;  /* 0x00381f0000037f89 */ /* 0x000f2800000e0000 */
[----:B------:R-:W5:Y:S04]  /*85e0*/  SHFL.IDX PT, R6, R0, 0x2, 0x181f ;  /* 0x00581f0000067f89 */ /* 0x000f6800000e0000 */
[----:B------:R-:W1:Y:S04]  /*85f0*/  SHFL.IDX PT, R9, R4, 0x1, 0x181f ;  /* 0x00381f0004097f89 */ /* 0x000e6800000e0000 */
[----:B------:R-:W2:Y:S04]  /*8600*/  SHFL.IDX PT, R12, R0, 0x3, 0x181f ;  /* 0x00781f00000c7f89 */ /* 0x000ea800000e0000 */
[----:B------:R-:W2:Y:S04]  /*8610*/  SHFL.IDX PT, R14, R4, 0x2, 0x181f ;  /* 0x00581f00040e7f89 */ /* 0x000ea800000e0000 */
[----:B------:R-:W2:Y:S04]  /*8620*/  SHFL.IDX PT, R13, R4, 0x3, 0x181f ;  /* 0x00781f00040d7f89 */ /* 0x000ea800000e0000 */
[----:B------:R-:W2:Y:S04]  /*8630*/  SHFL.IDX PT, R0, R0, 0x4, 0x181f ;  /* 0x00981f0000007f89 */ /* 0x000ea800000e0000 */
[----:B-1----:R-:W1:Y:S01]  /*8640*/  SHFL.IDX PT, R4, R4, 0x4, 0x181f ;  /* 0x00981f0004047f89 */ /* 0x002e6200000e0000 */
[-C--:B---3--:R-:W-:Y:S02]  /*8650*/  IADD3 R10, P0, R2, R15.reuse, RZ ;  /* 0x0000000f020a7210 */ /* 0x088fe40007f1e0ff */
[-C--:B----4-:R-:W-:Y:S02]  /*8660*/  IADD3 R8, P2, R3, R15.reuse, RZ ;  /* 0x0000000f03087210 */ /* 0x090fe40007f5e0ff */
[-C--:B-----5:R-:W-:Y:S01]  /*8670*/  IADD3 R6, P1, R6, R15.reuse, RZ ;  /* 0x0000000f06067210 */ /* 0x0a0fe20007f3e0ff */
[--C-:B--2---:R-:W-:Y:S02]  /*8680*/  IMAD.X R11, R7, 0x1, R5.reuse, P0 ;  /* 0x00000001070b7824 */ /* 0x104fe400000e0605 */
[--C-:B------:R-:W-:Y:S01]  /*8690*/  IMAD.X R9, R9, 0x1, R5.reuse, P2 ;  /* 0x0000000109097824 */ /* 0x100fe200010e0605 */
[----:B------:R-:W-:Y:S02]  /*86a0*/  IADD3 R2, P0, R12, R15, RZ ;  /* 0x0000000f0c027210 */ /* 0x000fe40007f1e0ff */
[----:B------:R2:W-:Y:S01]  /*86b0*/  LDGSTS.E.BYPASS.LTC128B.128 [R207+0x100], [R10.64], !P3 ;  /* 0x001000000acf7fae */ /* 0x0005e2000d901d46 */
[--C-:B------:R-:W-:Y:S03]  /*86c0*/  IMAD.X R7, R14, 0x1, R5.reuse, P1 ;  /* 0x000000010e077824 */ /* 0x100fe600008e0605 */
[----:B------:R2:W-:Y:S01]  /*86d0*/  LDGSTS.E.BYPASS.LTC128B.128 [R207+0x900], [R8.64], !P3 ;  /* 0x0090000008cf7fae */ /* 0x0005e2000d901d46 */
[----:B------:R-:W-:Y:S03]  /*86e0*/  IMAD.X R3, R13, 0x1, R5, P0 ;  /* 0x000000010d037824 */ /* 0x000fe600000e0605 */
[----:B------:R2:W-:Y:S04]  /*86f0*/  LDGSTS.E.BYPASS.LTC128B.128 [R207+0x1100], [R6.64], !P3 ;  /* 0x0110000006cf7fae */ /* 0x0005e8000d901d46 */
[----:B------:R2:W-:Y:S02]  /*8700*/  LDGSTS.E.BYPASS.LTC128B.128 [R207+0x1900], [R2.64], !P3 ;  /* 0x0190000002cf7fae */ /* 0x0005e4000d901d46 */
.L_x_830:
[----:B------:R-:W-:Y:S02]  /*8710*/  ISETP.GE.AND P1, PT, R205, c[0x0][0x1d4], PT ;  /* 0x00007500cd007a0c */ /* 0x000fe40003f26270 */
[----:B--2---:R-:W-:Y:S05]  /*8720*/  IADD3 R2, P0, R0, R15, RZ ;  /* 0x0000000f00027210 */ /* 0x004fea0007f1e0ff */
[----:B-1----:R-:W-:Y:S06]  /*8730*/  IMAD.X R3, R4, 0x1, R5, P0 ;  /* 0x0000000104037824 */ /* 0x002fec00000e0605 */
[----:B------:R-:W-:Y:S01]  /*8740*/  @!PT LDS RZ, [RZ] ;  /* 0x00000000fffff984 */ /* 0x000fe20000000800 */
[----:B------:R-:W-:Y:S01]  /*8750*/  @!PT LDS RZ, [RZ] ;  /* 0x00000000fffff984 */ /* 0x000fe20000000800 */
[----:B------:R-:W-:Y:S01]  /*8760*/  @!PT LDS RZ, [RZ] ;  /* 0x00000000fffff984 */ /* 0x000fe20000000800 */
[----:B------:R1:W-:Y:S02]  /*8770*/  LDGSTS.E.BYPASS.LTC128B.128 [R207+0x2100], [R2.64], !P1 ;  /* 0x0210000002cf7fae */ /* 0x0003e4000c901d46 */
.L_x_660:
[----:B-1-34-:R-:W-:Y:S05]  /*8780*/  BSYNC B0 ;  /* 0x0000000000007941 */ /* 0x01afea0003800000 */
.L_x_659:
[----:B------:R-:W0:Y:S01]  /*8790*/  LDGDEPBAR ;  /* 0x00000000000079af */ /* 0x000e220000000000 */
[----:B------:R-:W-:Y:S01]  /*87a0*/  WARPSYNC 0xffffffff ;  /* 0xffffffff00007948 */ /* 0x000fe20003800000 */
[-C--:B------:R-:W-:Y:S01]  /*87b0*/  HMMA.16816.F32 R4, R80, R16.reuse, RZ ;  /* 0x000000105004723c */ /* 0x080fe200000018ff */
[----:B------:R-:W-:Y:S05]  /*87c0*/  BSSY B0, `(.L_x_663) ;  /* 0x00000aa000007945 */ /* 0x000fea0003800000 */
[----:B------:R-:W2:Y:S02]  /*87d0*/  LDL R0, [R1+0x4] ;  /* 0x0000040001007983 */ /* 0x000ea40000100800 */
        /* <DEDUP_REMOVED lines=43> */
[----:B------:R-:W5:Y:S07]  /*8a90*/  LDSM.16.M88.4 R168, [R194+0x1000] ;  /* 0x00100000c2a8783b */ /* 0x000f6e0000000200 */
[----:B------:R-:W-:Y:S01]  /*8aa0*/  HMMA.16816.F32 R80, R160, R186, R80 ;  /* 0x000000baa050723c */ /* 0x000fe20000001850 */
[----:B------:R-:W5:Y:S07]  /*8ab0*/  LDSM.16.M88.4 R160, [R194+0x1800] ;  /* 0x00180000c2a0783b */ /* 0x000f6e0000000200 */
[-C--:B-1----:R-:W-:Y:S05]  /*8ac0*/  HMMA.16816.F32 R4, R156, R164.reuse, R4 ;  /* 0x000000a49c04723c */ /* 0x082fea0000001804 */
[----:B--2---:R-:W-:Y:S03]  /*8ad0*/  ISETP.GT.AND P0, PT, R206, R0, PT ;  /* 0x00000000ce00720c */ /* 0x004fe60003f04270 */
[C---:B---3--:R-:W-:Y:S08]  /*8ae0*/  HMMA.16816.F32 R8, R172.reuse, R164, R8 ;  /* 0x000000a4ac08723c */ /* 0x048ff00000001808 */
        /* <DEDUP_REMOVED lines=8> */
[-C--:B-----5:R-:W-:Y:S08]  /*8b70*/  HMMA.16816.F32 R36, R156, R168.reuse, R36 ;  /* 0x000000a89c24723c */ /* 0x0a0ff00000001824 */
        /* <DEDUP_REMOVED lines=8> */
[----:B------:R-:W-:Y:S07]  /*8c00*/  LDSM.16.M88.4 R160, [R191+0x1000] ;  /* 0x00100000bfa0783b */ /* 0x000fee0000000200 */
        /* <DEDUP_REMOVED lines=31> */
[----:B------:R-:W-:Y:S01]  /*8e00*/  IMAD.MOV.U32 R3, RZ, RZ, c[0x0][0x2b8] ;  /* 0x0000ae00ff037624 */ /* 0x000fe200078e00ff */
[----:B------:R-:W2:Y:S01]  /*8e10*/  LDL R2, [R1+0x10] ;  /* 0x0000100001027983 */ /* 0x000ea20000100800 */
[----:B------:R-:W-:Y:S01]  /*8e20*/  IMAD.MOV.U32 R211, RZ, RZ, RZ ;  /* 0x000000ffffd37224 */ /* 0x000fe200078e00ff */
[----:B------:R-:W-:Y:S01]  /*8e30*/  SHF.R.S32.HI R95, RZ, 0x1f, R205 ;  /* 0x0000001fff5f7819 */ /* 0x000fe200000114cd */
[----:B------:R-:W-:Y:S01]  /*8e40*/  IMAD.SHL.U32 R163, R205, 0x2, RZ ;  /* 0x00000002cda37824 */ /* 0x000fe200078e00ff */
[----:B------:R-:W-:Y:S01]  /*8e50*/  ISETP.NE.AND P2, PT, R3, 0x1, PT ;  /* 0x000000010300780c */ /* 0x000fe20003f45270 */
[----:B------:R-:W3:Y:S01]  /*8e60*/  LDL R0, [R1+0x8] ;  /* 0x0000080001007983 */ /* 0x000ee20000100800 */
[----:B------:R-:W-:Y:S03]  /*8e70*/  SHF.L.U64.HI R95, R205, 0x1, R95 ;  /* 0x00000001cd5f7819 */ /* 0x000fe6000001025f */
[----:B------:R-:W4:Y:S04]  /*8e80*/  LDL.64 R96, [R1+0x20] ;  /* 0x0000200001607983 */ /* 0x000f280000100a00 */
[----:B------:R-:W5:Y:S04]  /*8e90*/  LDL R92, [R1+0x30] ;  /* 0x00003000015c7983 */ /* 0x000f680000100800 */
[----:B------:R-:W4:Y:S04]  /*8ea0*/  LDL.64 R208, [R1+0x18] ;  /* 0x0000180001d07983 */ /* 0x000f280000100a00 */
[----:B------:R-:W5:Y:S01]  /*8eb0*/  LDL R156, [R1+0x14] ;  /* 0x00001400019c7983 */ /* 0x000f620000100800 */
[----:B--2---:R-:W-:Y:S05]  /*8ec0*/  IMAD R2, R206, 0x50, R2 ;  /* 0x00000050ce027824 */ /* 0x004fea00078e0202 */
[----:B---3--:R-:W-:Y:S02]  /*8ed0*/  IADD3 R2, R2, -0x50, R0 ;  /* 0xffffffb002027810 */ /* 0x008fe40007ffe000 */
[----:B------:R-:W-:Y:S03]  /*8ee0*/  ISETP.GT.AND P1, PT, R0, 0x4f, PT ;  /* 0x0000004f0000780c */ /* 0x000fe60003f24270 */
[----:B------:R-:W-:Y:S04]  /*8ef0*/  @P2 IMAD.HI.U32 R3, R2, c[0x0][0x2bc], RZ ;  /* 0x0000af0002032a27 */ /* 0x000fe800078e00ff */
[----:B------:R-:W-:Y:S01]  /*8f00*/  IMAD.MOV.U32 R0, RZ, RZ, R2 ;  /* 0x000000ffff007224 */ /* 0x000fe200078e0002 */
[----:B------:R-:W-:Y:S05]  /*8f10*/  @P2 SHF.R.U32.HI R0, RZ, c[0x0][0x2c0], R3 ;  /* 0x0000b000ff002a19 */ /* 0x000fea0000011603 */
[C---:B----4-:R-:W-:Y:S04]  /*8f20*/  @!P1 IADD3 R3, P0, R0.reuse, R96, RZ ;  /* 0x0000006000039210 */ /* 0x050fe80007f1e0ff */
[----:B-----5:R-:W-:Y:S01]  /*8f30*/  @!P1 LEA.HI.X.SX32 R92, R0, R92, 0x1, P0 ;  /* 0x0000005c005c9211 */ /* 0x020fe200000f0eff */
[----:B------:R-:W-:Y:S01]  /*8f40*/  IMAD.MOV R0, RZ, RZ, -R0 ;  /* 0x000000ffff007224 */ /* 0x000fe200078e0a00 */
[C---:B------:R-:W-:Y:S03]  /*8f50*/  @!P1 LEA R96, P0, R3.reuse, c[0x0][0x2a0], 0x2 ;  /* 0x0000a80003609a11 */ /* 0x040fe600078010ff */
[----:B------:R-:W-:Y:S01]  /*8f60*/  IMAD R224, R0, c[0x0][0x2b8], R2 ;  /* 0x0000ae0000e07a24 */ /* 0x000fe200078e0202 */
[----:B------:R-:W-:Y:S03]  /*8f70*/  @!P1 LEA.HI.X R97, R3, c[0x0][0x2a4], R92, 0x2, P0 ;  /* 0x0000a90003619a11 */ /* 0x000fe600000f145c */
[----:B------:R-:W-:Y:S01]  /*8f80*/  IMAD.WIDE.U32 R2, R224, c[0x0][0x1e0], RZ ;  /* 0x00007800e0027a25 */ /* 0x000fe200078e00ff */
[----:B------:R-:W-:Y:S01]  /*8f90*/  SHF.R.S32.HI R0, RZ, 0x1f, R224 ;  /* 0x0000001fff007819 */ /* 0x000fe200000114e0 */
[----:B------:R-:W2:Y:S04]  /*8fa0*/  @!P1 LDG.E R211, [R96.64] ;  /* 0x0000000660d39981 */ /* 0x000ea8000c1e1900 */
[----:B------:R-:W-:Y:S04]  /*8fb0*/  IMAD R0, R0, c[0x0][0x1e0], RZ ;  /* 0x0000780000007a24 */ /* 0x000fe800078e02ff */
[----:B------:R-:W-:Y:S04]  /*8fc0*/  IMAD R0, R224, c[0x0][0x1e4], R0 ;  /* 0x00007900e0007a24 */ /* 0x000fe800078e0200 */
[----:B------:R-:W-:Y:S01]  /*8fd0*/  IMAD.IADD R3, R3, 0x1, R0 ;  /* 0x0000000103037824 */ /* 0x000fe200078e0200 */
[----:B--2---:R-:W-:Y:S03]  /*8fe0*/  SHF.R.S32.HI R0, RZ, 0x1f, R211 ;  /* 0x0000001fff007819 */ /* 0x004fe600000114d3 */
        /* <DEDUP_REMOVED lines=9> */
.L_x_831:
        /* <DEDUP_REMOVED lines=23> */
.L_x_832:
[----:B------:R-:W-:Y:S02]  /*91f0*/  ISETP.GE.AND P1, PT, R205, c[0x0][0x1d4], PT ;  /* 0x00007500cd007a0c */ /* 0x000fe40003f26270 */
[----:B--2---:R-:W-:Y:S05]  /*9200*/  IADD3 R2, P0, R0, R163, RZ ;  /* 0x000000a300027210 */ /* 0x004fea0007f1e0ff */
[----:B-1----:R-:W-:Y:S06]  /*9210*/  IMAD.X R3, R92, 0x1, R95, P0 ;  /* 0x000000015c037824 */ /* 0x002fec00000e065f */
[----:B------:R-:W-:Y:S01]  /*9220*/  @!PT LDS RZ, [RZ] ;  /* 0x00000000fffff984 */ /* 0x000fe20000000800 */
[----:B------:R-:W-:Y:S01]  /*9230*/  @!PT LDS RZ, [RZ] ;  /* 0x00000000fffff984 */ /* 0x000fe20000000800 */
[----:B------:R-:W-:Y:S01]  /*9240*/  @!PT LDS RZ, [RZ] ;  /* 0x00000000fffff984 */ /* 0x000fe20000000800 */
[----:B------:R1:W-:Y:S02]  /*9250*/  LDGSTS.E.BYPASS.LTC128B.128 [R207+0x4900], [R2.64], !P1 ;  /* 0x0490000002cf7fae */ /* 0x0003e4000c901d46 */
.L_x_664:
[----:B------:R-:W-:Y:S05]  /*9260*/  BSYNC B0 ;  /* 0x0000000000007941 */ /* 0x000fea0003800000 */
.L_x_663:
[----:B------:R-:W-:Y:S01]  /*9270*/  LOP3.LUT R159, RZ, c[0x0][0x324], RZ, 0x33, !PT ;  /* 0x0000c900ff9f7a12 */ /* 0x000fe200078e33ff */
[----:B-1----:R-:W2:Y:S01]  /*9280*/  LDL R2, [R1+0x38] ;  /* 0x0000380001027983 */ /* 0x002ea20000100800 */
[----:B------:R-:W-:Y:S02]  /*9290*/  IMAD.MOV.U32 R3, RZ, RZ, c[0x0][0x2c4] ;  /* 0x0000b100ff037624 */ /* 0x000fe400078e00ff */
[----:B------:R-:W-:Y:S01]  /*92a0*/  IMAD R92, R206, -0x50, RZ ;  /* 0xffffffb0ce5c7824 */ /* 0x000fe200078e02ff */
[----:B------:R-:W2:Y:S02]  /*92b0*/  LDL R0, [R1+0x3c] ;  /* 0x00003c0001007983 */ /* 0x000ea40000100800 */
[----:B------:R-:W-:Y:S02]  /*92c0*/  ISETP.NE.AND P0, PT, R3, 0x1, PT ;  /* 0x000000010300780c */ /* 0x000fe40003f05270 */
[----:B------:R-:W0:Y:S01]  /*92d0*/  LDGDEPBAR ;  /* 0x00000000000079af */ /* 0x000e220000000000 */
[----:B--2---:R-:W-:Y:S01]  /*92e0*/  IMAD.IADD R157, R0, 0x1, R2 ;  /* 0x00000001009d7824 */ /* 0x004fe200078e0202 */
[----:B------:R-:W-:Y:S09]  /*92f0*/  IADD3 R0, -R248, 0x1, R92 ;  /* 0x00000001f8007810 */ /* 0x000ff20007ffe15c */
[----:B------:R-:W-:Y:S01]  /*9300*/  @P0 IMAD.HI.U32 R2, R157, c[0x0][0x2c8], RZ ;  /* 0x0000b2009d020a27 */ /* 0x000fe200078e00ff */
[----:B------:R-:W-:Y:S04]  /*9310*/  IADD3 R0, -R236, R0, R237 ;  /* 0x00000000ec007210 */ /* 0x000fe80007ffe1ed */
[----:B------:R-:W-:Y:S02]  /*9320*/  @P0 SHF.R.U32.HI R157, RZ, c[0x0][0x2cc], R2 ;  /* 0x0000b300ff9d0a19 */ /* 0x000fe40000011602 */
[----:B------:R-:W-:Y:S01]  /*9330*/  IADD3 R158, R0, c[0x0][0x328], RZ ;  /* 0x0000ca00009e7a10 */ /* 0x000fe20007ffe0ff */
[----:B------:R-:W-:-:S05]  /*9340*/  BRA.DIV ~URZ, `(.L_x_667) ;  /* 0x000130927f007947 */ /* 0x000fca000b800000 */
[----:B------:R1:W2:Y:S02]  /*9350*/  SHFL.IDX PT, R2, R157, RZ, 0x1c1f ;  /* 0x001c1fff9d027589 */ /* 0x0002a400000e0000 */
.L_x_833:
[-C--:B--2---:R-:W-:Y:S01]  /*9360*/  IADD3 R97, R158, R2.reuse, RZ ;  /* 0x000000029e617210 */ /* 0x084fe20007ffe0ff */
[----:B------:R-:W-:Y:S02]  /*9370*/  IMAD.MOV.U32 R3, RZ, RZ, c[0x0][0x32c] ;  /* 0x0000cb00ff037624 */ /* 0x000fe400078e00ff */
[----:B------:R-:W-:Y:S03]  /*9380*/  IMAD.IADD R159, R159, 0x1, R0 ;  /* 0x000000019f9f7824 */ /* 0x000fe600078e0200 */
[----:B------:R-:W-:Y:S02]  /*9390*/  ISETP.GE.AND P0, PT, R3, 0x1, PT ;  /* 0x000000010300780c */ /* 0x000fe40003f06270 */
[----:B------:R-:W-:Y:S11]  /*93a0*/  IADD3 R0, R159, R2, RZ ;  /* 0x000000029f007210 */ /* 0x000ff60007ffe0ff */
[----:B------:R-:W-:-:S05]  /*93b0*/  @!P0 BRA `(.L_x_668) ;  /* 0x0000018000008947 */ /* 0x000fca0003800000 */
[----:B------:R-:W-:Y:S01]  /*93c0*/  IADD3 R2, -R236, R237, R2 ;  /* 0x000000edec027210 */ /* 0x000fe20007ffe102 */
[----:B------:R-:W-:Y:S03]  /*93d0*/  BSSY B0, `(.L_x_669) ;  /* 0x0000011000007945 */ /* 0x000fe60003800000 */
        /* <DEDUP_REMOVED lines=11> */
.L_x_670:
[----:B------:R-:W-:Y:S04]  /*9490*/  MOV R3, c[0x0][0x32c] ;  /* 0x0000cb0000037a02 */ /* 0x000fe80000000f00 */
[----:B------:R-:W-:Y:S11]  /*94a0*/  ISETP.NE.AND P0, PT, R3, 0x1, PT ;  /* 0x000000010300780c */ /* 0x000ff60003f05270 */
[----:B------:R-:W-:Y:S02]  /*94b0*/  @!UPT UIADD3 URZ, URZ, URZ, URZ ;  /* 0x0000003f3f3ff290 */ /* 0x000fe4000fffe03f */
[----:B------:R-:W-:Y:S05]  /*94c0*/  @P0 IMAD.HI.U32 R3, R2, c[0x0][0x330], RZ ;  /* 0x0000cc0002030a27 */ /* 0x000fea00078e00ff */
[----:B------:R-:W-:Y:S02]  /*94d0*/  @P0 SHF.R.U32.HI R2, RZ, c[0x0][0x334], R3 ;  /* 0x0000cd00ff020a19 */ /* 0x000fe40000011603 */
.L_x_671:
[----:B------:R-:W-:Y:S05]  /*94e0*/  BSYNC B0 ;  /* 0x0000000000007941 */ /* 0x000fea0003800000 */
.L_x_669:
[----:B------:R-:W-:Y:S04]  /*94f0*/  IMAD.IADD R3, R92, 0x1, -R248 ;  /* 0x000000015c037824 */ /* 0x000fe800078e0af8 */
[----:B------:R-:W-:Y:S05]  /*9500*/  IMAD R2, R2, c[0x0][0x32c], R3 ;  /* 0x0000cb0002027a24 */ /* 0x000fea00078e0203 */
[----:B------:R-:W-:Y:S02]  /*9510*/  IADD3 R3, R2, c[0x0][0x32c], RZ ;  /* 0x0000cb0002037a10 */ /* 0x000fe40007ffe0ff */
[----:B------:R-:W-:Y:S02]  /*9520*/  IMNMX R0, R0, R2, !PT ;  /* 0x0000000200007217 */ /* 0x000fe40007800200 */
[----:B------:R-:W-:Y:S02]  /*9530*/  IMNMX R97, R97, R3, PT ;  /* 0x0000000361617217 */ /* 0x000fe40003800200 */
.L_x_668:
[----:B------:R-:W-:-:S05]  /*9540*/  BRA.DIV ~URZ, `(.L_x_672) ;  /* 0x00012f027f007947 */ /* 0x000fca000b800000 */
[----:B------:R2:W3:Y:S02]  /*9550*/  SHFL.IDX PT, R2, R157, 0x1, 0x1c1f ;  /* 0x003c1f009d027f89 */ /* 0x0004e400000e0000 */
.L_x_834:
[----:B---3--:R-:W-:Y:S01]  /*9560*/  IADD3 R96, R158, R2, RZ ;  /* 0x000000029e607210 */ /* 0x008fe20007ffe0ff */
[----:B------:R-:W-:Y:S02]  /*9570*/  IMAD.MOV.U32 R3, RZ, RZ, c[0x0][0x32c] ;  /* 0x0000cb00ff037624 */ /* 0x000fe400078e00ff */
[----:B------:R-:W-:Y:S03]  /*9580*/  IMAD.IADD R95, R159, 0x1, R2 ;  /* 0x000000019f5f7824 */ /* 0x000fe600078e0202 */
[----:B------:R-:W-:Y:S11]  /*9590*/  ISETP.GE.AND P0, PT, R3, 0x1, PT ;  /* 0x000000010300780c */ /* 0x000ff60003f06270 */
[----:B------:R-:W-:Y:S02]  /*95a0*/  @!UPT UIADD3 URZ, URZ, URZ, URZ ;  /* 0x0000003f3f3ff290 */ /* 0x000fe4000fffe03f */
        /* <DEDUP_REMOVED lines=14> */
.L_x_675:
[----:B------:R-:W-:Y:S04]  /*9690*/  MOV R3, c[0x0][0x32c] ;  /* 0x0000cb0000037a02 */ /* 0x000fe80000000f00 */
[----:B------:R-:W-:Y:S11]  /*96a0*/  ISETP.NE.AND P0, PT, R3, 0x1, PT ;  /* 0x000000010300780c */ /* 0x000ff60003f05270 */
[----:B------:R-:W-:Y:S02]  /*96b0*/  @!UPT UIADD3 URZ, URZ, URZ, URZ ;  /* 0x0000003f3f3ff290 */ /* 0x000fe4000fffe03f */
[----:B------:R-:W-:Y:S05]  /*96c0*/  @P0 IMAD.HI.U32 R3, R2, c[0x0][0x330], RZ ;  /* 0x0000cc0002030a27 */ /* 0x000fea00078e00ff */
[----:B------:R-:W-:Y:S02]  /*96d0*/  @P0 SHF.R.U32.HI R2, RZ, c[0x0][0x334], R3 ;  /* 0x0000cd00ff020a19 */ /* 0x000fe40000011603 */
.L_x_676:
[----:B------:R-:W-:Y:S05]  /*96e0*/  BSYNC B0 ;  /* 0x0000000000007941 */ /* 0x000fea0003800000 */
.L_x_674:
[----:B------:R-:W-:Y:S04]  /*96f0*/  IMAD.IADD R3, R92, 0x1, -R248 ;  /* 0x000000015c037824 */ /* 0x000fe800078e0af8 */
[----:B------:R-:W-:Y:S05]  /*9700*/  IMAD R2, R2, c[0x0][0x32c], R3 ;  /* 0x0000cb0002027a24 */ /* 0x000fea00078e0203 */
[----:B------:R-:W-:Y:S02]  /*9710*/  IADD3 R3, R2, c[0x0][0x32c], RZ ;  /* 0x0000cb0002037a10 */ /* 0x000fe40007ffe0ff */
[----:B------:R-:W-:Y:S02]  /*9720*/  IMNMX R95, R95, R2, !PT ;  /* 0x000000025f5f7217 */ /* 0x000fe40007800200 */
[----:B------:R-:W-:Y:S02]  /*9730*/  IMNMX R96, R96, R3, PT ;  /* 0x0000000360607217 */ /* 0x000fe40003800200 */
.L_x_673:
[----:B------:R-:W-:-:S05]  /*9740*/  BRA.DIV ~URZ, `(.L_x_677) ;  /* 0x00012d727f007947 */ /* 0x000fca000b800000 */
[----:B------:R3:W4:Y:S02]  /*9750*/  SHFL.IDX PT, R156, R157, 0x2, 0x1c1f ;  /* 0x005c1f009d9c7f89 */ /* 0x00072400000e0000 */
.L_x_835:
[----:B----4-:R-:W-:Y:S01]  /*9760*/  IADD3 R3, R158, R156, RZ ;  /* 0x0000009c9e037210 */ /* 0x010fe20007ffe0ff */
[----:B------:R-:W-:Y:S05]  /*9770*/  IMAD.MOV.U32 R2, RZ, RZ, c[0x0][0x32c] ;  /* 0x0000cb00ff027624 */ /* 0x000fea00078e00ff */
[----:B------:R-:W-:Y:S01]  /*9780*/  ISETP.GE.AND P0, PT, R2, 0x1, PT ;  /* 0x000000010200780c */ /* 0x000fe20003f06270 */
[----:B------:R-:W-:Y:S11]  /*9790*/  IMAD.IADD R2, R159, 0x1, R156 ;  /* 0x000000019f027824 */ /* 0x000ff600078e029c */
[----:B------:R-:W-:Y:S01]  /*97a0*/  @!UPT UIADD3 URZ, URZ, URZ, URZ ;  /* 0x0000003f3f3ff290 */ /* 0x000fe2000fffe03f */
        /* <DEDUP_REMOVED lines=14> */
.L_x_680:
[----:B------:R-:W-:Y:S04]  /*9890*/  MOV R160, c[0x0][0x32c] ;  /* 0x0000cb0000a07a02 */ /* 0x000fe80000000f00 */
[----:B------:R-:W-:Y:S11]  /*98a0*/  ISETP.NE.AND P0, PT, R160, 0x1, PT ;  /* 0x00000001a000780c */ /* 0x000ff60003f05270 */
[----:B------:R-:W-:Y:S02]  /*98b0*/  @!UPT UIADD3 URZ, URZ, URZ, URZ ;  /* 0x0000003f3f3ff290 */ /* 0x000fe4000fffe03f */
[----:B------:R-:W-:Y:S05]  /*98c0*/  @P0 IMAD.HI.U32 R160, R156, c[0x0][0x330], RZ ;  /* 0x0000cc009ca00a27 */ /* 0x000fea00078e00ff */
[----:B------:R-:W-:Y:S02]  /*98d0*/  @P0 SHF.R.U32.HI R156, RZ, c[0x0][0x334], R160 ;  /* 0x0000cd00ff9c0a19 */ /* 0x000fe400000116a0 */
.L_x_681:
[----:B------:R-:W-:Y:S05]  /*98e0*/  BSYNC B0 ;  /* 0x0000000000007941 */ /* 0x000fea0003800000 */
.L_x_679:
[----:B------:R-:W-:Y:S04]  /*98f0*/  IMAD.IADD R160, R92, 0x1, -R248 ;  /* 0x000000015ca07824 */ /* 0x000fe800078e0af8 */
[----:B------:R-:W-:Y:S05]  /*9900*/  IMAD R156, R156, c[0x0][0x32c], R160 ;  /* 0x0000cb009c9c7a24 */ /* 0x000fea00078e02a0 */
[----:B------:R-:W-:Y:S02]  /*9910*/  IADD3 R160, R156, c[0x0][0x32c], RZ ;  /* 0x0000cb009ca07a10 */ /* 0x000fe40007ffe0ff */
[----:B------:R-:W-:Y:S02]  /*9920*/  IMNMX R2, R2, R156, !PT ;  /* 0x0000009c02027217 */ /* 0x000fe40007800200 */
[----:B------:R-:W-:Y:S02]  /*9930*/  IMNMX R3, R3, R160, PT ;  /* 0x000000a003037217 */ /* 0x000fe40003800200 */
.L_x_678:
[C---:B------:R-:W-:Y:S02]  /*9940*/  ISETP.GE.AND P2, PT, R92.reuse, 0x9, PT ;  /* 0x000000095c00780c */ /* 0x040fe40003f46270 */
[----:B------:R-:W-:Y:S02]  /*9950*/  ISETP.GE.AND P1, PT, R92, 0xa, PT ;  /* 0x0000000a5c00780c */ /* 0x000fe40003f26270 */
[----:B------:R-:W-:Y:S02]  /*9960*/  ISETP.GT.AND P0, PT, R0, 0x8, !P2 ;  /* 0x000000080000780c */ /* 0x000fe40005704270 */
[----:B------:R-:W-:Y:S02]  /*9970*/  LOP3.LUT R204, R204, 0xffffbfff, RZ, 0xc0, !PT ;  /* 0xffffbfffcccc7812 */ /* 0x000fe400078ec0ff */
[C---:B------:R-:W-:Y:S02]  /*9980*/  ISETP.LT.OR P0, PT, R97.reuse, 0x9, P0 ;  /* 0x000000096100780c */ /* 0x040fe40000701670 */
[----:B------:R-:W-:Y:S02]  /*9990*/  ISETP.GE.AND P6, PT, R92, 0x3a, PT ;  /* 0x0000003a5c00780c */ /* 0x000fe40003fc6270 */
[----:B------:R-:W-:Y:S02]  /*99a0*/  FSEL R161, R16, -INF , !P0 ;  /* 0xff80000010a17808 */ /* 0x000fe40004000000 */
[----:B------:R-:W-:Y:S02]  /*99b0*/  ISETP.GT.AND P0, PT, R0, 0x9, !P1 ;  /* 0x000000090000780c */ /* 0x000fe40004f04270 */
[----:B------:R-:W-:Y:S02]  /*99c0*/  @P2 LOP3.LUT R204, R204, 0x4000, RZ, 0xfc, !PT ;  /* 0x00004000cccc2812 */ /* 0x000fe400078efcff */
[----:B------:R-:W-:Y:S02]  /*99d0*/  ISETP.LT.OR P0, PT, R97, 0xa, P0 ;  /* 0x0000000a6100780c */ /* 0x000fe40000701670 */
[----:B------:R-:W-:Y:S02]  /*99e0*/  LOP3.LUT R204, R204, 0xffffdfff, RZ, 0xc0, !PT ;  /* 0xffffdfffcccc7812 */ /* 0x000fe400078ec0ff */
[----:B------:R-:W-:Y:S02]  /*99f0*/  FSEL R160, R17, -INF , !P0 ;  /* 0xff80000011a07808 */ /* 0x000fe40004000000 */
[C---:B------:R-:W-:Y:S02]  /*9a00*/  ISETP.GT.AND P0, PT, R95.reuse, 0x8, !P2 ;  /* 0x000000085f00780c */ /* 0x040fe40005704270 */
[----:B------:R-:W-:Y:S02]  /*9a10*/  ISETP.GE.AND P2, PT, R92, 0x11, PT ;  /* 0x000000115c00780c */ /* 0x000fe40003f46270 */
[----:B------:R-:W-:Y:S02]  /*9a20*/  ISETP.LT.OR P0, PT, R96, 0x9, P0 ;  /* 0x000000096000780c */ /* 0x000fe40000701670 */
[----:B------:R-:W-:Y:S02]  /*9a30*/  @P1 LOP3.LUT R204, R204, 0x2000, RZ, 0xfc, !PT ;  /* 0x00002000cccc1812 */ /* 0x000fe400078efcff */
[----:B------:R-:W-:Y:S02]  /*9a40*/  FSEL R156, R18, -INF , !P0 ;  /* 0xff800000129c7808 */ /* 0x000fe40004000000 */
[----:B------:R-:W-:Y:S02]  /*9a50*/  ISETP.GT.AND P0, PT, R95, 0x9, !P1 ;  /* 0x000000095f00780c */ /* 0x000fe40004f04270 */
[----:B------:R-:W-:Y:S02]  /*9a60*/  ISETP.GE.AND P1, PT, R92, 0x12, PT ;  /* 0x000000125c00780c */ /* 0x000fe40003f26270 */
[----:B------:R-:W-:Y:S02]  /*9a70*/  ISETP.LT.OR P0, PT, R96, 0xa, P0 ;  /* 0x0000000a6000780c */ /* 0x000fe40000701670 */
[----:B------:R-:W-:Y:S02]  /*9a80*/  LOP3.LUT R204, R204, 0xffffefff, RZ, 0xc0, !PT ;  /* 0xffffefffcccc7812 */ /* 0x000fe400078ec0ff */
[----:B------:R-:W-:Y:S02]  /*9a90*/  FSEL R162, R19, -INF , !P0 ;  /* 0xff80000013a27808 */ /* 0x000fe40004000000 */
[----:B------:R-:W-:Y:S02]  /*9aa0*/  ISETP.GT.AND P0, PT, R0, 0x10, !P2 ;  /* 0x000000100000780c */ /* 0x000fe40005704270 */
[----:B------:R-:W-:Y:S02]  /*9ab0*/  @P2 LOP3.LUT R204, R204, 0x1000, RZ, 0xfc, !PT ;  /* 0x00001000cccc2812 */ /* 0x000fe400078efcff */
[C---:B------:R-:W-:Y:S02]  /*9ac0*/  ISETP.LT.OR P0, PT, R97.reuse, 0x11, P0 ;  /* 0x000000116100780c */ /* 0x040fe40000701670 */
[----:B------:R-:W-:Y:S02]  /*9ad0*/  LOP3.LUT R204, R204, 0xfffff7ff, RZ, 0xc0, !PT ;  /* 0xfffff7ffcccc7812 */ /* 0x000fe400078ec0ff */
        /* <DEDUP_REMOVED lines=9> */
[----:B------:R-:W-:Y:S02]  /*9b70*/  ISETP.GE.AND P5, PT, R92, 0x41, PT ;  /* 0x000000415c00780c */ /* 0x000fe40003fa6270 */
[----:B------:R-:W-:Y:S02]  /*9b80*/  FSEL R177, R22, -INF , !P0 ;  /* 0xff80000016b17808 */ /* 0x000fe40004000000 */
[----:B------:R-:W-:Y:S02]  /*9b90*/  ISETP.GT.AND P0, PT, R95, 0x11, !P1 ;  /* 0x000000115f00780c */ /* 0x000fe40004f04270 */
[----:B------:R-:W-:Y:S02]  /*9ba0*/  ISETP.GE.AND P1, PT, R92, 0x1a, PT ;  /* 0x0000001a5c00780c */ /* 0x000fe40003f26270 */
[----:B------:R-:W-:Y:S02]  /*9bb0*/  ISETP.LT.OR P0, PT, R96, 0x12, P0 ;  /* 0x000000126000780c */ /* 0x000fe40000701670 */
[----:B------:R-:W-:Y:S02]  /*9bc0*/  @P2 LOP3.LUT R204, R204, 0x400, RZ, 0xfc, !PT ;  /* 0x00000400cccc2812 */ /* 0x000fe400078efcff */
[----:B------:R-:W-:Y:S02]  /*9bd0*/  FSEL R176, R23, -INF , !P0 ;  /* 0xff80000017b07808 */ /* 0x000fe40004000000 */
[----:B------:R-:W-:Y:S02]  /*9be0*/  ISETP.GT.AND P0, PT, R0, 0x18, !P2 ;  /* 0x000000180000780c */ /* 0x000fe40005704270 */
[----:B------:R-:W-:Y:S02]  /*9bf0*/  LOP3.LUT R204, R204, 0xfffffdff, RZ, 0xc0, !PT ;  /* 0xfffffdffcccc7812 */ /* 0x000fe400078ec0ff */
[C---:B------:R-:W-:Y:S02]  /*9c00*/  ISETP.LT.OR P0, PT, R97.reuse, 0x19, P0 ;  /* 0x000000196100780c */ /* 0x040fe40000701670 */
[----:B------:R-:W-:Y:S02]  /*9c10*/  @P1 LOP3.LUT R204, R204, 0x200, RZ, 0xfc, !PT ;  /* 0x00000200cccc1812 */ /* 0x000fe400078efcff */
[----:B------:R-:W-:Y:S02]  /*9c20*/  FSEL R167, R32, -INF , !P0 ;  /* 0xff80000020a77808 */ /* 0x000fe40004000000 */
[----:B------:R-:W-:Y:S02]  /*9c30*/  ISETP.GT.AND P0, PT, R0, 0x19, !P1 ;  /* 0x000000190000780c */ /* 0x000fe40004f04270 */
[----:B------:R-:W-:Y:S02]  /*9c40*/  LOP3.LUT R204, R204, 0xfffffeff, RZ, 0xc0, !PT ;  /* 0xfffffeffcccc7812 */ /* 0x000fe400078ec0ff */
[----:B------:R-:W-:Y:S02]  /*9c50*/  ISETP.LT.OR P0, PT, R97, 0x1a, P0 ;  /* 0x0000001a6100780c */ /* 0x000fe40000701670 */
[C---:B------:R-:W-:Y:S02]  /*9c60*/  ISETP.GE.AND P4, PT, R92.reuse, 0x42, PT ;  /* 0x000000425c00780c */ /* 0x040fe40003f86270 */
        /* <DEDUP_REMOVED lines=19> */
[----:B------:R-:W-:Y:S02]  /*9da0*/  P2R R16, PR, RZ, 0x40 ;  /* 0x00000040ff107803 */ /* 0x000fe40000000000 */
[----:B------:R-:W-:Y:S02]  /*9db0*/  FSEL R164, R37, -INF , !P0 ;  /* 0xff80000025a47808 */ /* 0x000fe40004000000 */
[C---:B------:R-:W-:Y:S02]  /*9dc0*/  ISETP.GT.AND P0, PT, R95.reuse, 0x20, !P2 ;  /* 0x000000205f00780c */ /* 0x040fe40005704270 */
[----:B------:R-:W-:Y:S02]  /*9dd0*/  ISETP.GE.AND P2, PT, R92, 0x29, PT ;  /* 0x000000295c00780c */ /* 0x000fe40003f46270 */
[----:B------:R-:W-:Y:S04]  /*9de0*/  ISETP.LT.OR P0, PT, R96, 0x21, P0 ;  /* 0x000000216000780c */ /* 0x000fe80000701670 */
        /* <DEDUP_REMOVED lines=13> */
[----:B------:R-:W-:Y:S04]  /*9ec0*/  ISETP.LT.OR P0, PT, R97, 0x2a, P0 ;  /* 0x0000002a6100780c */ /* 0x000fe80000701670 */
        /* <DEDUP_REMOVED lines=25> */
[----:B------:R-:W-:Y:S04]  /*a060*/  ISETP.LT.OR P0, PT, R96, 0x32, P0 ;  /* 0x000000326000780c */ /* 0x000fe80000701670 */
[----:B------:R-:W-:Y:S02]  /*a070*/  FSEL R55, R55, -INF , !P0 ;  /* 0xff80000037377808 */ /* 0x000fe40004000000 */
[----:B------:R-:W-:Y:S04]  /*a080*/  ISETP.GT.AND P0, PT, R0, 0x38, !P1 ;  /* 0x000000380000780c */ /* 0x000fe80004f04270 */
        /* <DEDUP_REMOVED lines=19> */
[----:B------:R-:W-:Y:S04]  /*a1c0*/  ISETP.GT.AND P0, PT, R0, 0x41, !P4 ;  /* 0x000000410000780c */ /* 0x000fe80006704270 */
[----:B------:R-:W-:Y:S04]  /*a1d0*/  ISETP.LT.OR P0, PT, R97, 0x42, P0 ;  /* 0x000000426100780c */ /* 0x000fe80000701670 */
[----:B------:R-:W-:Y:S02]  /*a1e0*/  FSEL R34, R69, -INF , !P0 ;  /* 0xff80000045227808 */ /* 0x000fe40004000000 */
[C---:B------:R-:W-:Y:S04]  /*a1f0*/  ISETP.GT.AND P0, PT, R95.reuse, 0x40, !P5 ;  /* 0x000000405f00780c */ /* 0x040fe80006f04270 */
        /* <DEDUP_REMOVED lines=12> */
[C---:B------:R-:W-:Y:S04]  /*a2c0*/  ISETP.LT.OR P0, PT, R96.reuse, 0x2, P0 ;  /* 0x000000026000780c */ /* 0x040fe80000701670 */
[----:B------:R-:W-:Y:S02]  /*a2d0*/  FSEL R22, R7, -INF , !P0 ;  /* 0xff80000007167808 */ /* 0x000fe40004000000 */
[----:B------:R-:W-:Y:S04]  /*a2e0*/  ISETP.GT.AND P0, PT, R95, RZ, !P2 ;  /* 0x000000ff5f00720c */ /* 0x000fe80005704270 */
[----:B------:R-:W-:Y:S04]  /*a2f0*/  ISETP.LT.OR P0, PT, R96, 0x1, P0 ;  /* 0x000000016000780c */ /* 0x000fe80000701670 */
[----:B------:R-:W-:Y:S02]  /*a300*/  FSEL R18, R6, -INF , !P0 ;  /* 0xff80000006127808 */ /* 0x000fe40004000000 */
[----:B------:R-:W-:Y:S04]  /*a310*/  ISETP.GT.AND P0, PT, R0, 0x48, !P3 ;  /* 0x000000480000780c */ /* 0x000fe80005f04270 */
[C---:B------:R-:W-:Y:S04]  /*a320*/  ISETP.LT.OR P0, PT, R97.reuse, 0x49, P0 ;  /* 0x000000496100780c */ /* 0x040fe80000701670 */
[----:B------:R-:W-:Y:S02]  /*a330*/  FSEL R33, R80, -INF , !P0 ;  /* 0xff80000050217808 */ /* 0x000fe40004000000 */
[----:B------:R-:W-:Y:S04]  /*a340*/  ISETP.GT.AND P0, PT, R0, 0x49, !P6 ;  /* 0x000000490000780c */ /* 0x000fe80007704270 */
[----:B------:R-:W-:Y:S04]  /*a350*/  ISETP.LT.OR P0, PT, R97, 0x4a, P0 ;  /* 0x0000004a6100780c */ /* 0x000fe80000701670 */
[----:B------:R-:W-:Y:S02]  /*a360*/  FSEL R32, R81, -INF , !P0 ;  /* 0xff80000051207808 */ /* 0x000fe40004000000 */
[C---:B------:R-:W-:Y:S04]  /*a370*/  ISETP.GT.AND P0, PT, R95.reuse, 0x48, !P3 ;  /* 0x000000485f00780c */ /* 0x040fe80005f04270 */
        /* <DEDUP_REMOVED lines=9> */
[----:B------:R-:W-:Y:S04]  /*a410*/  LOP3.LUT P0, RZ, R204, 0x4000, RZ, 0xc0, !PT ;  /* 0x00004000ccff7812 */ /* 0x000fe8000780c0ff */
[----:B------:R-:W-:Y:S04]  /*a420*/  ISETP.GT.AND P0, PT, R2, 0x8, !P0 ;  /* 0x000000080200780c */ /* 0x000fe80004704270 */
[C---:B------:R-:W-:Y:S04]  /*a430*/  ISETP.LT.OR P0, PT, R3.reuse, 0x9, P0 ;  /* 0x000000090300780c */ /* 0x040fe80000701670 */
[----:B------:R-:W-:Y:S02]  /*a440*/  FSEL R19, R12, -INF , !P0 ;  /* 0xff8000000c137808 */ /* 0x000fe40004000000 */
[----:B------:R-:W-:Y:S04]  /*a450*/  LOP3.LUT P0, RZ, R204, 0x2000, RZ, 0xc0, !PT ;  /* 0x00002000ccff7812 */ /* 0x000fe8000780c0ff */
        /* <DEDUP_REMOVED lines=59> */
[----:B------:R-:W-:Y:S04]  /*a810*/  ISETP.GT.AND P0, PT, R2, RZ, !P2 ;  /* 0x000000ff0200720c */ /* 0x000fe80005704270 */
[C---:B------:R-:W-:Y:S04]  /*a820*/  ISETP.LT.OR P0, PT, R3.reuse, 0x1, P0 ;  /* 0x000000010300780c */ /* 0x040fe80000701670 */
[----:B------:R-:W-:Y:S02]  /*a830*/  FSEL R12, R8, -INF , !P0 ;  /* 0xff800000080c7808 */ /* 0x000fe40004000000 */
[----:B------:R-:W-:Y:S04]  /*a840*/  LOP3.LUT P0, RZ, R204, 0x2, RZ, 0xc0, !PT ;  /* 0x00000002ccff7812 */ /* 0x000fe8000780c0ff */
[----:B------:R-:W-:Y:S04]  /*a850*/  ISETP.GT.AND P0, PT, R2, 0x49, !P0 ;  /* 0x000000490200780c */ /* 0x000fe80004704270 */
[----:B------:R-:W-:Y:S04]  /*a860*/  ISETP.LT.OR P0, PT, R3, 0x4a, P0 ;  /* 0x0000004a0300780c */ /* 0x000fe80000701670 */
[----:B------:R-:W-:Y:S01]  /*a870*/  FSEL R184, R77, -INF , !P0 ;  /* 0xff8000004db87808 */ /* 0x000fe20004000000 */
[----:B------:R-:W-:-:S06]  /*a880*/  BRA.DIV ~URZ, `(.L_x_682) ;  /* 0x00011ca27f007947 */ /* 0x000fcc000b800000 */
[----:B------:R4:W1:Y:S02]  /*a890*/  SHFL.IDX PT, R3, R157, 0x3, 0x1c1f ;  /* 0x007c1f009d037f89 */ /* 0x00086400000e0000 */
.L_x_836:
[----:B-1----:R-:W-:Y:S01]  /*a8a0*/  IADD3 R2, R158, R3, RZ ;  /* 0x000000039e027210 */ /* 0x002fe20007ffe0ff */
        /* <DEDUP_REMOVED lines=18> */
.L_x_685:
[----:B------:R-:W-:Y:S04]  /*a9d0*/  MOV R4, c[0x0][0x32c] ;  /* 0x0000cb0000047a02 */ /* 0x000fe80000000f00 */
[----:B------:R-:W-:Y:S11]  /*a9e0*/  ISETP.NE.AND P0, PT, R4, 0x1, PT ;  /* 0x000000010400780c */ /* 0x000ff60003f05270 */
[----:B------:R-:W-:Y:S02]  /*a9f0*/  @!UPT UIADD3 URZ, URZ, URZ, URZ ;  /* 0x0000003f3f3ff290 */ /* 0x000fe4000fffe03f */
[----:B------:R-:W-:Y:S05]  /*aa00*/  @P0 IMAD.HI.U32 R4, R3, c[0x0][0x330], RZ ;  /* 0x0000cc0003040a27 */ /* 0x000fea00078e00ff */
[----:B------:R-:W-:Y:S02]  /*aa10*/  @P0 SHF.R.U32.HI R3, RZ, c[0x0][0x334], R4 ;  /* 0x0000cd00ff030a19 */ /* 0x000fe40000011604 */
.L_x_686:
[----:B------:R-:W-:Y:S05]  /*aa20*/  BSYNC B0 ;  /* 0x0000000000007941 */ /* 0x000fea0003800000 */
.L_x_684:
[----:B------:R-:W-:Y:S04]  /*aa30*/  IMAD.IADD R4, R92, 0x1, -R248 ;  /* 0x000000015c047824 */ /* 0x000fe800078e0af8 */
[----:B------:R-:W-:Y:S05]  /*aa40*/  IMAD R3, R3, c[0x0][0x32c], R4 ;  /* 0x0000cb0003037a24 */ /* 0x000fea00078e0204 */
[----:B------:R-:W-:Y:S02]  /*aa50*/  IADD3 R4, R3, c[0x0][0x32c], RZ ;  /* 0x0000cb0003047a10 */ /* 0x000fe40007ffe0ff */
[----:B------:R-:W-:Y:S02]  /*aa60*/  IMNMX R0, R0, R3, !PT ;  /* 0x0000000300007217 */ /* 0x000fe40007800200 */
[----:B------:R-:W-:Y:S02]  /*aa70*/  IMNMX R2, R2, R4, PT ;  /* 0x0000000402027217 */ /* 0x000fe40003800200 */
.L_x_683:
[----:B------:R-:W-:Y:S02]  /*aa80*/  ISETP.GT.AND P0, PT, R0, RZ, !P2 ;  /* 0x000000ff0000720c */ /* 0x000fe40005704270 */
[----:B------:R-:W-:Y:S02]  /*aa90*/  LOP3.LUT P2, RZ, R204, 0x400, RZ, 0xc0, !PT ;  /* 0x00000400ccff7812 */ /* 0x000fe4000784c0ff */
[----:B------:R-:W-:Y:S02]  /*aaa0*/  ISETP.LT.OR P0, PT, R2, 0x1, P0 ;  /* 0x000000010200780c */ /* 0x000fe40000701670 */
[----:B------:R-:W-:Y:S02]  /*aab0*/  FMNMX.FTZ R3, R12, R98, !PT ;  /* 0x000000620c037209 */ /* 0x000fe40007810000 */
[----:B------:R-:W-:Y:S02]  /*aac0*/  FSEL R10, R10, -INF , !P0 ;  /* 0xff8000000a0a7808 */ /* 0x000fe40004000000 */
[----:B------:R-:W-:Y:S02]  /*aad0*/  ISETP.GT.AND P0, PT, R0, 0x1, !P1 ;  /* 0x000000010000780c */ /* 0x000fe40004f04270 */
        /* <DEDUP_REMOVED lines=9> */
[----:B------:R-:W-:Y:S02]  /*ab70*/  LOP3.LUT P0, RZ, R204, 0x2000, RZ, 0xc0, !PT ;  /* 0x00002000ccff7812 */ /* 0x000fe4000780c0ff */
[----:B------:R-:W-:Y:S02]  /*ab80*/  FMNMX.FTZ R6, R13, R6, !PT ;  /* 0x000000060d067209 */ /* 0x000fe40007810000 */
[----:B------:R-:W-:Y:S02]  /*ab90*/  ISETP.GT.AND P0, PT, R0, 0x9, !P0 ;  /* 0x000000090000780c */ /* 0x000fe40004704270 */
[----:B------:R-:W-:Y:S02]  /*aba0*/  FMNMX.FTZ R3, R19, R3, !PT ;  /* 0x0000000313037209 */ /* 0x000fe40007810000 */
        /* <DEDUP_REMOVED lines=16> */
[----:B--234-:R-:W-:Y:S02]  /*acb0*/  FSEL R157, R27, -INF , !P0 ;  /* 0xff8000001b9d7808 */ /* 0x01cfe40004000000 */
        /* <DEDUP_REMOVED lines=50> */
[C---:B------:R-:W-:Y:S02]  /*afe0*/  ISETP.GT.AND P0, PT, R0.reuse, 0x38, !P1 ;  /* 0x000000380000780c */ /* 0x040fe40004f04270 */
[----:B------:R-:W-:Y:S02]  /*aff0*/  ISETP.GT.AND P1, PT, R0, 0x48, !P3 ;  /* 0x000000480000780c */ /* 0x000fe40005f24270 */
[C---:B------:R-:W-:Y:S02]  /*b000*/  ISETP.LT.OR P0, PT, R2.reuse, 0x39, P0 ;  /* 0x000000390200780c */ /* 0x040fe40000701670 */
[----:B------:R-:W-:Y:S02]  /*b010*/  ISETP.LT.OR P1, PT, R2, 0x49, P1 ;  /* 0x000000490200780c */ /* 0x000fe40000f21670 */
[----:B------:R-:W-:Y:S02]  /*b020*/  FSEL R223, R62, -INF , !P0 ;  /* 0xff8000003edf7808 */ /* 0x000fe40004000000 */
[----:B------:R-:W-:Y:S02]  /*b030*/  ISETP.GT.AND P0, PT, R0, 0x39, !P6 ;  /* 0x000000390000780c */ /* 0x000fe40007704270 */
[----:B------:R-:W-:Y:S02]  /*b040*/  FMNMX.FTZ R6, R214, R6, !PT ;  /* 0x00000006d6067209 */ /* 0x000fe40007810000 */
[----:B------:R-:W-:Y:S02]  /*b050*/  ISETP.LT.OR P0, PT, R2, 0x3a, P0 ;  /* 0x0000003a0200780c */ /* 0x000fe40000701670 */
[----:B------:R-:W-:Y:S02]  /*b060*/  FMNMX.FTZ R6, R223, R6, !PT ;  /* 0x00000006df067209 */ /* 0x000fe40007810000 */
[----:B------:R-:W-:Y:S02]  /*b070*/  FSEL R222, R63, -INF , !P0 ;  /* 0xff8000003fde7808 */ /* 0x000fe40004000000 */
[----:B------:R-:W-:Y:S02]  /*b080*/  ISETP.GT.AND P0, PT, R0, 0x40, !P5 ;  /* 0x000000400000780c */ /* 0x000fe40006f04270 */
[----:B------:R-:W-:Y:S02]  /*b090*/  FMNMX.FTZ R6, R222, R6, !PT ;  /* 0x00000006de067209 */ /* 0x000fe40007810000 */
[----:B------:R-:W-:Y:S02]  /*b0a0*/  ISETP.LT.OR P0, PT, R2, 0x41, P0 ;  /* 0x000000410200780c */ /* 0x000fe40000701670 */
[----:B------:R-:W-:Y:S02]  /*b0b0*/  FSEL R213, R78, -INF , !P1 ;  /* 0xff8000004ed57808 */ /* 0x000fe40004800000 */
[----:B------:R-:W-:Y:S02]  /*b0c0*/  FSEL R221, R74, -INF , !P0 ;  /* 0xff8000004add7808 */ /* 0x000fe40004000000 */
[----:B------:R-:W-:Y:S02]  /*b0d0*/  ISETP.GT.AND P0, PT, R0, 0x41, !P4 ;  /* 0x000000410000780c */ /* 0x000fe40006704270 */
[----:B------:R-:W-:Y:S02]  /*b0e0*/  FMNMX.FTZ R6, R221, R6, !PT ;  /* 0x00000006dd067209 */ /* 0x000fe40007810000 */
[----:B------:R-:W-:Y:S04]  /*b0f0*/  ISETP.LT.OR P0, PT, R2, 0x42, P0 ;  /* 0x000000420200780c */ /* 0x000fe80000701670 */
[----:B------:R-:W-:Y:S02]  /*b100*/  FSEL R220, R75, -INF , !P0 ;  /* 0xff8000004bdc7808 */ /* 0x000fe40004000000 */
[----:B------:R-:W-:Y:S02]  /*b110*/  ISETP.GT.AND P0, PT, R0, 0x49, !P2 ;  /* 0x000000490000780c */ /* 0x000fe40005704270 */
[----:B------:R-:W-:Y:S02]  /*b120*/  FMNMX.FTZ R0, R18, R94, !PT ;  /* 0x0000005e12007209 */ /* 0x000fe40007810000 */
[----:B------:R-:W-:Y:S02]  /*b130*/  ISETP.LT.OR P0, PT, R2, 0x4a, P0 ;  /* 0x0000004a0200780c */ /* 0x000fe40000701670 */
        /* <DEDUP_REMOVED lines=37> */
[----:B------:R-:W-:Y:S02]  /*b390*/  FSEL R212, R79, -INF , !P0 ;  /* 0xff8000004fd47808 */ /* 0x000fe40004000000 */
        /* <DEDUP_REMOVED lines=9> */
[----:B------:R1:W2:Y:S02]  /*b430*/  SHFL.BFLY PT, R2, R92, 0x2, 0x1f ;  /* 0x0c401f005c027f89 */ /* 0x0002a400000e0000 */
.L_x_837:
[----:B--2---:R-:W-:Y:S01]  /*b440*/  FMNMX.FTZ R4, R92, R2, !PT ;  /* 0x000000025c047209 */ /* 0x004fe20007810000 */
[----:B------:R-:W-:-:S05]  /*b450*/  BRA.DIV ~URZ, `(.L_x_688) ;  /* 0x000111927f007947 */ /* 0x000fca000b800000 */
[----:B------:R-:W-:Y:S04]  /*b460*/  SHFL.BFLY PT, R2, R0, 0x2, 0x1f ;  /* 0x0c401f0000027f89 */ /* 0x000fe800000e0000 */
[----:B------:R-:W-:Y:S04]  /*b470*/  SHFL.BFLY PT, R3, R5, 0x2, 0x1f ;  /* 0x0c401f0005037f89 */ /* 0x000fe800000e0000 */
[----:B------:R-:W2:Y:S02]  /*b480*/  SHFL.BFLY PT, R8, R6, 0x2, 0x1f ;  /* 0x0c401f0006087f89 */ /* 0x000ea400000e0000 */
[----:B-12---:R-:W-:Y:S02]  /*b490*/  FMNMX.FTZ R92, R6, R8, !PT ;  /* 0x00000008065c7209 */ /* 0x006fe40007810000 */
[----:B------:R-:W-:Y:S02]  /*b4a0*/  FMNMX.FTZ R0, R0, R2, !PT ;  /* 0x0000000200007209 */ /* 0x000fe40007810000 */
[----:B------:R-:W-:Y:S02]  /*b4b0*/  FMNMX.FTZ R2, R5, R3, !PT ;  /* 0x0000000305027209 */ /* 0x000fe40007810000 */
[----:B------:R-:W1:Y:S04]  /*b4c0*/  SHFL.BFLY PT, R5, R4, 0x1, 0x1f ;  /* 0x0c201f0004057f89 */ /* 0x000e6800000e0000 */
[----:B------:R-:W2:Y:S04]  /*b4d0*/  SHFL.BFLY PT, R7, R0, 0x1, 0x1f ;  /* 0x0c201f0000077f89 */ /* 0x000ea800000e0000 */
[----:B------:R-:W3:Y:S04]  /*b4e0*/  SHFL.BFLY PT, R9, R2, 0x1, 0x1f ;  /* 0x0c201f0002097f89 */ /* 0x000ee800000e0000 */
[----:B------:R4:W4:Y:S01]  /*b4f0*/  SHFL.BFLY PT, R3, R92, 0x1, 0x1f ;  /* 0x0c201f005c037f89 */ /* 0x00092200000e0000 */
[----:B-1----:R-:W-:Y:S02]  /*b500*/  FMNMX.FTZ R97, R4, R5, !PT ;  /* 0x0000000504617209 */ /* 0x002fe40007810000 */
[----:B--2---:R-:W-:Y:S02]  /*b510*/  FMNMX.FTZ R96, R0, R7, !PT ;  /* 0x0000000700607209 */ /* 0x004fe40007810000 */
[----:B---3--:R-:W-:Y:S02]  /*b520*/  FMNMX.FTZ R95, R2, R9, !PT ;  /* 0x00000009025f7209 */ /* 0x008fe40007810000 */
.L_x_838:
[C---:B------:R-:W-:Y:S01]  /*b530*/  FMUL.FTZ R0, R97.reuse, c[0x0][0x2d0] ;  /* 0x0000b40061007a20 */ /* 0x040fe20000410000 */
[----:B------:R-:W-:Y:S01]  /*b540*/  FSETP.NEU.FTZ.AND P0, PT, R97, -INF , PT ;  /* 0xff8000006100780b */ /* 0x000fe20003f1d000 */
[----:B------:R-:W-:Y:S01]  /*b550*/  WARPSYNC 0xffffffff ;  /* 0xffffffff00007948 */ /* 0x000fe20003800000 */
[----:B------:R-:W-:Y:S02]  /*b560*/  FSETP.NEU.FTZ.AND P1, PT, R96, -INF , PT ;  /* 0xff8000006000780b */ /* 0x000fe40003f3d000 */
[----:B------:R-:W-:Y:S02]  /*b570*/  FSEL R4, R0, RZ, P0 ;  /* 0x000000ff00047208 */ /* 0x000fe40000000000 */
[----:B----4-:R-:W-:Y:S03]  /*b580*/  FMNMX.FTZ R68, R3, R92, !PT ;  /* 0x0000005c03447209 */ /* 0x010fe60007810000 */
[--C-:B------:R-:W-:Y:S02]  /*b590*/  FFMA.FTZ R0, R17, c[0x0][0x2d0], -R4.reuse ;  /* 0x0000b40011007a23 */ /* 0x100fe40000010804 */
[--C-:B------:R-:W-:Y:S02]  /*b5a0*/  FFMA.FTZ R2, R21, c[0x0][0x2d0], -R4.reuse ;  /* 0x0000b40015027a23 */ /* 0x100fe40000010804 */
[----:B------:R1:W-:Y:S01]  /*b5b0*/  MUFU.EX2 R225, R0 ;  /* 0x0000000000e17308 */ /* 0x0003e20000000800 */
[--C-:B------:R-:W-:Y:S02]  /*b5c0*/  FFMA.FTZ R70, R165, c[0x0][0x2d0], -R4.reuse ;  /* 0x0000b400a5467a23 */ /* 0x100fe40000010804 */
[--C-:B------:R-:W-:Y:S02]  /*b5d0*/  FFMA.FTZ R165, R39, c[0x0][0x2d0], -R4.reuse ;  /* 0x0000b40027a57a23 */ /* 0x100fe40000010804 */
[--C-:B------:R-:W-:Y:S02]  /*b5e0*/  FFMA.FTZ R67, R164, c[0x0][0x2d0], -R4.reuse ;  /* 0x0000b400a4437a23 */ /* 0x100fe40000010804 */
[--C-:B------:R-:W-:Y:S02]  /*b5f0*/  FFMA.FTZ R164, R38, c[0x0][0x2d0], -R4.reuse ;  /* 0x0000b40026a47a23 */ /* 0x100fe40000010804 */
[--C-:B------:R-:W-:Y:S01]  /*b600*/  FFMA.FTZ R66, R163, c[0x0][0x2d0], -R4.reuse ;  /* 0x0000b400a3427a23 */ /* 0x100fe20000010804 */
[----:B------:R2:W3:Y:S01]  /*b610*/  MUFU.EX2 R234, R2 ;  /* 0x0000000200ea7308 */ /* 0x0004e20000000800 */
[--C-:B------:R-:W-:Y:S02]  /*b620*/  FFMA.FTZ R163, R37, c[0x0][0x2d0], -R4.reuse ;  /* 0x0000b40025a37a23 */ /* 0x100fe40000010804 */
[--C-:B------:R-:W-:Y:S02]  /*b630*/  FFMA.FTZ R48, R169, c[0x0][0x2d0], -R4.reuse ;  /* 0x0000b400a9307a23 */ /* 0x100fe40000010804 */
[--C-:B------:R-:W-:Y:S02]  /*b640*/  FFMA.FTZ R71, R168, c[0x0][0x2d0], -R4.reuse ;  /* 0x0000b400a8477a23 */ /* 0x100fe40000010804 */
[--C-:B------:R-:W-:Y:S02]  /*b650*/  FFMA.FTZ R92, R166, c[0x0][0x2d0], -R4.reuse ;  /* 0x0000b400a65c7a23 */ /* 0x100fe40000010804 */
[----:B------:R-:W-:Y:S01]  /*b660*/  FFMA.FTZ R168, R32, c[0x0][0x2d0], -R4 ;  /* 0x0000b40020a87a23 */ /* 0x000fe20000010804 */
[----:B------:R-:W-:Y:S01]  /*b670*/  MUFU.EX2 R250, R66 ;  /* 0x0000004200fa7308 */ /* 0x000fe20000000800 */
[----:B-1----:R-:W-:Y:S05]  /*b680*/  FMUL.FTZ R0, R96, c[0x0][0x2d0] ;  /* 0x0000b40060007a20 */ /* 0x002fea0000410000 */
[----:B------:R-:W-:Y:S04]  /*b690*/  FSEL R40, R0, RZ, P1 ;  /* 0x000000ff00287208 */ /* 0x000fe80000800000 */
[----:B------:R-:W-:Y:S01]  /*b6a0*/  MUFU.EX2 R249, R67 ;  /* 0x0000004300f97308 */ /* 0x000fe20000000800 */
[--C-:B------:R-:W-:Y:S02]  /*b6b0*/  FFMA.FTZ R0, R18, c[0x0][0x2d0], -R40.reuse ;  /* 0x0000b40012007a23 */ /* 0x100fe40000010828 */
[----:B------:R-:W-:Y:S02]  /*b6c0*/  FFMA.FTZ R5, R162, c[0x0][0x2d0], -R40 ;  /* 0x0000b400a2057a23 */ /* 0x000fe40000010828 */
[--C-:B------:R-:W-:Y:S05]  /*b6d0*/  FFMA.FTZ R162, R36, c[0x0][0x2d0], -R4.reuse ;  /* 0x0000b40024a27a23 */ /* 0x100fea0000010804 */
[----:B------:R1:W-:Y:S01]  /*b6e0*/  MUFU.EX2 R227, R0 ;  /* 0x0000000000e37308 */ /* 0x0003e20000000800 */
[--C-:B--2---:R-:W-:Y:S01]  /*b6f0*/  FFMA.FTZ R2, R161, c[0x0][0x2d0], -R4.reuse ;  /* 0x0000b400a1027a23 */ /* 0x104fe20000010804 */
[----:B------:R-:W-:Y:S01]  /*b700*/  LDSM.16.MT88.4 R36, [R193] ;  /* 0x00000000c124783b */ /* 0x000fe20000004200 */
[----:B------:R-:W-:Y:S02]  /*b710*/  FFMA.FTZ R161, R35, c[0x0][0x2d0], -R4 ;  /* 0x0000b40023a17a23 */ /* 0x000fe40000010804 */
[--C-:B------:R-:W-:Y:S02]  /*b720*/  FFMA.FTZ R59, R171, c[0x0][0x2d0], -R40.reuse ;  /* 0x0000b400ab3b7a23 */ /* 0x100fe40000010828 */
[--C-:B------:R-:W-:Y:S02]  /*b730*/  FFMA.FTZ R166, R50, c[0x0][0x2d0], -R40.reuse ;  /* 0x0000b40032a67a23 */ /* 0x100fe40000010828 */
[--C-:B------:R-:W-:Y:S01]  /*b740*/  FFMA.FTZ R65, R177, c[0x0][0x2d0], -R40.reuse ;  /* 0x0000b400b1417a23 */ /* 0x100fe20000010828 */
[----:B------:R2:W-:Y:S01]  /*b750*/  MUFU.EX2 R232, R2 ;  /* 0x0000000200e87308 */ /* 0x0005e20000000800 */
[--C-:B------:R-:W-:Y:S02]  /*b760*/  FFMA.FTZ R64, R176, c[0x0][0x2d0], -R40.reuse ;  /* 0x0000b400b0407a23 */ /* 0x100fe40000010828 */
[--C-:B------:R-:W-:Y:S02]  /*b770*/  FFMA.FTZ R63, R175, c[0x0][0x2d0], -R40.reuse ;  /* 0x0000b400af3f7a23 */ /* 0x100fe40000010828 */
[--C-:B------:R-:W-:Y:S02]  /*b780*/  FFMA.FTZ R62, R174, c[0x0][0x2d0], -R40.reuse ;  /* 0x0000b400ae3e7a23 */ /* 0x100fe40000010828 */
[--C-:B------:R-:W-:Y:S03]  /*b790*/  FFMA.FTZ R61, R172, c[0x0][0x2d0], -R40.reuse ;  /* 0x0000b400ac3d7a23 */ /* 0x100fe60000010828 */
[----:B------:R4:W-:Y:S01]  /*b7a0*/  MUFU.EX2 R241, R5 ;  /* 0x0000000500f17308 */ /* 0x0009e20000000800 */
[----:B-1----:R-:W-:Y:S09]  /*b7b0*/  FFMA.FTZ R0, R22, c[0x0][0x2d0], -R40 ;  /* 0x0000b40016007a23 */ /* 0x002ff20000010828 */
[----:B------:R1:W-:Y:S01]  /*b7c0*/  MUFU.EX2 R231, R0 ;  /* 0x0000000000e77308 */ /* 0x0003e20000000800 */
[----:B--2---:R-:W-:Y:S09]  /*b7d0*/  FMUL.FTZ R2, R95, c[0x0][0x2d0] ;  /* 0x0000b4005f027a20 */ /* 0x004ff20000410000 */
[----:B------:R-:W-:Y:S01]  /*b7e0*/  MUFU.EX2 R247, R59 ;  /* 0x0000003b00f77308 */ /* 0x000fe20000000800 */
[----:B----4-:R-:W-:Y:S09]  /*b7f0*/  FMUL.FTZ R5, R68, c[0x0][0x2d0] ;  /* 0x0000b40044057a20 */ /* 0x010ff20000410000 */
[----:B------:R-:W-:Y:S01]  /*b800*/  MUFU.EX2 R246, R62 ;  /* 0x0000003e00f67308 */ /* 0x000fe20000000800 */
[--C-:B-1----:R-:W-:Y:S02]  /*b810*/  FFMA.FTZ R0, R160, c[0x0][0x2d0], -R4.reuse ;  /* 0x0000b400a0007a23 */ /* 0x102fe40000010804 */
[----:B------:R-:W-:Y:S07]  /*b820*/  FFMA.FTZ R160, R34, c[0x0][0x2d0], -R4 ;  /* 0x0000b40022a07a23 */ /* 0x000fee0000010804 */
[----:B------:R1:W-:Y:S10]  /*b830*/  MUFU.EX2 R242, R0 ;  /* 0x0000000000f27308 */ /* 0x0003f40000000800 */
[----:B------:R-:W-:Y:S10]  /*b840*/  MUFU.EX2 R243, R92 ;  /* 0x0000005c00f37308 */ /* 0x000ff40000000800 */
[----:B------:R-:W-:Y:S01]  /*b850*/  MUFU.EX2 R244, R70 ;  /* 0x0000004600f47308 */ /* 0x000fe20000000800 */
[----:B-1----:R-:W-:Y:S02]  /*b860*/  FFMA.FTZ R0, R156, c[0x0][0x2d0], -R40 ;  /* 0x0000b4009c007a23 */ /* 0x002fe40000010828 */
[--C-:B------:R-:W-:Y:S07]  /*b870*/  FFMA.FTZ R156, R49, c[0x0][0x2d0], -R4.reuse ;  /* 0x0000b400319c7a23 */ /* 0x100fee0000010804 */
[----:B------:R1:W-:Y:S10]  /*b880*/  MUFU.EX2 R235, R0 ;  /* 0x0000000000eb7308 */ /* 0x0003f40000000800 */
[----:B------:R-:W-:Y:S10]  /*b890*/  MUFU.EX2 R165, R165 ;  /* 0x000000a500a57308 */ /* 0x000ff40000000800 */
[----:B------:R-:W-:Y:S01]  /*b8a0*/  MUFU.EX2 R172, R164 ;  /* 0x000000a400ac7308 */ /* 0x000fe20000000800 */
[----:B-1----:R-:W-:Y:S02]  /*b8b0*/  FSEL R0, R97, RZ, P0 ;  /* 0x000000ff61007208 */ /* 0x002fe40000000000 */
[----:B------:R-:W-:Y:S03]  /*b8c0*/  FSETP.NEU.FTZ.AND P0, PT, R95, -INF , PT ;  /* 0xff8000005f00780b */ /* 0x000fe60003f1d000 */
[----:B------:R-:W-:Y:S04]  /*b8d0*/  FADD.FTZ R0, -R0, R93 ;  /* 0x0000005d00007221 */ /* 0x000fe80000010100 */
[----:B------:R-:W-:Y:S01]  /*b8e0*/  MUFU.EX2 R174, R163 ;  /* 0x000000a300ae7308 */ /* 0x000fe20000000800 */
[----:B------:R-:W-:Y:S01]  /*b8f0*/  FSEL R56, R2, RZ, P0 ;  /* 0x000000ff02387208 */ /* 0x000fe20000000000 */
[----:B------:R-:W-:Y:S02]  /*b900*/  FFMA.FTZ R93, R167, c[0x0][0x2d0], -R4 ;  /* 0x0000b400a75d7a23 */ /* 0x000fe40000010804 */
[----:B------:R-:W-:Y:S02]  /*b910*/  FMUL.FTZ R0, R0, c[0x0][0x2d0] ;  /* 0x0000b40000007a20 */ /* 0x000fe40000410000 */
[----:B------:R-:W-:Y:S02]  /*b920*/  FFMA.FTZ R2, R12, c[0x0][0x2d0], -R56 ;  /* 0x0000b4000c027a23 */ /* 0x000fe40000010838 */
[----:B------:R-:W-:Y:S02]  /*b930*/  FFMA.FTZ R167, R33, c[0x0][0x2d0], -R4 ;  /* 0x0000b40021a77a23 */ /* 0x000fe40000010804 */
[----:B------:R1:W-:Y:S01]  /*b940*/  MUFU.EX2 R226, R2 ;  /* 0x0000000200e27308 */ /* 0x0003e20000000800 */
[--C-:B------:R-:W-:Y:S02]  /*b950*/  FFMA.FTZ R58, R181, c[0x0][0x2d0], -R56.reuse ;  /* 0x0000b400b53a7a23 */ /* 0x100fe40000010838 */
[--C-:B------:R-:W-:Y:S07]  /*b960*/  FFMA.FTZ R57, R180, c[0x0][0x2d0], -R56.reuse ;  /* 0x0000b400b4397a23 */ /* 0x100fee0000010838 */
[----:B------:R-:W2:Y:S10]  /*b970*/  MUFU.EX2 R60, R0 ;  /* 0x00000000003c7308 */ /* 0x000eb40000000800 */
[----:B------:R-:W-:Y:S01]  /*b980*/  MUFU.EX2 R180, R160 ;  /* 0x000000a000b47308 */ /* 0x000fe20000000800 */
[--C-:B-1----:R-:W-:Y:S02]  /*b990*/  FFMA.FTZ R2, R20, c[0x0][0x2d0], -R56.reuse ;  /* 0x0000b40014027a23 */ /* 0x102fe40000010838 */
[----:B------:R-:W1:Y:S07]  /*b9a0*/  LDSM.16.MT88.4 R20, [R189] ;  /* 0x00000000bd14783b */ /* 0x000e6e0000004200 */
[----:B------:R4:W5:Y:S10]  /*b9b0*/  MUFU.EX2 R230, R2 ;  /* 0x0000000200e67308 */ /* 0x0009740000000800 */
[----:B------:R-:W-:Y:S01]  /*b9c0*/  MUFU.EX2 R160, R168 ;  /* 0x000000a800a07308 */ /* 0x000fe20000000800 */
[--C-:B----4-:R-:W-:Y:S09]  /*b9d0*/  FFMA.FTZ R2, R19, c[0x0][0x2d0], -R56.reuse ;  /* 0x0000b40013027a23 */ /* 0x110ff20000010838 */
[----:B------:R4:W-:Y:S02]  /*b9e0*/  MUFU.EX2 R233, R2 ;  /* 0x0000000200e97308 */ /* 0x0009e40000000800 */
[----:B----4-:R-:W-:Y:S01]  /*b9f0*/  FFMA.FTZ R2, R16, c[0x0][0x2d0], -R56 ;  /* 0x0000b40010027a23 */ /* 0x010fe20000010838 */
[----:B---3--:R-:W-:Y:S01]  /*ba00*/  F2FP.PACK_AB R72, R234, R225 ;  /* 0x000000e1ea48723e */ /* 0x008fe200000000ff */
[----:B--2---:R-:W-:Y:S01]  /*ba10*/  FMUL.FTZ R4, R60, R100 ;  /* 0x000000643c047220 */ /* 0x004fe20000410000 */
[----:B------:R-:W-:Y:S05]  /*ba20*/  F2FP.PACK_AB R73, R231, R227 ;  /* 0x000000e3e749723e */ /* 0x000fea00000000ff */
[----:B------:R2:W3:Y:S01]  /*ba30*/  MUFU.EX2 R252, R2 ;  /* 0x0000000200fc7308 */ /* 0x0004e20000000800 */
[----:B------:R-:W-:Y:S01]  /*ba40*/  F2FP.PACK_AB R74, R242, R232 ;  /* 0x000000e8f24a723e */ /* 0x000fe200000000ff */
[C---:B------:R-:W-:Y:S01]  /*ba50*/  FMUL.FTZ R16, R60.reuse, R112 ;  /* 0x000000703c107220 */ /* 0x040fe20000410000 */
[----:B------:R-:W-:Y:S01]  /*ba60*/  F2FP.PACK_AB R75, R241, R235 ;  /* 0x000000ebf14b723e */ /* 0x000fe200000000ff */
[----:B------:R-:W-:Y:S01]  /*ba70*/  FMUL.FTZ R17, R60, R113 ;  /* 0x000000713c117220 */ /* 0x000fe20000410000 */
[----:B-----5:R-:W-:Y:S01]  /*ba80*/  F2FP.PACK_AB R76, R230, R226 ;  /* 0x000000e2e64c723e */ /* 0x020fe200000000ff */
[--C-:B------:R-:W-:Y:S02]  /*ba90*/  FFMA.FTZ R113, R54, c[0x0][0x2d0], -R40.reuse ;  /* 0x0000b40036717a23 */ /* 0x100fe40000010828 */
[----:B------:R-:W-:Y:S02]  /*baa0*/  FFMA.FTZ R112, R55, c[0x0][0x2d0], -R40 ;  /* 0x0000b40037707a23 */ /* 0x000fe40000010828 */
[C---:B------:R-:W-:Y:S01]  /*bab0*/  FMUL.FTZ R32, R60.reuse, R120 ;  /* 0x000000783c207220 */ /* 0x040fe20000410000 */
[----:B------:R-:W-:Y:S01]  /*bac0*/  MUFU.EX2 R164, R113 ;  /* 0x0000007100a47308 */ /* 0x000fe20000000800 */
[C---:B------:R-:W-:Y:S02]  /*bad0*/  FMUL.FTZ R33, R60.reuse, R121 ;  /* 0x000000793c217220 */ /* 0x040fe40000410000 */
[----:B------:R-:W-:Y:S02]  /*bae0*/  FFMA.FTZ R100, R81, c[0x0][0x2d0], -R56 ;  /* 0x0000b40051647a23 */ /* 0x000fe40000010838 */
[----:B------:R-:W-:Y:S01]  /*baf0*/  FMUL.FTZ R49, R60, R137 ;  /* 0x000000893c317220 */ /* 0x000fe20000410000 */
[----:B------:R-:W-:Y:S04]  /*bb00*/  MOV R137, R242 ;  /* 0x000000f200897202 */ /* 0x000fe80000000f00 */
[----:B------:R-:W-:Y:S01]  /*bb10*/  MUFU.EX2 R171, R112 ;  /* 0x0000007000ab7308 */ /* 0x000fe20000000800 */
[----:B--2---:R-:W-:Y:S02]  /*bb20*/  FSEL R2, R96, RZ, P1 ;  /* 0x000000ff60027208 */ /* 0x004fe40000800000 */
[----:B---3--:R-:W-:Y:S03]  /*bb30*/  F2FP.PACK_AB R78, R252, R233 ;  /* 0x000000e9fc4e723e */ /* 0x008fe600000000ff */
[----:B------:R-:W-:Y:S01]  /*bb40*/  FADD.FTZ R0, -R2, R94 ;  /* 0x0000005e02007221 */ /* 0x000fe20000010100 */
[----:B------:R-:W-:Y:S03]  /*bb50*/  FSEL R2, R95, RZ, P0 ;  /* 0x000000ff5f027208 */ /* 0x000fe60000000000 */
[----:B------:R2:W-:Y:S01]  /*bb60*/  MUFU.EX2 R242, R61 ;  /* 0x0000003d00f27308 */ /* 0x0005e20000000800 */
[----:B------:R-:W-:Y:S01]  /*bb70*/  FSETP.NEU.FTZ.AND P0, PT, R68, -INF , PT ;  /* 0xff8000004400780b */ /* 0x000fe20003f1d000 */
[----:B------:R-:W-:Y:S03]  /*bb80*/  FMUL.FTZ R0, R0, c[0x0][0x2d0] ;  /* 0x0000b40000007a20 */ /* 0x000fe60000410000 */
[----:B------:R-:W-:Y:S05]  /*bb90*/  FSEL R69, R5, RZ, P0 ;  /* 0x000000ff05457208 */ /* 0x000fea0000000000 */
[----:B------:R3:W4:Y:S01]  /*bba0*/  MUFU.EX2 R3, R0 ;  /* 0x0000000000037308 */ /* 0x0007220000000800 */
        /* <DEDUP_REMOVED lines=8> */
[--C-:B--2---:R-:W-:Y:S02]  /*bc30*/  FFMA.FTZ R61, R159, c[0x0][0x2d0], -R69.reuse ;  /* 0x0000b4009f3d7a23 */ /* 0x104fe40000010845 */
[----:B---3--:R-:W-:Y:S02]  /*bc40*/  FADD.FTZ R0, -R2, R98 ;  /* 0x0000006202007221 */ /* 0x008fe40000010100 */
[C---:B----4-:R-:W-:Y:S02]  /*bc50*/  FMUL.FTZ R6, R3.reuse, R102 ;  /* 0x0000006603067220 */ /* 0x050fe40000410000 */
[----:B------:R-:W-:Y:S02]  /*bc60*/  FMUL.FTZ R0, R0, c[0x0][0x2d0] ;  /* 0x0000b40000007a20 */ /* 0x000fe40000410000 */
[C---:B------:R-:W-:Y:S02]  /*bc70*/  FMUL.FTZ R7, R3.reuse, R103 ;  /* 0x0000006703077220 */ /* 0x040fe40000410000 */
[----:B------:R2:W3:Y:S01]  /*bc80*/  MUFU.EX2 R2, R0 ;  /* 0x0000000000027308 */ /* 0x0004e20000000800 */
[----:B------:R-:W-:Y:S02]  /*bc90*/  FMUL.FTZ R18, R3, R114 ;  /* 0x0000007203127220 */ /* 0x000fe40000410000 */
[--C-:B-----5:R-:W-:Y:S02]  /*bca0*/  FFMA.FTZ R5, R15, c[0x0][0x2d0], -R69.reuse ;  /* 0x0000b4000f057a23 */ /* 0x120fe40000010845 */
[C---:B------:R-:W-:Y:S02]  /*bcb0*/  FMUL.FTZ R19, R3.reuse, R115 ;  /* 0x0000007303137220 */ /* 0x040fe40000410000 */
[C---:B------:R-:W-:Y:S02]  /*bcc0*/  FMUL.FTZ R34, R3.reuse, R122 ;  /* 0x0000007a03227220 */ /* 0x040fe40000410000 */
[----:B------:R-:W-:Y:S01]  /*bcd0*/  FMUL.FTZ R35, R3, R123 ;  /* 0x0000007b03237220 */ /* 0x000fe20000410000 */
[----:B------:R4:W-:Y:S01]  /*bce0*/  MUFU.EX2 R245, R5 ;  /* 0x0000000500f57308 */ /* 0x0009e20000000800 */
[----:B------:R-:W-:Y:S02]  /*bcf0*/  FFMA.FTZ R122, R51, c[0x0][0x2d0], -R40 ;  /* 0x0000b400337a7a23 */ /* 0x000fe40000010828 */
[--C-:B------:R-:W-:Y:S02]  /*bd00*/  FFMA.FTZ R103, R80, c[0x0][0x2d0], -R56.reuse ;  /* 0x0000b40050677a23 */ /* 0x100fe40000010838 */
[--C-:B------:R-:W-:Y:S02]  /*bd10*/  FFMA.FTZ R102, R183, c[0x0][0x2d0], -R56.reuse ;  /* 0x0000b400b7667a23 */ /* 0x100fe40000010838 */
[--C-:B------:R-:W-:Y:S02]  /*bd20*/  FFMA.FTZ R123, R187, c[0x0][0x2d0], -R56.reuse ;  /* 0x0000b400bb7b7a23 */ /* 0x100fe40000010838 */
[C---:B------:R-:W-:Y:S01]  /*bd30*/  FMUL.FTZ R50, R3.reuse, R138 ;  /* 0x0000008a03327220 */ /* 0x040fe20000410000 */
[----:B------:R-:W-:Y:S01]  /*bd40*/  MUFU.EX2 R159, R122 ;  /* 0x0000007a009f7308 */ /* 0x000fe20000000800 */
[----:B------:R-:W5:Y:S01]  /*bd50*/  LDL.LU R138, [R1] ;  /* 0x00000000018a7983 */ /* 0x000f620000300800 */
[----:B------:R-:W-:Y:S02]  /*bd60*/  FMUL.FTZ R51, R3, R139 ;  /* 0x0000008b03337220 */ /* 0x000fe40000410000 */
[--C-:B--2---:R-:W-:Y:S02]  /*bd70*/  FFMA.FTZ R0, R13, c[0x0][0x2d0], -R69.reuse ;  /* 0x0000b4000d007a23 */ /* 0x104fe40000010845 */
[C---:B---3--:R-:W-:Y:S02]  /*bd80*/  FMUL.FTZ R8, R2.reuse, R104 ;  /* 0x0000006802087220 */ /* 0x048fe40000410000 */
[C---:B------:R-:W-:Y:S02]  /*bd90*/  FMUL.FTZ R9, R2.reuse, R105 ;  /* 0x0000006902097220 */ /* 0x040fe40000410000 */
[----:B------:R2:W3:Y:S01]  /*bda0*/  MUFU.EX2 R229, R0 ;  /* 0x0000000000e57308 */ /* 0x0004e20000000800 */
[C---:B------:R-:W-:Y:S02]  /*bdb0*/  FMUL.FTZ R12, R2.reuse, R108 ;  /* 0x0000006c020c7220 */ /* 0x040fe40000410000 */
[----:B------:R-:W-:Y:S02]  /*bdc0*/  FMUL.FTZ R13, R2, R109 ;  /* 0x0000006d020d7220 */ /* 0x000fe40000410000 */
[----:B----4-:R-:W-:Y:S02]  /*bdd0*/  FMUL.FTZ R5, R60, R101 ;  /* 0x000000653c057220 */ /* 0x010fe40000410000 */
[C---:B------:R-:W-:Y:S02]  /*bde0*/  FMUL.FTZ R24, R2.reuse, R88 ;  /* 0x0000005802187220 */ /* 0x040fe40000410000 */
[----:B------:R-:W-:Y:S01]  /*bdf0*/  FMUL.FTZ R25, R2, R89 ;  /* 0x0000005902197220 */ /* 0x000fe20000410000 */
[----:B------:R4:W-:Y:S01]  /*be00*/  MUFU.EX2 R187, R61 ;  /* 0x0000003d00bb7308 */ /* 0x0009e20000000800 */
[----:B------:R-:W-:Y:S01]  /*be10*/  FFMA.FTZ R101, R182, c[0x0][0x2d0], -R56 ;  /* 0x0000b400b6657a23 */ /* 0x000fe20000010838 */
[-C--:B-1----:R-:W-:Y:S05]  /*be20*/  HMMA.16816.F32 R4, R72, R20.reuse, R4 ;  /* 0x000000144804723c */ /* 0x082fea0000001804 */
[C---:B------:R-:W-:Y:S02]  /*be30*/  FMUL.FTZ R29, R2.reuse, R117 ;  /* 0x00000075021d7220 */ /* 0x040fe40000410000 */
[--C-:B------:R-:W-:Y:S01]  /*be40*/  FFMA.FTZ R117, R53, c[0x0][0x2d0], -R40.reuse ;  /* 0x0000b40035757a23 */ /* 0x100fe20000010828 */
[----:B------:R1:W-:Y:S01]  /*be50*/  MUFU.EX2 R183, R71 ;  /* 0x0000004700b77308 */ /* 0x0003e20000000800 */
[C---:B------:R-:W-:Y:S03]  /*be60*/  FMUL.FTZ R28, R2.reuse, R116 ;  /* 0x00000074021c7220 */ /* 0x040fe60000410000 */
[--C-:B--2---:R-:W-:Y:S01]  /*be70*/  FFMA.FTZ R0, R11, c[0x0][0x2d0], -R69.reuse ;  /* 0x0000b4000b007a23 */ /* 0x104fe20000010845 */
[----:B---3--:R-:W-:Y:S01]  /*be80*/  F2FP.PACK_AB R77, R229, R228 ;  /* 0x000000e4e54d723e */ /* 0x008fe200000000ff */
[----:B------:R-:W-:Y:S02]  /*be90*/  FMUL.FTZ R41, R2, R129 ;  /* 0x0000008102297220 */ /* 0x000fe40000410000 */
[--C-:B------:R-:W-:Y:S02]  /*bea0*/  FFMA.FTZ R108, R173, c[0x0][0x2d0], -R40.reuse ;  /* 0x0000b400ad6c7a23 */ /* 0x100fe40000010828 */
[----:B------:R2:W3:Y:S01]  /*beb0*/  MUFU.EX2 R239, R0 ;  /* 0x0000000000ef7308 */ /* 0x0004e20000000800 */
[----:B------:R-:W-:Y:S02]  /*bec0*/  FFMA.FTZ R109, R178, c[0x0][0x2d0], -R40 ;  /* 0x0000b400b26d7a23 */ /* 0x000fe40000010828 */
[--C-:B------:R-:W-:Y:S02]  /*bed0*/  FFMA.FTZ R114, R214, c[0x0][0x2d0], -R69.reuse ;  /* 0x0000b400d6727a23 */ /* 0x100fe40000010845 */
[--C-:B------:R-:W-:Y:S02]  /*bee0*/  FFMA.FTZ R115, R223, c[0x0][0x2d0], -R69.reuse ;  /* 0x0000b400df737a23 */ /* 0x100fe40000010845 */
[----:B----4-:R-:W-:Y:S02]  /*bef0*/  FMUL.FTZ R61, R2, R153 ;  /* 0x00000099023d7220 */ /* 0x010fe40000410000 */
[----:B------:R-:W-:Y:S01]  /*bf00*/  FMUL.FTZ R67, R3, R151 ;  /* 0x0000009703437220 */ /* 0x000fe20000410000 */
[----:B------:R4:W-:Y:S01]  /*bf10*/  MUFU.EX2 R129, R48 ;  /* 0x0000003000817308 */ /* 0x0009e20000000800 */
[--C-:B------:R-:W-:Y:S02]  /*bf20*/  FFMA.FTZ R105, R44, c[0x0][0x2d0], -R56.reuse ;  /* 0x0000b4002c697a23 */ /* 0x100fe40000010838 */
[C---:B------:R-:W-:Y:S02]  /*bf30*/  FMUL.FTZ R44, R2.reuse, R132 ;  /* 0x00000084022c7220 */ /* 0x040fe40000410000 */
[--C-:B------:R-:W-:Y:S02]  /*bf40*/  FFMA.FTZ R104, R45, c[0x0][0x2d0], -R56.reuse ;  /* 0x0000b4002d687a23 */ /* 0x100fe40000010838 */
[----:B------:R-:W-:Y:S02]  /*bf50*/  FMUL.FTZ R45, R2, R133 ;  /* 0x00000085022d7220 */ /* 0x000fe40000410000 */
[--C-:B------:R-:W-:Y:S01]  /*bf60*/  FFMA.FTZ R98, R208, c[0x0][0x2d0], -R56.reuse ;  /* 0x0000b400d0627a23 */ /* 0x100fe20000010838 */
[----:B------:R-:W-:Y:S01]  /*bf70*/  MUFU.EX2 R133, R100 ;  /* 0x0000006400857308 */ /* 0x000fe20000000800 */
[--C-:B-1----:R-:W-:Y:S02]  /*bf80*/  FFMA.FTZ R71, R218, c[0x0][0x2d0], -R69.reuse ;  /* 0x0000b400da477a23 */ /* 0x102fe40000010845 */
[----:B------:R-:W-:Y:S01]  /*bf90*/  FFMA.FTZ R116, R222, c[0x0][0x2d0], -R69 ;  /* 0x0000b400de747a23 */ /* 0x000fe20000010845 */
[----:B--2---:R-:W-:Y:S02]  /*bfa0*/  FSEL R0, R68, RZ, P0 ;  /* 0x000000ff44007208 */ /* 0x004fe40000000000 */
[----:B---3--:R-:W-:Y:S03]  /*bfb0*/  F2FP.PACK_AB R79, R245, R239 ;  /* 0x000000eff54f723e */ /* 0x008fe600000000ff */
[----:B------:R-:W-:Y:S01]  /*bfc0*/  FADD.FTZ R0, -R0, R99 ;  /* 0x0000006300007221 */ /* 0x000fe20000010100 */
[----:B------:R1:W-:Y:S01]  /*bfd0*/  MUFU.EX2 R208, R66 ;  /* 0x0000004200d07308 */ /* 0x0003e20000000800 */
[----:B------:R-:W-:Y:S02]  /*bfe0*/  FFMA.FTZ R99, R209, c[0x0][0x2d0], -R56 ;  /* 0x0000b400d1637a23 */ /* 0x000fe40000010838 */
[----:B------:R-:W-:Y:S02]  /*bff0*/  FMUL.FTZ R0, R0, c[0x0][0x2d0] ;  /* 0x0000b40000007a20 */ /* 0x000fe40000410000 */
[----:B----4-:R-:W-:Y:S01]  /*c000*/  FMUL.FTZ R48, R60, R136 ;  /* 0x000000883c307220 */ /* 0x010fe20000410000 */
[----:B------:R-:W-:Y:S04]  /*c010*/  MOV R136, R241 ;  /* 0x000000f100887202 */ /* 0x000fe80000000f00 */
[----:B------:R-:W2:Y:S10]  /*c020*/  MUFU.EX2 R0, R0 ;  /* 0x0000000000007308 */ /* 0x000eb40000000800 */
[----:B------:R-:W-:Y:S01]  /*c030*/  MUFU.EX2 R173, R99 ;  /* 0x0000006300ad7308 */ /* 0x000fe20000000800 */
[C---:B-1----:R-:W-:Y:S09]  /*c040*/  FMUL.FTZ R66, R3.reuse, R150 ;  /* 0x0000009603427220 */ /* 0x042ff20000410000 */
[----:B------:R-:W-:Y:S01]  /*c050*/  MUFU.EX2 R99, R123 ;  /* 0x0000007b00637308 */ /* 0x000fe20000000800 */
[C---:B--2---:R-:W-:Y:S02]  /*c060*/  FMUL.FTZ R10, R0.reuse, R106 ;  /* 0x0000006a000a7220 */ /* 0x044fe40000410000 */
[C---:B------:R-:W-:Y:S02]  /*c070*/  FMUL.FTZ R11, R0.reuse, R107 ;  /* 0x0000006b000b7220 */ /* 0x040fe40000410000 */
[C---:B------:R-:W-:Y:S02]  /*c080*/  FMUL.FTZ R26, R0.reuse, R90 ;  /* 0x0000005a001a7220 */ /* 0x040fe40000410000 */
[C---:B------:R-:W-:Y:S03]  /*c090*/  FMUL.FTZ R27, R0.reuse, R91 ;  /* 0x0000005b001b7220 */ /* 0x040fe60000410000 */
[----:B------:R-:W-:Y:S01]  /*c0a0*/  MUFU.EX2 R209, R156 ;  /* 0x0000009c00d17308 */ /* 0x000fe20000000800 */
[----:B------:R-:W-:Y:S01]  /*c0b0*/  LDSM.16.MT88.4 R88, [R193+0x800] ;  /* 0x00080000c158783b */ /* 0x000fe20000004200 */
[C---:B------:R-:W-:Y:S04]  /*c0c0*/  HMMA.16816.F32 R8, R76.reuse, R20, R8 ;  /* 0x000000144c08723c */ /* 0x040fe80000001808 */
[C---:B------:R-:W-:Y:S02]  /*c0d0*/  FMUL.FTZ R14, R0.reuse, R110 ;  /* 0x0000006e000e7220 */ /* 0x040fe40000410000 */
[----:B------:R-:W-:Y:S02]  /*c0e0*/  FMUL.FTZ R15, R0, R111 ;  /* 0x0000006f000f7220 */ /* 0x000fe40000410000 */
[C---:B------:R-:W-:Y:S01]  /*c0f0*/  FMUL.FTZ R20, R60.reuse, R84 ;  /* 0x000000543c147220 */ /* 0x040fe20000410000 */
[----:B------:R-:W-:Y:S03]  /*c100*/  MUFU.EX2 R181, R108 ;  /* 0x0000006c00b57308 */ /* 0x000fe60000000800 */
[----:B------:R-:W-:Y:S01]  /*c110*/  FMUL.FTZ R21, R60, R85 ;  /* 0x000000553c157220 */ /* 0x000fe20000410000 */
[-C--:B------:R-:W-:Y:S03]  /*c120*/  HMMA.16816.F32 R12, R76, R22.reuse, R12 ;  /* 0x000000164c0c723c */ /* 0x080fe6000000180c */
[----:B------:R-:W-:Y:S02]  /*c130*/  FMUL.FTZ R30, R0, R118 ;  /* 0x00000076001e7220 */ /* 0x000fe40000410000 */
[--C-:B------:R-:W-:Y:S01]  /*c140*/  FFMA.FTZ R118, R52, c[0x0][0x2d0], -R40.reuse ;  /* 0x0000b40034767a23 */ /* 0x100fe20000010828 */
[----:B------:R-:W-:Y:S01]  /*c150*/  MUFU.EX2 R169, R104 ;  /* 0x0000006800a97308 */ /* 0x000fe20000000800 */
[----:B------:R-:W1:Y:S01]  /*c160*/  LDSM.16.MT88.4 R52, [R190] ;  /* 0x00000000be34783b */ /* 0x000e620000004200 */
[C---:B------:R-:W-:Y:S04]  /*c170*/  HMMA.16816.F32 R16, R72.reuse, R22, R16 ;  /* 0x000000164810723c */ /* 0x040fe80000001810 */
[----:B------:R-:W-:Y:S02]  /*c180*/  FMUL.FTZ R31, R0, R119 ;  /* 0x00000077001f7220 */ /* 0x000fe40000410000 */
[--C-:B------:R-:W-:Y:S02]  /*c190*/  FFMA.FTZ R106, R170, c[0x0][0x2d0], -R40.reuse ;  /* 0x0000b400aa6a7a23 */ /* 0x100fe40000010828 */
[C---:B------:R-:W-:Y:S01]  /*c1a0*/  FMUL.FTZ R22, R3.reuse, R86 ;  /* 0x0000005603167220 */ /* 0x040fe20000410000 */
[----:B------:R-:W-:Y:S03]  /*c1b0*/  MUFU.EX2 R170, R101 ;  /* 0x0000006500aa7308 */ /* 0x000fe60000000800 */
[----:B------:R-:W-:Y:S02]  /*c1c0*/  FMUL.FTZ R23, R3, R87 ;  /* 0x0000005703177220 */ /* 0x000fe40000410000 */
[----:B------:R-:W-:Y:S01]  /*c1d0*/  LDSM.16.MT88.4 R84, [R189+0x800] ;  /* 0x00080000bd54783b */ /* 0x000fe20000004200 */
[C---:B------:R-:W-:Y:S02]  /*c1e0*/  FMUL.FTZ R59, R0.reuse, R147 ;  /* 0x00000093003b7220 */ /* 0x040fe40000410000 */
[----:B------:R-:W-:Y:S02]  /*c1f0*/  FMUL.FTZ R62, R0, R154 ;  /* 0x0000009a003e7220 */ /* 0x000fe40000410000 */
[-C--:B------:R-:W-:Y:S01]  /*c200*/  HMMA.16816.F32 R20, R72, R36.reuse, R20 ;  /* 0x000000244814723c */ /* 0x080fe20000001814 */
[----:B------:R-:W-:Y:S02]  /*c210*/  MUFU.EX2 R147, R102 ;  /* 0x0000006600937308 */ /* 0x000fe40000000800 */
[----:B------:R-:W-:Y:S02]  /*c220*/  FFMA.FTZ R110, R179, c[0x0][0x2d0], -R40 ;  /* 0x0000b400b36e7a23 */ /* 0x000fe40000010828 */
[----:B------:R-:W-:Y:S02]  /*c230*/  FMUL.FTZ R40, R2, R128 ;  /* 0x0000008002287220 */ /* 0x000fe40000410000 */
[C---:B------:R-:W-:Y:S01]  /*c240*/  FMUL.FTZ R42, R0.reuse, R130 ;  /* 0x00000082002a7220 */ /* 0x040fe20000410000 */
[C---:B------:R-:W-:Y:S03]  /*c250*/  HMMA.16816.F32 R24, R76.reuse, R36, R24 ;  /* 0x000000244c18723c */ /* 0x040fe60000001818 */
[----:B------:R-:W-:Y:S01]  /*c260*/  MUFU.EX2 R179, R161 ;  /* 0x000000a100b37308 */ /* 0x000fe20000000800 */
[C---:B------:R-:W-:Y:S02]  /*c270*/  FMUL.FTZ R43, R0.reuse, R131 ;  /* 0x00000083002b7220 */ /* 0x040fe40000410000 */
[----:B------:R-:W-:Y:S02]  /*c280*/  FMUL.FTZ R46, R0, R134 ;  /* 0x00000086002e7220 */ /* 0x000fe40000410000 */
[-C--:B------:R-:W-:Y:S04]  /*c290*/  HMMA.16816.F32 R28, R76, R38.reuse, R28 ;  /* 0x000000264c1c723c */ /* 0x080fe8000000181c */
[C---:B------:R-:W-:Y:S01]  /*c2a0*/  FMUL.FTZ R36, R60.reuse, R124 ;  /* 0x0000007c3c247220 */ /* 0x040fe20000410000 */
[----:B------:R2:W3:Y:S01]  /*c2b0*/  MUFU.EX2 R161, R167 ;  /* 0x000000a700a17308 */ /* 0x0004e20000000800 */
[----:B------:R-:W-:Y:S02]  /*c2c0*/  FMUL.FTZ R37, R60, R125 ;  /* 0x0000007d3c257220 */ /* 0x000fe40000410000 */
[C---:B------:R-:W-:Y:S04]  /*c2d0*/  HMMA.16816.F32 R32, R72.reuse, R38, R32 ;  /* 0x000000264820723c */ /* 0x040fe80000001820 */
[----:B------:R-:W-:Y:S02]  /*c2e0*/  FMUL.FTZ R47, R0, R135 ;  /* 0x00000087002f7220 */ /* 0x000fe40000410000 */
[--C-:B------:R-:W-:Y:S01]  /*c2f0*/  FFMA.FTZ R124, R186, c[0x0][0x2d0], -R56.reuse ;  /* 0x0000b400ba7c7a23 */ /* 0x100fe20000010838 */
[----:B------:R4:W-:Y:S01]  /*c300*/  MUFU.EX2 R134, R57 ;  /* 0x0000003900867308 */ /* 0x0009e20000000800 */
[C---:B------:R-:W-:Y:S04]  /*c310*/  FMUL.FTZ R38, R3.reuse, R126 ;  /* 0x0000007e03267220 */ /* 0x040fe80000410000 */
[----:B------:R-:W-:Y:S02]  /*c320*/  FMUL.FTZ R39, R3, R127 ;  /* 0x0000007f03277220 */ /* 0x000fe40000410000 */
[--C-:B------:R-:W-:Y:S02]  /*c330*/  FFMA.FTZ R126, R184, c[0x0][0x2d0], -R56.reuse ;  /* 0x0000b400b87e7a23 */ /* 0x100fe40000010838 */
[--C-:B------:R-:W-:Y:S01]  /*c340*/  FFMA.FTZ R125, R185, c[0x0][0x2d0], -R56.reuse ;  /* 0x0000b400b97d7a23 */ /* 0x100fe20000010838 */
[----:B------:R4:W4:Y:S01]  /*c350*/  MUFU.EX2 R127, R58 ;  /* 0x0000003a007f7308 */ /* 0x0009220000000800 */
[----:B------:R-:W-:Y:S01]  /*c360*/  FFMA.FTZ R107, R60, R238, R225 ;  /* 0x000000ee3c6b7223 */ /* 0x000fe200000100e1 */
[-C--:B-1----:R-:W-:Y:S01]  /*c370*/  HMMA.16816.F32 R36, R72, R52.reuse, R36 ;  /* 0x000000344824723c */ /* 0x082fe20000001824 */
[----:B--2---:R-:W2:Y:S02]  /*c380*/  LDL R167, [R1+0xc] ;  /* 0x00000c0001a77983 */ /* 0x004ea40000100800 */
[----:B---3--:R-:W-:Y:S01]  /*c390*/  F2FP.PACK_AB R150, R160, R161 ;  /* 0x000000a1a096723e */ /* 0x008fe200000000ff */
[--C-:B------:R-:W-:Y:S02]  /*c3a0*/  FFMA.FTZ R111, R215, c[0x0][0x2d0], -R69.reuse ;  /* 0x0000b400d76f7a23 */ /* 0x100fe40000010845 */
[--C-:B------:R-:W-:Y:S02]  /*c3b0*/  FFMA.FTZ R119, R221, c[0x0][0x2d0], -R69.reuse ;  /* 0x0000b400dd777a23 */ /* 0x100fe40000010845 */
[C---:B------:R-:W-:Y:S01]  /*c3c0*/  HMMA.16816.F32 R40, R76.reuse, R52, R40 ;  /* 0x000000344c28723c */ /* 0x040fe20000001828 */
[----:B------:R1:W-:Y:S03]  /*c3d0*/  MUFU.EX2 R128, R65 ;  /* 0x0000004100807308 */ /* 0x0003e60000000800 */
[----:B----4-:R-:W-:Y:S03]  /*c3e0*/  FMUL.FTZ R57, R2, R145 ;  /* 0x0000009102397220 */ /* 0x010fe60000410000 */
[--C-:B------:R-:W-:Y:S01]  /*c3f0*/  FFMA.FTZ R52, R82, c[0x0][0x2d0], -R56.reuse ;  /* 0x0000b40052347a23 */ /* 0x100fe20000010838 */
[-C--:B------:R-:W-:Y:S03]  /*c400*/  HMMA.16816.F32 R44, R76, R54.reuse, R44 ;  /* 0x000000364c2c723c */ /* 0x080fe6000000182c */
[----:B------:R3:W-:Y:S01]  /*c410*/  MUFU.EX2 R241, R52 ;  /* 0x0000003400f17308 */ /* 0x0007e20000000800 */
[----:B------:R-:W-:Y:S02]  /*c420*/  FFMA.FTZ R53, R83, c[0x0][0x2d0], -R56 ;  /* 0x0000b40053357a23 */ /* 0x000fe40000010838 */
[----:B------:R-:W4:Y:S01]  /*c430*/  LDSM.16.MT88.4 R80, [R192] ;  /* 0x00000000c050783b */ /* 0x000f220000004200 */
[--C-:B------:R-:W-:Y:S01]  /*c440*/  FFMA.FTZ R56, R157, c[0x0][0x2d0], -R69.reuse ;  /* 0x0000b4009d387a23 */ /* 0x100fe20000010845 */
[C---:B------:R-:W-:Y:S04]  /*c450*/  HMMA.16816.F32 R48, R72.reuse, R54, R48 ;  /* 0x000000364830723c */ /* 0x040fe80000001830 */
[----:B------:R-:W-:Y:S01]  /*c460*/  FMUL.FTZ R58, R0, R146 ;  /* 0x00000092003a7220 */ /* 0x000fe20000410000 */
[----:B------:R4:W4:Y:S02]  /*c470*/  MUFU.EX2 R184, R53 ;  /* 0x0000003500b87308 */ /* 0x0009240000000800 */
[C---:B------:R-:W-:Y:S02]  /*c480*/  FMUL.FTZ R54, R3.reuse, R142 ;  /* 0x0000008e03367220 */ /* 0x040fe40000410000 */
[----:B------:R-:W-:Y:S03]  /*c490*/  FMUL.FTZ R55, R3, R143 ;  /* 0x0000008f03377220 */ /* 0x000fe60000410000 */
[----:B-1----:R-:W-:Y:S03]  /*c4a0*/  FMUL.FTZ R65, R60, R149 ;  /* 0x000000953c417220 */ /* 0x002fe60000410000 */
[----:B------:R1:W-:Y:S01]  /*c4b0*/  MUFU.EX2 R130, R56 ;  /* 0x0000003800827308 */ /* 0x0003e20000000800 */
[--C-:B---3--:R-:W-:Y:S02]  /*c4c0*/  FFMA.FTZ R52, R158, c[0x0][0x2d0], -R69.reuse ;  /* 0x0000b4009e347a23 */ /* 0x108fe40000010845 */
[----:B------:R-:W-:Y:S07]  /*c4d0*/  FFMA.FTZ R69, R212, c[0x0][0x2d0], -R69 ;  /* 0x0000b400d4457a23 */ /* 0x000fee0000010845 */
[----:B------:R3:W3:Y:S01]  /*c4e0*/  MUFU.EX2 R131, R52 ;  /* 0x0000003400837308 */ /* 0x0006e20000000800 */
[----:B----4-:R-:W-:Y:S09]  /*c4f0*/  FMUL.FTZ R53, R60, R141 ;  /* 0x0000008d3c357220 */ /* 0x010ff20000410000 */
[----:B------:R4:W4:Y:S01]  /*c500*/  MUFU.EX2 R135, R64 ;  /* 0x0000004000877308 */ /* 0x0009220000000800 */
[----:B-1----:R-:W-:Y:S09]  /*c510*/  FMUL.FTZ R56, R2, R144 ;  /* 0x0000009002387220 */ /* 0x002ff20000410000 */
[----:B------:R1:W-:Y:S01]  /*c520*/  MUFU.EX2 R185, R63 ;  /* 0x0000003f00b97308 */ /* 0x0003e20000000800 */
[C---:B---3--:R-:W-:Y:S09]  /*c530*/  FMUL.FTZ R52, R60.reuse, R140 ;  /* 0x0000008c3c347220 */ /* 0x048ff20000410000 */
[----:B------:R3:W-:Y:S01]  /*c540*/  MUFU.EX2 R143, R103 ;  /* 0x00000067008f7308 */ /* 0x0007e20000000800 */
[-C--:B------:R-:W-:Y:S03]  /*c550*/  HMMA.16816.F32 R52, R72, R80.reuse, R52 ;  /* 0x000000504834723c */ /* 0x080fe60000001834 */
[----:B----4-:R-:W-:Y:S01]  /*c560*/  FMUL.FTZ R64, R60, R148 ;  /* 0x000000943c407220 */ /* 0x010fe20000410000 */
[----:B------:R-:W-:Y:S01]  /*c570*/  F2FP.PACK_AB R148, R180, R179 ;  /* 0x000000b3b494723e */ /* 0x000fe200000000ff */
[----:B------:R-:W-:Y:S03]  /*c580*/  FMUL.FTZ R60, R2, R152 ;  /* 0x00000098023c7220 */ /* 0x000fe60000410000 */
[C---:B------:R-:W-:Y:S01]  /*c590*/  HMMA.16816.F32 R56, R76.reuse, R80, R56 ;  /* 0x000000504c38723c */ /* 0x040fe20000001838 */
[----:B------:R4:W4:Y:S03]  /*c5a0*/  MUFU.EX2 R186, R93 ;  /* 0x0000005d00ba7308 */ /* 0x0009260000000800 */
[----:B-1----:R-:W-:Y:S07]  /*c5b0*/  FMUL.FTZ R63, R0, R155 ;  /* 0x0000009b003f7220 */ /* 0x002fee0000410000 */
[----:B------:R-:W-:Y:S01]  /*c5c0*/  MUFU.EX2 R144, R114 ;  /* 0x0000007200907308 */ /* 0x000fe20000000800 */
[-C--:B------:R-:W-:Y:S01]  /*c5d0*/  HMMA.16816.F32 R60, R76, R82.reuse, R60 ;  /* 0x000000524c3c723c */ /* 0x080fe2000000183c */
[----:B---3--:R-:W-:Y:S06]  /*c5e0*/  LDSM.16.MT88.4 R100, [R190+0x1000] ;  /* 0x00100000be64783b */ /* 0x008fec0000004200 */
[----:B------:R-:W-:Y:S01]  /*c5f0*/  F2FP.PACK_AB R76, R134, R127 ;  /* 0x0000007f864c723e */ /* 0x000fe200000000ff */
[----:B------:R-:W-:Y:S01]  /*c600*/  HMMA.16816.F32 R64, R72, R82, R64 ;  /* 0x000000524840723c */ /* 0x000fe20000001840 */
[----:B------:R1:W-:Y:S01]  /*c610*/  MUFU.EX2 R157, R115 ;  /* 0x00000073009d7308 */ /* 0x0003e20000000800 */
[----:B------:R-:W3:Y:S02]  /*c620*/  LDSM.16.MT88.4 R80, [R190+0x800] ;  /* 0x00080000be50783b */ /* 0x000ee40000004200 */
[----:B------:R-:W-:Y:S01]  /*c630*/  F2FP.PACK_AB R78, R241, R184 ;  /* 0x000000b8f14e723e */ /* 0x000fe200000000ff */
[----:B----4-:R-:W-:Y:S01]  /*c640*/  FFMA.FTZ R93, R3, R240, R227 ;  /* 0x000000f0035d7223 */ /* 0x010fe200000100e3 */
[----:B------:R-:W-:Y:S01]  /*c650*/  F2FP.PACK_AB R77, R130, R131 ;  /* 0x00000083824d723e */ /* 0x000fe200000000ff */
[----:B------:R-:W-:Y:S01]  /*c660*/  FFMA.FTZ R3, R2, R251, R226 ;  /* 0x000000fb02037223 */ /* 0x000fe200000100e2 */
[----:B------:R-:W-:Y:S01]  /*c670*/  F2FP.PACK_AB R72, R183, R129 ;  /* 0x00000081b748723e */ /* 0x000fe200000000ff */
[----:B-----5:R-:W-:Y:S02]  /*c680*/  FFMA.FTZ R2, R0, R138, R228 ;  /* 0x0000008a00027223 */ /* 0x020fe400000100e4 */
[----:B------:R-:W-:Y:S01]  /*c690*/  MUFU.EX2 R182, R106 ;  /* 0x0000006a00b67308 */ /* 0x000fe20000000800 */
        /* <DEDUP_REMOVED lines=8> */
[----:B------:R-:W-:Y:S01]  /*c720*/  FADD.FTZ R0, R137, R0 ;  /* 0x0000000089007221 */ /* 0x000fe20000010000 */
[----:B------:R-:W-:Y:S01]  /*c730*/  MUFU.EX2 R146, R105 ;  /* 0x0000006900927308 */ /* 0x000fe20000000800 */
[-C--:B------:R-:W-:Y:S01]  /*c740*/  HMMA.16816.F32 R4, R72, R84.reuse, R4 ;  /* 0x000000544804723c */ /* 0x080fe20000001804 */
[----:B-1----:R-:W-:Y:S02]  /*c750*/  LDSM.16.MT88.4 R112, [R189+0x2000] ;  /* 0x00200000bd70783b */ /* 0x002fe40000004200 */
[----:B------:R-:W-:Y:S04]  /*c760*/  FADD.FTZ R3, R230, R3 ;  /* 0x00000003e6037221 */ /* 0x000fe80000010000 */
[----:B------:R-:W-:Y:S01]  /*c770*/  FADD.FTZ R3, R233, R3 ;  /* 0x00000003e9037221 */ /* 0x000fe20000010000 */
[C---:B------:R-:W-:Y:S01]  /*c780*/  HMMA.16816.F32 R8, R76.reuse, R84, R8 ;  /* 0x000000544c08723c */ /* 0x040fe20000001808 */
[----:B------:R1:W-:Y:S03]  /*c790*/  MUFU.EX2 R132, R70 ;  /* 0x0000004600847308 */ /* 0x0003e60000000800 */
[----:B------:R-:W-:Y:S04]  /*c7a0*/  FADD.FTZ R3, R252, R3 ;  /* 0x00000003fc037221 */ /* 0x000fe80000010000 */
[-C--:B------:R-:W-:Y:S03]  /*c7b0*/  HMMA.16816.F32 R12, R76, R86.reuse, R12 ;  /* 0x000000564c0c723c */ /* 0x080fe6000000180c */
[----:B------:R4:W-:Y:S05]  /*c7c0*/  MUFU.EX2 R142, R71 ;  /* 0x00000047008e7308 */ /* 0x0009ea0000000800 */
[C---:B------:R-:W-:Y:S01]  /*c7d0*/  HMMA.16816.F32 R16, R72.reuse, R86, R16 ;  /* 0x000000564810723c */ /* 0x040fe20000001810 */
[----:B------:R-:W5:Y:S04]  /*c7e0*/  LDSM.16.MT88.4 R84, [R192+0x800] ;  /* 0x00080000c054783b */ /* 0x000f680000004200 */
[----:B------:R3:W-:Y:S03]  /*c7f0*/  MUFU.EX2 R141, R92 ;  /* 0x0000005c008d7308 */ /* 0x0007e60000000800 */
[-C--:B------:R-:W-:Y:S04]  /*c800*/  HMMA.16816.F32 R20, R72, R88.reuse, R20 ;  /* 0x000000584814723c */ /* 0x080fe80000001814 */
[----:B-1----:R-:W-:Y:S03]  /*c810*/  FADD.FTZ R70, R231, R93 ;  /* 0x0000005de7467221 */ /* 0x002fe60000010000 */
[----:B------:R-:W-:Y:S01]  /*c820*/  MUFU.EX2 R140, R94 ;  /* 0x0000005e008c7308 */ /* 0x000fe20000000800 */
[C---:B------:R-:W-:Y:S04]  /*c830*/  HMMA.16816.F32 R24, R76.reuse, R88, R24 ;  /* 0x000000584c18723c */ /* 0x040fe80000001818 */
[----:B------:R-:W-:Y:S02]  /*c840*/  FADD.FTZ R70, R235, R70 ;  /* 0x00000046eb467221 */ /* 0x000fe40000010000 */
[----:B----4-:R-:W-:Y:S02]  /*c850*/  FADD.FTZ R71, R129, R0 ;  /* 0x0000000081477221 */ /* 0x010fe40000010000 */
[-C--:B------:R-:W-:Y:S01]  /*c860*/  HMMA.16816.F32 R28, R76, R90.reuse, R28 ;  /* 0x0000005a4c1c723c */ /* 0x080fe2000000181c */
[----:B------:R-:W-:Y:S03]  /*c870*/  MUFU.EX2 R178, R162 ;  /* 0x000000a200b27308 */ /* 0x000fe60000000800 */
[----:B------:R-:W-:Y:S02]  /*c880*/  FADD.FTZ R70, R136, R70 ;  /* 0x0000004688467221 */ /* 0x000fe40000010000 */
[----:B------:R-:W-:Y:S01]  /*c890*/  LDSM.16.MT88.4 R136, [R190+0x2000] ;  /* 0x00200000be88783b */ /* 0x000fe20000004200 */
[----:B---3--:R-:W-:Y:S01]  /*c8a0*/  FADD.FTZ R92, R245, R2 ;  /* 0x00000002f55c7221 */ /* 0x008fe20000010000 */
[C---:B------:R-:W-:Y:S03]  /*c8b0*/  HMMA.16816.F32 R32, R72.reuse, R90, R32 ;  /* 0x0000005a4820723c */ /* 0x040fe60000001820 */
[----:B------:R-:W-:Y:S01]  /*c8c0*/  MUFU.EX2 R176, R110 ;  /* 0x0000006e00b07308 */ /* 0x000fe20000000800 */
[----:B------:R-:W-:Y:S02]  /*c8d0*/  FADD.FTZ R2, R127, R3 ;  /* 0x000000037f027221 */ /* 0x000fe40000010000 */
[----:B------:R-:W1:Y:S01]  /*c8e0*/  LDSM.16.MT88.4 R88, [R189+0x1000] ;  /* 0x00100000bd58783b */ /* 0x000e620000004200 */
[----:B------:R-:W-:Y:S01]  /*c8f0*/  FADD.FTZ R0, R131, R92 ;  /* 0x0000005c83007221 */ /* 0x000fe20000010000 */
[-C--:B------:R-:W-:Y:S04]  /*c900*/  HMMA.16816.F32 R36, R72, R80.reuse, R36 ;  /* 0x000000504824723c */ /* 0x080fe80000001824 */
[----:B------:R-:W-:Y:S01]  /*c910*/  FADD.FTZ R2, R134, R2 ;  /* 0x0000000286027221 */ /* 0x000fe20000010000 */
[----:B------:R-:W-:Y:S01]  /*c920*/  MUFU.EX2 R177, R109 ;  /* 0x0000006d00b17308 */ /* 0x000fe20000000800 */
[----:B------:R-:W-:Y:S02]  /*c930*/  FADD.FTZ R0, R130, R0 ;  /* 0x0000000082007221 */ /* 0x000fe40000010000 */
[C---:B------:R-:W-:Y:S04]  /*c940*/  HMMA.16816.F32 R40, R76.reuse, R80, R40 ;  /* 0x000000504c28723c */ /* 0x040fe80000001828 */
[----:B------:R-:W-:Y:S02]  /*c950*/  FADD.FTZ R70, R128, R70 ;  /* 0x0000004680467221 */ /* 0x000fe40000010000 */
[----:B------:R-:W-:Y:S01]  /*c960*/  FADD.FTZ R0, R187, R0 ;  /* 0x00000000bb007221 */ /* 0x000fe20000010000 */
[----:B------:R-:W-:Y:S01]  /*c970*/  MUFU.EX2 R163, R117 ;  /* 0x0000007500a37308 */ /* 0x000fe20000000800 */
[-C--:B------:R-:W-:Y:S04]  /*c980*/  HMMA.16816.F32 R44, R76, R82.reuse, R44 ;  /* 0x000000524c2c723c */ /* 0x080fe8000000182c */
[----:B------:R-:W-:Y:S02]  /*c990*/  FADD.FTZ R0, R208, R0 ;  /* 0x00000000d0007221 */ /* 0x000fe40000010000 */
[----:B------:R-:W-:Y:S02]  /*c9a0*/  FADD.FTZ R3, R135, R70 ;  /* 0x0000004687037221 */ /* 0x000fe40000010000 */
[C---:B------:R-:W-:Y:S01]  /*c9b0*/  HMMA.16816.F32 R48, R72.reuse, R82, R48 ;  /* 0x000000524830723c */ /* 0x040fe20000001830 */
[----:B------:R-:W3:Y:S01]  /*c9c0*/  LDSM.16.MT88.4 R80, [R193+0x1000] ;  /* 0x00100000c150783b */ /* 0x000ee20000004200 */
[----:B------:R-:W4:Y:S02]  /*c9d0*/  MUFU.EX2 R162, R118 ;  /* 0x0000007600a27308 */ /* 0x000f240000000800 */
[----:B------:R-:W-:Y:S02]  /*c9e0*/  FADD.FTZ R2, R184, R2 ;  /* 0x00000002b8027221 */ /* 0x000fe40000010000 */
[----:B------:R-:W-:Y:S02]  /*c9f0*/  FADD.FTZ R3, R185, R3 ;  /* 0x00000003b9037221 */ /* 0x000fe40000010000 */
[-C--:B-----5:R-:W-:Y:S04]  /*ca00*/  HMMA.16816.F32 R52, R72, R84.reuse, R52 ;  /* 0x000000544834723c */ /* 0x0a0fe80000001834 */
[----:B------:R-:W5:Y:S01]  /*ca10*/  MUFU.EX2 R158, R166 ;  /* 0x000000a6009e7308 */ /* 0x000f620000000800 */
[----:B------:R-:W-:Y:S02]  /*ca20*/  FADD.FTZ R2, R241, R2 ;  /* 0x00000002f1027221 */ /* 0x000fe40000010000 */
[----:B------:R-:W-:Y:S01]  /*ca30*/  FADD.FTZ R3, R246, R3 ;  /* 0x00000003f6037221 */ /* 0x000fe20000010000 */
[C---:B------:R-:W-:Y:S06]  /*ca40*/  HMMA.16816.F32 R56, R76.reuse, R84, R56 ;  /* 0x000000544c38723c */ /* 0x040fec0000001838 */
[----:B------:R-:W-:Y:S02]  /*ca50*/  MUFU.EX2 R175, R98 ;  /* 0x0000006200af7308 */ /* 0x000fe40000000800 */
[-C--:B------:R-:W-:Y:S04]  /*ca60*/  HMMA.16816.F32 R60, R76, R86.reuse, R60 ;  /* 0x000000564c3c723c */ /* 0x080fe8000000183c */
[----:B----4-:R-:W-:Y:S03]  /*ca70*/  F2FP.PACK_AB R149, R162, R163 ;  /* 0x000000a3a295723e */ /* 0x010fe600000000ff */
[----:B------:R-:W-:Y:S01]  /*ca80*/  F2FP.PACK_AB R76, R143, R133 ;  /* 0x000000858f4c723e */ /* 0x000fe200000000ff */
[----:B------:R-:W-:Y:S01]  /*ca90*/  HMMA.16816.F32 R64, R72, R86, R64 ;  /* 0x000000564840723c */ /* 0x000fe20000001840 */
[----:B------:R-:W4:Y:S01]  /*caa0*/  LDSM.16.MT88.4 R84, [R192+0x1000] ;  /* 0x00100000c054783b */ /* 0x000f220000004200 */
        /* <DEDUP_REMOVED lines=8> */
[----:B------:R-:W-:Y:S02]  /*cb30*/  F2FP.PACK_AB R79, R140, R141 ;  /* 0x0000008d8c4f723e */ /* 0x000fe400000000ff */
[----:B-----5:R-:W-:Y:S03]  /*cb40*/  F2FP.PACK_AB R151, R158, R159 ;  /* 0x0000009f9e97723e */ /* 0x020fe600000000ff */
[-C--:B-1----:R-:W-:Y:S01]  /*cb50*/  HMMA.16816.F32 R4, R72, R88.reuse, R4 ;  /* 0x000000584804723c */ /* 0x082fe20000001804 */
[----:B------:R-:W1:Y:S07]  /*cb60*/  MUFU.EX2 R98, R124 ;  /* 0x0000007c00627308 */ /* 0x000e6e0000000800 */
[C---:B------:R-:W-:Y:S03]  /*cb70*/  HMMA.16816.F32 R8, R76.reuse, R88, R8 ;  /* 0x000000584c08723c */ /* 0x040fe60000001808 */
[----:B------:R-:W-:Y:S05]  /*cb80*/  MUFU.EX2 R94, R125 ;  /* 0x0000007d005e7308 */ /* 0x000fea0000000800 */
[-C--:B------:R-:W-:Y:S05]  /*cb90*/  HMMA.16816.F32 R12, R76, R90.reuse, R12 ;  /* 0x0000005a4c0c723c */ /* 0x080fea000000180c */
[----:B------:R-:W5:Y:S03]  /*cba0*/  MUFU.EX2 R93, R126 ;  /* 0x0000007e005d7308 */ /* 0x000f660000000800 */
[C---:B------:R-:W-:Y:S01]  /*cbb0*/  HMMA.16816.F32 R16, R72.reuse, R90, R16 ;  /* 0x0000005a4810723c */ /* 0x040fe20000001810 */
[----:B------:R-:W-:Y:S03]  /*cbc0*/  LDSM.16.MT88.4 R88, [R193+0x1800] ;  /* 0x00180000c158783b */ /* 0x000fe60000004200 */
[----:B-1----:R-:W-:Y:S02]  /*cbd0*/  F2FP.PACK_AB R152, R98, R99 ;  /* 0x000000636298723e */ /* 0x002fe400000000ff */
[C---:B--2---:R-:W-:Y:S02]  /*cbe0*/  ISETP.GT.AND P0, PT, R206.reuse, R167, PT ;  /* 0x000000a7ce00720c */ /* 0x044fe40003f04270 */
[-C--:B---3--:R-:W-:Y:S04]  /*cbf0*/  HMMA.16816.F32 R20, R72, R80.reuse, R20 ;  /* 0x000000504814723c */ /* 0x088fe80000001814 */
[----:B------:R-:W-:Y:S04]  /*cc00*/  IADD3 R206, R206, -0x1, RZ ;  /* 0xffffffffcece7810 */ /* 0x000fe80007ffe0ff */
[C---:B------:R-:W-:Y:S04]  /*cc10*/  HMMA.16816.F32 R24, R76.reuse, R80, R24 ;  /* 0x000000504c18723c */ /* 0x040fe80000001818 */
[----:B-----5:R-:W-:Y:S04]  /*cc20*/  F2FP.PACK_AB R154, R93, R94 ;  /* 0x0000005e5d9a723e */ /* 0x020fe800000000ff */
[-C--:B------:R-:W-:Y:S08]  /*cc30*/  HMMA.16816.F32 R28, R76, R82.reuse, R28 ;  /* 0x000000524c1c723c */ /* 0x080ff0000000181c */
[C---:B------:R-:W-:Y:S01]  /*cc40*/  HMMA.16816.F32 R32, R72.reuse, R82, R32 ;  /* 0x000000524820723c */ /* 0x040fe20000001820 */
[----:B------:R-:W1:Y:S07]  /*cc50*/  LDSM.16.MT88.4 R80, [R189+0x1800] ;  /* 0x00180000bd50783b */ /* 0x000e6e0000004200 */
[-C--:B------:R-:W-:Y:S08]  /*cc60*/  HMMA.16816.F32 R36, R72, R100.reuse, R36 ;  /* 0x000000644824723c */ /* 0x080ff00000001824 */
[C---:B------:R-:W-:Y:S08]  /*cc70*/  HMMA.16816.F32 R40, R76.reuse, R100, R40 ;  /* 0x000000644c28723c */ /* 0x040ff00000001828 */
[-C--:B------:R-:W-:Y:S08]  /*cc80*/  HMMA.16816.F32 R44, R76, R102.reuse, R44 ;  /* 0x000000664c2c723c */ /* 0x080ff0000000182c */
[C---:B------:R-:W-:Y:S01]  /*cc90*/  HMMA.16816.F32 R48, R72.reuse, R102, R48 ;  /* 0x000000664830723c */ /* 0x040fe20000001830 */
[----:B------:R-:W2:Y:S07]  /*cca0*/  LDSM.16.MT88.4 R100, [R190+0x1800] ;  /* 0x00180000be64783b */ /* 0x000eae0000004200 */
[-C--:B----4-:R-:W-:Y:S08]  /*ccb0*/  HMMA.16816.F32 R52, R72, R84.reuse, R52 ;  /* 0x000000544834723c */ /* 0x090ff00000001834 */
[C---:B------:R-:W-:Y:S08]  /*ccc0*/  HMMA.16816.F32 R56, R76.reuse, R84, R56 ;  /* 0x000000544c38723c */ /* 0x040ff00000001838 */
[-C--:B------:R-:W-:Y:S07]  /*ccd0*/  HMMA.16816.F32 R60, R76, R86.reuse, R60 ;  /* 0x000000564c3c723c */ /* 0x080fee000000183c */
[----:B------:R-:W-:Y:S01]  /*cce0*/  F2FP.PACK_AB R76, R170, R147 ;  /* 0x00000093aa4c723e */ /* 0x000fe200000000ff */
[----:B------:R-:W-:Y:S01]  /*ccf0*/  HMMA.16816.F32 R64, R72, R86, R64 ;  /* 0x000000564840723c */ /* 0x000fe20000001840 */
[----:B------:R-:W3:Y:S03]  /*cd00*/  LDSM.16.MT88.4 R84, [R192+0x1800] ;  /* 0x00180000c054783b */ /* 0x000ee60000004200 */
[----:B------:R-:W-:Y:S02]  /*cd10*/  F2FP.PACK_AB R78, R175, R173 ;  /* 0x000000adaf4e723e */ /* 0x000fe400000000ff */
[----:B------:R-:W-:Y:S02]  /*cd20*/  F2FP.PACK_AB R77, R144, R145 ;  /* 0x00000091904d723e */ /* 0x000fe400000000ff */
[----:B------:R-:W-:Y:S04]  /*cd30*/  F2FP.PACK_AB R72, R172, R165 ;  /* 0x000000a5ac48723e */ /* 0x000fe800000000ff */
[----:B------:R-:W-:Y:S02]  /*cd40*/  F2FP.PACK_AB R73, R171, R164 ;  /* 0x000000a4ab49723e */ /* 0x000fe400000000ff */
[----:B------:R-:W-:Y:S02]  /*cd50*/  F2FP.PACK_AB R74, R178, R174 ;  /* 0x000000aeb24a723e */ /* 0x000fe400000000ff */
[----:B------:R-:W-:Y:S02]  /*cd60*/  F2FP.PACK_AB R75, R177, R176 ;  /* 0x000000b0b14b723e */ /* 0x000fe400000000ff */
[----:B------:R-:W-:Y:S05]  /*cd70*/  F2FP.PACK_AB R79, R156, R157 ;  /* 0x0000009d9c4f723e */ /* 0x000fea00000000ff */
[-C--:B-1----:R-:W-:Y:S08]  /*cd80*/  HMMA.16816.F32 R4, R72, R80.reuse, R4 ;  /* 0x000000504804723c */ /* 0x082ff00000001804 */
[C---:B------:R-:W-:Y:S01]  /*cd90*/  HMMA.16816.F32 R8, R76.reuse, R80, R8 ;  /* 0x000000504c08723c */ /* 0x040fe20000001808 */
[----:B------:R-:W-:Y:S07]  /*cda0*/  MUFU.EX2 R81, R121 ;  /* 0x0000007900517308 */ /* 0x000fee0000000800 */
[-C--:B------:R-:W-:Y:S03]  /*cdb0*/  HMMA.16816.F32 R12, R76, R82.reuse, R12 ;  /* 0x000000524c0c723c */ /* 0x080fe6000000180c */
[----:B------:R-:W1:Y:S05]  /*cdc0*/  MUFU.EX2 R80, R69 ;  /* 0x0000004500507308 */ /* 0x000e6a0000000800 */
[C---:B------:R-:W-:Y:S05]  /*cdd0*/  HMMA.16816.F32 R16, R72.reuse, R82, R16 ;  /* 0x000000524810723c */ /* 0x040fea0000001810 */
[----:B------:R4:W-:Y:S03]  /*cde0*/  MUFU.EX2 R82, R120 ;  /* 0x0000007800527308 */ /* 0x0009e60000000800 */
[-C--:B------:R-:W-:Y:S07]  /*cdf0*/  HMMA.16816.F32 R20, R72, R88.reuse, R20 ;  /* 0x000000584814723c */ /* 0x080fee0000001814 */
[----:B------:R-:W5:Y:S01]  /*ce00*/  MUFU.EX2 R83, R119 ;  /* 0x0000007700537308 */ /* 0x000f620000000800 */
[C---:B------:R-:W-:Y:S04]  /*ce10*/  HMMA.16816.F32 R24, R76.reuse, R88, R24 ;  /* 0x000000584c18723c */ /* 0x040fe80000001818 */
[----:B-1----:R-:W-:Y:S01]  /*ce20*/  F2FP.PACK_AB R155, R80, R81 ;  /* 0x00000051509b723e */ /* 0x002fe200000000ff */
[----:B------:R-:W-:Y:S03]  /*ce30*/  FADD.FTZ R69, R183, R71 ;  /* 0x00000047b7457221 */ /* 0x000fe60000010000 */
[-C--:B------:R-:W-:Y:S04]  /*ce40*/  HMMA.16816.F32 R28, R76, R90.reuse, R28 ;  /* 0x0000005a4c1c723c */ /* 0x080fe8000000181c */
[----:B------:R-:W-:Y:S01]  /*ce50*/  FADD.FTZ R69, R186, R69 ;  /* 0x00000045ba457221 */ /* 0x000fe20000010000 */
[----:B----4-:R-:W1:Y:S03]  /*ce60*/  LDSM.16.MT88.4 R120, [R193+0x2000] ;  /* 0x00200000c178783b */ /* 0x010e660000004200 */
[C---:B------:R-:W-:Y:S04]  /*ce70*/  HMMA.16816.F32 R32, R72.reuse, R90, R32 ;  /* 0x0000005a4820723c */ /* 0x040fe80000001820 */
[----:B-----5:R-:W-:Y:S04]  /*ce80*/  F2FP.PACK_AB R153, R82, R83 ;  /* 0x000000535299723e */ /* 0x020fe800000000ff */
[-C--:B--2---:R-:W-:Y:S08]  /*ce90*/  HMMA.16816.F32 R36, R72, R100.reuse, R36 ;  /* 0x000000644824723c */ /* 0x084ff00000001824 */
[C---:B------:R-:W-:Y:S08]  /*cea0*/  HMMA.16816.F32 R40, R76.reuse, R100, R40 ;  /* 0x000000644c28723c */ /* 0x040ff00000001828 */
[-C--:B------:R-:W-:Y:S08]  /*ceb0*/  HMMA.16816.F32 R44, R76, R102.reuse, R44 ;  /* 0x000000664c2c723c */ /* 0x080ff0000000182c */
[C---:B------:R-:W-:Y:S08]  /*cec0*/  HMMA.16816.F32 R48, R72.reuse, R102, R48 ;  /* 0x000000664830723c */ /* 0x040ff00000001830 */
[-C--:B---3--:R-:W-:Y:S08]  /*ced0*/  HMMA.16816.F32 R52, R72, R84.reuse, R52 ;  /* 0x000000544834723c */ /* 0x088ff00000001834 */
[C---:B------:R-:W-:Y:S08]  /*cee0*/  HMMA.16816.F32 R56, R76.reuse, R84, R56 ;  /* 0x000000544c38723c */ /* 0x040ff00000001838 */
[-C--:B------:R-:W-:Y:S08]  /*cef0*/  HMMA.16816.F32 R60, R76, R86.reuse, R60 ;  /* 0x000000564c3c723c */ /* 0x080ff0000000183c */
[----:B------:R-:W-:Y:S08]  /*cf00*/  HMMA.16816.F32 R64, R72, R86, R64 ;  /* 0x000000564840723c */ /* 0x000ff00000001840 */
[-C--:B------:R-:W-:Y:S01]  /*cf10*/  HMMA.16816.F32 R100, R148, R112.reuse, R4 ;  /* 0x000000709464723c */ /* 0x080fe20000001804 */
[----:B------:R-:W2:Y:S07]  /*cf20*/  LDSM.16.MT88.4 R4, [R192+0x2000] ;  /* 0x00200000c004783b */ /* 0x000eae0000004200 */
[C---:B------:R-:W-:Y:S07]  /*cf30*/  HMMA.16816.F32 R104, R152.reuse, R112, R8 ;  /* 0x000000709868723c */ /* 0x040fee0000001808 */
[----:B------:R-:W-:Y:S01]  /*cf40*/  FADD.FTZ R9, R133, R2 ;  /* 0x0000000285097221 */ /* 0x000fe20000010000 */
        /* <DEDUP_REMOVED lines=49> */
[----:B------:R-:W-:Y:S01]  /*d260*/  FADD.FTZ R5, R83, R5 ;  /* 0x0000000553057221 */ /* 0x000fe20000010000 */
[-C--:B------:R-:W-:Y:S01]  /*d270*/  MOV R61, R68.reuse ;  /* 0x00000044003d7202 */ /* 0x080fe20000000f00 */
[----:B------:R-:W-:Y:S01]  /*d280*/  FADD.FTZ R4, R180, R3 ;  /* 0x00000003b4047221 */ /* 0x000fe20000010000 */
[----:B------:R-:W-:Y:S01]  /*d290*/  MOV R99, R68 ;  /* 0x0000004400637202 */ /* 0x000fe20000000f00 */
[----:B------:R-:W-:Y:S04]  /*d2a0*/  FADD.FTZ R3, R162, R2 ;  /* 0x00000002a2037221 */ /* 0x000fe80000010000 */
[----:B------:R-:W-:Y:S01]  /*d2b0*/  FADD.FTZ R2, R98, R0 ;  /* 0x0000000062027221 */ /* 0x000fe20000010000 */
[----:B------:R-:W-:Y:S01]  /*d2c0*/  MOV R98, R95 ;  /* 0x0000005f00627202 */ /* 0x000fe20000000f00 */
[----:B------:R-:W-:Y:S02]  /*d2d0*/  FADD.FTZ R0, R82, R5 ;  /* 0x0000000552007221 */ /* 0x000fe40000010000 */
[----:B------:R-:W-:Y:S02]  /*d2e0*/  FADD.FTZ R4, R161, R4 ;  /* 0x00000004a1047221 */ /* 0x000fe40000010000 */
[----:B------:R-:W-:Y:S02]  /*d2f0*/  FADD.FTZ R0, R81, R0 ;  /* 0x0000000051007221 */ /* 0x000fe40000010000 */
[----:B------:R-:W-:Y:S02]  /*d300*/  FADD.FTZ R3, R159, R3 ;  /* 0x000000039f037221 */ /* 0x000fe40000010000 */
[----:B------:R-:W-:Y:S02]  /*d310*/  FADD.FTZ R0, R80, R0 ;  /* 0x0000000050007221 */ /* 0x000fe40000010000 */
[----:B------:R-:W-:Y:S01]  /*d320*/  FADD.FTZ R2, R94, R2 ;  /* 0x000000025e027221 */ /* 0x000fe20000010000 */
[----:B------:R-:W-:Y:S01]  /*d330*/  MOV R94, R96 ;  /* 0x00000060005e7202 */ /* 0x000fe20000000f00 */
[----:B------:R-:W-:Y:S01]  /*d340*/  FADD.FTZ R238, R160, R4 ;  /* 0x00000004a0ee7221 */ /* 0x000fe20000010000 */
[----:B------:R1:W-:Y:S01]  /*d350*/  STL [R1], R0 ;  /* 0x0000000001007387 */ /* 0x0003e20000100800 */
[----:B------:R-:W-:Y:S02]  /*d360*/  FADD.FTZ R240, R158, R3 ;  /* 0x000000039ef07221 */ /* 0x000fe40000010000 */
[----:B------:R-:W-:Y:S01]  /*d370*/  FADD.FTZ R251, R93, R2 ;  /* 0x000000025dfb7221 */ /* 0x000fe20000010000 */
[----:B------:R-:W-:Y:S01]  /*d380*/  MOV R93, R97 ;  /* 0x00000061005d7202 */ /* 0x000fe20000000f00 */
[----:B-1----:R-:W-:-:S05]  /*d390*/  @P0 BRA `(.L_x_689) ;  /* 0xffffaf6000000947 */ /* 0x002fca000383ffff */
.L_x_658:
[----:B------:R-:W2:Y:S01]  /*d3a0*/  LDL R0, [R1+0x38] ;  /* 0x0000380001007983 */ /* 0x000ea20000100800 */
[----:B-1----:R-:W-:-:S05]  /*d3b0*/  IMAD.MOV.U32 R2, RZ, RZ, c[0x0][0x2c4] ;  /* 0x0000b100ff027624 */ /* 0x002fca00078e00ff */
[----:B------:R-:W-:Y:S01]  /*d3c0*/  ISETP.NE.AND P1, PT, R2, 0x1, PT ;  /* 0x000000010200780c */ /* 0x000fe20003f25270 */
[----:B------:R-:W-:-:S05]  /*d3d0*/  IMAD.MOV.U32 R4, RZ, RZ, c[0x0][0x32c] ;  /* 0x0000cb00ff047624 */ /* 0x000fca00078e00ff */
[----:B------:R-:W-:Y:S02]  /*d3e0*/  ISETP.GE.AND P0, PT, R4, 0x1, PT ;  /* 0x000000010400780c */ /* 0x000fe40003f06270 */
[----:B------:R-:W-:Y:S02]  /*d3f0*/  IADD3 R2, R237, 0x1, -R236 ;  /* 0x00000001ed027810 */ /* 0x000fe40007ffe8ec */
[----:B--2---:R-:W-:-:S05]  /*d400*/  IADD3 R0, R0, 0x7f, RZ ;  /* 0x0000007f00007810 */ /* 0x004fca0007ffe0ff */
[----:B------:R-:W-:-:S05]  /*d410*/  @P1 IMAD.HI.U32 R3, R0, c[0x0][0x2c8], RZ ;  /* 0x0000b20000031a27 */ /* 0x000fca00078e00ff */
[----:B------:R-:W-:-:S05]  /*d420*/  @P1 SHF.R.U32.HI R0, RZ, c[0x0][0x2cc], R3 ;  /* 0x0000b300ff001a19 */ /* 0x000fca0000011603 */
[----:B------:R-:W-:-:S05]  /*d430*/  IMAD.IADD R0, R2, 0x1, R0 ;  /* 0x0000000102007824 */ /* 0x000fca00078e0200 */
[----:B------:R-:W-:Y:S01]  /*d440*/  IADD3 R2, R0, -c[0x0][0x324], RZ ;  /* 0x8000c90000027a10 */ /* 0x000fe20007ffe0ff */
[----:B------:R-:W-:Y:S05]  /*d450*/  @!P0 BRA `(.L_x_690) ;  /* 0x0000011000008947 */ /* 0x000fea0003800000 */
[----:B------:R-:W-:Y:S01]  /*d460*/  ISETP.GT.AND P0, PT, R0, -0x1, PT ;  /* 0xffffffff0000780c */ /* 0x000fe20003f04270 */
[----:B------:R-:W-:-:S12]  /*d470*/  BSSY B0, `(.L_x_691) ;  /* 0x000000d000007945 */ /* 0x000fd80003800000 */
[----:B------:R-:W-:Y:S05]  /*d480*/  @P0 BRA `(.L_x_692) ;  /* 0x0000007000000947 */ /* 0x000fea0003800000 */
[----:B------:R-:W-:Y:S01]  /*d490*/  IMAD.MOV.U32 R3, RZ, RZ, 0x1 ;  /* 0x00000001ff037424 */ /* 0x000fe200078e00ff */
[----:B------:R-:W-:-:S04]  /*d4a0*/  LOP3.LUT R0, RZ, R0, RZ, 0x33, !PT ;  /* 0x00000000ff007212 */ /* 0x000fc800078e33ff */
[----:B------:R-:W-:-:S13]  /*d4b0*/  ISETP.NE.AND P0, PT, R3, c[0x0][0x32c], PT ;  /* 0x0000cb0003007a0c */ /* 0x000fda0003f05270 */
[----:B------:R-:W-:-:S05]  /*d4c0*/  @P0 IMAD.HI.U32 R3, R0, c[0x0][0x330], RZ ;  /* 0x0000cc0000030a27 */ /* 0x000fca00078e00ff */
[----:B------:R-:W-:-:S04]  /*d4d0*/  @P0 SHF.R.U32.HI R0, RZ, c[0x0][0x334], R3 ;  /* 0x0000cd00ff000a19 */ /* 0x000fc80000011603 */
[----:B------:R-:W-:Y:S01]  /*d4e0*/  LOP3.LUT R0, RZ, R0, RZ, 0x33, !PT ;  /* 0x00000000ff007212 */ /* 0x000fe200078e33ff */
[----:B------:R-:W-:Y:S05]  /*d4f0*/  BRA `(.L_x_693) ;  /* 0x0000004000007947 */ /* 0x000fea0003800000 */
.L_x_692:
[----:B------:R-:W-:-:S04]  /*d500*/  MOV R3, 0x1 ;  /* 0x0000000100037802 */ /* 0x000fc80000000f00 */
[----:B------:R-:W-:-:S13]  /*d510*/  ISETP.NE.AND P0, PT, R3, c[0x0][0x32c], PT ;  /* 0x0000cb0003007a0c */ /* 0x000fda0003f05270 */
[----:B------:R-:W-:-:S05]  /*d520*/  @P0 IMAD.HI.U32 R3, R0, c[0x0][0x330], RZ ;  /* 0x0000cc0000030a27 */ /* 0x000fca00078e00ff */
[----:B------:R-:W-:Y:S02]  /*d530*/  @P0 SHF.R.U32.HI R0, RZ, c[0x0][0x334], R3 ;  /* 0x0000cd00ff000a19 */ /* 0x000fe40000011603 */
.L_x_693:
[----:B------:R-:W-:Y:S05]  /*d540*/  BSYNC B0 ;  /* 0x0000000000007941 */ /* 0x000fea0003800000 */
.L_x_691:
[----:B------:R-:W-:-:S05]  /*d550*/  IMAD R0, R0, c[0x0][0x32c], RZ ;  /* 0x0000cb0000007a24 */ /* 0x000fca00078e02ff */
[----:B------:R-:W-:-:S03]  /*d560*/  IMNMX R2, R2, R0, !PT ;  /* 0x0000000002027217 */ /* 0x000fc60007800200 */
.L_x_690:
[----:B------:R-:W2:Y:S01]  /*d570*/  LDL R3, [R1+0x4] ;  /* 0x0000040001037983 */ /* 0x000ea20000100800 */
[----:B------:R-:W-:-:S05]  /*d580*/  IADD3 R2, R2, 0x4f, RZ ;  /* 0x0000004f02027810 */ /* 0x000fca0007ffe0ff */
[----:B------:R-:W-:-:S05]  /*d590*/  IMAD.HI R2, R2, 0x66666667, RZ ;  /* 0x6666666702027827 */ /* 0x000fca00078e02ff */
[----:B------:R-:W-:-:S04]  /*d5a0*/  SHF.R.U32.HI R0, RZ, 0x1f, R2 ;  /* 0x0000001fff007819 */ /* 0x000fc80000011602 */
[----:B------:R-:W-:-:S04]  /*d5b0*/  LEA.HI.SX32 R0, R2, R0, 0x1b ;  /* 0x0000000002007211 */ /* 0x000fc800078fdaff */
[----:B--2---:R-:W-:-:S04]  /*d5c0*/  IMNMX R249, R3, R0, !PT ;  /* 0x0000000003f97217 */ /* 0x004fc80007800200 */
[----:B------:R-:W-:-:S13]  /*d5d0*/  ISETP.GE.AND P0, PT, R206, R249, PT ;  /* 0x000000f9ce00720c */ /* 0x000fda0003f06270 */
[----:B------:R-:W-:Y:S05]  /*d5e0*/  @!P0 BRA `(.L_x_694) ;  /* 0x0000335000008947 */ /* 0x000fea0003800000 */
[----:B------:R-:W-:Y:S01]  /*d5f0*/  IMAD.MOV.U32 R93, RZ, RZ, R96 ;  /* 0x000000ffff5d7224 */ /* 0x000fe200078e0060 */
[----:B------:R-:W-:Y:S01]  /*d600*/  MOV R99, R61 ;  /* 0x0000003d00637202 */ /* 0x000fe20000000f00 */
[----:B------:R-:W-:Y:S01]  /*d610*/  IMAD.MOV.U32 R0, RZ, RZ, R97 ;  /* 0x000000ffff007224 */ /* 0x000fe200078e0061 */
[----:B------:R-:W-:Y:S02]  /*d620*/  MOV R98, R95 ;  /* 0x0000005f00627202 */ /* 0x000fe40000000f00 */
.L_x_705:
[----:B------:R-:W2:Y:S01]  /*d630*/  LDL R2, [R1+0x4] ;  /* 0x0000040001027983 */ /* 0x000ea20000100800 */
[----:B------:R-:W-:Y:S04]  /*d640*/  DEPBAR.LE SB0, 0x0 ;  /* 0x000080000000791a */ /* 0x000fe80000000000 */
[----:B------:R-:W-:Y:S01]  /*d650*/  WARPSYNC 0xffffffff ;  /* 0xffffffff00007948 */ /* 0x000fe20003800000 */
[----:B------:R-:W-:Y:S06]  /*d660*/  BAR.SYNC.DEFER_BLOCKING 0x0 ;  /* 0x0000000000007b1d */ /* 0x000fec0000010000 */
[----:B------:R1:W3:Y:S01]  /*d670*/  LDSM.16.M88.4 R80, [R195] ;  /* 0x00000000c350783b */ /* 0x0002e20000000200 */
[----:B------:R-:W-:Y:S03]  /*d680*/  BSSY B0, `(.L_x_695) ;  /* 0x0000043000007945 */ /* 0x000fe60003800000 */
[----:B------:R1:W4:Y:S04]  /*d690*/  LDSM.16.M88.4 R76, [R195+0x2000] ;  /* 0x00200000c34c783b */ /* 0x0003280000000200 */
        /* <DEDUP_REMOVED lines=15> */
[C---:B-1-34-:R-:W-:Y:S01]  /*d790*/  IMAD.SHL.U32 R20, R205.reuse, 0x2, RZ ;  /* 0x00000002cd147824 */ /* 0x05afe200078e00ff */
[----:B------:R-:W2:Y:S01]  /*d7a0*/  LDL.64 R8, [R1+0x28] ;  /* 0x0000280001087983 */ /* 0x000ea20000100a00 */
[----:B------:R-:W-:Y:S02]  /*d7b0*/  SHF.R.S32.HI R2, RZ, 0x1f, R224 ;  /* 0x0000001fff027819 */ /* 0x000fe400000114e0 */
[----:B------:R-:W-:Y:S03]  /*d7c0*/  SHF.R.S32.HI R6, RZ, 0x1f, R205 ;  /* 0x0000001fff067819 */ /* 0x000fe600000114cd */
[----:B------:R-:W-:Y:S01]  /*d7d0*/  IMAD R4, R2, c[0x0][0x208], RZ ;  /* 0x0000820002047a24 */ /* 0x000fe200078e02ff */
[----:B------:R-:W3:Y:S01]  /*d7e0*/  LDL R7, [R1+0x34] ;  /* 0x0000340001077983 */ /* 0x000ee20000100800 */
[C---:B------:R-:W-:Y:S01]  /*d7f0*/  IMAD.WIDE.U32 R2, R224.reuse, c[0x0][0x208], RZ ;  /* 0x00008200e0027a25 */ /* 0x040fe200078e00ff */
[----:B------:R-:W-:Y:S03]  /*d800*/  SHF.L.U64.HI R6, R205, 0x1, R6 ;  /* 0x00000001cd067819 */ /* 0x000fe60000010206 */
[----:B------:R-:W-:Y:S04]  /*d810*/  IMAD R4, R224, c[0x0][0x20c], R4 ;  /* 0x00008300e0047a24 */ /* 0x000fe800078e0204 */
[----:B------:R-:W-:Y:S01]  /*d820*/  IMAD.IADD R3, R3, 0x1, R4 ;  /* 0x0000000103037824 */ /* 0x000fe200078e0204 */
[----:B------:R-:W-:Y:S03]  /*d830*/  SHF.R.S32.HI R4, RZ, 0x1f, R211 ;  /* 0x0000001fff047819 */ /* 0x000fe600000114d3 */
[C---:B------:R-:W-:Y:S04]  /*d840*/  IMAD.WIDE.U32 R2, R211.reuse, c[0x0][0x218], R2 ;  /* 0x00008600d3027a25 */ /* 0x040fe800078e0002 */
[----:B------:R-:W-:Y:S04]  /*d850*/  IMAD R4, R4, c[0x0][0x218], RZ ;  /* 0x0000860004047a24 */ /* 0x000fe800078e02ff */
[----:B------:R-:W-:Y:S01]  /*d860*/  IMAD R5, R211, c[0x0][0x21c], R4 ;  /* 0x00008700d3057a24 */ /* 0x000fe200078e0204 */
[----:B--2---:R-:W-:Y:S04]  /*d870*/  IADD3 R2, P1, R8, R2, RZ ;  /* 0x0000000208027210 */ /* 0x004fe80007f3e0ff */
[C---:B------:R-:W-:Y:S02]  /*d880*/  LEA R4, P0, R2.reuse, c[0x0][0x1f8], 0x1 ;  /* 0x00007e0002047a11 */ /* 0x040fe400078008ff */
[----:B---3--:R-:W-:Y:S04]  /*d890*/  IADD3.X R3, R7, R3, R5, P1, !PT ;  /* 0x0000000307037210 */ /* 0x008fe80000ffe405 */
[----:B------:R-:W-:Y:S01]  /*d8a0*/  LEA.HI.X R5, R2, c[0x0][0x1fc], R3, 0x1, P0 ;  /* 0x00007f0002057a11 */ /* 0x000fe200000f0c03 */
[----:B------:R-:W-:-:S05]  /*d8b0*/  BRA.DIV ~URZ, `(.L_x_697) ;  /* 0x0000ef427f007947 */ /* 0x000fca000b800000 */
[----:B------:R1:W2:Y:S02]  /*d8c0*/  SHFL.IDX PT, R8, R5, RZ, 0x181f ;  /* 0x00181fff05087589 */ /* 0x0002a400000e0000 */
.L_x_839:
        /* <DEDUP_REMOVED lines=12> */
[-C--:B----4-:R-:W-:Y:S03]  /*d990*/  IADD3 R10, P2, R3, R20.reuse, RZ ;  /* 0x00000014030a7210 */ /* 0x090fe60007f5e0ff */
[--C-:B--2---:R-:W-:Y:S01]  /*d9a0*/  IMAD.X R13, R8, 0x1, R6.reuse, P0 ;  /* 0x00000001080d7824 */ /* 0x104fe200000e0606 */
[-C--:B-----5:R-:W-:Y:S01]  /*d9b0*/  IADD3 R8, P1, R7, R20.reuse, RZ ;  /* 0x0000001407087210 */ /* 0x0a0fe20007f3e0ff */
        /* <DEDUP_REMOVED lines=8> */
.L_x_840:
[----:B------:R-:W-:Y:S02]  /*da40*/  ISETP.GE.AND P1, PT, R205, c[0x0][0x1d4], PT ;  /* 0x00007500cd007a0c */ /* 0x000fe40003f26270 */
[----:B--2---:R-:W-:Y:S05]  /*da50*/  IADD3 R2, P0, R4, R20, RZ ;  /* 0x0000001404027210 */ /* 0x004fea0007f1e0ff */
[----:B-1----:R-:W-:Y:S06]  /*da60*/  IMAD.X R3, R5, 0x1, R6, P0 ;  /* 0x0000000105037824 */ /* 0x002fec00000e0606 */
[----:B------:R-:W-:Y:S01]  /*da70*/  @!PT LDS RZ, [RZ] ;  /* 0x00000000fffff984 */ /* 0x000fe20000000800 */
[----:B------:R-:W-:Y:S01]  /*da80*/  @!PT LDS RZ, [RZ] ;  /* 0x00000000fffff984 */ /* 0x000fe20000000800 */
[----:B------:R-:W-:Y:S01]  /*da90*/  @!PT LDS RZ, [RZ] ;  /* 0x00000000fffff984 */ /* 0x000fe20000000800 */
[----:B------:R1:W-:Y:S02]  /*daa0*/  LDGSTS.E.BYPASS.LTC128B.128 [R207+0x2100], [R2.64], !P1 ;  /* 0x0210000002cf7fae */ /* 0x0003e4000c901d46 */
.L_x_696:
[----:B-1-34-:R-:W-:Y:S05]  /*dab0*/  BSYNC B0 ;  /* 0x0000000000007941 */ /* 0x01afea0003800000 */
.L_x_695:
        /* <DEDUP_REMOVED lines=109> */
[----:B------:R-:W3:Y:S04]  /*e190*/  LDL R2, [R1+0x8] ;  /* 0x0000080001027983 */ /* 0x000ee80000100800 */
        /* <DEDUP_REMOVED lines=8> */
[--C-:B------:R-:W-:Y:S01]  /*e220*/  IMAD.MOV.U32 R2, RZ, RZ, R3.reuse ;  /* 0x000000ffff027224 */ /* 0x100fe200078e0003 */
[----:B------:R-:W-:Y:S05]  /*e230*/  @P2 SHF.R.U32.HI R2, RZ, c[0x0][0x2c0], R92 ;  /* 0x0000b000ff022a19 */ /* 0x000fea000001165c */
[C---:B----4-:R-:W-:Y:S04]  /*e240*/  @!P1 IADD3 R92, P0, R2.reuse, R212, RZ ;  /* 0x000000d4025c9210 */ /* 0x050fe80007f1e0ff */
[----:B-----5:R-:W-:Y:S01]  /*e250*/  @!P1 LEA.HI.X.SX32 R95, R2, R94, 0x1, P0 ;  /* 0x0000005e025f9211 */ /* 0x020fe200000f0eff */
        /* <DEDUP_REMOVED lines=16> */
[C---:B------:R-:W-:Y:S04]  /*e360*/  LEA R92, P0, R2.reuse, c[0x0][0x1c8], 0x1 ;  /* 0x00007200025c7a11 */ /* 0x040fe800078008ff */
[----:B------:R-:W-:Y:S04]  /*e370*/  IADD3.X R3, R97, R3, R94, P1, !PT ;  /* 0x0000000361037210 */ /* 0x000fe80000ffe45e */
[----:B------:R-:W-:Y:S01]  /*e380*/  LEA.HI.X R94, R2, c[0x0][0x1cc], R3, 0x1, P0 ;  /* 0x00007300025e7a11 */ /* 0x000fe200000f0c03 */
[----:B------:R-:W-:-:S05]  /*e390*/  BRA.DIV ~URZ, `(.L_x_701) ;  /* 0x0000e9c27f007947 */ /* 0x000fca000b800000 */
[----:B------:R1:W2:Y:S02]  /*e3a0*/  SHFL.IDX PT, R97, R94, RZ, 0x181f ;  /* 0x00181fff5e617589 */ /* 0x0002a400000e0000 */
.L_x_841:
        /* <DEDUP_REMOVED lines=23> */
.L_x_842:
[----:B------:R-:W-:Y:S02]  /*e520*/  ISETP.GE.AND P1, PT, R205, c[0x0][0x1d4], PT ;  /* 0x00007500cd007a0c */ /* 0x000fe40003f26270 */
[----:B--2---:R-:W-:Y:S05]  /*e530*/  IADD3 R2, P0, R92, R163, RZ ;  /* 0x000000a35c027210 */ /* 0x004fea0007f1e0ff */
[----:B-1----:R-:W-:Y:S06]  /*e540*/  IMAD.X R3, R94, 0x1, R95, P0 ;  /* 0x000000015e037824 */ /* 0x002fec00000e065f */
[----:B------:R-:W-:Y:S01]  /*e550*/  @!PT LDS RZ, [RZ] ;  /* 0x00000000fffff984 */ /* 0x000fe20000000800 */
[----:B------:R-:W-:Y:S01]  /*e560*/  @!PT LDS RZ, [RZ] ;  /* 0x00000000fffff984 */ /* 0x000fe20000000800 */
[----:B------:R-:W-:Y:S01]  /*e570*/  @!PT LDS RZ, [RZ] ;  /* 0x00000000fffff984 */ /* 0x000fe20000000800 */
[----:B------:R1:W-:Y:S02]  /*e580*/  LDGSTS.E.BYPASS.LTC128B.128 [R207+0x4900], [R2.64], !P1 ;  /* 0x0490000002cf7fae */ /* 0x0003e4000c901d46 */
.L_x_700:
[----:B------:R-:W-:Y:S05]  /*e590*/  BSYNC B0 ;  /* 0x0000000000007941 */ /* 0x000fea0003800000 */
.L_x_699:
        /* <DEDUP_REMOVED lines=83> */
.L_x_843:
[----:B--2---:R-:W-:Y:S01]  /*ead0*/  FMNMX.FTZ R97, R92, R2, !PT ;  /* 0x000000025c617209 */ /* 0x004fe20007810000 */
[----:B------:R-:W-:-:S05]  /*eae0*/  BRA.DIV ~URZ, `(.L_x_704) ;  /* 0x0000e8227f007947 */ /* 0x000fca000b800000 */
[----:B------:R-:W-:Y:S04]  /*eaf0*/  SHFL.BFLY PT, R3, R94, 0x2, 0x1f ;  /* 0x0c401f005e037f89 */ /* 0x000fe800000e0000 */
[----:B------:R-:W-:Y:S04]  /*eb00*/  SHFL.BFLY PT, R2, R95, 0x2, 0x1f ;  /* 0x0c401f005f027f89 */ /* 0x000fe800000e0000 */
[----:B-1----:R-:W1:Y:S02]  /*eb10*/  SHFL.BFLY PT, R92, R156, 0x2, 0x1f ;  /* 0x0c401f009c5c7f89 */ /* 0x002e6400000e0000 */
[----:B-1----:R-:W-:Y:S02]  /*eb20*/  FMNMX.FTZ R92, R156, R92, !PT ;  /* 0x0000005c9c5c7209 */ /* 0x002fe40007810000 */
[----:B------:R-:W-:Y:S02]  /*eb30*/  FMNMX.FTZ R3, R94, R3, !PT ;  /* 0x000000035e037209 */ /* 0x000fe40007810000 */
[----:B------:R-:W1:Y:S01]  /*eb40*/  SHFL.BFLY PT, R94, R97, 0x1, 0x1f ;  /* 0x0c201f00615e7f89 */ /* 0x000e6200000e0000 */
[----:B------:R-:W-:Y:S03]  /*eb50*/  FMNMX.FTZ R95, R95, R2, !PT ;  /* 0x000000025f5f7209 */ /* 0x000fe60007810000 */
[----:B------:R-:W2:Y:S04]  /*eb60*/  SHFL.BFLY PT, R96, R3, 0x1, 0x1f ;  /* 0x0c201f0003607f89 */ /* 0x000ea800000e0000 */
[----:B------:R-:W3:Y:S04]  /*eb70*/  SHFL.BFLY PT, R157, R95, 0x1, 0x1f ;  /* 0x0c201f005f9d7f89 */ /* 0x000ee800000e0000 */
[----:B------:R4:W4:Y:S01]  /*eb80*/  SHFL.BFLY PT, R2, R92, 0x1, 0x1f ;  /* 0x0c201f005c027f89 */ /* 0x00092200000e0000 */
[----:B-1----:R-:W-:Y:S02]  /*eb90*/  FMNMX.FTZ R97, R97, R94, !PT ;  /* 0x0000005e61617209 */ /* 0x002fe40007810000 */
[----:B--2---:R-:W-:Y:S02]  /*eba0*/  FMNMX.FTZ R96, R3, R96, !PT ;  /* 0x0000006003607209 */ /* 0x004fe40007810000 */
[----:B---3--:R-:W-:Y:S02]  /*ebb0*/  FMNMX.FTZ R95, R95, R157, !PT ;  /* 0x0000009d5f5f7209 */ /* 0x008fe40007810000 */
.L_x_844:
[C---:B------:R-:W-:Y:S01]  /*ebc0*/  FADD.FTZ R0, -R97.reuse, R0 ;  /* 0x0000000061007221 */ /* 0x040fe20000010100 */
[----:B------:R-:W2:Y:S01]  /*ebd0*/  LDL.LU R250, [R1] ;  /* 0x0000000001fa7983 */ /* 0x000ea20000300800 */
[----:B------:R-:W-:Y:S01]  /*ebe0*/  FMUL.FTZ R160, R97, c[0x0][0x2d0] ;  /* 0x0000b40061a07a20 */ /* 0x000fe20000410000 */
[----:B------:R-:W-:Y:S01]  /*ebf0*/  WARPSYNC 0xffffffff ;  /* 0xffffffff00007948 */ /* 0x000fe20003800000 */
[----:B------:R-:W-:Y:S01]  /*ec00*/  FMUL.FTZ R0, R0, c[0x0][0x2d0] ;  /* 0x0000b40000007a20 */ /* 0x000fe20000410000 */
[----:B------:R-:W1:Y:S01]  /*ec10*/  LDSM.16.MT88.4 R156, [R189] ;  /* 0x00000000bd9c783b */ /* 0x000e620000004200 */
[--C-:B------:R-:W-:Y:S01]  /*ec20*/  FFMA.FTZ R177, R68, c[0x0][0x2d0], -R160.reuse ;  /* 0x0000b40044b17a23 */ /* 0x100fe200000108a0 */
[----:B----4-:R-:W-:Y:S01]  /*ec30*/  FMNMX.FTZ R2, R2, R92, !PT ;  /* 0x0000005c02027209 */ /* 0x010fe20007810000 */
[----:B------:R3:W-:Y:S01]  /*ec40*/  MUFU.EX2 R3, R0 ;  /* 0x0000000000037308 */ /* 0x0007e20000000800 */
[----:B------:R-:W-:Y:S01]  /*ec50*/  FMUL.FTZ R164, R96, c[0x0][0x2d0] ;  /* 0x0000b40060a47a20 */ /* 0x000fe20000410000 */
[C---:B------:R-:W-:Y:S01]  /*ec60*/  ISETP.GT.AND P0, PT, R206.reuse, R249, PT ;  /* 0x000000f9ce00720c */ /* 0x040fe20003f04270 */
[--C-:B------:R-:W-:Y:S01]  /*ec70*/  FFMA.FTZ R176, R69, c[0x0][0x2d0], -R160.reuse ;  /* 0x0000b40045b07a23 */ /* 0x100fe200000108a0 */
[----:B------:R-:W-:Y:S01]  /*ec80*/  IADD3 R206, R206, -0x1, RZ ;  /* 0xffffffffcece7810 */ /* 0x000fe20007ffe0ff */
[--C-:B------:R-:W-:Y:S02]  /*ec90*/  FFMA.FTZ R183, R80, c[0x0][0x2d0], -R160.reuse ;  /* 0x0000b40050b77a23 */ /* 0x100fe400000108a0 */
[----:B------:R-:W-:Y:S02]  /*eca0*/  FFMA.FTZ R184, R81, c[0x0][0x2d0], -R160 ;  /* 0x0000b40051b87a23 */ /* 0x000fe400000108a0 */
[--C-:B------:R-:W-:Y:S01]  /*ecb0*/  FFMA.FTZ R174, R70, c[0x0][0x2d0], -R164.reuse ;  /* 0x0000b40046ae7a23 */ /* 0x100fe200000108a4 */
[----:B------:R-:W-:Y:S01]  /*ecc0*/  MUFU.EX2 R177, R177 ;  /* 0x000000b100b17308 */ /* 0x000fe20000000800 */
[--C-:B------:R-:W-:Y:S02]  /*ecd0*/  FFMA.FTZ R175, R71, c[0x0][0x2d0], -R164.reuse ;  /* 0x0000b40047af7a23 */ /* 0x100fe400000108a4 */
[----:B------:R-:W-:Y:S01]  /*ece0*/  LDSM.16.MT88.4 R68, [R190] ;  /* 0x00000000be44783b */ /* 0x000fe20000004200 */
[--C-:B------:R-:W-:Y:S02]  /*ecf0*/  FFMA.FTZ R182, R82, c[0x0][0x2d0], -R164.reuse ;  /* 0x0000b40052b67a23 */ /* 0x100fe400000108a4 */
[----:B------:R-:W-:Y:S02]  /*ed00*/  FMUL.FTZ R92, R2, c[0x0][0x2d0] ;  /* 0x0000b400025c7a20 */ /* 0x000fe40000410000 */
[--C-:B------:R-:W-:Y:S02]  /*ed10*/  FFMA.FTZ R6, R6, c[0x0][0x2d0], -R164.reuse ;  /* 0x0000b40006067a23 */ /* 0x100fe400000108a4 */
[----:B------:R-:W-:Y:S01]  /*ed20*/  MUFU.EX2 R176, R176 ;  /* 0x000000b000b07308 */ /* 0x000fe20000000800 */
[----:B------:R-:W-:Y:S02]  /*ed30*/  FFMA.FTZ R7, R7, c[0x0][0x2d0], -R164 ;  /* 0x0000b40007077a23 */ /* 0x000fe400000108a4 */
[--C-:B------:R-:W-:Y:S02]  /*ed40*/  FFMA.FTZ R181, R52, c[0x0][0x2d0], -R160.reuse ;  /* 0x0000b40034b57a23 */ /* 0x100fe400000108a0 */
[----:B---3--:R-:W-:Y:S02]  /*ed50*/  FADD.FTZ R0, -R96, R93 ;  /* 0x0000005d60007221 */ /* 0x008fe40000010100 */
[--C-:B------:R-:W-:Y:S02]  /*ed60*/  FFMA.FTZ R179, R64, c[0x0][0x2d0], -R160.reuse ;  /* 0x0000b40040b37a23 */ /* 0x100fe400000108a0 */
[----:B------:R-:W-:Y:S01]  /*ed70*/  FMUL.FTZ R0, R0, c[0x0][0x2d0] ;  /* 0x0000b40000007a20 */ /* 0x000fe20000410000 */
[----:B------:R-:W-:Y:S01]  /*ed80*/  MUFU.EX2 R187, R6 ;  /* 0x0000000600bb7308 */ /* 0x000fe20000000800 */
[----:B------:R-:W-:Y:S02]  /*ed90*/  FFMA.FTZ R178, R65, c[0x0][0x2d0], -R160 ;  /* 0x0000b40041b27a23 */ /* 0x000fe400000108a0 */
[----:B------:R-:W-:Y:S02]  /*eda0*/  FFMA.FTZ R172, R54, c[0x0][0x2d0], -R164 ;  /* 0x0000b40036ac7a23 */ /* 0x000fe400000108a4 */
[----:B------:R-:W-:Y:S02]  /*edb0*/  FFMA.FTZ R26, R26, c[0x0][0x2d0], -R92 ;  /* 0x0000b4001a1a7a23 */ /* 0x000fe4000001085c */
        /* <DEDUP_REMOVED lines=11> */
[--C-:B------:R-:W-:Y:S05]  /*ee70*/  FFMA.FTZ R180, R53, c[0x0][0x2d0], -R160.reuse ;  /* 0x0000b40035b47a23 */ /* 0x100fea00000108a0 */
[----:B------:R-:W-:Y:S01]  /*ee80*/  MUFU.EX2 R214, R7 ;  /* 0x0000000700d67308 */ /* 0x000fe20000000800 */
[--C-:B---3--:R-:W-:Y:S09]  /*ee90*/  FFMA.FTZ R0, R4, c[0x0][0x2d0], -R160.reuse ;  /* 0x0000b40004007a23 */ /* 0x108ff200000108a0 */
[----:B------:R3:W-:Y:S10]  /*eea0*/  MUFU.EX2 R185, R0 ;  /* 0x0000000000b97308 */ /* 0x0007f40000000800 */
[----:B------:R-:W-:Y:S10]  /*eeb0*/  MUFU.EX2 R212, R26 ;  /* 0x0000001a00d47308 */ /* 0x000ff40000000800 */
[----:B------:R-:W-:Y:S01]  /*eec0*/  MUFU.EX2 R223, R170 ;  /* 0x000000aa00df7308 */ /* 0x000fe20000000800 */
[--C-:B---3--:R-:W-:Y:S09]  /*eed0*/  FFMA.FTZ R0, R16, c[0x0][0x2d0], -R160.reuse ;  /* 0x0000b40010007a23 */ /* 0x108ff200000108a0 */
[----:B------:R3:W-:Y:S10]  /*eee0*/  MUFU.EX2 R216, R0 ;  /* 0x0000000000d87308 */ /* 0x0007f40000000800 */
[----:B------:R-:W-:Y:S10]  /*eef0*/  MUFU.EX2 R227, R169 ;  /* 0x000000a900e37308 */ /* 0x000ff40000000800 */
[----:B------:R-:W-:Y:S01]  /*ef00*/  MUFU.EX2 R235, R168 ;  /* 0x000000a800eb7308 */ /* 0x000fe20000000800 */
[----:B---3--:R-:W-:Y:S09]  /*ef10*/  FFMA.FTZ R0, R17, c[0x0][0x2d0], -R160 ;  /* 0x0000b40011007a23 */ /* 0x008ff200000108a0 */
        /* <DEDUP_REMOVED lines=11> */
[C---:B---3--:R-:W-:Y:S02]  /*efd0*/  FADD.FTZ R0, -R95.reuse, R98 ;  /* 0x000000625f007221 */ /* 0x048fe40000010100 */
[----:B------:R-:W-:Y:S02]  /*efe0*/  FMUL.FTZ R98, R95, c[0x0][0x2d0] ;  /* 0x0000b4005f627a20 */ /* 0x000fe40000410000 */
[----:B------:R-:W-:Y:S02]  /*eff0*/  FMUL.FTZ R0, R0, c[0x0][0x2d0] ;  /* 0x0000b40000007a20 */ /* 0x000fe40000410000 */
[--C-:B------:R-:W-:Y:S03]  /*f000*/  FFMA.FTZ R4, R8, c[0x0][0x2d0], -R98.reuse ;  /* 0x0000b40008047a23 */ /* 0x100fe60000010862 */
[----:B------:R-:W-:Y:S01]  /*f010*/  MUFU.EX2 R170, R172 ;  /* 0x000000ac00aa7308 */ /* 0x000fe20000000800 */
[--C-:B------:R-:W-:Y:S09]  /*f020*/  FFMA.FTZ R5, R9, c[0x0][0x2d0], -R98.reuse ;  /* 0x0000b40009057a23 */ /* 0x100ff20000010862 */
[----:B------:R3:W4:Y:S10]  /*f030*/  MUFU.EX2 R93, R0 ;  /* 0x00000000005d7308 */ /* 0x0007340000000800 */
[----:B------:R5:W-:Y:S10]  /*f040*/  MUFU.EX2 R186, R4 ;  /* 0x0000000400ba7308 */ /* 0x000bf40000000800 */
[----:B------:R1:W1:Y:S01]  /*f050*/  MUFU.EX2 R210, R5 ;  /* 0x0000000500d27308 */ /* 0x0002620000000800 */
[----:B---3--:R-:W-:Y:S09]  /*f060*/  FFMA.FTZ R0, R12, c[0x0][0x2d0], -R98 ;  /* 0x0000b4000c007a23 */ /* 0x008ff20000010862 */
[----:B------:R3:W-:Y:S01]  /*f070*/  MUFU.EX2 R215, R0 ;  /* 0x0000000000d77308 */ /* 0x0007e20000000800 */
[--C-:B-----5:R-:W-:Y:S09]  /*f080*/  FFMA.FTZ R4, R10, c[0x0][0x2d0], -R92.reuse ;  /* 0x0000b4000a047a23 */ /* 0x120ff2000001085c */
[----:B------:R5:W-:Y:S01]  /*f090*/  MUFU.EX2 R208, R4 ;  /* 0x0000000400d07308 */ /* 0x000be20000000800 */
[----:B-1----:R-:W-:Y:S09]  /*f0a0*/  FFMA.FTZ R5, R14, c[0x0][0x2d0], -R92 ;  /* 0x0000b4000e057a23 */ /* 0x002ff2000001085c */
[----:B------:R-:W-:Y:S01]  /*f0b0*/  MUFU.EX2 R232, R5 ;  /* 0x0000000500e87308 */ /* 0x000fe20000000800 */
[----:B---3--:R-:W-:Y:S09]  /*f0c0*/  FFMA.FTZ R0, R13, c[0x0][0x2d0], -R98 ;  /* 0x0000b4000d007a23 */ /* 0x008ff20000010862 */
[----:B------:R1:W3:Y:S01]  /*f0d0*/  MUFU.EX2 R244, R0 ;  /* 0x0000000000f47308 */ /* 0x0002e20000000800 */
[----:B-----5:R-:W-:Y:S09]  /*f0e0*/  FFMA.FTZ R4, R11, c[0x0][0x2d0], -R92 ;  /* 0x0000b4000b047a23 */ /* 0x020ff2000001085c */
[----:B------:R5:W-:Y:S10]  /*f0f0*/  MUFU.EX2 R209, R4 ;  /* 0x0000000400d17308 */ /* 0x000bf40000000800 */
[----:B------:R-:W-:Y:S01]  /*f100*/  MUFU.EX2 R179, R179 ;  /* 0x000000b300b37308 */ /* 0x000fe20000000800 */
[----:B-1----:R-:W-:Y:S02]  /*f110*/  FADD.FTZ R0, -R2, R99 ;  /* 0x0000006302007221 */ /* 0x002fe40000010100 */
[----:B------:R-:W-:Y:S02]  /*f120*/  FFMA.FTZ R99, R39, c[0x0][0x2d0], -R164 ;  /* 0x0000b40027637a23 */ /* 0x000fe400000108a4 */
[----:B------:R-:W-:Y:S05]  /*f130*/  FMUL.FTZ R0, R0, c[0x0][0x2d0] ;  /* 0x0000b40000007a20 */ /* 0x000fea0000410000 */
[----:B------:R1:W-:Y:S01]  /*f140*/  MUFU.EX2 R242, R99 ;  /* 0x0000006300f27308 */ /* 0x0003e20000000800 */
[--C-:B-----5:R-:W-:Y:S09]  /*f150*/  FFMA.FTZ R4, R15, c[0x0][0x2d0], -R92.reuse ;  /* 0x0000b4000f047a23 */ /* 0x120ff2000001085c */
[----:B------:R-:W5:Y:S10]  /*f160*/  MUFU.EX2 R0, R0 ;  /* 0x0000000000007308 */ /* 0x000f740000000800 */
[----:B------:R-:W2:Y:S01]  /*f170*/  MUFU.EX2 R231, R4 ;  /* 0x0000000400e77308 */ /* 0x000ea20000000800 */
[----:B-1----:R-:W-:Y:S09]  /*f180*/  FFMA.FTZ R99, R47, c[0x0][0x2d0], -R92 ;  /* 0x0000b4002f637a23 */ /* 0x002ff2000001085c */
[----:B------:R-:W-:Y:S10]  /*f190*/  MUFU.EX2 R167, R174 ;  /* 0x000000ae00a77308 */ /* 0x000ff40000000800 */
[----:B------:R-:W-:Y:S10]  /*f1a0*/  MUFU.EX2 R166, R175 ;  /* 0x000000af00a67308 */ /* 0x000ff40000000800 */
[----:B------:R-:W-:Y:S01]  /*f1b0*/  MUFU.EX2 R165, R183 ;  /* 0x000000b700a57308 */ /* 0x000fe20000000800 */
[C---:B----4-:R-:W-:Y:S01]  /*f1c0*/  FMUL.FTZ R8, R93.reuse, R104 ;  /* 0x000000685d087220 */ /* 0x050fe20000410000 */
[----:B------:R-:W-:Y:S01]  /*f1d0*/  F2FP.PACK_AB R160, R210, R186 ;  /* 0x000000bad2a0723e */ /* 0x000fe200000000ff */
[----:B------:R-:W-:Y:S01]  /*f1e0*/  FMUL.FTZ R9, R93, R105 ;  /* 0x000000695d097220 */ /* 0x000fe20000410000 */
[----:B---3--:R-:W-:Y:S01]  /*f1f0*/  F2FP.PACK_AB R162, R244, R215 ;  /* 0x000000d7f4a2723e */ /* 0x008fe200000000ff */
[C---:B-----5:R-:W-:Y:S01]  /*f200*/  FMUL.FTZ R10, R0.reuse, R106 ;  /* 0x0000006a000a7220 */ /* 0x060fe20000410000 */
[----:B------:R-:W-:Y:S01]  /*f210*/  F2FP.PACK_AB R161, R209, R208 ;  /* 0x000000d0d1a1723e */ /* 0x000fe200000000ff */
[----:B------:R-:W-:Y:S01]  /*f220*/  FMUL.FTZ R11, R0, R107 ;  /* 0x0000006b000b7220 */ /* 0x000fe20000410000 */
[----:B--2---:R-:W-:Y:S01]  /*f230*/  F2FP.PACK_AB R163, R231, R232 ;  /* 0x000000e8e7a3723e */ /* 0x004fe200000000ff */
[----:B------:R-:W1:Y:S01]  /*f240*/  LDSM.16.MT88.4 R104, [R193] ;  /* 0x00000000c168783b */ /* 0x000e620000004200 */
[----:B------:R-:W-:Y:S01]  /*f250*/  FMUL.FTZ R4, R3, R100 ;  /* 0x0000006403047220 */ /* 0x000fe20000410000 */
[----:B------:R-:W-:Y:S01]  /*f260*/  F2FP.PACK_AB R100, R217, R185 ;  /* 0x000000b9d964723e */ /* 0x000fe200000000ff */
[----:B------:R-:W-:Y:S01]  /*f270*/  FMUL.FTZ R5, R3, R101 ;  /* 0x0000006503057220 */ /* 0x000fe20000410000 */
[----:B------:R-:W-:Y:S01]  /*f280*/  F2FP.PACK_AB R101, R214, R187 ;  /* 0x000000bbd665723e */ /* 0x000fe200000000ff */
[C---:B------:R-:W-:Y:S01]  /*f290*/  FMUL.FTZ R6, R94.reuse, R102 ;  /* 0x000000665e067220 */ /* 0x040fe20000410000 */
[----:B------:R-:W-:Y:S01]  /*f2a0*/  F2FP.PACK_AB R102, R247, R216 ;  /* 0x000000d8f766723e */ /* 0x000fe200000000ff */
[----:B------:R-:W-:Y:S01]  /*f2b0*/  FMUL.FTZ R7, R94, R103 ;  /* 0x000000675e077220 */ /* 0x000fe20000410000 */
[----:B------:R-:W-:Y:S01]  /*f2c0*/  F2FP.PACK_AB R103, R246, R221 ;  /* 0x000000ddf667723e */ /* 0x000fe200000000ff */
[C---:B------:R-:W-:Y:S02]  /*f2d0*/  FMUL.FTZ R64, R3.reuse, R136 ;  /* 0x0000008803407220 */ /* 0x040fe40000410000 */
[----:B------:R-:W-:Y:S02]  /*f2e0*/  FMUL.FTZ R65, R3, R137 ;  /* 0x0000008903417220 */ /* 0x000fe40000410000 */
[C---:B------:R-:W-:Y:S02]  /*f2f0*/  FMUL.FTZ R12, R93.reuse, R108 ;  /* 0x0000006c5d0c7220 */ /* 0x040fe40000410000 */
[-C--:B------:R-:W-:Y:S05]  /*f300*/  HMMA.16816.F32 R4, R100, R156.reuse, R4 ;  /* 0x0000009c6404723c */ /* 0x080fea0000001804 */
[--C-:B------:R-:W-:Y:S02]  /*f310*/  FFMA.FTZ R108, R38, c[0x0][0x2d0], -R164.reuse ;  /* 0x0000b400266c7a23 */ /* 0x100fe400000108a4 */
[----:B------:R-:W-:Y:S01]  /*f320*/  FMUL.FTZ R13, R93, R109 ;  /* 0x0000006d5d0d7220 */ /* 0x000fe20000410000 */
[C---:B------:R-:W-:Y:S01]  /*f330*/  HMMA.16816.F32 R8, R160.reuse, R156, R8 ;  /* 0x0000009ca008723c */ /* 0x040fe20000001808 */
[----:B------:R-:W-:Y:S03]  /*f340*/  MUFU.EX2 R234, R108 ;  /* 0x0000006c00ea7308 */ /* 0x000fe60000000800 */
[C---:B------:R-:W-:Y:S02]  /*f350*/  FMUL.FTZ R14, R0.reuse, R110 ;  /* 0x0000006e000e7220 */ /* 0x040fe40000410000 */
[----:B------:R-:W-:Y:S02]  /*f360*/  FMUL.FTZ R15, R0, R111 ;  /* 0x0000006f000f7220 */ /* 0x000fe40000410000 */
[--C-:B------:R-:W-:Y:S04]  /*f370*/  FFMA.FTZ R111, R23, c[0x0][0x2d0], -R164.reuse ;  /* 0x0000b400176f7a23 */ /* 0x100fe800000108a4 */
[--C-:B------:R-:W-:Y:S01]  /*f380*/  FFMA.FTZ R110, R34, c[0x0][0x2d0], -R164.reuse ;  /* 0x0000b400226e7a23 */ /* 0x100fe200000108a4 */
[-C--:B------:R-:W-:Y:S01]  /*f390*/  HMMA.16816.F32 R12, R160, R158.reuse, R12 ;  /* 0x0000009ea00c723c */ /* 0x080fe2000000180c */
[----:B------:R-:W-:Y:S02]  /*f3a0*/  MUFU.EX2 R222, R111 ;  /* 0x0000006f00de7308 */ /* 0x000fe40000000800 */
[C---:B------:R-:W-:Y:S02]  /*f3b0*/  FMUL.FTZ R17, R3.reuse, R113 ;  /* 0x0000007103117220 */ /* 0x040fe40000410000 */
[C---:B------:R-:W-:Y:S02]  /*f3c0*/  FMUL.FTZ R18, R94.reuse, R114 ;  /* 0x000000725e127220 */ /* 0x040fe40000410000 */
[----:B------:R-:W-:Y:S02]  /*f3d0*/  FMUL.FTZ R19, R94, R115 ;  /* 0x000000735e137220 */ /* 0x000fe40000410000 */
[----:B------:R-:W-:Y:S02]  /*f3e0*/  FMUL.FTZ R16, R3, R112 ;  /* 0x0000007003107220 */ /* 0x000fe40000410000 */
[----:B------:R-:W-:Y:S01]  /*f3f0*/  MUFU.EX2 R226, R110 ;  /* 0x0000006e00e27308 */ /* 0x000fe20000000800 */
[----:B------:R-:W-:Y:S02]  /*f400*/  FFMA.FTZ R109, R35, c[0x0][0x2d0], -R164 ;  /* 0x0000b400236d7a23 */ /* 0x000fe400000108a4 */
[--C-:B------:R-:W-:Y:S02]  /*f410*/  FFMA.FTZ R115, R40, c[0x0][0x2d0], -R98.reuse ;  /* 0x0000b40028737a23 */ /* 0x100fe40000010862 */
[C---:B------:R-:W-:Y:S04]  /*f420*/  HMMA.16816.F32 R16, R100.reuse, R158, R16 ;  /* 0x0000009e6410723c */ /* 0x040fe80000001810 */
[C---:B------:R-:W-:Y:S01]  /*f430*/  FMUL.FTZ R84, R3.reuse, R84 ;  /* 0x0000005403547220 */ /* 0x040fe20000410000 */
[----:B------:R2:W3:Y:S01]  /*f440*/  MUFU.EX2 R241, R109 ;  /* 0x0000006d00f17308 */ /* 0x0004e20000000800 */
[----:B------:R-:W-:Y:S02]  /*f450*/  FMUL.FTZ R85, R3, R85 ;  /* 0x0000005503557220 */ /* 0x000fe40000410000 */
[C---:B------:R-:W-:Y:S04]  /*f460*/  FMUL.FTZ R86, R94.reuse, R86 ;  /* 0x000000565e567220 */ /* 0x040fe80000410000 */
[----:B------:R-:W-:Y:S02]  /*f470*/  FMUL.FTZ R87, R94, R87 ;  /* 0x000000575e577220 */ /* 0x000fe40000410000 */
[--C-:B------:R-:W-:Y:S02]  /*f480*/  FFMA.FTZ R114, R60, c[0x0][0x2d0], -R98.reuse ;  /* 0x0000b4003c727a23 */ /* 0x100fe40000010862 */
[----:B------:R-:W-:Y:S02]  /*f490*/  FFMA.FTZ R113, R61, c[0x0][0x2d0], -R98 ;  /* 0x0000b4003d717a23 */ /* 0x000fe40000010862 */
[----:B------:R-:W-:Y:S01]  /*f4a0*/  MUFU.EX2 R178, R114 ;  /* 0x0000007200b27308 */ /* 0x000fe20000000800 */
[-C--:B-1----:R-:W-:Y:S03]  /*f4b0*/  HMMA.16816.F32 R84, R100, R104.reuse, R84 ;  /* 0x000000686454723c */ /* 0x082fe60000001854 */
[C---:B------:R-:W-:Y:S02]  /*f4c0*/  FMUL.FTZ R88, R93.reuse, R88 ;  /* 0x000000585d587220 */ /* 0x040fe40000410000 */
[----:B------:R-:W-:Y:S02]  /*f4d0*/  FMUL.FTZ R89, R93, R89 ;  /* 0x000000595d597220 */ /* 0x000fe40000410000 */
[C---:B------:R-:W-:Y:S02]  /*f4e0*/  FMUL.FTZ R90, R0.reuse, R90 ;  /* 0x0000005a005a7220 */ /* 0x040fe40000410000 */
[----:B------:R-:W-:Y:S01]  /*f4f0*/  FMUL.FTZ R91, R0, R91 ;  /* 0x0000005b005b7220 */ /* 0x000fe20000410000 */
[----:B--2---:R-:W-:Y:S02]  /*f500*/  LDSM.16.MT88.4 R108, [R193+0x800] ;  /* 0x00080000c16c783b */ /* 0x004fe40000004200 */
[----:B------:R-:W-:Y:S01]  /*f510*/  FFMA.FTZ R112, R22, c[0x0][0x2d0], -R164 ;  /* 0x0000b40016707a23 */ /* 0x000fe200000108a4 */
[----:B---3--:R-:W-:Y:S01]  /*f520*/  F2FP.PACK_AB R47, R241, R226 ;  /* 0x000000e2f12f723e */ /* 0x008fe200000000ff */
[C---:B------:R-:W-:Y:S02]  /*f530*/  FMUL.FTZ R20, R93.reuse, R116 ;  /* 0x000000745d147220 */ /* 0x040fe40000410000 */
[C---:B------:R-:W-:Y:S04]  /*f540*/  HMMA.16816.F32 R88, R160.reuse, R104, R88 ;  /* 0x00000068a058723c */ /* 0x040fe80000001858 */
[----:B------:R-:W-:Y:S02]  /*f550*/  FMUL.FTZ R21, R93, R117 ;  /* 0x000000755d157220 */ /* 0x000fe40000410000 */
[C---:B------:R-:W-:Y:S02]  /*f560*/  FMUL.FTZ R22, R0.reuse, R118 ;  /* 0x0000007600167220 */ /* 0x040fe40000410000 */
[----:B------:R-:W-:Y:S04]  /*f570*/  FMUL.FTZ R23, R0, R119 ;  /* 0x0000007700177220 */ /* 0x000fe80000410000 */
[C---:B------:R-:W-:Y:S02]  /*f580*/  FMUL.FTZ R32, R3.reuse, R120 ;  /* 0x0000007803207220 */ /* 0x040fe40000410000 */
[----:B------:R-:W-:Y:S01]  /*f590*/  FFMA.FTZ R120, R44, c[0x0][0x2d0], -R98 ;  /* 0x0000b4002c787a23 */ /* 0x000fe20000010862 */
[-C--:B------:R-:W-:Y:S03]  /*f5a0*/  HMMA.16816.F32 R20, R160, R106.reuse, R20 ;  /* 0x0000006aa014723c */ /* 0x080fe60000001814 */
[----:B------:R-:W-:Y:S02]  /*f5b0*/  FMUL.FTZ R33, R3, R121 ;  /* 0x0000007903217220 */ /* 0x000fe40000410000 */
[C---:B------:R-:W-:Y:S02]  /*f5c0*/  FMUL.FTZ R34, R94.reuse, R122 ;  /* 0x0000007a5e227220 */ /* 0x040fe40000410000 */
[C---:B------:R-:W-:Y:S02]  /*f5d0*/  FMUL.FTZ R35, R94.reuse, R123 ;  /* 0x0000007b5e237220 */ /* 0x040fe40000410000 */
[----:B------:R-:W-:Y:S03]  /*f5e0*/  FFMA.FTZ R123, R67, c[0x0][0x2d0], -R164 ;  /* 0x0000b400437b7a23 */ /* 0x000fe600000108a4 */
[C---:B------:R-:W-:Y:S02]  /*f5f0*/  FMUL.FTZ R67, R94.reuse, R139 ;  /* 0x0000008b5e437220 */ /* 0x040fe40000410000 */
[C---:B------:R-:W-:Y:S01]  /*f600*/  HMMA.16816.F32 R32, R100.reuse, R106, R32 ;  /* 0x0000006a6420723c */ /* 0x040fe20000001820 */
[----:B------:R-:W-:Y:S03]  /*f610*/  LDSM.16.MT88.4 R104, [R189+0x800] ;  /* 0x00080000bd68783b */ /* 0x000fe60000004200 */
[C---:B------:R-:W-:Y:S02]  /*f620*/  FMUL.FTZ R36, R3.reuse, R124 ;  /* 0x0000007c03247220 */ /* 0x040fe40000410000 */
[----:B------:R-:W-:Y:S02]  /*f630*/  FMUL.FTZ R37, R3, R125 ;  /* 0x0000007d03257220 */ /* 0x000fe40000410000 */
[C---:B------:R-:W-:Y:S04]  /*f640*/  FMUL.FTZ R38, R94.reuse, R126 ;  /* 0x0000007e5e267220 */ /* 0x040fe80000410000 */
[----:B------:R-:W-:Y:S02]  /*f650*/  FMUL.FTZ R39, R94, R127 ;  /* 0x0000007f5e277220 */ /* 0x000fe40000410000 */
[--C-:B------:R-:W-:Y:S02]  /*f660*/  FFMA.FTZ R121, R58, c[0x0][0x2d0], -R92.reuse ;  /* 0x0000b4003a797a23 */ /* 0x100fe4000001085c */
[--C-:B------:R-:W-:Y:S02]  /*f670*/  FFMA.FTZ R122, R59, c[0x0][0x2d0], -R92.reuse ;  /* 0x0000b4003b7a7a23 */ /* 0x100fe4000001085c */
[----:B------:R-:W-:Y:S01]  /*f680*/  FFMA.FTZ R124, R62, c[0x0][0x2d0], -R92 ;  /* 0x0000b4003e7c7a23 */ /* 0x000fe2000001085c */
[-C--:B------:R-:W-:Y:S03]  /*f690*/  HMMA.16816.F32 R36, R100, R68.reuse, R36 ;  /* 0x000000446424723c */ /* 0x080fe60000001824 */
[--C-:B------:R-:W-:Y:S02]  /*f6a0*/  FFMA.FTZ R156, R50, c[0x0][0x2d0], -R164.reuse ;  /* 0x0000b400329c7a23 */ /* 0x100fe400000108a4 */
[----:B------:R-:W-:Y:S02]  /*f6b0*/  FFMA.FTZ R157, R51, c[0x0][0x2d0], -R164 ;  /* 0x0000b400339d7a23 */ /* 0x000fe400000108a4 */
[C---:B------:R-:W-:Y:S01]  /*f6c0*/  FMUL.FTZ R48, R93.reuse, R128 ;  /* 0x000000805d307220 */ /* 0x040fe20000410000 */
[----:B------:R-:W-:Y:S01]  /*f6d0*/  MUFU.EX2 R219, R156 ;  /* 0x0000009c00db7308 */ /* 0x000fe20000000800 */
[----:B------:R-:W-:Y:S03]  /*f6e0*/  FMUL.FTZ R49, R93, R129 ;  /* 0x000000815d317220 */ /* 0x000fe60000410000 */
[C---:B------:R-:W-:Y:S02]  /*f6f0*/  FMUL.FTZ R50, R0.reuse, R130 ;  /* 0x0000008200327220 */ /* 0x040fe40000410000 */
[----:B------:R-:W-:Y:S02]  /*f700*/  FMUL.FTZ R51, R0, R131 ;  /* 0x0000008300337220 */ /* 0x000fe40000410000 */
[----:B------:R-:W-:Y:S02]  /*f710*/  FFMA.FTZ R125, R63, c[0x0][0x2d0], -R92 ;  /* 0x0000b4003f7d7a23 */ /* 0x000fe4000001085c */
[----:B------:R-:W-:Y:S01]  /*f720*/  LDSM.16.MT88.4 R60, [R190+0x800] ;  /* 0x00080000be3c783b */ /* 0x000fe20000004200 */
[----:B------:R-:W-:Y:S01]  /*f730*/  FFMA.FTZ R129, R72, c[0x0][0x2d0], -R98 ;  /* 0x0000b40048817a23 */ /* 0x000fe20000010862 */
[----:B------:R-:W-:Y:S01]  /*f740*/  MUFU.EX2 R218, R157 ;  /* 0x0000009d00da7308 */ /* 0x000fe20000000800 */
[C---:B------:R-:W-:Y:S04]  /*f750*/  HMMA.16816.F32 R48, R160.reuse, R68, R48 ;  /* 0x00000044a030723c */ /* 0x040fe80000001830 */
[----:B------:R-:W-:Y:S02]  /*f760*/  FMUL.FTZ R54, R0, R134 ;  /* 0x0000008600367220 */ /* 0x000fe40000410000 */
[--C-:B------:R-:W-:Y:S02]  /*f770*/  FFMA.FTZ R159, R55, c[0x0][0x2d0], -R164.reuse ;  /* 0x0000b400379f7a23 */ /* 0x100fe400000108a4 */
[--C-:B------:R-:W-:Y:S01]  /*f780*/  FFMA.FTZ R158, R66, c[0x0][0x2d0], -R164.reuse ;  /* 0x0000b400429e7a23 */ /* 0x100fe200000108a4 */
[----:B------:R1:W2:Y:S03]  /*f790*/  MUFU.EX2 R134, R112 ;  /* 0x0000007000867308 */ /* 0x0002a60000000800 */
[----:B------:R-:W-:Y:S02]  /*f7a0*/  FFMA.FTZ R164, R83, c[0x0][0x2d0], -R164 ;  /* 0x0000b40053a47a23 */ /* 0x000fe400000108a4 */
[----:B------:R-:W3:Y:S01]  /*f7b0*/  LDSM.16.MT88.4 R80, [R192] ;  /* 0x00000000c050783b */ /* 0x000ee20000004200 */
[--C-:B------:R-:W-:Y:S02]  /*f7c0*/  FFMA.FTZ R69, R24, c[0x0][0x2d0], -R98.reuse ;  /* 0x0000b40018457a23 */ /* 0x100fe40000010862 */
[--C-:B------:R-:W-:Y:S02]  /*f7d0*/  FFMA.FTZ R68, R25, c[0x0][0x2d0], -R98.reuse ;  /* 0x0000b40019447a23 */ /* 0x100fe40000010862 */
[C---:B------:R-:W-:Y:S01]  /*f7e0*/  FMUL.FTZ R53, R93.reuse, R133 ;  /* 0x000000855d357220 */ /* 0x040fe20000410000 */
[----:B------:R-:W-:Y:S01]  /*f7f0*/  MUFU.EX2 R173, R159 ;  /* 0x0000009f00ad7308 */ /* 0x000fe20000000800 */
[----:B------:R-:W-:Y:S02]  /*f800*/  FMUL.FTZ R52, R93, R132 ;  /* 0x000000845d347220 */ /* 0x000fe40000410000 */
[----:B------:R-:W-:Y:S02]  /*f810*/  FMUL.FTZ R55, R0, R135 ;  /* 0x0000008700377220 */ /* 0x000fe40000410000 */
[--C-:B------:R-:W-:Y:S02]  /*f820*/  FFMA.FTZ R25, R28, c[0x0][0x2d0], -R98.reuse ;  /* 0x0000b4001c197a23 */ /* 0x100fe40000010862 */
[----:B------:R-:W-:Y:S02]  /*f830*/  FFMA.FTZ R24, R29, c[0x0][0x2d0], -R98 ;  /* 0x0000b4001d187a23 */ /* 0x000fe40000010862 */
[----:B------:R-:W-:Y:S01]  /*f840*/  FMUL.FTZ R66, R94, R138 ;  /* 0x0000008a5e427220 */ /* 0x000fe20000410000 */
[-C--:B------:R-:W-:Y:S01]  /*f850*/  HMMA.16816.F32 R52, R160, R70.reuse, R52 ;  /* 0x00000046a034723c */ /* 0x080fe20000001834 */
[----:B------:R4:W-:Y:S01]  /*f860*/  MUFU.EX2 R133, R69 ;  /* 0x0000004500857308 */ /* 0x0009e20000000800 */
[----:B------:R-:W-:Y:S01]  /*f870*/  LDSM.16.MT88.4 R136, [R190+0x2000] ;  /* 0x00200000be88783b */ /* 0x000fe20000004200 */
[----:B------:R-:W-:Y:S02]  /*f880*/  FFMA.FTZ R28, R27, c[0x0][0x2d0], -R92 ;  /* 0x0000b4001b1c7a23 */ /* 0x000fe4000001085c */
[----:B-1----:R-:W-:Y:S02]  /*f890*/  FFMA.FTZ R112, R3, R238, R185 ;  /* 0x000000ee03707223 */ /* 0x002fe400000100b9 */
[--C-:B------:R-:W-:Y:S01]  /*f8a0*/  FFMA.FTZ R130, R73, c[0x0][0x2d0], -R98.reuse ;  /* 0x0000b40049827a23 */ /* 0x100fe20000010862 */
[C---:B------:R-:W-:Y:S03]  /*f8b0*/  HMMA.16816.F32 R64, R100.reuse, R70, R64 ;  /* 0x000000466440723c */ /* 0x040fe60000001840 */
[----:B------:R1:W-:Y:S01]  /*f8c0*/  MUFU.EX2 R220, R68 ;  /* 0x0000004400dc7308 */ /* 0x0003e20000000800 */
[----:B------:R-:W-:Y:S02]  /*f8d0*/  FFMA.FTZ R119, R41, c[0x0][0x2d0], -R98 ;  /* 0x0000b40029777a23 */ /* 0x000fe40000010862 */
[C---:B------:R-:W-:Y:S01]  /*f8e0*/  FMUL.FTZ R40, R3.reuse, R148 ;  /* 0x0000009403287220 */ /* 0x040fe20000410000 */
[----:B------:R-:W-:Y:S01]  /*f8f0*/  F2FP.PACK_AB R148, R176, R177 ;  /* 0x000000b1b094723e */ /* 0x000fe200000000ff */
[----:B------:R-:W-:Y:S01]  /*f900*/  FMUL.FTZ R41, R3, R149 ;  /* 0x0000009503297220 */ /* 0x000fe20000410000 */
[----:B------:R-:W-:Y:S03]  /*f910*/  F2FP.PACK_AB R149, R166, R167 ;  /* 0x000000a7a695723e */ /* 0x000fe600000000ff */
[C---:B------:R-:W-:Y:S01]  /*f920*/  FMUL.FTZ R70, R94.reuse, R142 ;  /* 0x0000008e5e467220 */ /* 0x040fe20000410000 */
[----:B------:R5:W-:Y:S01]  /*f930*/  MUFU.EX2 R225, R25 ;  /* 0x0000001900e17308 */ /* 0x000be20000000800 */
[----:B------:R-:W-:Y:S02]  /*f940*/  FMUL.FTZ R71, R94, R143 ;  /* 0x0000008f5e477220 */ /* 0x000fe40000410000 */
[--C-:B------:R-:W-:Y:S02]  /*f950*/  FFMA.FTZ R44, R31, c[0x0][0x2d0], -R92.reuse ;  /* 0x0000b4001f2c7a23 */ /* 0x100fe4000001085c */
[----:B----4-:R-:W-:Y:S02]  /*f960*/  FMUL.FTZ R69, R3, R141 ;  /* 0x0000008d03457220 */ /* 0x010fe40000410000 */
[C---:B------:R-:W-:Y:S02]  /*f970*/  FMUL.FTZ R26, R0.reuse, R146 ;  /* 0x00000092001a7220 */ /* 0x040fe40000410000 */
[C---:B------:R-:W-:Y:S01]  /*f980*/  FMUL.FTZ R27, R0.reuse, R147 ;  /* 0x00000093001b7220 */ /* 0x040fe20000410000 */
[----:B------:R4:W4:Y:S01]  /*f990*/  MUFU.EX2 R233, R24 ;  /* 0x0000001800e97308 */ /* 0x0009220000000800 */
[----:B------:R-:W-:Y:S02]  /*f9a0*/  FMUL.FTZ R29, R93, R153 ;  /* 0x000000995d1d7220 */ /* 0x000fe40000410000 */
[----:B------:R-:W-:Y:S02]  /*f9b0*/  FMUL.FTZ R31, R0, R155 ;  /* 0x0000009b001f7220 */ /* 0x000fe40000410000 */
[----:B-1----:R-:W-:Y:S02]  /*f9c0*/  FMUL.FTZ R68, R3, R140 ;  /* 0x0000008c03447220 */ /* 0x002fe40000410000 */
[--C-:B------:R-:W-:Y:S02]  /*f9d0*/  FFMA.FTZ R3, R30, c[0x0][0x2d0], -R92.reuse ;  /* 0x0000b4001e037a23 */ /* 0x100fe4000001085c */
[--C-:B------:R-:W-:Y:S01]  /*f9e0*/  FFMA.FTZ R126, R74, c[0x0][0x2d0], -R92.reuse ;  /* 0x0000b4004a7e7a23 */ /* 0x100fe2000001085c */
[----:B------:R1:W1:Y:S01]  /*f9f0*/  MUFU.EX2 R185, R28 ;  /* 0x0000001c00b97308 */ /* 0x0002620000000800 */
[----:B------:R-:W-:Y:S01]  /*fa00*/  FFMA.FTZ R127, R75, c[0x0][0x2d0], -R92 ;  /* 0x0000b4004b7f7a23 */ /* 0x000fe2000001085c */
[-C--:B---3--:R-:W-:Y:S01]  /*fa10*/  HMMA.16816.F32 R68, R100, R80.reuse, R68 ;  /* 0x000000506444723c */ /* 0x088fe20000001844 */
[----:B------:R-:W3:Y:S02]  /*fa20*/  LDSM.16.MT88.4 R72, [R192+0x800] ;  /* 0x00080000c048783b */ /* 0x000ee40000004200 */
[----:B-----5:R-:W-:Y:S02]  /*fa30*/  FMUL.FTZ R25, R93, R145 ;  /* 0x000000915d197220 */ /* 0x020fe40000410000 */
[----:B------:R-:W-:Y:S02]  /*fa40*/  FMUL.FTZ R30, R0, R154 ;  /* 0x0000009a001e7220 */ /* 0x000fe40000410000 */
[--C-:B------:R-:W-:Y:S01]  /*fa50*/  FFMA.FTZ R118, R45, c[0x0][0x2d0], -R98.reuse ;  /* 0x0000b4002d767a23 */ /* 0x100fe20000010862 */
[----:B------:R5:W-:Y:S01]  /*fa60*/  MUFU.EX2 R229, R3 ;  /* 0x0000000300e57308 */ /* 0x000be20000000800 */
[----:B--2---:R-:W-:Y:S03]  /*fa70*/  F2FP.PACK_AB R45, R222, R134 ;  /* 0x00000086de2d723e */ /* 0x004fe600000000ff */
[----:B----4-:R-:W-:Y:S01]  /*fa80*/  FMUL.FTZ R24, R93, R144 ;  /* 0x000000905d187220 */ /* 0x010fe20000410000 */
[----:B------:R-:W-:Y:S01]  /*fa90*/  F2FP.PACK_AB R58, R233, R225 ;  /* 0x000000e1e93a723e */ /* 0x000fe200000000ff */
[----:B------:R-:W-:Y:S02]  /*faa0*/  FFMA.FTZ R131, R76, c[0x0][0x2d0], -R98 ;  /* 0x0000b4004c837a23 */ /* 0x000fe40000010862 */
[----:B------:R-:W-:Y:S02]  /*fab0*/  FFMA.FTZ R128, R78, c[0x0][0x2d0], -R92 ;  /* 0x0000b4004e807a23 */ /* 0x000fe4000001085c */
[----:B------:R-:W2:Y:S01]  /*fac0*/  MUFU.EX2 R132, R171 ;  /* 0x000000ab00847308 */ /* 0x000ea20000000800 */
[C---:B------:R-:W-:Y:S04]  /*fad0*/  HMMA.16816.F32 R24, R160.reuse, R80, R24 ;  /* 0x00000050a018723c */ /* 0x040fe80000001818 */
[----:B-1----:R-:W-:Y:S02]  /*fae0*/  FMUL.FTZ R28, R93, R152 ;  /* 0x000000985d1c7220 */ /* 0x002fe40000410000 */
[----:B------:R-:W-:Y:S01]  /*faf0*/  FFMA.FTZ R117, R56, c[0x0][0x2d0], -R98 ;  /* 0x0000b40038757a23 */ /* 0x000fe20000010862 */
[----:B------:R-:W-:Y:S01]  /*fb00*/  F2FP.PACK_AB R56, R220, R133 ;  /* 0x00000085dc38723e */ /* 0x000fe200000000ff */
[--C-:B------:R-:W-:Y:S01]  /*fb10*/  FFMA.FTZ R80, R43, c[0x0][0x2d0], -R92.reuse ;  /* 0x0000b4002b507a23 */ /* 0x100fe2000001085c */
[----:B------:R2:W1:Y:S02]  /*fb20*/  MUFU.EX2 R228, R44 ;  /* 0x0000002c00e47308 */ /* 0x0004640000000800 */
[-C--:B------:R-:W-:Y:S03]  /*fb30*/  HMMA.16816.F32 R28, R160, R82.reuse, R28 ;  /* 0x00000052a01c723c */ /* 0x080fe6000000181c */
[--C-:B-----5:R-:W-:Y:S02]  /*fb40*/  FFMA.FTZ R3, R42, c[0x0][0x2d0], -R92.reuse ;  /* 0x0000b4002a037a23 */ /* 0x120fe4000001085c */
[C---:B------:R-:W-:Y:S02]  /*fb50*/  FMUL.FTZ R42, R94.reuse, R150 ;  /* 0x000000965e2a7220 */ /* 0x040fe40000410000 */
[----:B------:R-:W-:Y:S01]  /*fb60*/  FMUL.FTZ R43, R94, R151 ;  /* 0x000000975e2b7220 */ /* 0x000fe20000410000 */
[----:B------:R-:W-:Y:S01]  /*fb70*/  MUFU.EX2 R147, R115 ;  /* 0x0000007300937308 */ /* 0x000fe20000000800 */
[--C-:B------:R-:W-:Y:S03]  /*fb80*/  FFMA.FTZ R81, R46, c[0x0][0x2d0], -R92.reuse ;  /* 0x0000b4002e517a23 */ /* 0x100fe6000001085c */
[----:B------:R-:W-:Y:S01]  /*fb90*/  FFMA.FTZ R92, R79, c[0x0][0x2d0], -R92 ;  /* 0x0000b4004f5c7a23 */ /* 0x000fe2000001085c */
[----:B------:R-:W-:Y:S01]  /*fba0*/  F2FP.PACK_AB R46, R235, R227 ;  /* 0x000000e3eb2e723e */ /* 0x000fe200000000ff */
[----:B------:R-:W-:Y:S04]  /*fbb0*/  HMMA.16816.F32 R40, R100, R82, R40 ;  /* 0x000000526428723c */ /* 0x000fe80000001828 */
[--C-:B------:R-:W-:Y:S01]  /*fbc0*/  FFMA.FTZ R116, R57, c[0x0][0x2d0], -R98.reuse ;  /* 0x0000b40039747a23 */ /* 0x100fe20000010862 */
[----:B------:R-:W-:Y:S01]  /*fbd0*/  F2FP.PACK_AB R57, R185, R212 ;  /* 0x000000d4b939723e */ /* 0x000fe200000000ff */
[----:B------:R-:W-:Y:S01]  /*fbe0*/  FFMA.FTZ R98, R77, c[0x0][0x2d0], -R98 ;  /* 0x0000b4004d627a23 */ /* 0x000fe20000010862 */
[----:B------:R-:W-:Y:S01]  /*fbf0*/  MUFU.EX2 R146, R120 ;  /* 0x0000007800927308 */ /* 0x000fe20000000800 */
[----:B--2---:R-:W-:Y:S01]  /*fc00*/  F2FP.PACK_AB R44, R223, R132 ;  /* 0x00000084df2c723e */ /* 0x004fe200000000ff */
[----:B------:R-:W2:Y:S03]  /*fc10*/  LDSM.16.MT88.4 R76, [R189+0x1000] ;  /* 0x00100000bd4c783b */ /* 0x000ea60000004200 */
[----:B-1----:R-:W-:Y:S01]  /*fc20*/  F2FP.PACK_AB R59, R228, R229 ;  /* 0x000000e5e43b723e */ /* 0x002fe200000000ff */
[----:B------:R-:W-:Y:S02]  /*fc30*/  FFMA.FTZ R94, R94, R240, R187 ;  /* 0x000000f05e5e7223 */ /* 0x000fe400000100bb */
[-C--:B------:R-:W-:Y:S02]  /*fc40*/  HMMA.16816.F32 R4, R44, R104.reuse, R4 ;  /* 0x000000682c04723c */ /* 0x080fe40000001804 */
[----:B------:R-:W-:Y:S03]  /*fc50*/  MUFU.EX2 R142, R80 ;  /* 0x00000050008e7308 */ /* 0x000fe60000000800 */
[----:B------:R-:W-:Y:S02]  /*fc60*/  FFMA.FTZ R0, R0, R250, R208 ;  /* 0x000000fa00007223 */ /* 0x000fe400000100d0 */
[----:B------:R-:W-:Y:S01]  /*fc70*/  FFMA.FTZ R93, R93, R251, R186 ;  /* 0x000000fb5d5d7223 */ /* 0x000fe200000100ba */
[C---:B------:R-:W-:Y:S04]  /*fc80*/  HMMA.16816.F32 R8, R56.reuse, R104, R8 ;  /* 0x000000683808723c */ /* 0x040fe80000001808 */
[----:B------:R1:W-:Y:S04]  /*fc90*/  MUFU.EX2 R141, R81 ;  /* 0x00000051008d7308 */ /* 0x0003e80000000800 */
[-C--:B------:R-:W-:Y:S06]  /*fca0*/  HMMA.16816.F32 R12, R56, R106.reuse, R12 ;  /* 0x0000006a380c723c */ /* 0x080fec000000180c */
[----:B------:R-:W-:Y:S02]  /*fcb0*/  MUFU.EX2 R187, R123 ;  /* 0x0000007b00bb7308 */ /* 0x000fe40000000800 */
[C---:B------:R-:W-:Y:S08]  /*fcc0*/  HMMA.16816.F32 R16, R44.reuse, R106, R16 ;  /* 0x0000006a2c10723c */ /* 0x040ff00000001810 */
[-C--:B------:R-:W-:Y:S01]  /*fcd0*/  HMMA.16816.F32 R84, R44, R108.reuse, R84 ;  /* 0x0000006c2c54723c */ /* 0x080fe20000001854 */
[----:B------:R-:W-:Y:S01]  /*fce0*/  MUFU.EX2 R145, R121 ;  /* 0x0000007900917308 */ /* 0x000fe20000000800 */
[----:B-1----:R-:W-:Y:S06]  /*fcf0*/  LDSM.16.MT88.4 R80, [R190+0x1000] ;  /* 0x00100000be50783b */ /* 0x002fec0000004200 */
[C---:B------:R-:W-:Y:S03]  /*fd00*/  HMMA.16816.F32 R88, R56.reuse, R108, R88 ;  /* 0x0000006c3858723c */ /* 0x040fe60000001858 */
[----:B------:R1:W-:Y:S05]  /*fd10*/  MUFU.EX2 R144, R122 ;  /* 0x0000007a00907308 */ /* 0x0003ea0000000800 */
[-C--:B------:R-:W-:Y:S05]  /*fd20*/  HMMA.16816.F32 R20, R56, R110.reuse, R20 ;  /* 0x0000006e3814723c */ /* 0x080fea0000001814 */
[----:B------:R4:W-:Y:S03]  /*fd30*/  MUFU.EX2 R135, R3 ;  /* 0x0000000300877308 */ /* 0x0009e60000000800 */
[C---:B------:R-:W-:Y:S07]  /*fd40*/  HMMA.16816.F32 R32, R44.reuse, R110, R32 ;  /* 0x0000006e2c20723c */ /* 0x040fee0000001820 */
[----:B------:R-:W5:Y:S01]  /*fd50*/  MUFU.EX2 R140, R99 ;  /* 0x00000063008c7308 */ /* 0x000f620000000800 */
[-C--:B------:R-:W-:Y:S01]  /*fd60*/  HMMA.16816.F32 R36, R44, R60.reuse, R36 ;  /* 0x0000003c2c24723c */ /* 0x080fe20000001824 */
[----:B-1----:R-:W-:Y:S07]  /*fd70*/  LDSM.16.MT88.4 R120, [R193+0x2000] ;  /* 0x00200000c178783b */ /* 0x002fee0000004200 */
[C---:B------:R-:W-:Y:S01]  /*fd80*/  HMMA.16816.F32 R48, R56.reuse, R60, R48 ;  /* 0x0000003c3830723c */ /* 0x040fe20000001830 */
[----:B------:R-:W-:Y:S03]  /*fd90*/  MUFU.EX2 R171, R181 ;  /* 0x000000b500ab7308 */ /* 0x000fe60000000800 */
[----:B----4-:R-:W-:Y:S04]  /*fda0*/  FADD.FTZ R3, R217, R112 ;  /* 0x00000070d9037221 */ /* 0x010fe80000010000 */
[-C--:B------:R-:W-:Y:S03]  /*fdb0*/  HMMA.16816.F32 R52, R56, R62.reuse, R52 ;  /* 0x0000003e3834723c */ /* 0x080fe60000001834 */
[----:B------:R1:W-:Y:S05]  /*fdc0*/  MUFU.EX2 R181, R113 ;  /* 0x0000007100b57308 */ /* 0x0003ea0000000800 */
[C---:B------:R-:W-:Y:S01]  /*fdd0*/  HMMA.16816.F32 R64, R44.reuse, R62, R64 ;  /* 0x0000003e2c40723c */ /* 0x040fe20000001840 */
[----:B------:R-:W4:Y:S04]  /*fde0*/  LDSM.16.MT88.4 R60, [R193+0x1000] ;  /* 0x00100000c13c783b */ /* 0x000f280000004200 */
[----:B------:R-:W-:Y:S03]  /*fdf0*/  MUFU.EX2 R143, R119 ;  /* 0x00000077008f7308 */ /* 0x000fe60000000800 */
[-C--:B---3--:R-:W-:Y:S07]  /*fe00*/  HMMA.16816.F32 R68, R44, R72.reuse, R68 ;  /* 0x000000482c44723c */ /* 0x088fee0000001844 */
[----:B------:R-:W3:Y:S01]  /*fe10*/  MUFU.EX2 R169, R118 ;  /* 0x0000007600a97308 */ /* 0x000ee20000000800 */
[C---:B------:R-:W-:Y:S01]  /*fe20*/  HMMA.16816.F32 R24, R56.reuse, R72, R24 ;  /* 0x000000483818723c */ /* 0x040fe20000001818 */
[----:B-1----:R-:W-:Y:S07]  /*fe30*/  LDSM.16.MT88.4 R112, [R189+0x2000] ;  /* 0x00200000bd70783b */ /* 0x002fee0000004200 */
[-C--:B------:R-:W-:Y:S01]  /*fe40*/  HMMA.16816.F32 R28, R56, R74.reuse, R28 ;  /* 0x0000004a381c723c */ /* 0x080fe2000000181c */
[----:B------:R-:W-:Y:S06]  /*fe50*/  MUFU.EX2 R186, R158 ;  /* 0x0000009e00ba7308 */ /* 0x000fec0000000800 */
[----:B-----5:R-:W-:Y:S01]  /*fe60*/  F2FP.PACK_AB R59, R140, R141 ;  /* 0x0000008d8c3b723e */ /* 0x020fe200000000ff */
[----:B------:R-:W-:Y:S01]  /*fe70*/  HMMA.16816.F32 R40, R44, R74, R40 ;  /* 0x0000004a2c28723c */ /* 0x000fe20000001828 */
[----:B------:R-:W1:Y:S02]  /*fe80*/  LDSM.16.MT88.4 R72, [R192+0x1000] ;  /* 0x00100000c048783b */ /* 0x000e640000004200 */
[----:B------:R-:W5:Y:S01]  /*fe90*/  MUFU.EX2 R163, R184 ;  /* 0x000000b800a37308 */ /* 0x000f620000000800 */
[----:B------:R-:W-:Y:S02]  /*fea0*/  FADD.FTZ R57, R214, R94 ;  /* 0x0000005ed6397221 */ /* 0x000fe40000010000 */
[----:B------:R-:W-:Y:S01]  /*feb0*/  FADD.FTZ R56, R210, R93 ;  /* 0x0000005dd2387221 */ /* 0x000fe20000010000 */
[----:B------:R-:W-:Y:S01]  /*fec0*/  F2FP.PACK_AB R44, R243, R239 ;  /* 0x000000eff32c723e */ /* 0x000fe200000000ff */
[----:B------:R-:W-:Y:S01]  /*fed0*/  FADD.FTZ R94, R209, R0 ;  /* 0x00000000d15e7221 */ /* 0x000fe20000010000 */
[----:B------:R-:W-:Y:S03]  /*fee0*/  F2FP.PACK_AB R45, R242, R234 ;  /* 0x000000eaf22d723e */ /* 0x000fe600000000ff */
[----:B------:R-:W-:Y:S01]  /*fef0*/  F2FP.PACK_AB R46, R230, R245 ;  /* 0x000000f5e62e723e */ /* 0x000fe200000000ff */
[----:B------:R-:W-:Y:S01]  /*ff00*/  FADD.FTZ R93, R221, R57 ;  /* 0x00000039dd5d7221 */ /* 0x000fe20000010000 */
[----:B------:R-:W-:Y:S01]  /*ff10*/  F2FP.PACK_AB R47, R218, R219 ;  /* 0x000000dbda2f723e */ /* 0x000fe200000000ff */
[----:B------:R-:W-:Y:S01]  /*ff20*/  MUFU.EX2 R162, R182 ;  /* 0x000000b600a27308 */ /* 0x000fe20000000800 */
[----:B---3--:R-:W-:Y:S01]  /*ff30*/  F2FP.PACK_AB R58, R169, R146 ;  /* 0x00000092a93a723e */ /* 0x008fe200000000ff */
[----:B------:R-:W-:Y:S01]  /*ff40*/  FADD.FTZ R0, R216, R3 ;  /* 0x00000003d8007221 */ /* 0x000fe20000010000 */
[----:B------:R-:W-:Y:S01]  /*ff50*/  F2FP.PACK_AB R57, R142, R135 ;  /* 0x000000878e39723e */ /* 0x000fe200000000ff */
[----:B------:R-:W-:Y:S01]  /*ff60*/  FADD.FTZ R3, R215, R56 ;  /* 0x00000038d7037221 */ /* 0x000fe20000010000 */
[----:B------:R-:W-:Y:S01]  /*ff70*/  F2FP.PACK_AB R56, R143, R147 ;  /* 0x000000938f38723e */ /* 0x000fe200000000ff */
[-C--:B--2---:R-:W-:Y:S03]  /*ff80*/  HMMA.16816.F32 R4, R44, R76.reuse, R4 ;  /* 0x0000004c2c04723c */ /* 0x084fe60000001804 */
[----:B------:R-:W-:Y:S01]  /*ff90*/  FADD.FTZ R0, R247, R0 ;  /* 0x00000000f7007221 */ /* 0x000fe20000010000 */
[----:B------:R-:W2:Y:S01]  /*ffa0*/  MUFU.EX2 R161, R164 ;  /* 0x000000a400a17308 */ /* 0x000ea20000000800 */
[----:B------:R-:W-:Y:S01]  /*ffb0*/  FADD.FTZ R3, R244, R3 ;  /* 0x00000003f4037221 */ /* 0x000fe20000010000 */
[----:B-----5:R-:W-:Y:S02]  /*ffc0*/  F2FP.PACK_AB R150, R163, R165 ;  /* 0x000000a5a396723e */ /* 0x020fe400000000ff */
[C---:B------:R-:W-:Y:S04]  /*ffd0*/  HMMA.16816.F32 R8, R56.reuse, R76, R8 ;  /* 0x0000004c3808723c */ /* 0x040fe80000001808 */
[----:B------:R-:W-:Y:S02]  /*ffe0*/  FADD.FTZ R3, R133, R3 ;  /* 0x0000000385037221 */ /* 0x000fe40000010000 */
[----:B------:R-:W-:Y:S02]  /*fff0*/  MUFU.EX2 R168, R117 ;  /* 0x0000007500a87308 */ /* 0x000fe40000000800 */
[-C--:B------:R-:W-:Y:S04]  /*10000*/  HMMA.16816.F32 R12, R56, R78.reuse, R12 ;  /* 0x0000004e380c723c */ /* 0x080fe8000000180c */
[----:B------:R-:W-:Y:S04]  /*10010*/  FADD.FTZ R3, R220, R3 ;  /* 0x00000003dc037221 */ /* 0x000fe80000010000 */
[C---:B------:R-:W-:Y:S01]  /*10020*/  HMMA.16816.F32 R16, R44.reuse, R78, R16 ;  /* 0x0000004e2c10723c */ /* 0x040fe20000001810 */
[----:B------:R-:W-:Y:S01]  /*10030*/  LDSM.16.MT88.4 R76, [R193+0x1800] ;  /* 0x00180000c14c783b */ /* 0x000fe20000004200 */
[----:B------:R-:W-:Y:S02]  /*10040*/  MUFU.EX2 R172, R116 ;  /* 0x0000007400ac7308 */ /* 0x000fe40000000800 */
[----:B--2---:R-:W-:Y:S01]  /*10050*/  F2FP.PACK_AB R151, R161, R162 ;  /* 0x000000a2a197723e */ /* 0x004fe200000000ff */
[----:B------:R-:W-:Y:S03]  /*10060*/  FADD.FTZ R3, R225, R3 ;  /* 0x00000003e1037221 */ /* 0x000fe60000010000 */
[-C--:B----4-:R-:W-:Y:S04]  /*10070*/  HMMA.16816.F32 R84, R44, R60.reuse, R84 ;  /* 0x0000003c2c54723c */ /* 0x090fe80000001854 */
[----:B------:R-:W-:Y:S01]  /*10080*/  MUFU.EX2 R160, R124 ;  /* 0x0000007c00a07308 */ /* 0x000fe20000000800 */
[----:B------:R-:W-:Y:S03]  /*10090*/  FADD.FTZ R3, R233, R3 ;  /* 0x00000003e9037221 */ /* 0x000fe60000010000 */
[C---:B------:R-:W-:Y:S06]  /*100a0*/  HMMA.16816.F32 R88, R56.reuse, R60, R88 ;  /* 0x0000003c3858723c */ /* 0x040fec0000001858 */
[----:B------:R-:W-:Y:S02]  /*100b0*/  MUFU.EX2 R159, R125 ;  /* 0x0000007d009f7308 */ /* 0x000fe40000000800 */
[-C--:B------:R-:W-:Y:S08]  /*100c0*/  HMMA.16816.F32 R20, R56, R62.reuse, R20 ;  /* 0x0000003e3814723c */ /* 0x080ff00000001814 */
[C---:B------:R-:W-:Y:S01]  /*100d0*/  HMMA.16816.F32 R32, R44.reuse, R62, R32 ;  /* 0x0000003e2c20723c */ /* 0x040fe20000001820 */
[----:B------:R-:W2:Y:S01]  /*100e0*/  LDSM.16.MT88.4 R60, [R189+0x1800] ;  /* 0x00180000bd3c783b */ /* 0x000ea20000004200 */
[----:B------:R-:W-:Y:S06]  /*100f0*/  MUFU.EX2 R158, R129 ;  /* 0x00000081009e7308 */ /* 0x000fec0000000800 */
[-C--:B------:R-:W-:Y:S04]  /*10100*/  HMMA.16816.F32 R36, R44, R80.reuse, R36 ;  /* 0x000000502c24723c */ /* 0x080fe80000001824 */
[----:B------:R-:W3:Y:S04]  /*10110*/  MUFU.EX2 R157, R130 ;  /* 0x00000082009d7308 */ /* 0x000ee80000000800 */
[C---:B------:R-:W-:Y:S06]  /*10120*/  HMMA.16816.F32 R48, R56.reuse, R80, R48 ;  /* 0x000000503830723c */ /* 0x040fec0000001830 */
[----:B------:R-:W-:Y:S02]  /*10130*/  MUFU.EX2 R156, R131 ;  /* 0x00000083009c7308 */ /* 0x000fe40000000800 */
[-C--:B------:R-:W-:Y:S08]  /*10140*/  HMMA.16816.F32 R52, R56, R82.reuse, R52 ;  /* 0x000000523834723c */ /* 0x080ff00000001834 */
[C---:B------:R-:W-:Y:S01]  /*10150*/  HMMA.16816.F32 R64, R44.reuse, R82, R64 ;  /* 0x000000522c40723c */ /* 0x040fe20000001840 */
[----:B------:R-:W4:Y:S03]  /*10160*/  LDSM.16.MT88.4 R80, [R190+0x1800] ;  /* 0x00180000be50783b */ /* 0x000f260000004200 */
[----:B---3--:R-:W-:Y:S04]  /*10170*/  F2FP.PACK_AB R152, R157, R158 ;  /* 0x0000009e9d98723e */ /* 0x008fe800000000ff */
[-C--:B-1----:R-:W-:Y:S08]  /*10180*/  HMMA.16816.F32 R68, R44, R72.reuse, R68 ;  /* 0x000000482c44723c */ /* 0x082ff00000001844 */
[C---:B------:R-:W-:Y:S07]  /*10190*/  HMMA.16816.F32 R24, R56.reuse, R72, R24 ;  /* 0x000000483818723c */ /* 0x040fee0000001818 */
[----:B------:R-:W-:Y:S01]  /*101a0*/  FADD.FTZ R72, R232, R94 ;  /* 0x0000005ee8487221 */ /* 0x000fe20000010000 */
[-C--:B------:R-:W-:Y:S04]  /*101b0*/  HMMA.16816.F32 R28, R56, R74.reuse, R28 ;  /* 0x0000004a381c723c */ /* 0x080fe8000000181c */
[----:B------:R-:W-:Y:S02]  /*101c0*/  FADD.FTZ R99, R231, R72 ;  /* 0x00000048e7637221 */ /* 0x000fe40000010000 */
[----:B------:R-:W-:Y:S01]  /*101d0*/  FADD.FTZ R94, R132, R0 ;  /* 0x00000000845e7221 */ /* 0x000fe20000010000 */
[----:B------:R-:W-:Y:S01]  /*101e0*/  F2FP.PACK_AB R58, R181, R178 ;  /* 0x000000b2b53a723e */ /* 0x000fe200000000ff */
[----:B------:R-:W-:Y:S01]  /*101f0*/  HMMA.16816.F32 R40, R44, R74, R40 ;  /* 0x0000004a2c28723c */ /* 0x000fe20000001828 */
[----:B------:R-:W1:Y:S03]  /*10200*/  LDSM.16.MT88.4 R72, [R192+0x1800] ;  /* 0x00180000c048783b */ /* 0x000e660000004200 */
[----:B------:R-:W-:Y:S01]  /*10210*/  FADD.FTZ R56, R246, R93 ;  /* 0x0000005df6387221 */ /* 0x000fe20000010000 */
[----:B------:R-:W-:Y:S01]  /*10220*/  F2FP.PACK_AB R57, R144, R145 ;  /* 0x000000919039723e */ /* 0x000fe200000000ff */
[----:B------:R-:W-:Y:S01]  /*10230*/  FADD.FTZ R0, R212, R99 ;  /* 0x00000063d4007221 */ /* 0x000fe20000010000 */
[----:B------:R-:W-:Y:S01]  /*10240*/  F2FP.PACK_AB R44, R180, R171 ;  /* 0x000000abb42c723e */ /* 0x000fe200000000ff */
[----:B------:R-:W-:Y:S01]  /*10250*/  FADD.FTZ R93, R134, R56 ;  /* 0x00000038865d7221 */ /* 0x000fe20000010000 */
[----:B------:R-:W-:Y:S03]  /*10260*/  F2FP.PACK_AB R45, R173, R170 ;  /* 0x000000aaad2d723e */ /* 0x000fe600000000ff */
[----:B------:R-:W-:Y:S01]  /*10270*/  F2FP.PACK_AB R46, R213, R179 ;  /* 0x000000b3d52e723e */ /* 0x000fe200000000ff */
[----:B------:R-:W-:Y:S01]  /*10280*/  FADD.FTZ R0, R185, R0 ;  /* 0x00000000b9007221 */ /* 0x000fe20000010000 */
[----:B------:R-:W-:Y:S02]  /*10290*/  F2FP.PACK_AB R47, R187, R186 ;  /* 0x000000babb2f723e */ /* 0x000fe400000000ff */
[----:B------:R-:W-:Y:S01]  /*102a0*/  F2FP.PACK_AB R56, R172, R168 ;  /* 0x000000a8ac38723e */ /* 0x000fe200000000ff */
[----:B------:R-:W-:Y:S01]  /*102b0*/  FADD.FTZ R0, R229, R0 ;  /* 0x00000000e5007221 */ /* 0x000fe20000010000 */
[----:B------:R-:W-:Y:S02]  /*102c0*/  F2FP.PACK_AB R59, R159, R160 ;  /* 0x000000a09f3b723e */ /* 0x000fe400000000ff */
[----:B------:R-:W-:Y:S01]  /*102d0*/  MOV R99, R2 ;  /* 0x0000000200637202 */ /* 0x000fe20000000f00 */
[-C--:B--2---:R-:W-:Y:S03]  /*102e0*/  HMMA.16816.F32 R4, R44, R60.reuse, R4 ;  /* 0x0000003c2c04723c */ /* 0x084fe60000001804 */
[----:B------:R-:W-:Y:S05]  /*102f0*/  FADD.FTZ R0, R228, R0 ;  /* 0x00000000e4007221 */ /* 0x000fea0000010000 */
[C---:B------:R-:W-:Y:S01]  /*10300*/  HMMA.16816.F32 R8, R56.reuse, R60, R8 ;  /* 0x0000003c3808723c */ /* 0x040fe20000001808 */
[----:B------:R-:W-:Y:S07]  /*10310*/  MUFU.EX2 R60, R92 ;  /* 0x0000005c003c7308 */ /* 0x000fee0000000800 */
[-C--:B------:R-:W-:Y:S03]  /*10320*/  HMMA.16816.F32 R12, R56, R62.reuse, R12 ;  /* 0x0000003e380c723c */ /* 0x080fe6000000180c */
[----:B------:R-:W2:Y:S05]  /*10330*/  MUFU.EX2 R61, R128 ;  /* 0x00000080003d7308 */ /* 0x000eaa0000000800 */
[C---:B------:R-:W-:Y:S05]  /*10340*/  HMMA.16816.F32 R16, R44.reuse, R62, R16 ;  /* 0x0000003e2c10723c */ /* 0x040fea0000001810 */
[----:B------:R-:W-:Y:S03]  /*10350*/  MUFU.EX2 R62, R127 ;  /* 0x0000007f003e7308 */ /* 0x000fe60000000800 */
[-C--:B------:R-:W-:Y:S07]  /*10360*/  HMMA.16816.F32 R84, R44, R76.reuse, R84 ;  /* 0x0000004c2c54723c */ /* 0x080fee0000001854 */
[----:B------:R-:W3:Y:S01]  /*10370*/  MUFU.EX2 R63, R126 ;  /* 0x0000007e003f7308 */ /* 0x000ee20000000800 */
[C---:B------:R-:W-:Y:S04]  /*10380*/  HMMA.16816.F32 R88, R56.reuse, R76, R88 ;  /* 0x0000004c3858723c */ /* 0x040fe80000001858 */
[----:B--2---:R-:W-:Y:S04]  /*10390*/  F2FP.PACK_AB R155, R60, R61 ;  /* 0x0000003d3c9b723e */ /* 0x004fe800000000ff */
[-C--:B------:R-:W-:Y:S01]  /*103a0*/  HMMA.16816.F32 R20, R56, R78.reuse, R20 ;  /* 0x0000004e3814723c */ /* 0x080fe20000001814 */
[----:B------:R-:W2:Y:S07]  /*103b0*/  MUFU.EX2 R76, R98 ;  /* 0x00000062004c7308 */ /* 0x000eae0000000800 */
[C---:B------:R-:W-:Y:S04]  /*103c0*/  HMMA.16816.F32 R32, R44.reuse, R78, R32 ;  /* 0x0000004e2c20723c */ /* 0x040fe80000001820 */
[----:B---3--:R-:W-:Y:S04]  /*103d0*/  F2FP.PACK_AB R153, R62, R63 ;  /* 0x0000003f3e99723e */ /* 0x008fe800000000ff */
[-C--:B----4-:R-:W-:Y:S08]  /*103e0*/  HMMA.16816.F32 R36, R44, R80.reuse, R36 ;  /* 0x000000502c24723c */ /* 0x090ff00000001824 */
[C---:B------:R-:W-:Y:S04]  /*103f0*/  HMMA.16816.F32 R48, R56.reuse, R80, R48 ;  /* 0x000000503830723c */ /* 0x040fe80000001830 */
[----:B--2---:R-:W-:Y:S02]  /*10400*/  F2FP.PACK_AB R154, R76, R156 ;  /* 0x0000009c4c9a723e */ /* 0x004fe400000000ff */
[----:B------:R-:W-:Y:S02]  /*10410*/  MOV R98, R95 ;  /* 0x0000005f00627202 */ /* 0x000fe40000000f00 */
[-C--:B------:R-:W-:Y:S08]  /*10420*/  HMMA.16816.F32 R52, R56, R82.reuse, R52 ;  /* 0x000000523834723c */ /* 0x080ff00000001834 */
[C---:B------:R-:W-:Y:S08]  /*10430*/  HMMA.16816.F32 R64, R44.reuse, R82, R64 ;  /* 0x000000522c40723c */ /* 0x040ff00000001840 */
[-C--:B-1----:R-:W-:Y:S08]  /*10440*/  HMMA.16816.F32 R68, R44, R72.reuse, R68 ;  /* 0x000000482c44723c */ /* 0x082ff00000001844 */
[C---:B------:R-:W-:Y:S08]  /*10450*/  HMMA.16816.F32 R24, R56.reuse, R72, R24 ;  /* 0x000000483818723c */ /* 0x040ff00000001818 */
[-C--:B------:R-:W-:Y:S07]  /*10460*/  HMMA.16816.F32 R28, R56, R74.reuse, R28 ;  /* 0x0000004a381c723c */ /* 0x080fee000000181c */
[----:B------:R-:W-:Y:S01]  /*10470*/  FADD.FTZ R57, R223, R94 ;  /* 0x0000005edf397221 */ /* 0x000fe20000010000 */
[----:B------:R-:W-:Y:S04]  /*10480*/  HMMA.16816.F32 R40, R44, R74, R40 ;  /* 0x0000004a2c28723c */ /* 0x000fe80000001828 */
[----:B------:R-:W-:Y:S01]  /*10490*/  FADD.FTZ R56, R222, R93 ;  /* 0x0000005dde387221 */ /* 0x000fe20000010000 */
[----:B------:R-:W-:Y:S02]  /*104a0*/  MOV R93, R96 ;  /* 0x00000060005d7202 */ /* 0x000fe40000000f00 */
[----:B------:R-:W-:Y:S01]  /*104b0*/  FADD.FTZ R44, R227, R57 ;  /* 0x00000039e32c7221 */ /* 0x000fe20000010000 */
[-C--:B------:R-:W-:Y:S01]  /*104c0*/  HMMA.16816.F32 R100, R148, R112.reuse, R4 ;  /* 0x000000709464723c */ /* 0x080fe20000001804 */
[----:B------:R-:W1:Y:S04]  /*104d0*/  LDSM.16.MT88.4 R4, [R192+0x2000] ;  /* 0x00200000c004783b */ /* 0x000e680000004200 */
[----:B------:R-:W-:Y:S03]  /*104e0*/  FADD.FTZ R45, R226, R56 ;  /* 0x00000038e22d7221 */ /* 0x000fe60000010000 */
        /* <DEDUP_REMOVED lines=61> */
[----:B------:R-:W-:Y:S02]  /*108c0*/  FADD.FTZ R0, R60, R0 ;  /* 0x000000003c007221 */ /* 0x000fe40000010000 */
[----:B------:R-:W-:Y:S02]  /*108d0*/  FADD.FTZ R3, R156, R3 ;  /* 0x000000039c037221 */ /* 0x000fe40000010000 */
[----:B------:R-:W-:Y:S01]  /*108e0*/  FADD.FTZ R238, R163, R5 ;  /* 0x00000005a3ee7221 */ /* 0x000fe20000010000 */
[----:B------:R1:W-:Y:S01]  /*108f0*/  STL [R1], R0 ;  /* 0x0000000001007387 */ /* 0x0003e20000100800 */
[----:B------:R-:W-:Y:S02]  /*10900*/  FADD.FTZ R240, R161, R4 ;  /* 0x00000004a1f07221 */ /* 0x000fe40000010000 */
[----:B------:R-:W-:Y:S01]  /*10910*/  FADD.FTZ R251, R76, R3 ;  /* 0x000000034cfb7221 */ /* 0x000fe20000010000 */
[----:B-1----:R-:W-:Y:S01]  /*10920*/  MOV R0, R97 ;  /* 0x0000006100007202 */ /* 0x002fe20000000f00 */
[----:B------:R-:W-:-:S05]  /*10930*/  @P0 BRA `(.L_x_705) ;  /* 0xffffccf000000947 */ /* 0x000fca000383ffff */
.L_x_694:
[----:B------:R-:W2:Y:S02]  /*10940*/  LDL R2, [R1+0x4] ;  /* 0x0000040001027983 */ /* 0x000ea40000100800 */
[----:B--2---:R-:W-:-:S13]  /*10950*/  ISETP.GE.AND P0, PT, R206, R2, PT ;  /* 0x00000002ce00720c */ /* 0x004fda0003f06270 */
[----:B------:R-:W-:Y:S05]  /*10960*/  @!P0 BRA `(.L_x_706) ;  /* 0x0000504000008947 */ /* 0x000fea0003800000 */
[----:B------:R-:W-:Y:S01]  /*10970*/  IMAD.MOV.U32 R94, RZ, RZ, R96 ;  /* 0x000000ffff5e7224 */ /* 0x000fe200078e0060 */
[----:B------:R-:W-:Y:S01]  /*10980*/  MOV R99, R61 ;  /* 0x0000003d00637202 */ /* 0x000fe20000000f00 */
[----:B------:R-:W-:Y:S01]  /*10990*/  IMAD.MOV.U32 R93, RZ, RZ, R97 ;  /* 0x000000ffff5d7224 */ /* 0x000fe200078e0061 */
[----:B------:R-:W-:Y:S02]  /*109a0*/  MOV R98, R95 ;  /* 0x0000005f00627202 */ /* 0x000fe40000000f00 */
.L_x_734:
[----:B------:R-:W2:Y:S01]  /*109b0*/  LDL.64 R6, [R1+0x28] ;  /* 0x0000280001067983 */ /* 0x000ea20000100a00 */
[----:B------:R-:W-:Y:S04]  /*109c0*/  DEPBAR.LE SB0, 0x0 ;  /* 0x000080000000791a */ /* 0x000fe80000000000 */
[----:B------:R-:W3:Y:S01]  /*109d0*/  LDL R5, [R1+0x34] ;  /* 0x0000340001057983 */ /* 0x000ee20000100800 */
[----:B------:R-:W-:Y:S01]  /*109e0*/  WARPSYNC 0xffffffff ;  /* 0xffffffff00007948 */ /* 0x000fe20003800000 */
[----:B------:R-:W-:Y:S01]  /*109f0*/  SHF.R.S32.HI R0, RZ, 0x1f, R224 ;  /* 0x0000001fff007819 */ /* 0x000fe200000114e0 */
[----:B------:R-:W-:Y:S01]  /*10a00*/  IMAD.WIDE.U32 R2, R224, c[0x0][0x208], RZ ;  /* 0x00008200e0027a25 */ /* 0x000fe200078e00ff */
[----:B------:R-:W-:Y:S01]  /*10a10*/  BAR.SYNC.DEFER_BLOCKING 0x0 ;  /* 0x0000000000007b1d */ /* 0x000fe20000010000 */
[----:B------:R-:W-:Y:S02]  /*10a20*/  SHF.R.S32.HI R4, RZ, 0x1f, R205 ;  /* 0x0000001fff047819 */ /* 0x000fe400000114cd */
[----:B------:R-:W-:Y:S02]  /*10a30*/  IMAD R0, R0, c[0x0][0x208], RZ ;  /* 0x0000820000007a24 */ /* 0x000fe400078e02ff */
[C---:B------:R-:W-:Y:S01]  /*10a40*/  SHF.L.U64.HI R68, R205.reuse, 0x1, R4 ;  /* 0x00000001cd447819 */ /* 0x040fe20000010204 */
[----:B------:R-:W-:Y:S02]  /*10a50*/  IMAD.SHL.U32 R58, R205, 0x2, RZ ;  /* 0x00000002cd3a7824 */ /* 0x000fe400078e00ff */
[----:B------:R-:W-:Y:S04]  /*10a60*/  IMAD R0, R224, c[0x0][0x20c], R0 ;  /* 0x00008300e0007a24 */ /* 0x000fe800078e0200 */
[----:B------:R-:W-:Y:S01]  /*10a70*/  IMAD.IADD R3, R3, 0x1, R0 ;  /* 0x0000000103037824 */ /* 0x000fe200078e0200 */
[----:B------:R-:W-:Y:S03]  /*10a80*/  SHF.R.S32.HI R0, RZ, 0x1f, R211 ;  /* 0x0000001fff007819 */ /* 0x000fe600000114d3 */
[C---:B------:R-:W-:Y:S04]  /*10a90*/  IMAD.WIDE.U32 R2, R211.reuse, c[0x0][0x218], R2 ;  /* 0x00008600d3027a25 */ /* 0x040fe800078e0002 */
[----:B------:R-:W-:Y:S01]  /*10aa0*/  IMAD R0, R0, c[0x0][0x218], RZ ;  /* 0x0000860000007a24 */ /* 0x000fe200078e02ff */
[----:B------:R1:W4:Y:S03]  /*10ab0*/  LDSM.16.M88.4 R80, [R195] ;  /* 0x00000000c350783b */ /* 0x0003260000000200 */
[----:B------:R-:W-:Y:S01]  /*10ac0*/  IMAD R0, R211, c[0x0][0x21c], R0 ;  /* 0x00008700d3007a24 */ /* 0x000fe200078e0200 */
        /* <DEDUP_REMOVED lines=19> */
.L_x_845:
[-C--:B------:R-:W-:Y:S01]  /*10c00*/  HMMA.16816.F32 R4, R80, R16.reuse, RZ ;  /* 0x000000105004723c */ /* 0x080fe200000018ff */
[----:B------:R-:W3:Y:S01]  /*10c10*/  LDL R92, [R1+0x4] ;  /* 0x00000400015c7983 */ /* 0x000ee20000100800 */
[----:B------:R-:W-:Y:S01]  /*10c20*/  BSSY B0, `(.L_x_708) ;  /* 0x00000c3000007945 */ /* 0x000fe20003800000 */
[----:B------:R-:W-:Y:S02]  /*10c30*/  ISETP.GE.AND P2, PT, R205, c[0x0][0x1d4], PT ;  /* 0x00007500cd007a0c */ /* 0x000fe40003f46270 */
[----:B------:R-:W4:Y:S03]  /*10c40*/  SHFL.IDX PT, R2, R0, RZ, 0x181f ;  /* 0x00181fff00027589 */ /* 0x000f2600000e0000 */
[C---:B------:R-:W-:Y:S05]  /*10c50*/  HMMA.16816.F32 R8, R76.reuse, R16, RZ ;  /* 0x000000104c08723c */ /* 0x040fea00000018ff */
[----:B------:R-:W5:Y:S03]  /*10c60*/  SHFL.IDX PT, R3, R0, 0x1, 0x181f ;  /* 0x00381f0000037f89 */ /* 0x000f6600000e0000 */
[-C--:B------:R-:W-:Y:S05]  /*10c70*/  HMMA.16816.F32 R12, R76, R18.reuse, RZ ;  /* 0x000000124c0c723c */ /* 0x080fea00000018ff */
[----:B------:R-:W1:Y:S03]  /*10c80*/  SHFL.IDX PT, R55, R52, 0x1, 0x181f ;  /* 0x00381f0034377f89 */ /* 0x000e6600000e0000 */
[C---:B------:R-:W-:Y:S05]  /*10c90*/  HMMA.16816.F32 R16, R80.reuse, R18, RZ ;  /* 0x000000125010723c */ /* 0x040fea00000018ff */
[----:B------:R-:W2:Y:S03]  /*10ca0*/  SHFL.IDX PT, R53, R0, 0x2, 0x181f ;  /* 0x00581f0000357f89 */ /* 0x000ea600000e0000 */
[-C--:B------:R-:W-:Y:S05]  /*10cb0*/  HMMA.16816.F32 R20, R80, R32.reuse, RZ ;  /* 0x000000205014723c */ /* 0x080fea00000018ff */
[----:B------:R-:W-:Y:S03]  /*10cc0*/  SHFL.IDX PT, R56, R52, 0x2, 0x181f ;  /* 0x00581f0034387f89 */ /* 0x000fe600000e0000 */
[C---:B------:R-:W-:Y:S05]  /*10cd0*/  HMMA.16816.F32 R24, R76.reuse, R32, RZ ;  /* 0x000000204c18723c */ /* 0x040fea00000018ff */
[----:B------:R-:W1:Y:S03]  /*10ce0*/  SHFL.IDX PT, R54, R0, 0x3, 0x181f ;  /* 0x00781f0000367f89 */ /* 0x000e6600000e0000 */
[-C--:B------:R-:W-:Y:S05]  /*10cf0*/  HMMA.16816.F32 R28, R76, R34.reuse, RZ ;  /* 0x000000224c1c723c */ /* 0x080fea00000018ff */
[----:B------:R-:W-:Y:S03]  /*10d00*/  SHFL.IDX PT, R69, R52, 0x3, 0x181f ;  /* 0x00781f0034457f89 */ /* 0x000fe600000e0000 */
[C---:B------:R-:W-:Y:S05]  /*10d10*/  HMMA.16816.F32 R32, R80.reuse, R34, RZ ;  /* 0x000000225020723c */ /* 0x040fea00000018ff */
[----:B------:R1:W-:Y:S03]  /*10d20*/  SHFL.IDX PT, R73, R52, 0x4, 0x181f ;  /* 0x00981f0034497f89 */ /* 0x0003e600000e0000 */
[-C--:B------:R-:W-:Y:S05]  /*10d30*/  HMMA.16816.F32 R36, R80, R48.reuse, RZ ;  /* 0x000000305024723c */ /* 0x080fea00000018ff */
[----:B------:R-:W1:Y:S03]  /*10d40*/  SHFL.IDX PT, R0, R0, 0x4, 0x181f ;  /* 0x00981f0000007f89 */ /* 0x000e6600000e0000 */
[C---:B------:R-:W-:Y:S08]  /*10d50*/  HMMA.16816.F32 R40, R76.reuse, R48, RZ ;  /* 0x000000304c28723c */ /* 0x040ff000000018ff */
[-C--:B------:R-:W-:Y:S08]  /*10d60*/  HMMA.16816.F32 R44, R76, R50.reuse, RZ ;  /* 0x000000324c2c723c */ /* 0x080ff000000018ff */
[C---:B------:R-:W-:Y:S04]  /*10d70*/  HMMA.16816.F32 R48, R80.reuse, R50, RZ ;  /* 0x000000325030723c */ /* 0x040fe800000018ff */
[-C--:B----4-:R-:W-:Y:S02]  /*10d80*/  IADD3 R2, P0, R2, R58.reuse, RZ ;  /* 0x0000003a02027210 */ /* 0x090fe40007f1e0ff */
[-C--:B-----5:R-:W-:Y:S03]  /*10d90*/  IADD3 R62, P1, R3, R58.reuse, RZ ;  /* 0x0000003a033e7210 */ /* 0x0a0fe60007f3e0ff */
[--C-:B--2---:R-:W-:Y:S03]  /*10da0*/  IMAD.X R3, R57, 0x1, R68.reuse, P0 ;  /* 0x0000000139037824 */ /* 0x104fe600000e0644 */
[--C-:B-1----:R-:W-:Y:S01]  /*10db0*/  IMAD.X R63, R55, 0x1, R68.reuse, P1 ;  /* 0x00000001373f7824 */ /* 0x102fe200008e0644 */
[-C--:B------:R-:W-:Y:S01]  /*10dc0*/  IADD3 R60, P0, R53, R58.reuse, RZ ;  /* 0x0000003a353c7210 */ /* 0x080fe20007f1e0ff */
[----:B------:R1:W-:Y:S01]  /*10dd0*/  LDGSTS.E.BYPASS.LTC128B.128 [R207+0x100], [R2.64], !P2 ;  /* 0x0010000002cf7fae */ /* 0x0003e2000d101d46 */
[-C--:B------:R-:W-:Y:S02]  /*10de0*/  IADD3 R70, P1, R54, R58.reuse, RZ ;  /* 0x0000003a36467210 */ /* 0x080fe40007f3e0ff */
[-C--:B------:R-:W-:Y:S01]  /*10df0*/  HMMA.16816.F32 R52, R80, R64.reuse, RZ ;  /* 0x000000405034723c */ /* 0x080fe200000018ff */
[--C-:B------:R-:W-:Y:S01]  /*10e00*/  IMAD.X R61, R56, 0x1, R68.reuse, P0 ;  /* 0x00000001383d7824 */ /* 0x100fe200000e0644 */
[----:B------:R-:W-:Y:S01]  /*10e10*/  IADD3 R72, P0, R0, R58, RZ ;  /* 0x0000003a00487210 */ /* 0x000fe20007f1e0ff */
[--C-:B------:R-:W-:Y:S02]  /*10e20*/  IMAD.X R71, R69, 0x1, R68.reuse, P1 ;  /* 0x0000000145477824 */ /* 0x100fe400008e0644 */
[----:B------:R2:W-:Y:S02]  /*10e30*/  LDGSTS.E.BYPASS.LTC128B.128 [R207+0x900], [R62.64], !P2 ;  /* 0x009000003ecf7fae */ /* 0x0005e4000d101d46 */
[----:B------:R-:W-:Y:S01]  /*10e40*/  IMAD.X R73, R73, 0x1, R68, P0 ;  /* 0x0000000149497824 */ /* 0x000fe200000e0644 */
[C---:B------:R-:W-:Y:S05]  /*10e50*/  HMMA.16816.F32 R56, R76.reuse, R64, RZ ;  /* 0x000000404c38723c */ /* 0x040fea00000018ff */
[----:B------:R2:W-:Y:S08]  /*10e60*/  LDGSTS.E.BYPASS.LTC128B.128 [R207+0x1100], [R60.64], !P2 ;  /* 0x011000003ccf7fae */ /* 0x0005f0000d101d46 */
[----:B------:R4:W-:Y:S08]  /*10e70*/  LDGSTS.E.BYPASS.LTC128B.128 [R207+0x1900], [R70.64], !P2 ;  /* 0x0190000046cf7fae */ /* 0x0009f0000d101d46 */
[----:B------:R5:W-:Y:S08]  /*10e80*/  LDGSTS.E.BYPASS.LTC128B.128 [R207+0x2100], [R72.64], !P2 ;  /* 0x0210000048cf7fae */ /* 0x000bf0000d101d46 */
[----:B------:R-:W0:Y:S01]  /*10e90*/  LDGDEPBAR ;  /* 0x00000000000079af */ /* 0x000e220000000000 */
[-C--:B--2---:R-:W-:Y:S08]  /*10ea0*/  HMMA.16816.F32 R60, R76, R66.reuse, RZ ;  /* 0x000000424c3c723c */ /* 0x084ff000000018ff */
[C---:B------:R-:W-:Y:S08]  /*10eb0*/  HMMA.16816.F32 R64, R80.reuse, R66, RZ ;  /* 0x000000425040723c */ /* 0x040ff000000018ff */
[-C--:B----4-:R-:W-:Y:S08]  /*10ec0*/  HMMA.16816.F32 R68, R80, R156.reuse, RZ ;  /* 0x0000009c5044723c */ /* 0x090ff000000018ff */
[C---:B-----5:R-:W-:Y:S08]  /*10ed0*/  HMMA.16816.F32 R72, R76.reuse, R156, RZ ;  /* 0x0000009c4c48723c */ /* 0x060ff000000018ff */
        /* <DEDUP_REMOVED lines=17> */
[----:B------:R-:W5:Y:S07]  /*10ff0*/  LDSM.16.M88.4 R176, [R194+0x800] ;  /* 0x00080000c2b0783b */ /* 0x000f6e0000000200 */
[-C--:B------:R-:W-:Y:S08]  /*11000*/  HMMA.16816.F32 R52, R160, R180.reuse, R52 ;  /* 0x000000b4a034723c */ /* 0x080ff00000001834 */
[C---:B------:R-:W-:Y:S04]  /*11010*/  HMMA.16816.F32 R56, R168.reuse, R180, R56 ;  /* 0x000000b4a838723c */ /* 0x040fe80000001838 */
[----:B---3--:R-:W-:Y:S04]  /*11020*/  ISETP.GT.AND P0, PT, R206, R92, PT ;  /* 0x0000005cce00720c */ /* 0x008fe80003f04270 */
        /* <DEDUP_REMOVED lines=8> */
[----:B------:R-:W1:Y:S07]  /*110b0*/  LDSM.16.M88.4 R160, [R194+0x1800] ;  /* 0x00180000c2a0783b */ /* 0x000e6e0000000200 */
[-C--:B--2---:R-:W-:Y:S08]  /*110c0*/  HMMA.16816.F32 R4, R156, R164.reuse, R4 ;  /* 0x000000a49c04723c */ /* 0x084ff00000001804 */
[C---:B----4-:R-:W-:Y:S08]  /*110d0*/  HMMA.16816.F32 R8, R172.reuse, R164, R8 ;  /* 0x000000a4ac08723c */ /* 0x050ff00000001808 */
[-C--:B------:R-:W-:Y:S08]  /*110e0*/  HMMA.16816.F32 R12, R172, R166.reuse, R12 ;  /* 0x000000a6ac0c723c */ /* 0x080ff0000000180c */
[C---:B------:R-:W-:Y:S01]  /*110f0*/  HMMA.16816.F32 R16, R156.reuse, R166, R16 ;  /* 0x000000a69c10723c */ /* 0x040fe20000001810 */
[----:B------:R-:W2:Y:S07]  /*11100*/  LDSM.16.M88.4 R164, [R194+0x2000] ;  /* 0x00200000c2a4783b */ /* 0x000eae0000000200 */
[-C--:B-----5:R-:W-:Y:S08]  /*11110*/  HMMA.16816.F32 R20, R156, R176.reuse, R20 ;  /* 0x000000b09c14723c */ /* 0x0a0ff00000001814 */
        /* <DEDUP_REMOVED lines=8> */
[----:B------:R-:W3:Y:S07]  /*111a0*/  LDSM.16.M88.4 R168, [R197] ;  /* 0x00000000c5a8783b */ /* 0x000eee0000000200 */
[-C--:B-1----:R-:W-:Y:S08]  /*111b0*/  HMMA.16816.F32 R52, R156, R160.reuse, R52 ;  /* 0x000000a09c34723c */ /* 0x082ff00000001834 */
[C---:B------:R-:W-:Y:S08]  /*111c0*/  HMMA.16816.F32 R56, R172.reuse, R160, R56 ;  /* 0x000000a0ac38723c */ /* 0x040ff00000001838 */
[-C--:B------:R-:W-:Y:S08]  /*111d0*/  HMMA.16816.F32 R60, R172, R162.reuse, R60 ;  /* 0x000000a2ac3c723c */ /* 0x080ff0000000183c */
[C---:B------:R-:W-:Y:S01]  /*111e0*/  HMMA.16816.F32 R64, R156.reuse, R162, R64 ;  /* 0x000000a29c40723c */ /* 0x040fe20000001840 */
[----:B------:R-:W1:Y:S07]  /*111f0*/  LDSM.16.M88.4 R160, [R191+0x800] ;  /* 0x00080000bfa0783b */ /* 0x000e6e0000000200 */
[-C--:B--2---:R-:W-:Y:S08]  /*11200*/  HMMA.16816.F32 R68, R156, R164.reuse, R68 ;  /* 0x000000a49c44723c */ /* 0x084ff00000001844 */
[C---:B------:R-:W-:Y:S08]  /*11210*/  HMMA.16816.F32 R72, R172.reuse, R164, R72 ;  /* 0x000000a4ac48723c */ /* 0x040ff00000001848 */
[-C--:B------:R-:W-:Y:S01]  /*11220*/  HMMA.16816.F32 R76, R172, R166.reuse, R76 ;  /* 0x000000a6ac4c723c */ /* 0x080fe2000000184c */
[----:B------:R-:W-:Y:S07]  /*11230*/  LDSM.16.M88.4 R172, [R191+0x2000] ;  /* 0x00200000bfac783b */ /* 0x000fee0000000200 */
[----:B------:R-:W-:Y:S01]  /*11240*/  HMMA.16816.F32 R80, R156, R166, R80 ;  /* 0x000000a69c50723c */ /* 0x000fe20000001850 */
[----:B------:R-:W2:Y:S07]  /*11250*/  LDSM.16.M88.4 R156, [R191+0x1000] ;  /* 0x00100000bf9c783b */ /* 0x000eae0000000200 */
[-C--:B---3--:R-:W-:Y:S01]  /*11260*/  HMMA.16816.F32 R4, R168, R176.reuse, R4 ;  /* 0x000000b0a804723c */ /* 0x088fe20000001804 */
[----:B------:R-:W3:Y:S01]  /*11270*/  LDSM.16.M88.4 R164, [R191+0x1800] ;  /* 0x00180000bfa4783b */ /* 0x000ee20000000200 */
        /* <DEDUP_REMOVED lines=25> */
[----:B------:R-:W-:Y:S02]  /*11410*/  IMAD.MOV.U32 R211, RZ, RZ, RZ ;  /* 0x000000ffffd37224 */ /* 0x000fe400078e00ff */
[----:B------:R-:W-:Y:S01]  /*11420*/  IMAD.SHL.U32 R163, R205, 0x2, RZ ;  /* 0x00000002cda37824 */ /* 0x000fe200078e00ff */
[----:B------:R-:W-:Y:S01]  /*11430*/  ISETP.NE.AND P2, PT, R212, 0x1, PT ;  /* 0x00000001d400780c */ /* 0x000fe20003f45270 */
[----:B------:R-:W3:Y:S04]  /*11440*/  LDL R95, [R1+0x8] ;  /* 0x00000800015f7983 */ /* 0x000ee80000100800 */
[----:B------:R-:W4:Y:S04]  /*11450*/  LDL.64 R96, [R1+0x20] ;  /* 0x0000200001607983 */ /* 0x000f280000100a00 */
[----:B------:R-:W5:Y:S04]  /*11460*/  LDL R92, [R1+0x30] ;  /* 0x00003000015c7983 */ /* 0x000f680000100800 */
[----:B------:R-:W4:Y:S04]  /*11470*/  LDL.64 R208, [R1+0x18] ;  /* 0x0000180001d07983 */ /* 0x000f280000100a00 */
[----:B------:R-:W4:Y:S01]  /*11480*/  LDL R156, [R1+0x14] ;  /* 0x00001400019c7983 */ /* 0x000f220000100800 */
[----:B---3--:R-:W-:Y:S01]  /*11490*/  ISETP.GT.AND P1, PT, R95, 0x4f, PT ;  /* 0x0000004f5f00780c */ /* 0x008fe20003f24270 */
[----:B--2---:R-:W-:Y:S05]  /*114a0*/  IMAD R2, R206, 0x50, R210 ;  /* 0x00000050ce027824 */ /* 0x004fea00078e02d2 */
[----:B------:R-:W-:Y:S02]  /*114b0*/  IADD3 R2, R2, -0x50, R95 ;  /* 0xffffffb002027810 */ /* 0x000fe40007ffe05f */
[----:B------:R-:W-:Y:S03]  /*114c0*/  SHF.R.S32.HI R95, RZ, 0x1f, R205 ;  /* 0x0000001fff5f7819 */ /* 0x000fe600000114cd */
[----:B------:R-:W-:Y:S01]  /*114d0*/  @P2 IMAD.HI.U32 R3, R2, c[0x0][0x2bc], RZ ;  /* 0x0000af0002032a27 */ /* 0x000fe200078e00ff */
[----:B------:R-:W-:Y:S03]  /*114e0*/  SHF.L.U64.HI R95, R205, 0x1, R95 ;  /* 0x00000001cd5f7819 */ /* 0x000fe6000001025f */
[----:B------:R-:W-:Y:S01]  /*114f0*/  IMAD.MOV.U32 R0, RZ, RZ, R2 ;  /* 0x000000ffff007224 */ /* 0x000fe200078e0002 */
[----:B------:R-:W-:Y:S04]  /*11500*/  @P2 SHF.R.U32.HI R0, RZ, c[0x0][0x2c0], R3 ;  /* 0x0000b000ff002a19 */ /* 0x000fe80000011603 */
        /* <DEDUP_REMOVED lines=22> */
.L_x_846:
        /* <DEDUP_REMOVED lines=23> */
.L_x_847:
[----:B------:R-:W-:Y:S02]  /*117e0*/  ISETP.GE.AND P1, PT, R205, c[0x0][0x1d4], PT ;  /* 0x00007500cd007a0c */ /* 0x000fe40003f26270 */
[----:B--2---:R-:W-:Y:S05]  /*117f0*/  IADD3 R2, P0, R0, R163, RZ ;  /* 0x000000a300027210 */ /* 0x004fea0007f1e0ff */
[----:B-1----:R-:W-:Y:S06]  /*11800*/  IMAD.X R3, R92, 0x1, R95, P0 ;  /* 0x000000015c037824 */ /* 0x002fec00000e065f */
[----:B------:R-:W-:Y:S01]  /*11810*/  @!PT LDS RZ, [RZ] ;  /* 0x00000000fffff984 */ /* 0x000fe20000000800 */
[----:B------:R-:W-:Y:S01]  /*11820*/  @!PT LDS RZ, [RZ] ;  /* 0x00000000fffff984 */ /* 0x000fe20000000800 */
[----:B------:R-:W-:Y:S01]  /*11830*/  @!PT LDS RZ, [RZ] ;  /* 0x00000000fffff984 */ /* 0x000fe20000000800 */
[----:B------:R1:W-:Y:S02]  /*11840*/  LDGSTS.E.BYPASS.LTC128B.128 [R207+0x4900], [R2.64], !P1 ;  /* 0x0490000002cf7fae */ /* 0x0003e4000c901d46 */
.L_x_709:
[----:B------:R-:W-:Y:S05]  /*11850*/  BSYNC B0 ;  /* 0x0000000000007941 */ /* 0x000fea0003800000 */
.L_x_708:
[----:B-1----:R-:W2:Y:S01]  /*11860*/  LDL R3, [R1+0x38] ;  /* 0x0000380001037983 */ /* 0x002ea20000100800 */
[----:B------:R-:W-:Y:S01]  /*11870*/  IMAD.MOV.U32 R0, RZ, RZ, c[0x0][0x2c4] ;  /* 0x0000b100ff007624 */ /* 0x000fe200078e00ff */
[----:B------:R-:W-:Y:S01]  /*11880*/  ULDC UR4, c[0x0][0x324] ;  /* 0x0000c90000047ab9 */ /* 0x000fe20000000800 */
[----:B------:R-:W-:Y:S01]  /*11890*/  IMAD R92, R206, -0x50, RZ ;  /* 0xffffffb0ce5c7824 */ /* 0x000fe200078e02ff */
[----:B------:R-:W2:Y:S01]  /*118a0*/  LDL R2, [R1+0x3c] ;  /* 0x00003c0001027983 */ /* 0x000ea20000100800 */
[----:B------:R-:W-:Y:S01]  /*118b0*/  ULOP3.LUT UR4, URZ, UR4, URZ, 0x33, !UPT ;  /* 0x000000043f047292 */ /* 0x000fe2000f8e333f */
[----:B------:R-:W-:Y:S02]  /*118c0*/  ISETP.NE.AND P0, PT, R0, 0x1, PT ;  /* 0x000000010000780c */ /* 0x000fe40003f05270 */
[----:B------:R-:W-:Y:S01]  /*118d0*/  IADD3 R0, -R248, 0x1, R92 ;  /* 0x00000001f8007810 */ /* 0x000fe20007ffe15c */
[----:B------:R-:W0:Y:S03]  /*118e0*/  LDGDEPBAR ;  /* 0x00000000000079af */ /* 0x000e260000000000 */
[----:B------:R-:W-:Y:S04]  /*118f0*/  IADD3 R0, -R236, R0, R237 ;  /* 0x00000000ec007210 */ /* 0x000fe80007ffe1ed */
[C---:B------:R-:W-:Y:S02]  /*11900*/  IADD3 R159, R0.reuse, UR4, RZ ;  /* 0x00000004009f7c10 */ /* 0x040fe4000fffe0ff */
[----:B------:R-:W-:Y:S01]  /*11910*/  IADD3 R158, R0, c[0x0][0x328], RZ ;  /* 0x0000ca00009e7a10 */ /* 0x000fe20007ffe0ff */
[----:B--2---:R-:W-:Y:S04]  /*11920*/  IMAD.IADD R157, R2, 0x1, R3 ;  /* 0x00000001029d7824 */ /* 0x004fe800078e0203 */
[----:B------:R-:W-:Y:S05]  /*11930*/  @P0 IMAD.HI.U32 R2, R157, c[0x0][0x2c8], RZ ;  /* 0x0000b2009d020a27 */ /* 0x000fea00078e00ff */
[----:B------:R-:W-:Y:S01]  /*11940*/  @P0 SHF.R.U32.HI R157, RZ, c[0x0][0x2cc], R2 ;  /* 0x0000b300ff9d0a19 */ /* 0x000fe20000011602 */
[----:B------:R-:W-:-:S05]  /*11950*/  BRA.DIV ~URZ, `(.L_x_712) ;  /* 0x0000c1927f007947 */ /* 0x000fca000b800000 */
[----:B------:R1:W2:Y:S02]  /*11960*/  SHFL.IDX PT, R2, R157, RZ, 0x1c1f ;  /* 0x001c1fff9d027589 */ /* 0x0002a400000e0000 */
.L_x_848:
[----:B--2---:R-:W-:Y:S01]  /*11970*/  IADD3 R97, R158, R2, RZ ;  /* 0x000000029e617210 */ /* 0x004fe20007ffe0ff */
        /* <DEDUP_REMOVED lines=18> */
.L_x_715:
[----:B------:R-:W-:Y:S04]  /*11aa0*/  MOV R3, c[0x0][0x32c] ;  /* 0x0000cb0000037a02 */ /* 0x000fe80000000f00 */
[----:B------:R-:W-:Y:S11]  /*11ab0*/  ISETP.NE.AND P0, PT, R3, 0x1, PT ;  /* 0x000000010300780c */ /* 0x000ff60003f05270 */
[----:B------:R-:W-:Y:S02]  /*11ac0*/  @!UPT UIADD3 URZ, URZ, URZ, URZ ;  /* 0x0000003f3f3ff290 */ /* 0x000fe4000fffe03f */
[----:B------:R-:W-:Y:S05]  /*11ad0*/  @P0 IMAD.HI.U32 R3, R2, c[0x0][0x330], RZ ;  /* 0x0000cc0002030a27 */ /* 0x000fea00078e00ff */
[----:B------:R-:W-:Y:S02]  /*11ae0*/  @P0 SHF.R.U32.HI R2, RZ, c[0x0][0x334], R3 ;  /* 0x0000cd00ff020a19 */ /* 0x000fe40000011603 */
.L_x_716:
[----:B------:R-:W-:Y:S05]  /*11af0*/  BSYNC B0 ;  /* 0x0000000000007941 */ /* 0x000fea0003800000 */
.L_x_714:
[----:B------:R-:W-:Y:S04]  /*11b00*/  IMAD.IADD R3, R92, 0x1, -R248 ;  /* 0x000000015c037824 */ /* 0x000fe800078e0af8 */
[----:B------:R-:W-:Y:S05]  /*11b10*/  IMAD R2, R2, c[0x0][0x32c], R3 ;  /* 0x0000cb0002027a24 */ /* 0x000fea00078e0203 */
[----:B------:R-:W-:Y:S02]  /*11b20*/  IADD3 R3, R2, c[0x0][0x32c], RZ ;  /* 0x0000cb0002037a10 */ /* 0x000fe40007ffe0ff */
[----:B------:R-:W-:Y:S02]  /*11b30*/  IMNMX R0, R0, R2, !PT ;  /* 0x0000000200007217 */ /* 0x000fe40007800200 */
[----:B------:R-:W-:Y:S02]  /*11b40*/  IMNMX R97, R97, R3, PT ;  /* 0x0000000361617217 */ /* 0x000fe40003800200 */
.L_x_713:
[----:B------:R-:W-:-:S05]  /*11b50*/  BRA.DIV ~URZ, `(.L_x_717) ;  /* 0x0000c0027f007947 */ /* 0x000fca000b800000 */
[----:B------:R2:W3:Y:S02]  /*11b60*/  SHFL.IDX PT, R2, R157, 0x1, 0x1c1f ;  /* 0x003c1f009d027f89 */ /* 0x0004e400000e0000 */
.L_x_849:
        /* <DEDUP_REMOVED lines=19> */
.L_x_720:
[----:B------:R-:W-:Y:S04]  /*11ca0*/  MOV R3, c[0x0][0x32c] ;  /* 0x0000cb0000037a02 */ /* 0x000fe80000000f00 */
[----:B------:R-:W-:Y:S11]  /*11cb0*/  ISETP.NE.AND P0, PT, R3, 0x1, PT ;  /* 0x000000010300780c */ /* 0x000ff60003f05270 */
[----:B------:R-:W-:Y:S02]  /*11cc0*/  @!UPT UIADD3 URZ, URZ, URZ, URZ ;  /* 0x0000003f3f3ff290 */ /* 0x000fe4000fffe03f */
[----:B------:R-:W-:Y:S05]  /*11cd0*/  @P0 IMAD.HI.U32 R3, R2, c[0x0][0x330], RZ ;  /* 0x0000cc0002030a27 */ /* 0x000fea00078e00ff */
[----:B------:R-:W-:Y:S02]  /*11ce0*/  @P0 SHF.R.U32.HI R2, RZ, c[0x0][0x334], R3 ;  /* 0x0000cd00ff020a19 */ /* 0x000fe40000011603 */
.L_x_721:
[----:B------:R-:W-:Y:S05]  /*11cf0*/  BSYNC B0 ;  /* 0x0000000000007941 */ /* 0x000fea0003800000 */
.L_x_719:
[----:B------:R-:W-:Y:S04]  /*11d00*/  IMAD.IADD R3, R92, 0x1, -R248 ;  /* 0x000000015c037824 */ /* 0x000fe800078e0af8 */
[----:B------:R-:W-:Y:S05]  /*11d10*/  IMAD R2, R2, c[0x0][0x32c], R3 ;  /* 0x0000cb0002027a24 */ /* 0x000fea00078e0203 */
[----:B------:R-:W-:Y:S02]  /*11d20*/  IADD3 R3, R2, c[0x0][0x32c], RZ ;  /* 0x0000cb0002037a10 */ /* 0x000fe40007ffe0ff */
[----:B------:R-:W-:Y:S02]  /*11d30*/  IMNMX R95, R95, R2, !PT ;  /* 0x000000025f5f7217 */ /* 0x000fe40007800200 */
[----:B------:R-:W-:Y:S02]  /*11d40*/  IMNMX R96, R96, R3, PT ;  /* 0x0000000360607217 */ /* 0x000fe40003800200 */
.L_x_718:
[----:B------:R-:W-:-:S05]  /*11d50*/  BRA.DIV ~URZ, `(.L_x_722) ;  /* 0x0000be727f007947 */ /* 0x000fca000b800000 */
[----:B------:R3:W4:Y:S02]  /*11d60*/  SHFL.IDX PT, R156, R157, 0x2, 0x1c1f ;  /* 0x005c1f009d9c7f89 */ /* 0x00072400000e0000 */
.L_x_850:
        /* <DEDUP_REMOVED lines=19> */
.L_x_725:
[----:B------:R-:W-:Y:S04]  /*11ea0*/  MOV R160, c[0x0][0x32c] ;  /* 0x0000cb0000a07a02 */ /* 0x000fe80000000f00 */
[----:B------:R-:W-:Y:S11]  /*11eb0*/  ISETP.NE.AND P0, PT, R160, 0x1, PT ;  /* 0x00000001a000780c */ /* 0x000ff60003f05270 */
[----:B------:R-:W-:Y:S02]  /*11ec0*/  @!UPT UIADD3 URZ, URZ, URZ, URZ ;  /* 0x0000003f3f3ff290 */ /* 0x000fe4000fffe03f */
[----:B------:R-:W-:Y:S05]  /*11ed0*/  @P0 IMAD.HI.U32 R160, R156, c[0x0][0x330], RZ ;  /* 0x0000cc009ca00a27 */ /* 0x000fea00078e00ff */
[----:B------:R-:W-:Y:S02]  /*11ee0*/  @P0 SHF.R.U32.HI R156, RZ, c[0x0][0x334], R160 ;  /* 0x0000cd00ff9c0a19 */ /* 0x000fe400000116a0 */
.L_x_726:
[----:B------:R-:W-:Y:S05]  /*11ef0*/  BSYNC B0 ;  /* 0x0000000000007941 */ /* 0x000fea0003800000 */
.L_x_724:
[----:B------:R-:W-:Y:S04]  /*11f00*/  IMAD.IADD R160, R92, 0x1, -R248 ;  /* 0x000000015ca07824 */ /* 0x000fe800078e0af8 */
[----:B------:R-:W-:Y:S05]  /*11f10*/  IMAD R156, R156, c[0x0][0x32c], R160 ;  /* 0x0000cb009c9c7a24 */ /* 0x000fea00078e02a0 */
[----:B------:R-:W-:Y:S02]  /*11f20*/  IADD3 R160, R156, c[0x0][0x32c], RZ ;  /* 0x0000cb009ca07a10 */ /* 0x000fe40007ffe0ff */
[----:B------:R-:W-:Y:S02]  /*11f30*/  IMNMX R2, R2, R156, !PT ;  /* 0x0000009c02027217 */ /* 0x000fe40007800200 */
[----:B------:R-:W-:Y:S02]  /*11f40*/  IMNMX R3, R3, R160, PT ;  /* 0x000000a003037217 */ /* 0x000fe40003800200 */
.L_x_723:
        /* <DEDUP_REMOVED lines=246> */
.L_x_851:
        /* <DEDUP_REMOVED lines=19> */
.L_x_730:
[----:B------:R-:W-:Y:S04]  /*12fe0*/  MOV R4, c[0x0][0x32c] ;  /* 0x0000cb0000047a02 */ /* 0x000fe80000000f00 */
[----:B------:R-:W-:Y:S11]  /*12ff0*/  ISETP.NE.AND P0, PT, R4, 0x1, PT ;  /* 0x000000010400780c */ /* 0x000ff60003f05270 */
[----:B------:R-:W-:Y:S02]  /*13000*/  @!UPT UIADD3 URZ, URZ, URZ, URZ ;  /* 0x0000003f3f3ff290 */ /* 0x000fe4000fffe03f */
[----:B------:R-:W-:Y:S05]  /*13010*/  @P0 IMAD.HI.U32 R4, R3, c[0x0][0x330], RZ ;  /* 0x0000cc0003040a27 */ /* 0x000fea00078e00ff */
[----:B------:R-:W-:Y:S02]  /*13020*/  @P0 SHF.R.U32.HI R3, RZ, c[0x0][0x334], R4 ;  /* 0x0000cd00ff030a19 */ /* 0x000fe40000011604 */
.L_x_731:
[----:B------:R-:W-:Y:S05]  /*13030*/  BSYNC B0 ;  /* 0x0000000000007941 */ /* 0x000fea0003800000 */
.L_x_729:
[----:B------:R-:W-:Y:S04]  /*13040*/  IMAD.IADD R4, R92, 0x1, -R248 ;  /* 0x000000015c047824 */ /* 0x000fe800078e0af8 */
[----:B------:R-:W-:Y:S05]  /*13050*/  IMAD R3, R3, c[0x0][0x32c], R4 ;  /* 0x0000cb0003037a24 */ /* 0x000fea00078e0204 */
[----:B------:R-:W-:Y:S02]  /*13060*/  IADD3 R4, R3, c[0x0][0x32c], RZ ;  /* 0x0000cb0003047a10 */ /* 0x000fe40007ffe0ff */
[----:B------:R-:W-:Y:S02]  /*13070*/  IMNMX R0, R0, R3, !PT ;  /* 0x0000000300007217 */ /* 0x000fe40007800200 */
[----:B------:R-:W-:Y:S02]  /*13080*/  IMNMX R2, R2, R4, PT ;  /* 0x0000000402027217 */ /* 0x000fe40003800200 */
.L_x_728:
        /* <DEDUP_REMOVED lines=98> */
[----:B------:R-:W-:Y:S04]  /*136b0*/  ISETP.LT.OR P0, PT, R2, 0x41, P0 ;  /* 0x000000410200780c */ /* 0x000fe80000701670 */
        /* <DEDUP_REMOVED lines=57> */
.L_x_852:
        /* <DEDUP_REMOVED lines=15> */
.L_x_853:
[C---:B------:R-:W-:Y:S01]  /*13b40*/  FMUL.FTZ R0, R97.reuse, c[0x0][0x2d0] ;  /* 0x0000b40061007a20 */ /* 0x040fe20000410000 */
[----:B------:R-:W-:Y:S01]  /*13b50*/  FSETP.NEU.FTZ.AND P0, PT, R97, -INF , PT ;  /* 0xff8000006100780b */ /* 0x000fe20003f1d000 */
[----:B------:R-:W-:Y:S01]  /*13b60*/  WARPSYNC 0xffffffff ;  /* 0xffffffff00007948 */ /* 0x000fe20003800000 */
[----:B------:R-:W-:Y:S01]  /*13b70*/  FSETP.NEU.FTZ.AND P1, PT, R96, -INF , PT ;  /* 0xff8000006000780b */ /* 0x000fe20003f3d000 */
[----:B------:R-:W-:Y:S01]  /*13b80*/  LDSM.16.MT88.4 R28, [R193] ;  /* 0x00000000c11c783b */ /* 0x000fe20000004200 */
[----:B------:R-:W-:Y:S02]  /*13b90*/  FSEL R32, R0, RZ, P0 ;  /* 0x000000ff00207208 */ /* 0x000fe40000000000 */
[----:B----4-:R-:W-:Y:S03]  /*13ba0*/  FMNMX.FTZ R61, R3, R92, !PT ;  /* 0x0000005c033d7209 */ /* 0x010fe60007810000 */
[--C-:B------:R-:W-:Y:S02]  /*13bb0*/  FFMA.FTZ R0, R17, c[0x0][0x2d0], -R32.reuse ;  /* 0x0000b40011007a23 */ /* 0x100fe40000010820 */
[----:B------:R-:W-:Y:S01]  /*13bc0*/  LDSM.16.MT88.4 R44, [R190] ;  /* 0x00000000be2c783b */ /* 0x000fe20000004200 */
[--C-:B------:R-:W-:Y:S01]  /*13bd0*/  FFMA.FTZ R2, R21, c[0x0][0x2d0], -R32.reuse ;  /* 0x0000b40015027a23 */ /* 0x100fe20000010820 */
[----:B------:R1:W-:Y:S01]  /*13be0*/  MUFU.EX2 R225, R0 ;  /* 0x0000000000e17308 */ /* 0x0003e20000000800 */
[--C-:B------:R-:W-:Y:S02]  /*13bf0*/  FFMA.FTZ R81, R165, c[0x0][0x2d0], -R32.reuse ;  /* 0x0000b400a5517a23 */ /* 0x100fe40000010820 */
[--C-:B------:R-:W-:Y:S02]  /*13c00*/  FFMA.FTZ R82, R164, c[0x0][0x2d0], -R32.reuse ;  /* 0x0000b400a4527a23 */ /* 0x100fe40000010820 */
[--C-:B------:R-:W-:Y:S02]  /*13c10*/  FFMA.FTZ R40, R168, c[0x0][0x2d0], -R32.reuse ;  /* 0x0000b400a8287a23 */ /* 0x100fe40000010820 */
[----:B------:R-:W-:Y:S03]  /*13c20*/  FFMA.FTZ R50, R167, c[0x0][0x2d0], -R32 ;  /* 0x0000b400a7327a23 */ /* 0x000fe60000010820 */
[----:B------:R2:W3:Y:S01]  /*13c30*/  MUFU.EX2 R229, R2 ;  /* 0x0000000200e57308 */ /* 0x0004e20000000800 */
[----:B-1----:R-:W-:Y:S05]  /*13c40*/  FMUL.FTZ R0, R96, c[0x0][0x2d0] ;  /* 0x0000b40060007a20 */ /* 0x002fea0000410000 */
[----:B------:R-:W-:Y:S05]  /*13c50*/  FSEL R48, R0, RZ, P1 ;  /* 0x000000ff00307208 */ /* 0x000fea0000800000 */
[--C-:B------:R-:W-:Y:S02]  /*13c60*/  FFMA.FTZ R0, R18, c[0x0][0x2d0], -R48.reuse ;  /* 0x0000b40012007a23 */ /* 0x100fe40000010830 */
[----:B------:R-:W-:Y:S02]  /*13c70*/  FFMA.FTZ R80, R216, c[0x0][0x2d0], -R48 ;  /* 0x0000b400d8507a23 */ /* 0x000fe40000010830 */
[----:B------:R1:W-:Y:S01]  /*13c80*/  MUFU.EX2 R223, R0 ;  /* 0x0000000000df7308 */ /* 0x0003e20000000800 */
[----:B--2---:R-:W-:Y:S02]  /*13c90*/  FFMA.FTZ R2, R161, c[0x0][0x2d0], -R32 ;  /* 0x0000b400a1027a23 */ /* 0x004fe40000010820 */
[--C-:B------:R-:W-:Y:S02]  /*13ca0*/  FFMA.FTZ R24, R169, c[0x0][0x2d0], -R48.reuse ;  /* 0x0000b400a9187a23 */ /* 0x100fe40000010830 */
[--C-:B------:R-:W-:Y:S02]  /*13cb0*/  FFMA.FTZ R62, R217, c[0x0][0x2d0], -R48.reuse ;  /* 0x0000b400d93e7a23 */ /* 0x100fe40000010830 */
[--C-:B------:R-:W-:Y:S03]  /*13cc0*/  FFMA.FTZ R4, R162, c[0x0][0x2d0], -R48.reuse ;  /* 0x0000b400a2047a23 */ /* 0x100fe60000010830 */
[----:B------:R2:W-:Y:S10]  /*13cd0*/  MUFU.EX2 R232, R2 ;  /* 0x0000000200e87308 */ /* 0x0005f40000000800 */
[----:B------:R4:W-:Y:S01]  /*13ce0*/  MUFU.EX2 R247, R4 ;  /* 0x0000000400f77308 */ /* 0x0009e20000000800 */
[----:B-1----:R-:W-:Y:S09]  /*13cf0*/  FFMA.FTZ R0, R22, c[0x0][0x2d0], -R48 ;  /* 0x0000b40016007a23 */ /* 0x002ff20000010830 */
[----:B------:R1:W5:Y:S01]  /*13d00*/  MUFU.EX2 R228, R0 ;  /* 0x0000000000e47308 */ /* 0x0003620000000800 */
[----:B--2---:R-:W-:Y:S09]  /*13d10*/  FMUL.FTZ R2, R95, c[0x0][0x2d0] ;  /* 0x0000b4005f027a20 */ /* 0x004ff20000410000 */
[----:B------:R-:W-:Y:S01]  /*13d20*/  MUFU.EX2 R246, R24 ;  /* 0x0000001800f67308 */ /* 0x000fe20000000800 */
[----:B----4-:R-:W-:Y:S09]  /*13d30*/  FMUL.FTZ R4, R61, c[0x0][0x2d0] ;  /* 0x0000b4003d047a20 */ /* 0x010ff20000410000 */
[----:B------:R-:W-:Y:S01]  /*13d40*/  MUFU.EX2 R216, R40 ;  /* 0x0000002800d87308 */ /* 0x000fe20000000800 */
[--C-:B-1----:R-:W-:Y:S02]  /*13d50*/  FFMA.FTZ R0, R160, c[0x0][0x2d0], -R32.reuse ;  /* 0x0000b400a0007a23 */ /* 0x102fe40000010820 */
[----:B------:R-:W-:Y:S07]  /*13d60*/  FFMA.FTZ R160, R33, c[0x0][0x2d0], -R32 ;  /* 0x0000b40021a07a23 */ /* 0x000fee0000010820 */
[----:B------:R1:W2:Y:S02]  /*13d70*/  MUFU.EX2 R249, R0 ;  /* 0x0000000000f97308 */ /* 0x0002a40000000800 */
[----:B-1----:R-:W-:Y:S01]  /*13d80*/  FFMA.FTZ R0, R156, c[0x0][0x2d0], -R48 ;  /* 0x0000b4009c007a23 */ /* 0x002fe20000010830 */
[----:B---3--:R-:W-:Y:S01]  /*13d90*/  F2FP.PACK_AB R64, R229, R225 ;  /* 0x000000e1e540723e */ /* 0x008fe200000000ff */
[----:B------:R-:W-:Y:S01]  /*13da0*/  FFMA.FTZ R156, R39, c[0x0][0x2d0], -R32 ;  /* 0x0000b400279c7a23 */ /* 0x000fe20000010820 */
[----:B-----5:R-:W-:Y:S05]  /*13db0*/  F2FP.PACK_AB R65, R228, R223 ;  /* 0x000000dfe441723e */ /* 0x020fea00000000ff */
[----:B------:R1:W3:Y:S01]  /*13dc0*/  MUFU.EX2 R230, R0 ;  /* 0x0000000000e67308 */ /* 0x0002e20000000800 */
[----:B--2---:R-:W-:Y:S02]  /*13dd0*/  F2FP.PACK_AB R66, R249, R232 ;  /* 0x000000e8f942723e */ /* 0x004fe400000000ff */
[----:B-1----:R-:W-:Y:S02]  /*13de0*/  FSEL R0, R97, RZ, P0 ;  /* 0x000000ff61007208 */ /* 0x002fe40000000000 */
[----:B------:R-:W-:Y:S02]  /*13df0*/  FSETP.NEU.FTZ.AND P0, PT, R95, -INF , PT ;  /* 0xff8000005f00780b */ /* 0x000fe40003f1d000 */
[----:B---3--:R-:W-:Y:S01]  /*13e00*/  F2FP.PACK_AB R67, R247, R230 ;  /* 0x000000e6f743723e */ /* 0x008fe200000000ff */
[----:B------:R-:W-:Y:S01]  /*13e10*/  FADD.FTZ R0, -R0, R93 ;  /* 0x0000005d00007221 */ /* 0x000fe20000010100 */
[----:B------:R-:W-:Y:S03]  /*13e20*/  FSEL R49, R2, RZ, P0 ;  /* 0x000000ff02317208 */ /* 0x000fe60000000000 */
[----:B------:R-:W-:Y:S02]  /*13e30*/  FMUL.FTZ R0, R0, c[0x0][0x2d0] ;  /* 0x0000b40000007a20 */ /* 0x000fe40000410000 */
[--C-:B------:R-:W-:Y:S02]  /*13e40*/  FFMA.FTZ R2, R12, c[0x0][0x2d0], -R49.reuse ;  /* 0x0000b4000c027a23 */ /* 0x100fe40000010831 */
[----:B------:R-:W1:Y:S01]  /*13e50*/  MUFU.EX2 R60, R0 ;  /* 0x00000000003c7308 */ /* 0x000e620000000800 */
[--C-:B------:R-:W-:Y:S02]  /*13e60*/  FFMA.FTZ R63, R213, c[0x0][0x2d0], -R49.reuse ;  /* 0x0000b400d53f7a23 */ /* 0x100fe40000010831 */
[--C-:B------:R-:W-:Y:S02]  /*13e70*/  FFMA.FTZ R92, R212, c[0x0][0x2d0], -R49.reuse ;  /* 0x0000b400d45c7a23 */ /* 0x100fe40000010831 */
[--C-:B------:R-:W-:Y:S05]  /*13e80*/  FFMA.FTZ R93, R185, c[0x0][0x2d0], -R49.reuse ;  /* 0x0000b400b95d7a23 */ /* 0x100fea0000010831 */
[----:B------:R2:W-:Y:S01]  /*13e90*/  MUFU.EX2 R226, R2 ;  /* 0x0000000200e27308 */ /* 0x0005e20000000800 */
[C---:B-1----:R-:W-:Y:S02]  /*13ea0*/  FMUL.FTZ R5, R60.reuse, R101 ;  /* 0x000000653c057220 */ /* 0x042fe40000410000 */
[C---:B------:R-:W-:Y:S02]  /*13eb0*/  FMUL.FTZ R17, R60.reuse, R113 ;  /* 0x000000713c117220 */ /* 0x040fe40000410000 */
[C---:B------:R-:W-:Y:S02]  /*13ec0*/  FMUL.FTZ R84, R60.reuse, R84 ;  /* 0x000000543c547220 */ /* 0x040fe40000410000 */
[C---:B------:R-:W-:Y:S02]  /*13ed0*/  FMUL.FTZ R85, R60.reuse, R85 ;  /* 0x000000553c557220 */ /* 0x040fe40000410000 */
[----:B------:R-:W-:Y:S02]  /*13ee0*/  FMUL.FTZ R24, R60, R120 ;  /* 0x000000783c187220 */ /* 0x000fe40000410000 */
[--C-:B--2---:R-:W-:Y:S02]  /*13ef0*/  FFMA.FTZ R2, R20, c[0x0][0x2d0], -R49.reuse ;  /* 0x0000b40014027a23 */ /* 0x104fe40000010831 */
[----:B------:R-:W1:Y:S01]  /*13f00*/  LDSM.16.MT88.4 R20, [R189] ;  /* 0x00000000bd14783b */ /* 0x000e620000004200 */
[--C-:B------:R-:W-:Y:S01]  /*13f10*/  FFMA.FTZ R113, R221, c[0x0][0x2d0], -R48.reuse ;  /* 0x0000b400dd717a23 */ /* 0x100fe20000010830 */
[----:B------:R2:W3:Y:S01]  /*13f20*/  MUFU.EX2 R227, R2 ;  /* 0x0000000200e37308 */ /* 0x0004e20000000800 */
[----:B------:R-:W-:Y:S02]  /*13f30*/  FMUL.FTZ R25, R60, R121 ;  /* 0x000000793c197220 */ /* 0x000fe40000410000 */
[----:B------:R-:W-:Y:S02]  /*13f40*/  FFMA.FTZ R121, R70, c[0x0][0x2d0], -R48 ;  /* 0x0000b40046797a23 */ /* 0x000fe40000010830 */
[----:B------:R-:W-:Y:S02]  /*13f50*/  FMUL.FTZ R40, R60, R136 ;  /* 0x000000883c287220 */ /* 0x000fe40000410000 */
[--C-:B------:R-:W-:Y:S02]  /*13f60*/  FFMA.FTZ R101, R210, c[0x0][0x2d0], -R49.reuse ;  /* 0x0000b400d2657a23 */ /* 0x100fe40000010831 */
[--C-:B--2---:R-:W-:Y:S01]  /*13f70*/  FFMA.FTZ R2, R19, c[0x0][0x2d0], -R49.reuse ;  /* 0x0000b40013027a23 */ /* 0x104fe20000010831 */
[----:B---3--:R-:W-:Y:S03]  /*13f80*/  F2FP.PACK_AB R56, R227, R226 ;  /* 0x000000e2e338723e */ /* 0x008fe600000000ff */
[----:B------:R2:W-:Y:S02]  /*13f90*/  MUFU.EX2 R242, R2 ;  /* 0x0000000200f27308 */ /* 0x0005e40000000800 */
[--C-:B--2---:R-:W-:Y:S02]  /*13fa0*/  FFMA.FTZ R2, R16, c[0x0][0x2d0], -R49.reuse ;  /* 0x0000b40010027a23 */ /* 0x104fe40000010831 */
[----:B------:R-:W-:Y:S06]  /*13fb0*/  FMUL.FTZ R16, R60, R112 ;  /* 0x000000703c107220 */ /* 0x000fec0000410000 */
[----:B------:R2:W3:Y:S01]  /*13fc0*/  MUFU.EX2 R244, R2 ;  /* 0x0000000200f47308 */ /* 0x0004e20000000800 */
[----:B------:R-:W-:Y:S01]  /*13fd0*/  FFMA.FTZ R112, R55, c[0x0][0x2d0], -R32 ;  /* 0x0000b40037707a23 */ /* 0x000fe20000010820 */
[----:B--2---:R-:W-:Y:S02]  /*13fe0*/  FSEL R2, R96, RZ, P1 ;  /* 0x000000ff60027208 */ /* 0x004fe40000800000 */
[----:B---3--:R-:W-:Y:S03]  /*13ff0*/  F2FP.PACK_AB R58, R244, R242 ;  /* 0x000000f2f43a723e */ /* 0x008fe600000000ff */
[----:B------:R-:W-:Y:S01]  /*14000*/  FADD.FTZ R0, -R2, R94 ;  /* 0x0000005e02007221 */ /* 0x000fe20000010100 */
[----:B------:R-:W-:Y:S01]  /*14010*/  FSEL R2, R95, RZ, P0 ;  /* 0x000000ff5f027208 */ /* 0x000fe20000000000 */
[--C-:B------:R-:W-:Y:S01]  /*14020*/  FFMA.FTZ R94, R186, c[0x0][0x2d0], -R49.reuse ;  /* 0x0000b400ba5e7a23 */ /* 0x100fe20000010831 */
[----:B------:R-:W-:Y:S01]  /*14030*/  FSETP.NEU.FTZ.AND P0, PT, R61, -INF , PT ;  /* 0xff8000003d00780b */ /* 0x000fe20003f1d000 */
[----:B------:R-:W-:Y:S03]  /*14040*/  FMUL.FTZ R0, R0, c[0x0][0x2d0] ;  /* 0x0000b40000007a20 */ /* 0x000fe60000410000 */
[----:B------:R-:W-:Y:S01]  /*14050*/  FSEL R52, R4, RZ, P0 ;  /* 0x000000ff04347208 */ /* 0x000fe20000000000 */
[----:B------:R2:W3:Y:S04]  /*14060*/  MUFU.EX2 R3, R0 ;  /* 0x0000000000037308 */ /* 0x0004e80000000800 */
[--C-:B------:R-:W-:Y:S02]  /*14070*/  FFMA.FTZ R4, R13, c[0x0][0x2d0], -R52.reuse ;  /* 0x0000b4000d047a23 */ /* 0x100fe40000010834 */
[----:B------:R-:W-:Y:S04]  /*14080*/  FFMA.FTZ R120, R174, c[0x0][0x2d0], -R52 ;  /* 0x0000b400ae787a23 */ /* 0x000fe80000010834 */
[----:B------:R4:W-:Y:S01]  /*14090*/  MUFU.EX2 R162, R4 ;  /* 0x0000000400a27308 */ /* 0x0009e20000000800 */
[----:B--2---:R-:W-:Y:S02]  /*140a0*/  FADD.FTZ R0, -R2, R98 ;  /* 0x0000006202007221 */ /* 0x004fe40000010100 */
[C---:B---3--:R-:W-:Y:S02]  /*140b0*/  FMUL.FTZ R6, R3.reuse, R102 ;  /* 0x0000006603067220 */ /* 0x048fe40000410000 */
[----:B------:R-:W-:Y:S02]  /*140c0*/  FMUL.FTZ R0, R0, c[0x0][0x2d0] ;  /* 0x0000b40000007a20 */ /* 0x000fe40000410000 */
[C---:B------:R-:W-:Y:S03]  /*140d0*/  FMUL.FTZ R43, R3.reuse, R139 ;  /* 0x0000008b032b7220 */ /* 0x040fe60000410000 */
[----:B------:R2:W3:Y:S01]  /*140e0*/  MUFU.EX2 R2, R0 ;  /* 0x0000000000027308 */ /* 0x0004e20000000800 */
[----:B------:R-:W-:Y:S02]  /*140f0*/  FMUL.FTZ R7, R3, R103 ;  /* 0x0000006703077220 */ /* 0x000fe40000410000 */
[----:B----4-:R-:W-:Y:S02]  /*14100*/  FFMA.FTZ R4, R15, c[0x0][0x2d0], -R52 ;  /* 0x0000b4000f047a23 */ /* 0x010fe40000010834 */
[----:B------:R-:W-:Y:S02]  /*14110*/  FFMA.FTZ R103, R222, c[0x0][0x2d0], -R48 ;  /* 0x0000b400de677a23 */ /* 0x000fe40000010830 */
[----:B------:R-:W-:Y:S02]  /*14120*/  FFMA.FTZ R102, R83, c[0x0][0x2d0], -R52 ;  /* 0x0000b40053667a23 */ /* 0x000fe40000010834 */
[C---:B------:R-:W-:Y:S01]  /*14130*/  FMUL.FTZ R18, R3.reuse, R114 ;  /* 0x0000007203127220 */ /* 0x040fe20000410000 */
[----:B------:R4:W-:Y:S01]  /*14140*/  MUFU.EX2 R241, R4 ;  /* 0x0000000400f17308 */ /* 0x0009e20000000800 */
[C---:B------:R-:W-:Y:S02]  /*14150*/  FMUL.FTZ R19, R3.reuse, R115 ;  /* 0x0000007303137220 */ /* 0x040fe40000410000 */
[C---:B------:R-:W-:Y:S02]  /*14160*/  FMUL.FTZ R86, R3.reuse, R86 ;  /* 0x0000005603567220 */ /* 0x040fe40000410000 */
[----:B------:R-:W-:Y:S02]  /*14170*/  FMUL.FTZ R87, R3, R87 ;  /* 0x0000005703577220 */ /* 0x000fe40000410000 */
[--C-:B------:R-:W-:Y:S02]  /*14180*/  FFMA.FTZ R115, R51, c[0x0][0x2d0], -R32.reuse ;  /* 0x0000b40033737a23 */ /* 0x100fe40000010820 */
[--C-:B------:R-:W-:Y:S01]  /*14190*/  FFMA.FTZ R114, R38, c[0x0][0x2d0], -R32.reuse ;  /* 0x0000b40026727a23 */ /* 0x100fe20000010820 */
[----:B------:R-:W-:Y:S01]  /*141a0*/  MUFU.EX2 R174, R103 ;  /* 0x0000006700ae7308 */ /* 0x000fe20000000800 */
[----:B------:R-:W-:Y:S02]  /*141b0*/  FMUL.FTZ R27, R3, R123 ;  /* 0x0000007b031b7220 */ /* 0x000fe40000410000 */
[----:B------:R-:W-:Y:S02]  /*141c0*/  FFMA.FTZ R123, R37, c[0x0][0x2d0], -R32 ;  /* 0x0000b400257b7a23 */ /* 0x000fe40000010820 */
[--C-:B--2---:R-:W-:Y:S02]  /*141d0*/  FFMA.FTZ R0, R10, c[0x0][0x2d0], -R52.reuse ;  /* 0x0000b4000a007a23 */ /* 0x104fe40000010834 */
[C---:B---3--:R-:W-:Y:S02]  /*141e0*/  FMUL.FTZ R8, R2.reuse, R104 ;  /* 0x0000006802087220 */ /* 0x048fe40000410000 */
[--C-:B------:R-:W-:Y:S01]  /*141f0*/  FFMA.FTZ R104, R77, c[0x0][0x2d0], -R52.reuse ;  /* 0x0000b4004d687a23 */ /* 0x100fe20000010834 */
[----:B------:R2:W3:Y:S01]  /*14200*/  MUFU.EX2 R161, R0 ;  /* 0x0000000000a17308 */ /* 0x0004e20000000800 */
[C---:B------:R-:W-:Y:S02]  /*14210*/  FMUL.FTZ R9, R2.reuse, R105 ;  /* 0x0000006902097220 */ /* 0x040fe40000410000 */
[----:B------:R-:W-:Y:S02]  /*14220*/  FMUL.FTZ R12, R2, R108 ;  /* 0x0000006c020c7220 */ /* 0x000fe40000410000 */
[----:B----4-:R-:W-:Y:S02]  /*14230*/  FMUL.FTZ R4, R60, R100 ;  /* 0x000000643c047220 */ /* 0x010fe40000410000 */
[--C-:B------:R-:W-:Y:S02]  /*14240*/  FFMA.FTZ R100, R209, c[0x0][0x2d0], -R49.reuse ;  /* 0x0000b400d1647a23 */ /* 0x100fe40000010831 */
[--C-:B------:R-:W-:Y:S01]  /*14250*/  FFMA.FTZ R108, R76, c[0x0][0x2d0], -R52.reuse ;  /* 0x0000b4004c6c7a23 */ /* 0x100fe20000010834 */
[----:B------:R-:W-:Y:S01]  /*14260*/  MUFU.EX2 R169, R115 ;  /* 0x0000007300a97308 */ /* 0x000fe20000000800 */
[----:B------:R-:W-:Y:S01]  /*14270*/  LDSM.16.MT88.4 R76, [R193+0x800] ;  /* 0x00080000c14c783b */ /* 0x000fe20000004200 */
[-C--:B-1----:R-:W-:Y:S05]  /*14280*/  HMMA.16816.F32 R4, R64, R20.reuse, R4 ;  /* 0x000000144004723c */ /* 0x082fea0000001804 */
[C---:B------:R-:W-:Y:S02]  /*14290*/  FMUL.FTZ R13, R2.reuse, R109 ;  /* 0x0000006d020d7220 */ /* 0x040fe40000410000 */
[C---:B------:R-:W-:Y:S01]  /*142a0*/  FMUL.FTZ R88, R2.reuse, R88 ;  /* 0x0000005802587220 */ /* 0x040fe20000410000 */
[----:B------:R-:W-:Y:S01]  /*142b0*/  MUFU.EX2 R164, R100 ;  /* 0x0000006400a47308 */ /* 0x000fe20000000800 */
[----:B------:R-:W-:Y:S03]  /*142c0*/  FMUL.FTZ R89, R2, R89 ;  /* 0x0000005902597220 */ /* 0x000fe60000410000 */
[----:B--2---:R-:W-:Y:S01]  /*142d0*/  FFMA.FTZ R0, R11, c[0x0][0x2d0], -R52 ;  /* 0x0000b4000b007a23 */ /* 0x004fe20000010834 */
[----:B---3--:R-:W-:Y:S01]  /*142e0*/  F2FP.PACK_AB R57, R162, R161 ;  /* 0x000000a1a239723e */ /* 0x008fe200000000ff */
[----:B------:R-:W-:Y:S02]  /*142f0*/  FMUL.FTZ R26, R3, R122 ;  /* 0x0000007a031a7220 */ /* 0x000fe40000410000 */
[C---:B------:R-:W-:Y:S02]  /*14300*/  FMUL.FTZ R33, R2.reuse, R129 ;  /* 0x0000008102217220 */ /* 0x040fe40000410000 */
[----:B------:R1:W2:Y:S01]  /*14310*/  MUFU.EX2 R235, R0 ;  /* 0x0000000000eb7308 */ /* 0x0002a20000000800 */
[----:B------:R-:W-:Y:S02]  /*14320*/  FMUL.FTZ R37, R2, R133 ;  /* 0x0000008502257220 */ /* 0x000fe40000410000 */
[----:B------:R-:W-:Y:S02]  /*14330*/  FFMA.FTZ R105, R215, c[0x0][0x2d0], -R48 ;  /* 0x0000b400d7697a23 */ /* 0x000fe40000010830 */
[--C-:B------:R-:W-:Y:S02]  /*14340*/  FFMA.FTZ R122, R184, c[0x0][0x2d0], -R49.reuse ;  /* 0x0000b400b87a7a23 */ /* 0x100fe40000010831 */
[----:B------:R-:W-:Y:S02]  /*14350*/  FFMA.FTZ R98, R187, c[0x0][0x2d0], -R49 ;  /* 0x0000b400bb627a23 */ /* 0x000fe40000010831 */
[--C-:B------:R-:W-:Y:S01]  /*14360*/  FFMA.FTZ R109, R73, c[0x0][0x2d0], -R52.reuse ;  /* 0x0000b400496d7a23 */ /* 0x100fe20000010834 */
[----:B------:R-:W-:Y:S01]  /*14370*/  MUFU.EX2 R215, R50 ;  /* 0x0000003200d77308 */ /* 0x000fe20000000800 */
[----:B------:R-:W-:Y:S09]  /*14380*/  FFMA.FTZ R129, R75, c[0x0][0x2d0], -R52 ;  /* 0x0000b4004b817a23 */ /* 0x000ff20000010834 */
[----:B------:R-:W-:Y:S01]  /*14390*/  MUFU.EX2 R167, R98 ;  /* 0x0000006200a77308 */ /* 0x000fe20000000800 */
[----:B-1----:R-:W-:Y:S02]  /*143a0*/  FSEL R0, R61, RZ, P0 ;  /* 0x000000ff3d007208 */ /* 0x002fe40000000000 */
[----:B--2---:R-:W-:Y:S03]  /*143b0*/  F2FP.PACK_AB R59, R241, R235 ;  /* 0x000000ebf13b723e */ /* 0x004fe600000000ff */
[----:B------:R-:W-:Y:S04]  /*143c0*/  FADD.FTZ R0, -R0, R99 ;  /* 0x0000006300007221 */ /* 0x000fe80000010100 */
[----:B------:R-:W-:Y:S01]  /*143d0*/  MUFU.EX2 R98, R122 ;  /* 0x0000007a00627308 */ /* 0x000fe20000000800 */
[--C-:B------:R-:W-:Y:S02]  /*143e0*/  FFMA.FTZ R99, R208, c[0x0][0x2d0], -R49.reuse ;  /* 0x0000b400d0637a23 */ /* 0x100fe40000010831 */
[----:B------:R-:W-:Y:S07]  /*143f0*/  FMUL.FTZ R0, R0, c[0x0][0x2d0] ;  /* 0x0000b40000007a20 */ /* 0x000fee0000410000 */
[----:B------:R-:W1:Y:S10]  /*14400*/  MUFU.EX2 R0, R0 ;  /* 0x0000000000007308 */ /* 0x000e740000000800 */
[----:B------:R-:W-:Y:S01]  /*14410*/  MUFU.EX2 R133, R63 ;  /* 0x0000003f00857308 */ /* 0x000fe20000000800 */
[C---:B-1----:R-:W-:Y:S02]  /*14420*/  FMUL.FTZ R10, R0.reuse, R106 ;  /* 0x0000006a000a7220 */ /* 0x042fe40000410000 */
[C---:B------:R-:W-:Y:S02]  /*14430*/  FMUL.FTZ R11, R0.reuse, R107 ;  /* 0x0000006b000b7220 */ /* 0x040fe40000410000 */
[C---:B------:R-:W-:Y:S05]  /*14440*/  FMUL.FTZ R50, R0.reuse, R146 ;  /* 0x0000009200327220 */ /* 0x040fea0000410000 */
[----:B------:R-:W-:Y:S01]  /*14450*/  MUFU.EX2 R146, R101 ;  /* 0x0000006500927308 */ /* 0x000fe20000000800 */
[C---:B------:R-:W-:Y:S01]  /*14460*/  FMUL.FTZ R14, R0.reuse, R110 ;  /* 0x0000006e000e7220 */ /* 0x040fe20000410000 */
[C---:B------:R-:W-:Y:S04]  /*14470*/  HMMA.16816.F32 R8, R56.reuse, R20, R8 ;  /* 0x000000143808723c */ /* 0x040fe80000001808 */
[----:B------:R-:W-:Y:S02]  /*14480*/  FMUL.FTZ R15, R0, R111 ;  /* 0x0000006f000f7220 */ /* 0x000fe40000410000 */
[--C-:B------:R-:W-:Y:S02]  /*14490*/  FFMA.FTZ R111, R54, c[0x0][0x2d0], -R32.reuse ;  /* 0x0000b400366f7a23 */ /* 0x100fe40000010820 */
[----:B------:R-:W-:Y:S02]  /*144a0*/  FFMA.FTZ R20, R163, c[0x0][0x2d0], -R32 ;  /* 0x0000b400a3147a23 */ /* 0x000fe40000010820 */
[----:B------:R-:W2:Y:S01]  /*144b0*/  LDL.LU R163, [R1] ;  /* 0x0000000001a37983 */ /* 0x000ea20000300800 */
[-C--:B------:R-:W-:Y:S01]  /*144c0*/  HMMA.16816.F32 R12, R56, R22.reuse, R12 ;  /* 0x00000016380c723c */ /* 0x080fe2000000180c */
[----:B------:R1:W-:Y:S02]  /*144d0*/  MUFU.EX2 R233, R20 ;  /* 0x0000001400e97308 */ /* 0x0003e40000000800 */
[----:B------:R-:W-:Y:S02]  /*144e0*/  FMUL.FTZ R21, R2, R117 ;  /* 0x0000007502157220 */ /* 0x000fe40000410000 */
[----:B------:R-:W-:Y:S02]  /*144f0*/  FFMA.FTZ R117, R72, c[0x0][0x2d0], -R52 ;  /* 0x0000b40048757a23 */ /* 0x000fe40000010834 */
[----:B------:R-:W-:Y:S01]  /*14500*/  FFMA.FTZ R110, R53, c[0x0][0x2d0], -R32 ;  /* 0x0000b400356e7a23 */ /* 0x000fe20000010820 */
[C---:B------:R-:W-:Y:S04]  /*14510*/  HMMA.16816.F32 R16, R64.reuse, R22, R16 ;  /* 0x000000164010723c */ /* 0x040fe80000001810 */
[--C-:B------:R-:W-:Y:S02]  /*14520*/  FFMA.FTZ R53, R158, c[0x0][0x2d0], -R52.reuse ;  /* 0x0000b4009e357a23 */ /* 0x100fe40000010834 */
[----:B------:R-:W-:Y:S01]  /*14530*/  MUFU.EX2 R158, R121 ;  /* 0x00000079009e7308 */ /* 0x000fe20000000800 */
[C---:B------:R-:W-:Y:S01]  /*14540*/  FMUL.FTZ R90, R0.reuse, R90 ;  /* 0x0000005a005a7220 */ /* 0x040fe20000410000 */
[-C--:B------:R-:W-:Y:S04]  /*14550*/  HMMA.16816.F32 R84, R64, R28.reuse, R84 ;  /* 0x0000001c4054723c */ /* 0x080fe80000001854 */
[C---:B------:R-:W-:Y:S02]  /*14560*/  FMUL.FTZ R91, R0.reuse, R91 ;  /* 0x0000005b005b7220 */ /* 0x040fe40000410000 */
[----:B------:R-:W-:Y:S02]  /*14570*/  FMUL.FTZ R22, R0, R118 ;  /* 0x0000007600167220 */ /* 0x000fe40000410000 */
[----:B------:R-:W-:Y:S02]  /*14580*/  FFMA.FTZ R118, R175, c[0x0][0x2d0], -R52 ;  /* 0x0000b400af767a23 */ /* 0x000fe40000010834 */
[----:B------:R-:W-:Y:S01]  /*14590*/  MUFU.EX2 R175, R112 ;  /* 0x0000007000af7308 */ /* 0x000fe20000000800 */
[C---:B------:R-:W-:Y:S04]  /*145a0*/  HMMA.16816.F32 R88, R56.reuse, R28, R88 ;  /* 0x0000001c3858723c */ /* 0x040fe80000001858 */
[--C-:B-1----:R-:W-:Y:S02]  /*145b0*/  FFMA.FTZ R20, R166, c[0x0][0x2d0], -R32.reuse ;  /* 0x0000b400a6147a23 */ /* 0x102fe40000010820 */
[----:B------:R-:W-:Y:S02]  /*145c0*/  FMUL.FTZ R23, R0, R119 ;  /* 0x0000007700177220 */ /* 0x000fe40000410000 */
[--C-:B------:R-:W-:Y:S01]  /*145d0*/  FFMA.FTZ R28, R172, c[0x0][0x2d0], -R32.reuse ;  /* 0x0000b400ac1c7a23 */ /* 0x100fe20000010820 */
[----:B------:R1:W-:Y:S03]  /*145e0*/  MUFU.EX2 R252, R20 ;  /* 0x0000001400fc7308 */ /* 0x0003e60000000800 */
[----:B------:R-:W-:Y:S02]  /*145f0*/  FFMA.FTZ R29, R171, c[0x0][0x2d0], -R32 ;  /* 0x0000b400ab1d7a23 */ /* 0x000fe40000010820 */
[--C-:B------:R-:W-:Y:S02]  /*14600*/  FFMA.FTZ R32, R34, c[0x0][0x2d0], -R49.reuse ;  /* 0x0000b40022207a23 */ /* 0x100fe40000010831 */
[----:B------:R-:W-:Y:S02]  /*14610*/  FMUL.FTZ R34, R0, R130 ;  /* 0x0000008200227220 */ /* 0x000fe40000410000 */
[--C-:B------:R-:W-:Y:S01]  /*14620*/  FFMA.FTZ R107, R214, c[0x0][0x2d0], -R48.reuse ;  /* 0x0000b400d66b7a23 */ /* 0x100fe20000010830 */
[----:B------:R3:W-:Y:S01]  /*14630*/  MUFU.EX2 R245, R28 ;  /* 0x0000001c00f57308 */ /* 0x0007e20000000800 */
[C---:B------:R-:W-:Y:S02]  /*14640*/  FMUL.FTZ R38, R0.reuse, R134 ;  /* 0x0000008600267220 */ /* 0x040fe40000410000 */
[----:B------:R-:W-:Y:S02]  /*14650*/  FMUL.FTZ R39, R0, R135 ;  /* 0x0000008700277220 */ /* 0x000fe40000410000 */
[----:B------:R-:W-:Y:S02]  /*14660*/  FFMA.FTZ R106, R218, c[0x0][0x2d0], -R48 ;  /* 0x0000b400da6a7a23 */ /* 0x000fe40000010830 */
[--C-:B------:R-:W-:Y:S02]  /*14670*/  FFMA.FTZ R54, R157, c[0x0][0x2d0], -R52.reuse ;  /* 0x0000b4009d367a23 */ /* 0x100fe40000010834 */
[--C-:B------:R-:W-:Y:S01]  /*14680*/  FFMA.FTZ R130, R181, c[0x0][0x2d0], -R49.reuse ;  /* 0x0000b400b5827a23 */ /* 0x100fe20000010831 */
[----:B------:R4:W5:Y:S01]  /*14690*/  MUFU.EX2 R41, R29 ;  /* 0x0000001d00297308 */ /* 0x0009620000000800 */
[----:B------:R-:W-:Y:S02]  /*146a0*/  FMUL.FTZ R51, R0, R147 ;  /* 0x0000009300337220 */ /* 0x000fe40000410000 */
[----:B------:R-:W-:Y:S02]  /*146b0*/  FFMA.FTZ R119, R178, c[0x0][0x2d0], -R52 ;  /* 0x0000b400b2777a23 */ /* 0x000fe40000010834 */
[--C-:B-1----:R-:W-:Y:S02]  /*146c0*/  FFMA.FTZ R20, R170, c[0x0][0x2d0], -R48.reuse ;  /* 0x0000b400aa147a23 */ /* 0x102fe40000010830 */
[----:B------:R-:W-:Y:S03]  /*146d0*/  FMUL.FTZ R55, R0, R155 ;  /* 0x0000009b00377220 */ /* 0x000fe60000410000 */
[----:B------:R1:W-:Y:S01]  /*146e0*/  MUFU.EX2 R231, R20 ;  /* 0x0000001400e77308 */ /* 0x0003e20000000800 */
[----:B---3--:R-:W-:Y:S09]  /*146f0*/  FFMA.FTZ R28, R180, c[0x0][0x2d0], -R48 ;  /* 0x0000b400b41c7a23 */ /* 0x008ff20000010830 */
[----:B------:R3:W-:Y:S01]  /*14700*/  MUFU.EX2 R243, R28 ;  /* 0x0000001c00f37308 */ /* 0x0007e20000000800 */
[C---:B----4-:R-:W-:Y:S01]  /*14710*/  FMUL.FTZ R29, R60.reuse, R125 ;  /* 0x0000007d3c1d7220 */ /* 0x050fe20000410000 */
[----:B-----5:R-:W-:Y:S01]  /*14720*/  MOV R217, R41 ;  /* 0x0000002900d97202 */ /* 0x020fe20000000f00 */
[----:B------:R-:W-:Y:S02]  /*14730*/  FMUL.FTZ R41, R60, R137 ;  /* 0x000000893c297220 */ /* 0x000fe40000410000 */
[----:B------:R-:W-:Y:S05]  /*14740*/  FFMA.FTZ R125, R177, c[0x0][0x2d0], -R52 ;  /* 0x0000b400b17d7a23 */ /* 0x000fea0000010834 */
[----:B------:R4:W-:Y:S01]  /*14750*/  MUFU.EX2 R250, R32 ;  /* 0x0000002000fa7308 */ /* 0x0009e20000000800 */
[C---:B-1----:R-:W-:Y:S02]  /*14760*/  FMUL.FTZ R20, R2.reuse, R116 ;  /* 0x0000007402147220 */ /* 0x042fe40000410000 */
[--C-:B------:R-:W-:Y:S07]  /*14770*/  FFMA.FTZ R116, R71, c[0x0][0x2d0], -R48.reuse ;  /* 0x0000b40047747a23 */ /* 0x100fee0000010830 */
[----:B------:R-:W-:Y:S01]  /*14780*/  MUFU.EX2 R181, R81 ;  /* 0x0000005100b57308 */ /* 0x000fe20000000800 */
[-C--:B------:R-:W-:Y:S03]  /*14790*/  HMMA.16816.F32 R20, R56, R30.reuse, R20 ;  /* 0x0000001e3814723c */ /* 0x080fe60000001814 */
[----:B---3--:R-:W-:Y:S05]  /*147a0*/  FFMA.FTZ R28, R179, c[0x0][0x2d0], -R48 ;  /* 0x0000b400b31c7a23 */ /* 0x008fea0000010830 */
[C---:B------:R-:W-:Y:S01]  /*147b0*/  HMMA.16816.F32 R24, R64.reuse, R30, R24 ;  /* 0x0000001e4018723c */ /* 0x040fe20000001818 */
[----:B------:R1:W3:Y:S03]  /*147c0*/  MUFU.EX2 R42, R28 ;  /* 0x0000001c002a7308 */ /* 0x0002e60000000800 */
[----:B----4-:R-:W-:Y:S03]  /*147d0*/  FMUL.FTZ R32, R2, R128 ;  /* 0x0000008002207220 */ /* 0x010fe60000410000 */
[C---:B------:R-:W-:Y:S02]  /*147e0*/  FMUL.FTZ R30, R3.reuse, R126 ;  /* 0x0000007e031e7220 */ /* 0x040fe40000410000 */
[----:B------:R-:W-:Y:S02]  /*147f0*/  FMUL.FTZ R31, R3, R127 ;  /* 0x0000007f031f7220 */ /* 0x000fe40000410000 */
[----:B------:R4:W-:Y:S01]  /*14800*/  MUFU.EX2 R180, R54 ;  /* 0x0000003600b47308 */ /* 0x0009e20000000800 */
[--C-:B------:R-:W-:Y:S02]  /*14810*/  FFMA.FTZ R128, R182, c[0x0][0x2d0], -R49.reuse ;  /* 0x0000b400b6807a23 */ /* 0x100fe40000010831 */
[--C-:B------:R-:W-:Y:S02]  /*14820*/  FFMA.FTZ R126, R183, c[0x0][0x2d0], -R49.reuse ;  /* 0x0000b400b77e7a23 */ /* 0x100fe40000010831 */
[--C-:B------:R-:W-:Y:S05]  /*14830*/  FFMA.FTZ R127, R176, c[0x0][0x2d0], -R52.reuse ;  /* 0x0000b400b07f7a23 */ /* 0x100fea0000010834 */
[----:B------:R5:W-:Y:S01]  /*14840*/  MUFU.EX2 R182, R53 ;  /* 0x0000003500b67308 */ /* 0x000be20000000800 */
[--C-:B-1----:R-:W-:Y:S02]  /*14850*/  FFMA.FTZ R28, R36, c[0x0][0x2d0], -R49.reuse ;  /* 0x0000b400241c7a23 */ /* 0x102fe40000010831 */
[--C-:B------:R-:W-:Y:S07]  /*14860*/  FFMA.FTZ R36, R68, c[0x0][0x2d0], -R49.reuse ;  /* 0x0000b40044247a23 */ /* 0x100fee0000010831 */
[----:B------:R1:W-:Y:S01]  /*14870*/  MUFU.EX2 R234, R28 ;  /* 0x0000001c00ea7308 */ /* 0x0003e20000000800 */
[----:B----4-:R-:W-:Y:S09]  /*14880*/  FMUL.FTZ R54, R0, R154 ;  /* 0x0000009a00367220 */ /* 0x010ff20000410000 */
[----:B------:R-:W-:Y:S01]  /*14890*/  MUFU.EX2 R183, R82 ;  /* 0x0000005200b77308 */ /* 0x000fe20000000800 */
[----:B-----5:R-:W-:Y:S09]  /*148a0*/  FMUL.FTZ R53, R2, R153 ;  /* 0x0000009902357220 */ /* 0x020ff20000410000 */
[----:B------:R4:W-:Y:S01]  /*148b0*/  MUFU.EX2 R178, R80 ;  /* 0x0000005000b27308 */ /* 0x0009e20000000800 */
[----:B-1----:R-:W-:Y:S02]  /*148c0*/  FFMA.FTZ R28, R35, c[0x0][0x2d0], -R49 ;  /* 0x0000b400231c7a23 */ /* 0x002fe40000010831 */
[----:B------:R-:W-:Y:S02]  /*148d0*/  FMUL.FTZ R35, R0, R131 ;  /* 0x0000008300237220 */ /* 0x000fe40000410000 */
[----:B------:R-:W-:Y:S05]  /*148e0*/  FMUL.FTZ R49, R2, R145 ;  /* 0x0000009102317220 */ /* 0x000fea0000410000 */
[----:B------:R1:W5:Y:S01]  /*148f0*/  MUFU.EX2 R239, R28 ;  /* 0x0000001c00ef7308 */ /* 0x0003620000000800 */
[----:B------:R-:W-:Y:S02]  /*14900*/  FFMA.FTZ R131, R74, c[0x0][0x2d0], -R52 ;  /* 0x0000b4004a837a23 */ /* 0x000fe40000010834 */
[----:B------:R-:W-:Y:S07]  /*14910*/  LDSM.16.MT88.4 R72, [R189+0x800] ;  /* 0x00080000bd48783b */ /* 0x000fee0000004200 */
[----:B------:R-:W-:Y:S01]  /*14920*/  MUFU.EX2 R179, R62 ;  /* 0x0000003e00b37308 */ /* 0x000fe20000000800 */
[----:B----4-:R-:W-:Y:S09]  /*14930*/  LDSM.16.MT88.4 R80, [R190+0x800] ;  /* 0x00080000be50783b */ /* 0x010ff20000004200 */
[----:B------:R-:W-:Y:S01]  /*14940*/  MUFU.EX2 R171, R114 ;  /* 0x0000007200ab7308 */ /* 0x000fe20000000800 */
[----:B-1----:R-:W-:Y:S02]  /*14950*/  FMUL.FTZ R28, R60, R124 ;  /* 0x0000007c3c1c7220 */ /* 0x002fe40000410000 */
[--C-:B------:R-:W-:Y:S02]  /*14960*/  FFMA.FTZ R124, R69, c[0x0][0x2d0], -R48.reuse ;  /* 0x0000b400457c7a23 */ /* 0x100fe40000010830 */
[----:B------:R-:W1:Y:S05]  /*14970*/  LDSM.16.MT88.4 R68, [R192] ;  /* 0x00000000c044783b */ /* 0x000e6a0000004200 */
[----:B------:R-:W-:Y:S01]  /*14980*/  MUFU.EX2 R166, R156 ;  /* 0x0000009c00a67308 */ /* 0x000fe20000000800 */
[-C--:B------:R-:W-:Y:S08]  /*14990*/  HMMA.16816.F32 R28, R64, R44.reuse, R28 ;  /* 0x0000002c401c723c */ /* 0x080ff0000000181c */
[C---:B------:R-:W-:Y:S01]  /*149a0*/  HMMA.16816.F32 R32, R56.reuse, R44, R32 ;  /* 0x0000002c3820723c */ /* 0x040fe20000001820 */
[----:B------:R-:W-:Y:S06]  /*149b0*/  MUFU.EX2 R156, R120 ;  /* 0x00000078009c7308 */ /* 0x000fec0000000800 */
[--C-:B------:R-:W-:Y:S01]  /*149c0*/  FFMA.FTZ R44, R219, c[0x0][0x2d0], -R48.reuse ;  /* 0x0000b400db2c7a23 */ /* 0x100fe20000010830 */
[----:B---3--:R-:W-:Y:S01]  /*149d0*/  MOV R219, R42 ;  /* 0x0000002a00db7202 */ /* 0x008fe20000000f00 */
[----:B------:R-:W-:Y:S02]  /*149e0*/  FFMA.FTZ R45, R220, c[0x0][0x2d0], -R48 ;  /* 0x0000b400dc2d7a23 */ /* 0x000fe40000010830 */
[----:B------:R3:W-:Y:S01]  /*149f0*/  MUFU.EX2 R186, R44 ;  /* 0x0000002c00ba7308 */ /* 0x0007e20000000800 */
[--C-:B------:R-:W-:Y:S02]  /*14a00*/  FFMA.FTZ R48, R159, c[0x0][0x2d0], -R52.reuse ;  /* 0x0000b4009f307a23 */ /* 0x100fe40000010834 */
[----:B------:R-:W-:Y:S02]  /*14a10*/  FMUL.FTZ R42, R3, R138 ;  /* 0x0000008a032a7220 */ /* 0x000fe40000410000 */
[----:B------:R-:W-:Y:S05]  /*14a20*/  LDSM.16.MT88.4 R136, [R190+0x2000] ;  /* 0x00200000be88783b */ /* 0x000fea0000004200 */
[----:B------:R4:W-:Y:S10]  /*14a30*/  MUFU.EX2 R220, R36 ;  /* 0x0000002400dc7308 */ /* 0x0009f40000000800 */
[----:B------:R1:W-:Y:S01]  /*14a40*/  MUFU.EX2 R214, R45 ;  /* 0x0000002d00d67308 */ /* 0x0003e20000000800 */
[----:B---3--:R-:W-:Y:S02]  /*14a50*/  FFMA.FTZ R44, R173, c[0x0][0x2d0], -R52 ;  /* 0x0000b400ad2c7a23 */ /* 0x008fe40000010834 */
[C---:B------:R-:W-:Y:S07]  /*14a60*/  FMUL.FTZ R52, R2.reuse, R152 ;  /* 0x0000009802347220 */ /* 0x040fee0000410000 */
[----:B------:R3:W-:Y:S01]  /*14a70*/  MUFU.EX2 R134, R44 ;  /* 0x0000002c00867308 */ /* 0x0007e20000000800 */
[----:B----4-:R-:W-:Y:S09]  /*14a80*/  FMUL.FTZ R36, R2, R132 ;  /* 0x0000008402247220 */ /* 0x010ff20000410000 */
[----:B------:R4:W2:Y:S01]  /*14a90*/  MUFU.EX2 R135, R48 ;  /* 0x0000003000877308 */ /* 0x0008a20000000800 */
[-C--:B------:R-:W-:Y:S03]  /*14aa0*/  HMMA.16816.F32 R36, R56, R46.reuse, R36 ;  /* 0x0000002e3824723c */ /* 0x080fe60000001824 */
[C---:B-1----:R-:W-:Y:S05]  /*14ab0*/  FMUL.FTZ R45, R60.reuse, R141 ;  /* 0x0000008d3c2d7220 */ /* 0x042fea0000410000 */
[C---:B------:R-:W-:Y:S01]  /*14ac0*/  HMMA.16816.F32 R40, R64.reuse, R46, R40 ;  /* 0x0000002e4028723c */ /* 0x040fe20000001828 */
[----:B------:R1:W-:Y:S03]  /*14ad0*/  MUFU.EX2 R132, R102 ;  /* 0x0000006600847308 */ /* 0x0003e60000000800 */
[----:B---3--:R-:W-:Y:S03]  /*14ae0*/  FMUL.FTZ R44, R60, R140 ;  /* 0x0000008c3c2c7220 */ /* 0x008fe60000410000 */
[C---:B------:R-:W-:Y:S02]  /*14af0*/  FMUL.FTZ R46, R3.reuse, R142 ;  /* 0x0000008e032e7220 */ /* 0x040fe40000410000 */
[----:B------:R-:W-:Y:S02]  /*14b00*/  FMUL.FTZ R47, R3, R143 ;  /* 0x0000008f032f7220 */ /* 0x000fe40000410000 */
[----:B------:R-:W-:Y:S01]  /*14b10*/  MUFU.EX2 R141, R108 ;  /* 0x0000006c008d7308 */ /* 0x000fe20000000800 */
[C---:B----4-:R-:W-:Y:S04]  /*14b20*/  FMUL.FTZ R48, R2.reuse, R144 ;  /* 0x0000009002307220 */ /* 0x050fe80000410000 */
[-C--:B------:R-:W-:Y:S03]  /*14b30*/  HMMA.16816.F32 R44, R64, R68.reuse, R44 ;  /* 0x00000044402c723c */ /* 0x080fe6000000182c */
[----:B------:R-:W-:Y:S02]  /*14b40*/  FFMA.FTZ R2, R2, R251, R226 ;  /* 0x000000fb02027223 */ /* 0x000fe400000100e2 */
[----:B------:R-:W-:Y:S02]  /*14b50*/  MUFU.EX2 R140, R109 ;  /* 0x0000006d008c7308 */ /* 0x000fe40000000800 */
[----:B------:R-:W-:Y:S01]  /*14b60*/  FADD.FTZ R2, R227, R2 ;  /* 0x00000002e3027221 */ /* 0x000fe20000010000 */
[C---:B------:R-:W-:Y:S01]  /*14b70*/  HMMA.16816.F32 R48, R56.reuse, R68, R48 ;  /* 0x000000443830723c */ /* 0x040fe20000001830 */
[----:B-1----:R-:W-:Y:S03]  /*14b80*/  LDSM.16.MT88.4 R100, [R190+0x1000] ;  /* 0x00100000be64783b */ /* 0x002fe60000004200 */
[----:B------:R-:W-:Y:S03]  /*14b90*/  FADD.FTZ R2, R242, R2 ;  /* 0x00000002f2027221 */ /* 0x000fe60000010000 */
[----:B-----5:R-:W-:Y:S01]  /*14ba0*/  F2FP.PACK_AB R68, R239, R234 ;  /* 0x000000eaef44723e */ /* 0x020fe200000000ff */
[-C--:B------:R-:W-:Y:S01]  /*14bb0*/  HMMA.16816.F32 R52, R56, R70.reuse, R52 ;  /* 0x000000463834723c */ /* 0x080fe20000001834 */
[----:B------:R1:W-:Y:S03]  /*14bc0*/  MUFU.EX2 R143, R92 ;  /* 0x0000005c008f7308 */ /* 0x0003e60000000800 */
[----:B--2---:R-:W-:Y:S01]  /*14bd0*/  F2FP.PACK_AB R69, R135, R134 ;  /* 0x000000868745723e */ /* 0x004fe200000000ff */
[----:B------:R-:W-:Y:S02]  /*14be0*/  FFMA.FTZ R0, R0, R163, R161 ;  /* 0x000000a300007223 */ /* 0x000fe400000100a1 */
[C---:B------:R-:W-:Y:S02]  /*14bf0*/  FMUL.FTZ R56, R60.reuse, R148 ;  /* 0x000000943c387220 */ /* 0x040fe40000410000 */
[----:B------:R-:W-:Y:S02]  /*14c00*/  FMUL.FTZ R57, R60, R149 ;  /* 0x000000953c397220 */ /* 0x000fe40000410000 */
[----:B------:R-:W-:Y:S01]  /*14c10*/  MUFU.EX2 R142, R104 ;  /* 0x00000068008e7308 */ /* 0x000fe20000000800 */
[C---:B------:R-:W-:Y:S02]  /*14c20*/  FMUL.FTZ R58, R3.reuse, R150 ;  /* 0x00000096033a7220 */ /* 0x040fe40000410000 */
[----:B------:R-:W-:Y:S02]  /*14c30*/  FMUL.FTZ R59, R3, R151 ;  /* 0x00000097033b7220 */ /* 0x000fe40000410000 */
[----:B------:R-:W-:Y:S02]  /*14c40*/  FADD.FTZ R0, R162, R0 ;  /* 0x00000000a2007221 */ /* 0x000fe40000010000 */
[----:B------:R-:W-:Y:S02]  /*14c50*/  FFMA.FTZ R60, R60, R238, R225 ;  /* 0x000000ee3c3c7223 */ /* 0x000fe400000100e1 */
[----:B------:R-:W-:Y:S01]  /*14c60*/  FADD.FTZ R0, R235, R0 ;  /* 0x00000000eb007221 */ /* 0x000fe20000010000 */
[----:B------:R-:W-:Y:S01]  /*14c70*/  HMMA.16816.F32 R56, R64, R70, R56 ;  /* 0x000000464038723c */ /* 0x000fe20000001838 */
[----:B------:R2:W-:Y:S03]  /*14c80*/  MUFU.EX2 R163, R113 ;  /* 0x0000007100a37308 */ /* 0x0005e60000000800 */
[----:B------:R-:W-:Y:S02]  /*14c90*/  FADD.FTZ R63, R241, R0 ;  /* 0x00000000f13f7221 */ /* 0x000fe40000010000 */
[----:B-1----:R-:W-:Y:S01]  /*14ca0*/  FADD.FTZ R92, R244, R2 ;  /* 0x00000002f45c7221 */ /* 0x002fe20000010000 */
[----:B------:R-:W-:Y:S01]  /*14cb0*/  F2FP.PACK_AB R64, R252, R233 ;  /* 0x000000e9fc40723e */ /* 0x000fe200000000ff */
[----:B------:R-:W-:Y:S01]  /*14cc0*/  FADD.FTZ R60, R229, R60 ;  /* 0x0000003ce53c7221 */ /* 0x000fe20000010000 */
[----:B------:R-:W-:Y:S02]  /*14cd0*/  F2FP.PACK_AB R65, R246, R231 ;  /* 0x000000e7f641723e */ /* 0x000fe400000000ff */
[----:B------:R1:W-:Y:S01]  /*14ce0*/  MUFU.EX2 R161, R123 ;  /* 0x0000007b00a17308 */ /* 0x0003e20000000800 */
[----:B------:R-:W-:Y:S01]  /*14cf0*/  F2FP.PACK_AB R66, R217, R245 ;  /* 0x000000f5d942723e */ /* 0x000fe200000000ff */
[----:B------:R-:W-:Y:S01]  /*14d00*/  FADD.FTZ R0, R234, R92 ;  /* 0x0000005cea007221 */ /* 0x000fe20000010000 */
[----:B------:R-:W-:Y:S01]  /*14d10*/  F2FP.PACK_AB R67, R219, R243 ;  /* 0x000000f3db43723e */ /* 0x000fe200000000ff */
[----:B------:R-:W-:Y:S01]  /*14d20*/  FADD.FTZ R60, R232, R60 ;  /* 0x0000003ce83c7221 */ /* 0x000fe20000010000 */
[----:B------:R-:W-:Y:S01]  /*14d30*/  F2FP.PACK_AB R70, R220, R250 ;  /* 0x000000fadc46723e */ /* 0x000fe200000000ff */
[----:B------:R-:W-:Y:S01]  /*14d40*/  FFMA.FTZ R3, R3, R240, R223 ;  /* 0x000000f003037223 */ /* 0x000fe200000100df */
[----:B------:R-:W-:Y:S01]  /*14d50*/  F2FP.PACK_AB R71, R180, R182 ;  /* 0x000000b6b447723e */ /* 0x000fe200000000ff */
[----:B------:R-:W-:Y:S02]  /*14d60*/  FADD.FTZ R60, R249, R60 ;  /* 0x0000003cf93c7221 */ /* 0x000fe40000010000 */
[-C--:B------:R-:W-:Y:S01]  /*14d70*/  HMMA.16816.F32 R4, R64, R72.reuse, R4 ;  /* 0x000000484004723c */ /* 0x080fe20000001804 */
[----:B------:R-:W-:Y:S02]  /*14d80*/  MUFU.EX2 R176, R111 ;  /* 0x0000006f00b07308 */ /* 0x000fe40000000800 */
[----:B------:R-:W-:Y:S01]  /*14d90*/  FADD.FTZ R62, R233, R60 ;  /* 0x0000003ce93e7221 */ /* 0x000fe20000010000 */
[----:B--2---:R-:W-:Y:S01]  /*14da0*/  LDSM.16.MT88.4 R112, [R189+0x2000] ;  /* 0x00200000bd70783b */ /* 0x004fe20000004200 */
[----:B------:R-:W-:Y:S02]  /*14db0*/  FADD.FTZ R60, R134, R63 ;  /* 0x0000003f863c7221 */ /* 0x000fe40000010000 */
[----:B------:R-:W-:Y:S01]  /*14dc0*/  FADD.FTZ R3, R228, R3 ;  /* 0x00000003e4037221 */ /* 0x000fe20000010000 */
[C---:B------:R-:W-:Y:S03]  /*14dd0*/  HMMA.16816.F32 R8, R68.reuse, R72, R8 ;  /* 0x000000484408723c */ /* 0x040fe60000001808 */
[----:B------:R-:W2:Y:S01]  /*14de0*/  MUFU.EX2 R177, R110 ;  /* 0x0000006e00b17308 */ /* 0x000ea20000000800 */
[----:B------:R-:W-:Y:S01]  /*14df0*/  FADD.FTZ R3, R230, R3 ;  /* 0x00000003e6037221 */ /* 0x000fe20000010000 */
[----:B-1----:R-:W-:Y:S03]  /*14e00*/  LDSM.16.MT88.4 R120, [R193+0x2000] ;  /* 0x00200000c178783b */ /* 0x002fe60000004200 */
[-C--:B------:R-:W-:Y:S04]  /*14e10*/  HMMA.16816.F32 R12, R68, R74.reuse, R12 ;  /* 0x0000004a440c723c */ /* 0x080fe8000000180c */
[----:B------:R-:W-:Y:S01]  /*14e20*/  FADD.FTZ R3, R247, R3 ;  /* 0x00000003f7037221 */ /* 0x000fe20000010000 */
[----:B------:R-:W-:Y:S03]  /*14e30*/  MUFU.EX2 R165, R107 ;  /* 0x0000006b00a57308 */ /* 0x000fe60000000800 */
[C---:B------:R-:W-:Y:S01]  /*14e40*/  HMMA.16816.F32 R16, R64.reuse, R74, R16 ;  /* 0x0000004a4010723c */ /* 0x040fe20000001810 */
[----:B------:R-:W1:Y:S03]  /*14e50*/  LDSM.16.MT88.4 R72, [R192+0x800] ;  /* 0x00080000c048783b */ /* 0x000e660000004200 */
[----:B------:R-:W-:Y:S02]  /*14e60*/  FADD.FTZ R2, R231, R3 ;  /* 0x00000003e7027221 */ /* 0x000fe40000010000 */
[----:B------:R-:W-:Y:S01]  /*14e70*/  FADD.FTZ R3, R252, R62 ;  /* 0x0000003efc037221 */ /* 0x000fe20000010000 */
[----:B------:R-:W-:Y:S01]  /*14e80*/  MUFU.EX2 R168, R106 ;  /* 0x0000006a00a87308 */ /* 0x000fe20000000800 */
[-C--:B------:R-:W-:Y:S04]  /*14e90*/  HMMA.16816.F32 R84, R64, R76.reuse, R84 ;  /* 0x0000004c4054723c */ /* 0x080fe80000001854 */
[----:B--2---:R-:W-:Y:S01]  /*14ea0*/  F2FP.PACK_AB R148, R177, R176 ;  /* 0x000000b0b194723e */ /* 0x004fe200000000ff */
[----:B------:R-:W-:Y:S02]  /*14eb0*/  FADD.FTZ R62, R239, R0 ;  /* 0x00000000ef3e7221 */ /* 0x000fe40000010000 */
[----:B------:R-:W-:Y:S01]  /*14ec0*/  FADD.FTZ R0, R135, R60 ;  /* 0x0000003c87007221 */ /* 0x000fe20000010000 */
[C---:B------:R-:W-:Y:S01]  /*14ed0*/  HMMA.16816.F32 R88, R68.reuse, R76, R88 ;  /* 0x0000004c4458723c */ /* 0x040fe20000001858 */
[----:B------:R-:W-:Y:S03]  /*14ee0*/  MUFU.EX2 R173, R105 ;  /* 0x0000006900ad7308 */ /* 0x000fe60000000800 */
[----:B------:R-:W-:Y:S02]  /*14ef0*/  FADD.FTZ R0, R182, R0 ;  /* 0x00000000b6007221 */ /* 0x000fe40000010000 */
[----:B------:R-:W-:Y:S02]  /*14f00*/  FADD.FTZ R3, R245, R3 ;  /* 0x00000003f5037221 */ /* 0x000fe40000010000 */
[-C--:B------:R-:W-:Y:S03]  /*14f10*/  HMMA.16816.F32 R20, R68, R78.reuse, R20 ;  /* 0x0000004e4414723c */ /* 0x080fe60000001814 */
[----:B------:R-:W-:Y:S01]  /*14f20*/  MUFU.EX2 R147, R99 ;  /* 0x0000006300937308 */ /* 0x000fe20000000800 */
[----:B------:R-:W-:Y:S02]  /*14f30*/  FADD.FTZ R0, R180, R0 ;  /* 0x00000000b4007221 */ /* 0x000fe40000010000 */
[----:B------:R-:W-:Y:S02]  /*14f40*/  FADD.FTZ R2, R246, R2 ;  /* 0x00000002f6027221 */ /* 0x000fe40000010000 */
[C---:B------:R-:W-:Y:S01]  /*14f50*/  HMMA.16816.F32 R24, R64.reuse, R78, R24 ;  /* 0x0000004e4018723c */ /* 0x040fe20000001818 */
[----:B------:R-:W2:Y:S03]  /*14f60*/  LDSM.16.MT88.4 R76, [R189+0x1000] ;  /* 0x00100000bd4c783b */ /* 0x000ea60000004200 */
[----:B------:R-:W-:Y:S01]  /*14f70*/  FADD.FTZ R60, R243, R2 ;  /* 0x00000002f33c7221 */ /* 0x000fe20000010000 */
[----:B------:R-:W-:Y:S01]  /*14f80*/  MUFU.EX2 R170, R94 ;  /* 0x0000005e00aa7308 */ /* 0x000fe20000000800 */
[----:B------:R-:W-:Y:S02]  /*14f90*/  FADD.FTZ R2, R250, R62 ;  /* 0x0000003efa027221 */ /* 0x000fe40000010000 */
[-C--:B------:R-:W-:Y:S04]  /*14fa0*/  HMMA.16816.F32 R28, R64, R80.reuse, R28 ;  /* 0x00000050401c723c */ /* 0x080fe8000000181c */
[----:B------:R-:W-:Y:S03]  /*14fb0*/  FADD.FTZ R2, R220, R2 ;  /* 0x00000002dc027221 */ /* 0x000fe60000010000 */
[----:B------:R-:W3:Y:S01]  /*14fc0*/  MUFU.EX2 R94, R126 ;  /* 0x0000007e005e7308 */ /* 0x000ee20000000800 */
[C---:B------:R-:W-:Y:S08]  /*14fd0*/  HMMA.16816.F32 R32, R68.reuse, R80, R32 ;  /* 0x000000504420723c */ /* 0x040ff00000001820 */
[-C--:B------:R-:W-:Y:S01]  /*14fe0*/  HMMA.16816.F32 R36, R68, R82.reuse, R36 ;  /* 0x000000524424723c */ /* 0x080fe20000001824 */
[----:B------:R-:W-:Y:S07]  /*14ff0*/  MUFU.EX2 R172, R93 ;  /* 0x0000005d00ac7308 */ /* 0x000fee0000000800 */
[C---:B------:R-:W-:Y:S01]  /*15000*/  HMMA.16816.F32 R40, R64.reuse, R82, R40 ;  /* 0x000000524028723c */ /* 0x040fe20000001828 */
[----:B------:R-:W4:Y:S02]  /*15010*/  LDSM.16.MT88.4 R80, [R193+0x1000] ;  /* 0x00100000c150783b */ /* 0x000f240000004200 */
[----:B------:R-:W-:Y:S01]  /*15020*/  MUFU.EX2 R93, R128 ;  /* 0x00000080005d7308 */ /* 0x000fe20000000800 */
[----:B---3--:R-:W-:Y:S04]  /*15030*/  F2FP.PACK_AB R152, R94, R98 ;  /* 0x000000625e98723e */ /* 0x008fe800000000ff */
[-C--:B-1----:R-:W-:Y:S05]  /*15040*/  HMMA.16816.F32 R44, R64, R72.reuse, R44 ;  /* 0x00000048402c723c */ /* 0x082fea000000182c */
[----:B------:R-:W-:Y:S03]  /*15050*/  MUFU.EX2 R145, R117 ;  /* 0x0000007500917308 */ /* 0x000fe60000000800 */
[C---:B------:R-:W-:Y:S07]  /*15060*/  HMMA.16816.F32 R48, R68.reuse, R72, R48 ;  /* 0x000000484430723c */ /* 0x040fee0000001830 */
[----:B------:R-:W-:Y:S01]  /*15070*/  MUFU.EX2 R144, R118 ;  /* 0x0000007600907308 */ /* 0x000fe20000000800 */
[-C--:B------:R-:W-:Y:S07]  /*15080*/  HMMA.16816.F32 R52, R68, R74.reuse, R52 ;  /* 0x0000004a4434723c */ /* 0x080fee0000001834 */
[----:B------:R-:W-:Y:S01]  /*15090*/  F2FP.PACK_AB R68, R143, R133 ;  /* 0x000000858f44723e */ /* 0x000fe200000000ff */
[----:B------:R-:W-:Y:S01]  /*150a0*/  HMMA.16816.F32 R56, R64, R74, R56 ;  /* 0x0000004a4038723c */ /* 0x000fe20000001838 */
[----:B------:R-:W1:Y:S01]  /*150b0*/  LDSM.16.MT88.4 R72, [R192+0x1000] ;  /* 0x00100000c048783b */ /* 0x000e620000004200 */
[----:B------:R-:W-:Y:S02]  /*150c0*/  MUFU.EX2 R99, R119 ;  /* 0x0000007700637308 */ /* 0x000fe40000000800 */
[----:B------:R-:W-:Y:S02]  /*150d0*/  F2FP.PACK_AB R70, R164, R146 ;  /* 0x00000092a446723e */ /* 0x000fe400000000ff */
[----:B------:R-:W-:Y:S02]  /*150e0*/  F2FP.PACK_AB R69, R142, R132 ;  /* 0x000000848e45723e */ /* 0x000fe400000000ff */
[----:B------:R-:W-:Y:S04]  /*150f0*/  F2FP.PACK_AB R64, R215, R216 ;  /* 0x000000d8d740723e */ /* 0x000fe800000000ff */
[----:B------:R-:W-:Y:S01]  /*15100*/  F2FP.PACK_AB R65, R186, R214 ;  /* 0x000000d6ba41723e */ /* 0x000fe200000000ff */
[----:B------:R-:W3:Y:S01]  /*15110*/  MUFU.EX2 R162, R116 ;  /* 0x0000007400a27308 */ /* 0x000ee20000000800 */
[----:B------:R-:W-:Y:S02]  /*15120*/  F2FP.PACK_AB R66, R183, R181 ;  /* 0x000000b5b742723e */ /* 0x000fe400000000ff */
[----:B------:R-:W-:Y:S02]  /*15130*/  F2FP.PACK_AB R67, R178, R179 ;  /* 0x000000b3b243723e */ /* 0x000fe400000000ff */
[----:B------:R-:W-:Y:S05]  /*15140*/  F2FP.PACK_AB R71, R140, R141 ;  /* 0x0000008d8c47723e */ /* 0x000fea00000000ff */
[-C--:B--2---:R-:W-:Y:S01]  /*15150*/  HMMA.16816.F32 R4, R64, R76.reuse, R4 ;  /* 0x0000004c4004723c */ /* 0x084fe20000001804 */
[----:B------:R-:W2:Y:S07]  /*15160*/  MUFU.EX2 R159, R160 ;  /* 0x000000a0009f7308 */ /* 0x000eae0000000800 */
[C---:B------:R-:W-:Y:S03]  /*15170*/  HMMA.16816.F32 R8, R68.reuse, R76, R8 ;  /* 0x0000004c4408723c */ /* 0x040fe60000001808 */
[----:B------:R-:W5:Y:S01]  /*15180*/  MUFU.EX2 R157, R124 ;  /* 0x0000007c009d7308 */ /* 0x000f620000000800 */
[----:B---3--:R-:W-:Y:S04]  /*15190*/  F2FP.PACK_AB R149, R162, R163 ;  /* 0x000000a3a295723e */ /* 0x008fe800000000ff */
[-C--:B------:R-:W-:Y:S08]  /*151a0*/  HMMA.16816.F32 R12, R68, R78.reuse, R12 ;  /* 0x0000004e440c723c */ /* 0x080ff0000000180c */
[C---:B------:R-:W-:Y:S01]  /*151b0*/  HMMA.16816.F32 R16, R64.reuse, R78, R16 ;  /* 0x0000004e4010723c */ /* 0x040fe20000001810 */
[----:B------:R-:W3:Y:S03]  /*151c0*/  LDSM.16.MT88.4 R76, [R189+0x1800] ;  /* 0x00180000bd4c783b */ /* 0x000ee60000004200 */
[----:B--2---:R-:W-:Y:S04]  /*151d0*/  F2FP.PACK_AB R150, R159, R161 ;  /* 0x000000a19f96723e */ /* 0x004fe800000000ff */
[-C--:B----4-:R-:W-:Y:S04]  /*151e0*/  HMMA.16816.F32 R84, R64, R80.reuse, R84 ;  /* 0x000000504054723c */ /* 0x090fe80000001854 */
[----:B-----5:R-:W-:Y:S04]  /*151f0*/  F2FP.PACK_AB R151, R157, R158 ;  /* 0x0000009e9d97723e */ /* 0x020fe800000000ff */
[C---:B------:R-:W-:Y:S08]  /*15200*/  HMMA.16816.F32 R88, R68.reuse, R80, R88 ;  /* 0x000000504458723c */ /* 0x040ff00000001858 */
[-C--:B------:R-:W-:Y:S08]  /*15210*/  HMMA.16816.F32 R20, R68, R82.reuse, R20 ;  /* 0x000000524414723c */ /* 0x080ff00000001814 */
[C---:B------:R-:W-:Y:S01]  /*15220*/  HMMA.16816.F32 R24, R64.reuse, R82, R24 ;  /* 0x000000524018723c */ /* 0x040fe20000001818 */
[----:B------:R-:W2:Y:S07]  /*15230*/  LDSM.16.MT88.4 R80, [R193+0x1800] ;  /* 0x00180000c150783b */ /* 0x000eae0000004200 */
[-C--:B------:R-:W-:Y:S08]  /*15240*/  HMMA.16816.F32 R28, R64, R100.reuse, R28 ;  /* 0x00000064401c723c */ /* 0x080ff0000000181c */
[C---:B------:R-:W-:Y:S08]  /*15250*/  HMMA.16816.F32 R32, R68.reuse, R100, R32 ;  /* 0x000000644420723c */ /* 0x040ff00000001820 */
[-C--:B------:R-:W-:Y:S08]  /*15260*/  HMMA.16816.F32 R36, R68, R102.reuse, R36 ;  /* 0x000000664424723c */ /* 0x080ff00000001824 */
[C---:B------:R-:W-:Y:S01]  /*15270*/  HMMA.16816.F32 R40, R64.reuse, R102, R40 ;  /* 0x000000664028723c */ /* 0x040fe20000001828 */
[----:B------:R-:W4:Y:S07]  /*15280*/  LDSM.16.MT88.4 R100, [R190+0x1800] ;  /* 0x00180000be64783b */ /* 0x000f2e0000004200 */
[-C--:B-1----:R-:W-:Y:S08]  /*15290*/  HMMA.16816.F32 R44, R64, R72.reuse, R44 ;  /* 0x00000048402c723c */ /* 0x082ff0000000182c */
[C---:B------:R-:W-:Y:S08]  /*152a0*/  HMMA.16816.F32 R48, R68.reuse, R72, R48 ;  /* 0x000000484430723c */ /* 0x040ff00000001830 */
[-C--:B------:R-:W-:Y:S07]  /*152b0*/  HMMA.16816.F32 R52, R68, R74.reuse, R52 ;  /* 0x0000004a4434723c */ /* 0x080fee0000001834 */
[----:B------:R-:W-:Y:S01]  /*152c0*/  F2FP.PACK_AB R68, R167, R147 ;  /* 0x00000093a744723e */ /* 0x000fe200000000ff */
[----:B------:R-:W-:Y:S01]  /*152d0*/  HMMA.16816.F32 R56, R64, R74, R56 ;  /* 0x0000004a4038723c */ /* 0x000fe20000001838 */
[----:B------:R-:W1:Y:S03]  /*152e0*/  LDSM.16.MT88.4 R72, [R192+0x1800] ;  /* 0x00180000c048783b */ /* 0x000e660000004200 */
[----:B------:R-:W-:Y:S02]  /*152f0*/  F2FP.PACK_AB R70, R172, R170 ;  /* 0x000000aaac46723e */ /* 0x000fe400000000ff */
[----:B------:R-:W-:Y:S02]  /*15300*/  F2FP.PACK_AB R69, R144, R145 ;  /* 0x000000919045723e */ /* 0x000fe400000000ff */
[----:B------:R-:W-:Y:S04]  /*15310*/  F2FP.PACK_AB R64, R169, R166 ;  /* 0x000000a6a940723e */ /* 0x000fe800000000ff */
[----:B------:R-:W-:Y:S02]  /*15320*/  F2FP.PACK_AB R65, R168, R165 ;  /* 0x000000a5a841723e */ /* 0x000fe400000000ff */
[----:B------:R-:W-:Y:S02]  /*15330*/  F2FP.PACK_AB R66, R175, R171 ;  /* 0x000000abaf42723e */ /* 0x000fe400000000ff */
[----:B------:R-:W-:Y:S02]  /*15340*/  F2FP.PACK_AB R67, R174, R173 ;  /* 0x000000adae43723e */ /* 0x000fe400000000ff */
[----:B------:R-:W-:Y:S05]  /*15350*/  F2FP.PACK_AB R71, R99, R156 ;  /* 0x0000009c6347723e */ /* 0x000fea00000000ff */
[-C--:B---3--:R-:W-:Y:S08]  /*15360*/  HMMA.16816.F32 R4, R64, R76.reuse, R4 ;  /* 0x0000004c4004723c */ /* 0x088ff00000001804 */
[C---:B------:R-:W-:Y:S01]  /*15370*/  HMMA.16816.F32 R8, R68.reuse, R76, R8 ;  /* 0x0000004c4408723c */ /* 0x040fe20000001808 */
[----:B------:R-:W-:Y:S07]  /*15380*/  MUFU.EX2 R77, R127 ;  /* 0x0000007f004d7308 */ /* 0x000fee0000000800 */
[-C--:B------:R-:W-:Y:S03]  /*15390*/  HMMA.16816.F32 R12, R68, R78.reuse, R12 ;  /* 0x0000004e440c723c */ /* 0x080fe6000000180c */
[----:B------:R-:W-:Y:S05]  /*153a0*/  MUFU.EX2 R76, R129 ;  /* 0x00000081004c7308 */ /* 0x000fea0000000800 */
[C---:B------:R-:W-:Y:S05]  /*153b0*/  HMMA.16816.F32 R16, R64.reuse, R78, R16 ;  /* 0x0000004e4010723c */ /* 0x040fea0000001810 */
[----:B------:R-:W3:Y:S03]  /*153c0*/  MUFU.EX2 R79, R130 ;  /* 0x00000082004f7308 */ /* 0x000ee60000000800 */
[-C--:B--2---:R-:W-:Y:S07]  /*153d0*/  HMMA.16816.F32 R84, R64, R80.reuse, R84 ;  /* 0x000000504054723c */ /* 0x084fee0000001854 */
[----:B------:R-:W2:Y:S01]  /*153e0*/  MUFU.EX2 R78, R125 ;  /* 0x0000007d004e7308 */ /* 0x000ea20000000800 */
[C---:B------:R-:W-:Y:S08]  /*153f0*/  HMMA.16816.F32 R88, R68.reuse, R80, R88 ;  /* 0x000000504458723c */ /* 0x040ff00000001858 */
[-C--:B------:R-:W-:Y:S04]  /*15400*/  HMMA.16816.F32 R20, R68, R82.reuse, R20 ;  /* 0x000000524414723c */ /* 0x080fe80000001814 */
[----:B---3--:R-:W-:Y:S04]  /*15410*/  F2FP.PACK_AB R154, R79, R93 ;  /* 0x0000005d4f9a723e */ /* 0x008fe800000000ff */
[C---:B------:R-:W-:Y:S04]  /*15420*/  HMMA.16816.F32 R24, R64.reuse, R82, R24 ;  /* 0x000000524018723c */ /* 0x040fe80000001818 */
[----:B--2---:R-:W-:Y:S04]  /*15430*/  F2FP.PACK_AB R153, R77, R78 ;  /* 0x0000004e4d99723e */ /* 0x004fe800000000ff */
[-C--:B----4-:R-:W-:Y:S08]  /*15440*/  HMMA.16816.F32 R28, R64, R100.reuse, R28 ;  /* 0x00000064401c723c */ /* 0x090ff0000000181c */
[C---:B------:R-:W-:Y:S08]  /*15450*/  HMMA.16816.F32 R32, R68.reuse, R100, R32 ;  /* 0x000000644420723c */ /* 0x040ff00000001820 */
[-C--:B------:R-:W-:Y:S08]  /*15460*/  HMMA.16816.F32 R36, R68, R102.reuse, R36 ;  /* 0x000000664424723c */ /* 0x080ff00000001824 */
[C---:B------:R-:W-:Y:S08]  /*15470*/  HMMA.16816.F32 R40, R64.reuse, R102, R40 ;  /* 0x000000664028723c */ /* 0x040ff00000001828 */
[-C--:B-1----:R-:W-:Y:S08]  /*15480*/  HMMA.16816.F32 R44, R64, R72.reuse, R44 ;  /* 0x00000048402c723c */ /* 0x082ff0000000182c */
[C---:B------:R-:W-:Y:S01]  /*15490*/  HMMA.16816.F32 R48, R68.reuse, R72, R48 ;  /* 0x000000484430723c */ /* 0x040fe20000001830 */
[----:B------:R-:W1:Y:S07]  /*154a0*/  MUFU.EX2 R72, R131 ;  /* 0x0000008300487308 */ /* 0x000e6e0000000800 */
[-C--:B------:R-:W-:Y:S08]  /*154b0*/  HMMA.16816.F32 R52, R68, R74.reuse, R52 ;  /* 0x0000004a4434723c */ /* 0x080ff00000001834 */
[----:B------:R-:W-:Y:S08]  /*154c0*/  HMMA.16816.F32 R56, R64, R74, R56 ;  /* 0x0000004a4038723c */ /* 0x000ff00000001838 */
[-C--:B------:R-:W-:Y:S01]  /*154d0*/  HMMA.16816.F32 R100, R148, R112.reuse, R4 ;  /* 0x000000709464723c */ /* 0x080fe20000001804 */
[----:B------:R-:W2:Y:S04]  /*154e0*/  LDSM.16.MT88.4 R4, [R192+0x2000] ;  /* 0x00200000c004783b */ /* 0x000ea80000004200 */
[----:B-1----:R-:W-:Y:S07]  /*154f0*/  F2FP.PACK_AB R155, R72, R76 ;  /* 0x0000004c489b723e */ /* 0x002fee00000000ff */
[C---:B------:R-:W-:Y:S07]  /*15500*/  HMMA.16816.F32 R104, R152.reuse, R112, R8 ;  /* 0x000000709868723c */ /* 0x040fee0000001808 */
[----:B------:R-:W-:Y:S01]  /*15510*/  FADD.FTZ R9, R133, R2 ;  /* 0x0000000285097221 */ /* 0x000fe20000010000 */
[-C--:B------:R-:W-:Y:S01]  /*15520*/  HMMA.16816.F32 R108, R152, R114.reuse, R12 ;  /* 0x00000072986c723c */ /* 0x080fe2000000180c */
[----:B------:R-:W3:Y:S03]  /*15530*/  LDL R12, [R1+0x4] ;  /* 0x00000400010c7983 */ /* 0x000ee60000100800 */
        /* <DEDUP_REMOVED lines=45> */
[----:B------:R-:W-:Y:S01]  /*15810*/  FADD.FTZ R4, R99, R0 ;  /* 0x0000000063047221 */ /* 0x000fe20000010000 */
[----:B------:R-:W-:Y:S01]  /*15820*/  MOV R99, R61 ;  /* 0x0000003d00637202 */ /* 0x000fe20000000f00 */
[----:B------:R-:W-:Y:S02]  /*15830*/  FADD.FTZ R2, R163, R8 ;  /* 0x00000008a3027221 */ /* 0x000fe40000010000 */
[----:B------:R-:W-:Y:S01]  /*15840*/  FADD.FTZ R0, R98, R5 ;  /* 0x0000000562007221 */ /* 0x000fe20000010000 */
[----:B------:R-:W-:Y:S04]  /*15850*/  HMMA.16816.F32 R148, R148, R6, R56 ;  /* 0x000000069494723c */ /* 0x000fe80000001838 */
[----:B------:R-:W-:Y:S01]  /*15860*/  FADD.FTZ R4, R78, R4 ;  /* 0x000000044e047221 */ /* 0x000fe20000010000 */
[----:B------:R-:W-:Y:S01]  /*15870*/  MOV R98, R95 ;  /* 0x0000005f00627202 */ /* 0x000fe20000000f00 */
[----:B------:R-:W-:Y:S02]  /*15880*/  FADD.FTZ R5, R162, R2 ;  /* 0x00000002a2057221 */ /* 0x000fe40000010000 */
[----:B------:R-:W-:Y:S01]  /*15890*/  FADD.FTZ R2, R94, R0 ;  /* 0x000000005e027221 */ /* 0x000fe20000010000 */
[----:B------:R-:W-:Y:S03]  /*158a0*/  MOV R94, R96 ;  /* 0x00000060005e7202 */ /* 0x000fe60000000f00 */
[----:B------:R-:W-:Y:S02]  /*158b0*/  FADD.FTZ R0, R77, R4 ;  /* 0x000000044d007221 */ /* 0x000fe40000010000 */
[----:B------:R-:W-:Y:S01]  /*158c0*/  FADD.FTZ R4, R93, R2 ;  /* 0x000000025d047221 */ /* 0x000fe20000010000 */
[----:B------:R-:W-:Y:S01]  /*158d0*/  MOV R93, R97 ;  /* 0x00000061005d7202 */ /* 0x000fe20000000f00 */
[----:B------:R-:W-:Y:S01]  /*158e0*/  FADD.FTZ R2, R76, R0 ;  /* 0x000000004c027221 */ /* 0x000fe20000010000 */
[----:B------:R-:W-:Y:S01]  /*158f0*/  IADD3 R0, R206, -0x1, RZ ;  /* 0xffffffffce007810 */ /* 0x000fe20007ffe0ff */
[----:B------:R-:W-:Y:S02]  /*15900*/  FADD.FTZ R3, R177, R3 ;  /* 0x00000003b1037221 */ /* 0x000fe40000010000 */
[----:B------:R-:W-:Y:S02]  /*15910*/  FADD.FTZ R2, R72, R2 ;  /* 0x0000000248027221 */ /* 0x000fe40000010000 */
[----:B------:R-:W-:Y:S02]  /*15920*/  FADD.FTZ R3, R161, R3 ;  /* 0x00000003a1037221 */ /* 0x000fe40000010000 */
[----:B------:R-:W-:Y:S01]  /*15930*/  FADD.FTZ R5, R158, R5 ;  /* 0x000000059e057221 */ /* 0x000fe20000010000 */
[----:B------:R1:W-:Y:S01]  /*15940*/  STL [R1], R2 ;  /* 0x0000000201007387 */ /* 0x0003e20000100800 */
[----:B------:R-:W-:Y:S02]  /*15950*/  FADD.FTZ R238, R159, R3 ;  /* 0x000000039fee7221 */ /* 0x000fe40000010000 */
[----:B------:R-:W-:Y:S02]  /*15960*/  FADD.FTZ R240, R157, R5 ;  /* 0x000000059df07221 */ /* 0x000fe40000010000 */
[----:B------:R-:W-:Y:S01]  /*15970*/  FADD.FTZ R251, R79, R4 ;  /* 0x000000044ffb7221 */ /* 0x000fe20000010000 */
[----:B---3--:R-:W-:Y:S02]  /*15980*/  ISETP.GT.AND P0, PT, R206, R12, PT ;  /* 0x0000000cce00720c */ /* 0x008fe40003f04270 */
[----:B------:R-:W-:Y:S11]  /*15990*/  MOV R206, R0 ;  /* 0x0000000000ce7202 */ /* 0x000ff60000000f00 */
[----:B-1----:R-:W-:-:S05]  /*159a0*/  @P0 BRA `(.L_x_734) ;  /* 0xffffb00000000947 */ /* 0x002fca000383ffff */
.L_x_706:
[----:B------:R-:W-:Y:S05]  /*159b0*/  BRA.DIV ~URZ, `(.L_x_735) ;  /* 0x000085527f007947 */ /* 0x000fea000b800000 */
[----:B------:R1:W2:Y:S02]  /*159c0*/  SHFL.BFLY PT, R0, R238, 0x2, 0x1f ;  /* 0x0c401f00ee007f89 */ /* 0x0002a400000e0000 */
.L_x_854:
[----:B--2---:R-:W-:Y:S01]  /*159d0*/  FADD.FTZ R4, R0, R238 ;  /* 0x000000ee00047221 */ /* 0x004fe20000010000 */
[----:B------:R-:W-:Y:S05]  /*159e0*/  BRA.DIV ~URZ, `(.L_x_736) ;  /* 0x000085827f007947 */ /* 0x000fea000b800000 */
[----:B------:R-:W2:Y:S04]  /*159f0*/  LDL.LU R9, [R1] ;  /* 0x0000000001097983 */ /* 0x000ea80000300800 */
[----:B------:R-:W3:Y:S04]  /*15a00*/  SHFL.BFLY PT, R0, R240, 0x2, 0x1f ;  /* 0x0c401f00f0007f89 */ /* 0x000ee800000e0000 */
[----:B------:R-:W4:Y:S04]  /*15a10*/  SHFL.BFLY PT, R2, R251, 0x2, 0x1f ;  /* 0x0c401f00fb027f89 */ /* 0x000f2800000e0000 */
[----:B------:R-:W5:Y:S01]  /*15a20*/  SHFL.BFLY PT, R3, R4, 0x1, 0x1f ;  /* 0x0c201f0004037f89 */ /* 0x000f6200000e0000 */
[----:B---3--:R-:W-:-:S02]  /*15a30*/  FADD.FTZ R0, R0, R240 ;  /* 0x000000f000007221 */ /* 0x008fc40000010000 */
[----:B----4-:R-:W-:-:S03]  /*15a40*/  FADD.FTZ R2, R2, R251 ;  /* 0x000000fb02027221 */ /* 0x010fc60000010000 */
[----:B------:R-:W3:Y:S01]  /*15a50*/  SHFL.BFLY PT, R5, R0, 0x1, 0x1f ;  /* 0x0c201f0000057f89 */ /* 0x000ee200000e0000 */
[----:B-----5:R-:W-:-:S03]  /*15a60*/  FADD.FTZ R4, R4, R3 ;  /* 0x0000000304047221 */ /* 0x020fc60000010000 */
[----:B------:R-:W4:Y:S01]  /*15a70*/  SHFL.BFLY PT, R6, R2, 0x1, 0x1f ;  /* 0x0c201f0002067f89 */ /* 0x000f2200000e0000 */
[----:B---3--:R-:W-:Y:S02]  /*15a80*/  FADD.FTZ R5, R0, R5 ;  /* 0x0000000500057221 */ /* 0x008fe40000010000 */
[----:B----4-:R-:W-:Y:S01]  /*15a90*/  FADD.FTZ R6, R2, R6 ;  /* 0x0000000602067221 */ /* 0x010fe20000010000 */
[----:B--2---:R-:W2:Y:S02]  /*15aa0*/  SHFL.BFLY PT, R7, R9, 0x2, 0x1f ;  /* 0x0c401f0009077f89 */ /* 0x004ea400000e0000 */
[----:B--2---:R-:W-:-:S05]  /*15ab0*/  FADD.FTZ R7, R7, R9 ;  /* 0x0000000907077221 */ /* 0x004fca0000010000 */
[----:B------:R2:W3:Y:S02]  /*15ac0*/  SHFL.BFLY PT, R8, R7, 0x1, 0x1f ;  /* 0x0c201f0007087f89 */ /* 0x0004e400000e0000 */
.L_x_855:
[----:B------:R-:W-:Y:S01]  /*15ad0*/  FSETP.NE.FTZ.AND P3, PT, R4, RZ, PT ;  /* 0x000000ff0400720b */ /* 0x000fe20003f75000 */
[----:B------:R-:W-:Y:S01]  /*15ae0*/  CS2R R2, SRZ ;  /* 0x0000000000027805 */ /* 0x000fe2000001ff00 */
[----:B------:R-:W-:Y:S02]  /*15af0*/  MOV R0, RZ ;  /* 0x000000ff00007202 */ /* 0x000fe40000000f00 */
[----:B------:R-:W-:Y:S02]  /*15b00*/  FSETP.NE.FTZ.AND P2, PT, R5, RZ, PT ;  /* 0x000000ff0500720b */ /* 0x000fe40003f55000 */
[----:B------:R-:W-:Y:S02]  /*15b10*/  FSETP.NE.FTZ.AND P1, PT, R6, RZ, PT ;  /* 0x000000ff0600720b */ /* 0x000fe40003f35000 */
[----:B------:R-:W-:Y:S02]  /*15b20*/  MOV R25, 0xff800000 ;  /* 0xff80000000197802 */ /* 0x000fe40000000f00 */
[----:B------:R-:W-:-:S02]  /*15b30*/  MOV R23, 0xff800000 ;  /* 0xff80000000177802 */ /* 0x000fc40000000f00 */
[----:B------:R-:W-:Y:S01]  /*15b40*/  MOV R24, 0xff800000 ;  /* 0xff80000000187802 */ /* 0x000fe20000000f00 */
[----:B------:R-:W4:Y:S01]  /*15b50*/  @P3 MUFU.RCP R0, R4 ;  /* 0x0000000400003308 */ /* 0x000f220000001000 */
[----:B------:R-:W-:-:S05]  /*15b60*/  MOV R22, 0xff800000 ;  /* 0xff80000000167802 */ /* 0x000fca0000000f00 */
[----:B------:R-:W-:Y:S02]  /*15b70*/  @P1 MOV R10, 0x3f317218 ;  /* 0x3f317218000a1802 */ /* 0x000fe40000000f00 */
[----:B------:R5:W-:Y:S01]  /*15b80*/  @P3 MUFU.LG2 R9, R4 ;  /* 0x0000000400093308 */ /* 0x000be20000000c00 */
[----:B----4-:R-:W-:-:S07]  /*15b90*/  FMUL.FTZ R66, R0, R100 ;  /* 0x0000006400427220 */ /* 0x010fce0000410000 */
[----:B------:R-:W-:Y:S01]  /*15ba0*/  @P2 MUFU.RCP R3, R5 ;  /* 0x0000000500032308 */ /* 0x000fe20000001000 */
[C---:B------:R-:W-:Y:S02]  /*15bb0*/  FMUL.FTZ R67, R0.reuse, R101 ;  /* 0x0000006500437220 */ /* 0x040fe40000410000 */
[C---:B------:R-:W-:Y:S02]  /*15bc0*/  FMUL.FTZ R68, R0.reuse, R112 ;  /* 0x0000007000447220 */ /* 0x040fe40000410000 */
[----:B------:R-:W-:Y:S02]  /*15bd0*/  FMUL.FTZ R69, R0, R113 ;  /* 0x0000007100457220 */ /* 0x000fe40000410000 */
[----:B---3-5:R-:W-:Y:S01]  /*15be0*/  FADD.FTZ R4, R8, R7 ;  /* 0x0000000708047221 */ /* 0x028fe20000010000 */
[----:B------:R-:W-:Y:S01]  /*15bf0*/  @P1 MUFU.RCP R2, R6 ;  /* 0x0000000600021308 */ /* 0x000fe20000001000 */
[C---:B------:R-:W-:Y:S02]  /*15c00*/  FMUL.FTZ R70, R0.reuse, R84 ;  /* 0x0000005400467220 */ /* 0x040fe40000410000 */
[----:B------:R-:W-:Y:S01]  /*15c10*/  FMUL.FTZ R71, R0, R85 ;  /* 0x0000005500477220 */ /* 0x000fe20000410000 */
[----:B------:R-:W-:Y:S01]  /*15c20*/  FSETP.NE.FTZ.AND P0, PT, R4, RZ, PT ;  /* 0x000000ff0400720b */ /* 0x000fe20003f15000 */
[----:B------:R-:W-:-:S02]  /*15c30*/  FMUL.FTZ R72, R0, R120 ;  /* 0x0000007800487220 */ /* 0x000fc40000410000 */
[C---:B------:R-:W-:Y:S01]  /*15c40*/  FMUL.FTZ R73, R0.reuse, R121 ;  /* 0x0000007900497220 */ /* 0x040fe20000410000 */
[----:B--2---:R2:W3:Y:S01]  /*15c50*/  @P2 MUFU.LG2 R7, R5 ;  /* 0x0000000500072308 */ /* 0x0044e20000000c00 */
        /* <DEDUP_REMOVED lines=8> */
[----:B--2---:R-:W-:Y:S01]  /*15ce0*/  @P2 MOV R5, 0x3f317218 ;  /* 0x3f31721800052802 */ /* 0x004fe20000000f00 */
[----:B------:R-:W2:Y:S01]  /*15cf0*/  @P1 MUFU.LG2 R0, R6 ;  /* 0x0000000600001308 */ /* 0x000ea20000000c00 */
[----:B---3--:R-:W-:Y:S02]  /*15d00*/  @P2 FMUL.FTZ R8, R7, 0.69314718246459960938 ;  /* 0x3f31721807082820 */ /* 0x008fe40000410000 */
[C---:B------:R-:W-:Y:S02]  /*15d10*/  FMUL.FTZ R82, R3.reuse, R86 ;  /* 0x0000005603527220 */ /* 0x040fe40000410000 */
[----:B------:R-:W-:-:S02]  /*15d20*/  FMUL.FTZ R83, R3, R87 ;  /* 0x0000005703537220 */ /* 0x000fc40000410000 */
[C---:B------:R-:W-:Y:S02]  /*15d30*/  FMUL.FTZ R78, R3.reuse, R102 ;  /* 0x00000066034e7220 */ /* 0x040fe40000410000 */
[C---:B------:R-:W-:Y:S02]  /*15d40*/  FMUL.FTZ R79, R3.reuse, R103 ;  /* 0x00000067034f7220 */ /* 0x040fe40000410000 */
[C---:B------:R-:W-:Y:S02]  /*15d50*/  FMUL.FTZ R80, R3.reuse, R114 ;  /* 0x0000007203507220 */ /* 0x040fe40000410000 */
[C---:B------:R-:W-:Y:S02]  /*15d60*/  FMUL.FTZ R81, R3.reuse, R115 ;  /* 0x0000007303517220 */ /* 0x040fe40000410000 */
[C---:B------:R-:W-:Y:S02]  /*15d70*/  FMUL.FTZ R84, R3.reuse, R122 ;  /* 0x0000007a03547220 */ /* 0x040fe40000410000 */
[----:B--2---:R-:W-:Y:S01]  /*15d80*/  @P1 FMUL.FTZ R7, R0, 0.69314718246459960938 ;  /* 0x3f31721800071820 */ /* 0x004fe20000410000 */
[----:B------:R-:W-:Y:S01]  /*15d90*/  MOV R0, RZ ;  /* 0x000000ff00007202 */ /* 0x000fe20000000f00 */
[----:B------:R-:W-:-:S02]  /*15da0*/  FMUL.FTZ R85, R3, R123 ;  /* 0x0000007b03557220 */ /* 0x000fc40000410000 */
[C---:B------:R-:W-:Y:S02]  /*15db0*/  FMUL.FTZ R98, R3.reuse, R126 ;  /* 0x0000007e03627220 */ /* 0x040fe40000410000 */
[C---:B------:R-:W-:Y:S01]  /*15dc0*/  FMUL.FTZ R99, R3.reuse, R127 ;  /* 0x0000007f03637220 */ /* 0x040fe20000410000 */
[----:B------:R-:W2:Y:S01]  /*15dd0*/  @P0 MUFU.RCP R0, R4 ;  /* 0x0000000400000308 */ /* 0x000ea20000001000 */
        /* <DEDUP_REMOVED lines=23> */
[----:B------:R3:W4:Y:S01]  /*15f50*/  @P0 MUFU.LG2 R2, R4 ;  /* 0x0000000400020308 */ /* 0x0007220000000c00 */
[----:B------:R-:W-:Y:S02]  /*15f60*/  @P3 FMUL.FTZ R6, R3, c[0x0][0x2d0] ;  /* 0x0000b40003063a20 */ /* 0x000fe40000410000 */
[----:B------:R-:W-:Y:S02]  /*15f70*/  @P1 FMUL.FTZ R3, R10, c[0x0][0x2d0] ;  /* 0x0000b4000a031a20 */ /* 0x000fe40000410000 */
[----:B------:R-:W-:Y:S02]  /*15f80*/  @P3 FMUL.FTZ R9, R9, 0.69314718246459960938 ;  /* 0x3f31721809093820 */ /* 0x000fe40000410000 */
[----:B------:R-:W-:Y:S01]  /*15f90*/  @P1 FFMA.FTZ R25, R3, R95, R7 ;  /* 0x0000005f03191223 */ /* 0x000fe20000010007 */
[----:B------:R-:W-:Y:S01]  /*15fa0*/  @P0 MOV R3, 0x3f317218 ;  /* 0x3f31721800030802 */ /* 0x000fe20000000f00 */
[----:B------:R-:W-:Y:S02]  /*15fb0*/  @P2 FMUL.FTZ R5, R5, c[0x0][0x2d0] ;  /* 0x0000b40005052a20 */ /* 0x000fe40000410000 */
[----:B--2---:R-:W-:-:S02]  /*15fc0*/  FMUL.FTZ R30, R0, R106 ;  /* 0x0000006a001e7220 */ /* 0x004fc40000410000 */
[----:B------:R-:W-:Y:S02]  /*15fd0*/  @P0 FMUL.FTZ R3, R3, c[0x0][0x2d0] ;  /* 0x0000b40003030a20 */ /* 0x000fe40000410000 */
[----:B------:R-:W-:Y:S01]  /*15fe0*/  FMUL.FTZ R31, R0, R107 ;  /* 0x0000006b001f7220 */ /* 0x000fe20000410000 */
[----:B---3--:R-:W-:Y:S01]  /*15ff0*/  MOV R4, 0x1 ;  /* 0x0000000100047802 */ /* 0x008fe20000000f00 */
[----:B----4-:R-:W-:Y:S02]  /*16000*/  @P0 FMUL.FTZ R2, R2, 0.69314718246459960938 ;  /* 0x3f31721802020820 */ /* 0x010fe40000410000 */
        /* <DEDUP_REMOVED lines=18> */
.L_x_601:
[----:B---3--:R3:W5:Y:S04]  /*16130*/  LDL R6, [R1+0x40] ;  /* 0x0000400001067983 */ /* 0x0087680000100800 */
[----:B------:R-:W4:Y:S01]  /*16140*/  S2R R2, SR_TID.X ;  /* 0x0000000000027919 */ /* 0x000f220000002100 */
[----:B------:R-:W-:Y:S01]  /*16150*/  BSSY B0, `(.L_x_737) ;  /* 0x0000011000007945 */ /* 0x000fe20003800000 */
[----:B----4-:R-:W-:-:S13]  /*16160*/  LOP3.LUT P0, RZ, R2, 0x7f, RZ, 0xc0, !PT ;  /* 0x0000007f02ff7812 */ /* 0x010fda000780c0ff */
[----:B------:R-:W-:Y:S05]  /*16170*/  @P0 BRA `(.L_x_738) ;  /* 0x000000e000000947 */ /* 0x000fea0003800000 */
[----:B---3--:R-:W3:Y:S01]  /*16180*/  S2R R4, SR_LANEID ;  /* 0x0000000000047919 */ /* 0x008ee20000000000 */
[----:B------:R-:W-:Y:S01]  /*16190*/  VOTEU.ANY UR4, UPT, PT ;  /* 0x0000000000047886 */ /* 0x000fe200038e0100 */
[----:B--2---:R-:W-:Y:S01]  /*161a0*/  IMAD.MOV.U32 R5, RZ, RZ, c[0x0][0x564] ;  /* 0x00015900ff057624 */ /* 0x004fe200078e00ff */
[----:B------:R-:W3:Y:S08]  /*161b0*/  FLO.U32 R3, UR4 ;  /* 0x0000000400037d00 */ /* 0x000ef000080e0000 */
[----:B------:R-:W2:Y:S01]  /*161c0*/  POPC R2, UR4 ;  /* 0x0000000400027d09 */ /* 0x000ea20008000000 */
[----:B---3--:R-:W-:Y:S01]  /*161d0*/  ISETP.EQ.U32.AND P0, PT, R3, R4, PT ;  /* 0x000000040300720c */ /* 0x008fe20003f02070 */
[----:B------:R-:W-:-:S12]  /*161e0*/  IMAD.MOV.U32 R4, RZ, RZ, c[0x0][0x560] ;  /* 0x00015800ff047624 */ /* 0x000fd800078e00ff */
[----:B--2---:R2:W3:Y:S04]  /*161f0*/  @P0 ATOMG.E.ADD.STRONG.GPU PT, R2, [R4.64], R2 ;  /* 0x00000002040209a8 */ /* 0x0044e800081ee1c6 */
[----:B--2---:R-:W2:Y:S04]  /*16200*/  S2R R4, SR_LTMASK ;  /* 0x0000000000047919 */ /* 0x004ea80000003900 */
[----:B---3--:R2:W3:Y:S02]  /*16210*/  SHFL.IDX PT, R3, R2, R3, 0x1f ;  /* 0x00001f0302037589 */ /* 0x0084e400000e0000 */
[----:B--2---:R-:W-:-:S06]  /*16220*/  LOP3.LUT R2, R4, UR4, RZ, 0xc0, !PT ;  /* 0x0000000404027c12 */ /* 0x004fcc000f8ec0ff */
[----:B------:R-:W3:Y:S02]  /*16230*/  POPC R2, R2 ;  /* 0x0000000200027309 */ /* 0x000ee40000000000 */
[----:B---3-5:R-:W-:-:S05]  /*16240*/  IADD3 R6, R3, c[0x0][0xc], R2 ;  /* 0x0000030003067a10 */ /* 0x028fca0007ffe002 */
[----:B------:R2:W-:Y:S02]  /*16250*/  STL [R1+0x40], R6 ;  /* 0x0000400601007387 */ /* 0x0005e40000100800 */
.L_x_738:
[----:B---3--:R-:W-:Y:S05]  /*16260*/  BSYNC B0 ;  /* 0x0000000000007941 */ /* 0x008fea0003800000 */
.L_x_737:
[----:B------:R-:W-:Y:S01]  /*16270*/  PRMT R0, R0, 0x9910, RZ ;  /* 0x0000991000007816 */ /* 0x000fe200000000ff */
[----:B------:R-:W-:Y:S01]  /*16280*/  BSSY B1, `(.L_x_739) ;  /* 0x0000313000017945 */ /* 0x000fe20003800000 */
[----:B-----5:R-:W-:Y:S02]  /*16290*/  IMAD.MOV.U32 R60, RZ, RZ, R6 ;  /* 0x000000ffff3c7224 */ /* 0x020fe400078e0006 */
[----:B------:R-:W-:-:S13]  /*162a0*/  ISETP.NE.AND P0, PT, R0, RZ, PT ;  /* 0x000000ff0000720c */ /* 0x000fda0003f05270 */
[----:B------:R-:W-:Y:S05]  /*162b0*/  @!P0 BRA `(.L_x_740) ;  /* 0x000024a000008947 */ /* 0x000fea0003800000 */
[----:B------:R-:W3:Y:S04]  /*162c0*/  LDL R7, [R1+0x54] ;  /* 0x0000540001077983 */ /* 0x000ee80000100800 */
[----:B--2---:R-:W2:Y:S04]  /*162d0*/  LDL R6, [R1+0x64] ;  /* 0x0000640001067983 */ /* 0x004ea80000100800 */
        /* <DEDUP_REMOVED lines=11> */
[----:B---3--:R3:W-:Y:S04]  /*16390*/  STS [R7], R0 ;  /* 0x0000000007007388 */ /* 0x0087e80000000800 */
[----:B------:R1:W-:Y:S04]  /*163a0*/  STS [R7+0x400], R3 ;  /* 0x0004000307007388 */ /* 0x0003e80000000800 */
[----:B--2---:R2:W-:Y:S01]  /*163b0*/  STS [R6], R2 ;  /* 0x0000000206007388 */ /* 0x0045e20000000800 */
[----:B---3--:R-:W-:-:S02]  /*163c0*/  F2FP.PACK_AB R0, R81, R80 ;  /* 0x000000505100723e */ /* 0x008fc400000000ff */
[----:B-1----:R-:W-:-:S03]  /*163d0*/  F2FP.PACK_AB R3, R49, R48 ;  /* 0x000000303103723e */ /* 0x002fc600000000ff */
[----:B------:R1:W-:Y:S01]  /*163e0*/  STS [R6+0x400], R0 ;  /* 0x0004000006007388 */ /* 0x0003e20000000800 */
[----:B--2---:R-:W-:-:S03]  /*163f0*/  F2FP.PACK_AB R2, R31, R30 ;  /* 0x0000001e1f02723e */ /* 0x004fc600000000ff */
[----:B------:R2:W-:Y:S04]  /*16400*/  STS [R7+0x2000], R3 ;  /* 0x0020000307007388 */ /* 0x0005e80000000800 */
[----:B------:R3:W-:Y:S01]  /*16410*/  STS [R7+0x2400], R2 ;  /* 0x0024000207007388 */ /* 0x0007e20000000800 */
[----:B-1----:R-:W-:Y:S02]  /*16420*/  F2FP.PACK_AB R0, R35, R34 ;  /* 0x000000222300723e */ /* 0x002fe400000000ff */
[----:B--2---:R-:W-:-:S03]  /*16430*/  F2FP.PACK_AB R3, R71, R70 ;  /* 0x000000464703723e */ /* 0x004fc600000000ff */
[----:B------:R1:W-:Y:S04]  /*16440*/  STS [R6+0x2000], R0 ;  /* 0x0020000006007388 */ /* 0x0003e80000000800 */
[----:B---3--:R-:W2:Y:S01]  /*16450*/  LDL R7, [R1+0x60] ;  /* 0x0000600001077983 */ /* 0x008ea20000100800 */
[----:B------:R-:W-:-:S03]  /*16460*/  F2FP.PACK_AB R2, R83, R82 ;  /* 0x000000525302723e */ /* 0x000fc600000000ff */
[----:B------:R3:W-:Y:S04]  /*16470*/  STS [R6+0x2400], R4 ;  /* 0x0024000406007388 */ /* 0x0007e80000000800 */
[----:B----4-:R4:W-:Y:S04]  /*16480*/  STS [R9], R3 ;  /* 0x0000000309007388 */ /* 0x0109e80000000800 */
[----:B------:R4:W-:Y:S01]  /*16490*/  STS [R9+0x400], R2 ;  /* 0x0004000209007388 */ /* 0x0009e20000000800 */
[----:B-1----:R-:W-:-:S05]  /*164a0*/  F2FP.PACK_AB R0, R73, R72 ;  /* 0x000000484900723e */ /* 0x002fca00000000ff */
[----:B------:R1:W-:Y:S01]  /*164b0*/  STS [R5], R0 ;  /* 0x0000000005007388 */ /* 0x0003e20000000800 */
[----:B---3--:R-:W-:-:S03]  /*164c0*/  F2FP.PACK_AB R4, R39, R38 ;  /* 0x000000262704723e */ /* 0x008fc600000000ff */
[----:B------:R-:W3:Y:S01]  /*164d0*/  LDL R6, [R1+0x5c] ;  /* 0x00005c0001067983 */ /* 0x000ee20000100800 */
[----:B----4-:R-:W-:Y:S02]  /*164e0*/  F2FP.PACK_AB R3, R85, R84 ;  /* 0x000000545503723e */ /* 0x010fe400000000ff */
[----:B------:R-:W-:-:S03]  /*164f0*/  F2FP.PACK_AB R2, R43, R42 ;  /* 0x0000002a2b02723e */ /* 0x000fc600000000ff */
[----:B------:R4:W-:Y:S04]  /*16500*/  STS [R5+0x400], R3 ;  /* 0x0004000305007388 */ /* 0x0009e80000000800 */
[----:B------:R-:W-:Y:S01]  /*16510*/  STS [R9+0x2000], R4 ;  /* 0x0020000409007388 */ /* 0x000fe20000000800 */
[----:B-1----:R-:W-:-:S05]  /*16520*/  F2FP.PACK_AB R0, R41, R40 ;  /* 0x000000282900723e */ /* 0x002fca00000000ff */
[----:B------:R1:W-:Y:S01]  /*16530*/  STS [R9+0x2400], R0 ;  /* 0x0024000009007388 */ /* 0x0003e20000000800 */
[----:B----4-:R-:W-:-:S03]  /*16540*/  F2FP.PACK_AB R3, R57, R56 ;  /* 0x000000383903723e */ /* 0x010fc600000000ff */
[----:B-1----:R-:W4:Y:S01]  /*16550*/  LDL R9, [R1+0x74] ;  /* 0x0000740001097983 */ /* 0x002f220000100800 */
[----:B------:R-:W-:-:S03]  /*16560*/  F2FP.PACK_AB R0, R65, R64 ;  /* 0x000000404100723e */ /* 0x000fc600000000ff */
[----:B------:R1:W-:Y:S04]  /*16570*/  STS [R5+0x2000], R2 ;  /* 0x0020000205007388 */ /* 0x0003e80000000800 */
[----:B------:R1:W-:Y:S04]  /*16580*/  STS [R5+0x2400], R3 ;  /* 0x0024000305007388 */ /* 0x0003e80000000800 */
[----:B------:R1:W-:Y:S01]  /*16590*/  STS [R8], R0 ;  /* 0x0000000008007388 */ /* 0x0003e20000000800 */
[----:B------:R-:W-:Y:S02]  /*165a0*/  F2FP.PACK_AB R4, R53, R52 ;  /* 0x000000343504723e */ /* 0x000fe400000000ff */
[----:B-1----:R-:W-:-:S02]  /*165b0*/  F2FP.PACK_AB R2, R99, R98 ;  /* 0x000000626302723e */ /* 0x002fc400000000ff */
[----:B------:R-:W-:-:S03]  /*165c0*/  F2FP.PACK_AB R3, R93, R92 ;  /* 0x0000005c5d03723e */ /* 0x000fc600000000ff */
[----:B------:R1:W-:Y:S01]  /*165d0*/  STS [R8+0x400], R2 ;  /* 0x0004000208007388 */ /* 0x0003e20000000800 */
[----:B------:R-:W-:Y:S02]  /*165e0*/  F2FP.PACK_AB R0, R87, R86 ;  /* 0x000000565700723e */ /* 0x000fe400000000ff */
[----:B------:R-:W-:Y:S02]  /*165f0*/  F2FP.PACK_AB R5, R51, R50 ;  /* 0x000000323305723e */ /* 0x000fe400000000ff */
[----:B-1----:R-:W-:Y:S02]  /*16600*/  F2FP.PACK_AB R2, R55, R54 ;  /* 0x000000363702723e */ /* 0x002fe400000000ff */
[----:B------:R-:W-:Y:S02]  /*16610*/  ISETP.NE.U32.AND P0, PT, RZ, c[0x0][0x508], PT ;  /* 0x00014200ff007a0c */ /* 0x000fe40003f05070 */
[----:B------:R-:W-:Y:S02]  /*16620*/  ISETP.NE.U32.AND P2, PT, RZ, c[0x0][0x500], PT ;  /* 0x00014000ff007a0c */ /* 0x000fe40003f45070 */
[----:B------:R-:W-:-:S02]  /*16630*/  ISETP.NE.AND.EX P1, PT, RZ, c[0x0][0x50c], PT, P0 ;  /* 0x00014300ff007a0c */ /* 0x000fc40003f25300 */
[----:B------:R-:W-:Y:S01]  /*16640*/  ISETP.NE.AND.EX P2, PT, RZ, c[0x0][0x504], PT, P2 ;  /* 0x00014100ff007a0c */ /* 0x000fe20003f45320 */
[----:B------:R-:W-:Y:S01]  /*16650*/  IMAD.MOV.U32 R11, RZ, RZ, c[0x0][0x388] ;  /* 0x0000e200ff0b7624 */ /* 0x000fe200078e00ff */
[----:B--2---:R1:W-:Y:S04]  /*16660*/  STS [R7], R3 ;  /* 0x0000000307007388 */ /* 0x0043e80000000800 */
[----:B------:R2:W-:Y:S04]  /*16670*/  STS [R7+0x400], R0 ;  /* 0x0004000007007388 */ /* 0x0005e80000000800 */
[----:B------:R3:W-:Y:S04]  /*16680*/  STS [R8+0x2000], R2 ;  /* 0x0020000208007388 */ /* 0x0007e80000000800 */
[----:B------:R3:W-:Y:S04]  /*16690*/  STS [R8+0x2400], R4 ;  /* 0x0024000408007388 */ /* 0x0007e80000000800 */
[----:B------:R-:W-:Y:S01]  /*166a0*/  STS [R7+0x2000], R5 ;  /* 0x0020000507007388 */ /* 0x000fe20000000800 */
[----:B-1----:R-:W-:-:S02]  /*166b0*/  F2FP.PACK_AB R3, R47, R46 ;  /* 0x0000002e2f03723e */ /* 0x002fc400000000ff */
[----:B--2---:R-:W-:Y:S02]  /*166c0*/  F2FP.PACK_AB R0, R77, R76 ;  /* 0x0000004c4d00723e */ /* 0x004fe400000000ff */
[----:B---3--:R-:W-:Y:S01]  /*166d0*/  F2FP.PACK_AB R2, R75, R74 ;  /* 0x0000004a4b02723e */ /* 0x008fe200000000ff */
[----:B------:R-:W-:Y:S04]  /*166e0*/  STS [R7+0x2400], R3 ;  /* 0x0024000307007388 */ /* 0x000fe80000000800 */
[----:B------:R1:W-:Y:S04]  /*166f0*/  STS [R6], R2 ;  /* 0x0000000206007388 */ /* 0x0003e80000000800 */
[----:B------:R2:W-:Y:S01]  /*16700*/  STS [R6+0x400], R0 ;  /* 0x0004000006007388 */ /* 0x0005e20000000800 */
[----:B------:R-:W-:-:S03]  /*16710*/  F2FP.PACK_AB R4, R45, R44 ;  /* 0x0000002c2d04723e */ /* 0x000fc600000000ff */
[----:B------:R-:W3:Y:S01]  /*16720*/  LDL.LU R8, [R1+0x44] ;  /* 0x0000440001087983 */ /* 0x000ee20000300800 */
[----:B-1----:R-:W-:Y:S02]  /*16730*/  F2FP.PACK_AB R2, R59, R58 ;  /* 0x0000003a3b02723e */ /* 0x002fe400000000ff */
[----:B--2---:R-:W-:-:S03]  /*16740*/  F2FP.PACK_AB R0, R63, R62 ;  /* 0x0000003e3f00723e */ /* 0x004fc600000000ff */
[----:B------:R1:W-:Y:S01]  /*16750*/  STS [R12], R2 ;  /* 0x000000020c007388 */ /* 0x0003e20000000800 */
[----:B------:R-:W-:-:S03]  /*16760*/  F2FP.PACK_AB R3, R33, R32 ;  /* 0x000000202103723e */ /* 0x000fc600000000ff */
[----:B----4-:R2:W-:Y:S04]  /*16770*/  STS [R9+0x400], R0 ;  /* 0x0004000009007388 */ /* 0x0105e80000000800 */
[----:B------:R4:W-:Y:S04]  /*16780*/  STS [R6+0x2000], R4 ;  /* 0x0020000406007388 */ /* 0x0009e80000000800 */
[----:B------:R4:W-:Y:S01]  /*16790*/  STS [R6+0x2400], R3 ;  /* 0x0024000306007388 */ /* 0x0009e20000000800 */
[----:B-1----:R-:W-:-:S05]  /*167a0*/  F2FP.PACK_AB R2, R29, R28 ;  /* 0x0000001c1d02723e */ /* 0x002fca00000000ff */
[----:B------:R-:W-:Y:S01]  /*167b0*/  STS [R12+0x2000], R2 ;  /* 0x002000020c007388 */ /* 0x000fe20000000800 */
[----:B--2---:R-:W-:-:S05]  /*167c0*/  F2FP.PACK_AB R0, R27, R26 ;  /* 0x0000001a1b00723e */ /* 0x004fca00000000ff */
[----:B------:R1:W-:Y:S01]  /*167d0*/  STS [R9+0x2400], R0 ;  /* 0x0024000009007388 */ /* 0x0003e20000000800 */
[----:B----4-:R-:W-:Y:S02]  /*167e0*/  IMAD.MOV.U32 R4, RZ, RZ, 0x4 ;  /* 0x00000004ff047424 */ /* 0x010fe400078e00ff */
[----:B------:R-:W-:Y:S02]  /*167f0*/  IMAD.MOV.U32 R3, RZ, RZ, RZ ;  /* 0x000000ffff037224 */ /* 0x000fe400078e00ff */
[CC--:B------:R-:W-:Y:S01]  /*16800*/  @P1 IMAD.WIDE R6, R10.reuse, R4.reuse, c[0x0][0x508] ;  /* 0x000142000a061625 */ /* 0x0c0fe200078e0204 */
[----:B------:R-:W-:Y:S03]  /*16810*/  BAR.SYNC.DEFER_BLOCKING 0x1, 0x80 ;  /* 0x0042000000007b1d */ /* 0x000fe60000010000 */
[----:B------:R-:W-:-:S03]  /*16820*/  IMAD.WIDE R4, R10, R4, c[0x0][0x500] ;  /* 0x000140000a047625 */ /* 0x000fc600078e0204 */
[----:B------:R2:W5:Y:S04]  /*16830*/  @P1 LDG.E R11, [R6.64] ;  /* 0x00000006060b1981 */ /* 0x000568000c1e1900 */
[----:B------:R2:W5:Y:S01]  /*16840*/  @P2 LDG.E R3, [R4.64] ;  /* 0x0000000604032981 */ /* 0x000562000c1e1900 */
[----:B---3--:R-:W-:-:S04]  /*16850*/  ISETP.NE.AND P0, PT, R8, RZ, PT ;  /* 0x000000ff0800720c */ /* 0x008fc80003f05270 */
[----:B-1----:R-:W-:Y:S01]  /*16860*/  SEL R0, R8, c[0x0][0x3d4], P0 ;  /* 0x0000f50008007a07 */ /* 0x002fe20000000000 */
[----:B------:R-:W-:Y:S05]  /*16870*/  @P1 BRA `(.L_x_741) ;  /* 0x0000004000001947 */ /* 0x000fea0003800000 */
[----:B--2---:R-:W-:Y:S05]  /*16880*/  @!P2 BRA `(.L_x_741) ;  /* 0x000000300000a947 */ /* 0x004fea0003800000 */
[----:B-----5:R1:W2:Y:S04]  /*16890*/  LDG.E R11, [R4.64] ;  /* 0x00000006040b7981 */ /* 0x0202a8000c1e1900 */
[----:B-1----:R-:W2:Y:S02]  /*168a0*/  LDG.E R4, [R4.64+0x4] ;  /* 0x0000040604047981 */ /* 0x002ea4000c1e1900 */
[----:B--2---:R-:W-:Y:S02]  /*168b0*/  IADD3 R11, -R11, R4, RZ ;  /* 0x000000040b0b7210 */ /* 0x004fe40007ffe1ff */
.L_x_741:
[----:B--2---:R-:W2:Y:S04]  /*168c0*/  LDL R5, [R1+0x3c] ;  /* 0x00003c0001057983 */ /* 0x004ea80000100800 */
[----:B------:R-:W3:Y:S04]  /*168d0*/  LDL.LU R4, [R1+0x48] ;  /* 0x0000480001047983 */ /* 0x000ee80000300800 */
[----:B------:R-:W2:Y:S04]  /*168e0*/  LDL R88, [R1+0x38] ;  /* 0x0000380001587983 */ /* 0x000ea80000100800 */
[----:B------:R-:W4:Y:S04]  /*168f0*/  LDL R16, [R1+0x50] ;  /* 0x0000500001107983 */ /* 0x000f280000100800 */
[----:B------:R-:W4:Y:S01]  /*16900*/  LDL R61, [R1+0x7c] ;  /* 0x00007c00013d7983 */ /* 0x000f220000100800 */
[----:B------:R-:W-:Y:S01]  /*16910*/  IMAD.MOV.U32 R12, RZ, RZ, 0x368 ;  /* 0x00000368ff0c7424 */ /* 0x000fe200078e00ff */
[----:B------:R-:W-:-:S04]  /*16920*/  ISETP.GT.AND P2, PT, R0, 0x1, PT ;  /* 0x000000010000780c */ /* 0x000fc80003f44270 */
[----:B------:R-:W-:-:S04]  /*16930*/  SEL R12, R12, 0x328, P2 ;  /* 0x000003280c0c7807 */ /* 0x000fc80001000000 */
[----:B------:R-:W1:Y:S08]  /*16940*/  LDC.64 R8, c[0x0][R12+0x170] ;  /* 0x00005c000c087b82 */ /* 0x000e700000000a00 */
[----:B------:R1:W2:Y:S08]  /*16950*/  LDC.64 R14, c[0x0][R12+0x168] ;  /* 0x00005a000c0e7b82 */ /* 0x0002b00000000a00 */
[----:B------:R1:W2:Y:S08]  /*16960*/  LDC.64 R18, c[0x0][R12+0x178] ;  /* 0x00005e000c127b82 */ /* 0x0002b00000000a00 */
[----:B------:R1:W2:Y:S01]  /*16970*/  LDC.64 R20, c[0x0][R12+0x160] ;  /* 0x000058000c147b82 */ /* 0x0002a20000000a00 */
[----:B------:R-:W-:Y:S01]  /*16980*/  IMAD.MOV.U32 R0, RZ, RZ, c[0x0][0x4e8] ;  /* 0x00013a00ff007624 */ /* 0x000fe200078e00ff */
[----:B------:R-:W-:-:S04]  /*16990*/  ISETP.NE.U32.AND P0, PT, RZ, c[0x0][0x500], PT ;  /* 0x00014000ff007a0c */ /* 0x000fc80003f05070 */
[----:B------:R-:W-:Y:S02]  /*169a0*/  ISETP.NE.AND P5, PT, R0, 0x1, PT ;  /* 0x000000010000780c */ /* 0x000fe40003fa5270 */
[----:B------:R-:W-:Y:S02]  /*169b0*/  ISETP.NE.AND.EX P0, PT, RZ, c[0x0][0x504], PT, P0 ;  /* 0x00014100ff007a0c */ /* 0x000fe40003f05300 */
[----:B------:R-:W-:Y:S02]  /*169c0*/  SHF.R.S32.HI R0, RZ, 0x1f, R10 ;  /* 0x0000001fff007819 */ /* 0x000fe4000001140a */
[----:B------:R-:W-:Y:S02]  /*169d0*/  SEL R2, R10, RZ, !P0 ;  /* 0x000000ff0a027207 */ /* 0x000fe40004000000 */
[----:B------:R-:W-:Y:S01]  /*169e0*/  SEL R6, R0, RZ, !P0 ;  /* 0x000000ff00067207 */ /* 0x000fe20004000000 */
[----:B------:R-:W1:Y:S02]  /*169f0*/  S2R R89, SR_TID.X ;  /* 0x0000000000597919 */ /* 0x000e640000002100 */
[----:B-1----:R-:W-:-:S04]  /*16a00*/  IMAD R0, R9, R2, RZ ;  /* 0x0000000209007224 */ /* 0x002fc800078e02ff */
[C---:B------:R-:W-:Y:S02]  /*16a10*/  IMAD R12, R8.reuse, R6, R0 ;  /* 0x00000006080c7224 */ /* 0x040fe400078e0200 */
[----:B------:R-:W-:Y:S01]  /*16a20*/  IMAD.WIDE.U32 R6, R8, R2, RZ ;  /* 0x0000000208067225 */ /* 0x000fe200078e00ff */
[----:B------:R-:W-:-:S04]  /*16a30*/  SHF.R.S32.HI R17, RZ, 0x1f, R89 ;  /* 0x0000001fff117819 */ /* 0x000fc80000011459 */
[----:B------:R-:W-:-:S04]  /*16a40*/  LEA.HI R17, R17, R89, RZ, 0x5 ;  /* 0x0000005911117211 */ /* 0x000fc800078f28ff */
[----:B------:R-:W-:-:S05]  /*16a50*/  LOP3.LUT R17, R17, 0xffffffe0, RZ, 0xc0, !PT ;  /* 0xffffffe011117812 */ /* 0x000fca00078ec0ff */
[----:B------:R-:W-:Y:S01]  /*16a60*/  IMAD.IADD R17, R89, 0x1, -R17 ;  /* 0x0000000159117824 */ /* 0x000fe200078e0a11 */
[----:B------:R-:W-:-:S04]  /*16a70*/  LOP3.LUT R204, R204, 0xfffffffd, RZ, 0xc0, !PT ;  /* 0xfffffffdcccc7812 */ /* 0x000fc800078ec0ff */
[----:B------:R-:W-:Y:S02]  /*16a80*/  LOP3.LUT R204, R204, 0xfffffffe, RZ, 0xc0, !PT ;  /* 0xfffffffecccc7812 */ /* 0x000fe400078ec0ff */
[----:B---3--:R-:W-:Y:S01]  /*16a90*/  LOP3.LUT R4, R4, 0xffff, RZ, 0xc0, !PT ;  /* 0x0000ffff04047812 */ /* 0x008fe200078ec0ff */
[----:B--2---:R-:W-:-:S04]  /*16aa0*/  IMAD.IADD R5, R5, 0x1, R88 ;  /* 0x0000000105057824 */ /* 0x004fc800078e0258 */
[----:B------:R-:W-:-:S04]  /*16ab0*/  @P5 IMAD.HI.U32 R10, R5, c[0x0][0x4ec], RZ ;  /* 0x00013b00050a5a27 */ /* 0x000fc800078e00ff */
[----:B------:R-:W-:-:S04]  /*16ac0*/  IMAD.WIDE.U32 R8, R14, R4, RZ ;  /* 0x000000040e087225 */ /* 0x000fc800078e00ff */
[----:B------:R-:W-:Y:S01]  /*16ad0*/  IMAD.MOV.U32 R0, RZ, RZ, R5 ;  /* 0x000000ffff007224 */ /* 0x000fe200078e0005 */
[----:B------:R-:W-:Y:S01]  /*16ae0*/  @P5 SHF.R.U32.HI R0, RZ, c[0x0][0x4f0], R10 ;  /* 0x00013c00ff005a19 */ /* 0x000fe2000001160a */
[----:B------:R-:W-:Y:S01]  /*16af0*/  IMAD R13, R15, R4, RZ ;  /* 0x000000040f0d7224 */ /* 0x000fe200078e02ff */
[----:B----4-:R-:W-:Y:S01]  /*16b00*/  SEL R10, R16, RZ, P2 ;  /* 0x000000ff100a7207 */ /* 0x010fe20001000000 */
[----:B------:R-:W-:Y:S01]  /*16b10*/  IMAD.IADD R14, R7, 0x1, R12 ;  /* 0x00000001070e7824 */ /* 0x000fe200078e020c */
[----:B-----5:R-:W-:Y:S01]  /*16b20*/  IADD3 R15, P1, P0, R6, R8, R3 ;  /* 0x00000008060f7210 */ /* 0x020fe2000783e003 */
        /* <DEDUP_REMOVED lines=30> */
[----:B------:R-:W4:Y:S04]  /*16d10*/  SHFL.IDX PT, R10, R7, 0x2, 0x1c1f ;  /* 0x005c1f00070a7f89 */ /* 0x000f2800000e0000 */
[----:B------:R1:W1:Y:S01]  /*16d20*/  SHFL.IDX PT, R8, R7, 0x3, 0x1c1f ;  /* 0x007c1f0007087f89 */ /* 0x00026200000e0000 */
[----:B---3--:R-:W-:-:S05]  /*16d30*/  IMAD.IADD R6, R61, 0x1, R88 ;  /* 0x000000013d067824 */ /* 0x008fca00078e0258 */
[C---:B------:R-:W-:Y:S02]  /*16d40*/  IADD3 R18, R6.reuse, 0x8, RZ ;  /* 0x0000000806127810 */ /* 0x040fe40007ffe0ff */
[CC--:B------:R-:W-:Y:S02]  /*16d50*/  ISETP.GE.OR P4, PT, R6.reuse, R0.reuse, P0 ;  /* 0x000000000600720c */ /* 0x0c0fe40000786670 */
[----:B------:R-:W-:Y:S02]  /*16d60*/  IADD3 R17, R6, 0x40, RZ ;  /* 0x0000004006117810 */ /* 0x000fe40007ffe0ff */
[-C--:B------:R-:W-:Y:S02]  /*16d70*/  ISETP.GE.OR P3, PT, R18, R0.reuse, P0 ;  /* 0x000000001200720c */ /* 0x080fe40000766670 */
[----:B------:R-:W-:Y:S02]  /*16d80*/  ISETP.GE.OR P1, PT, R17, R0, P0 ;  /* 0x000000001100720c */ /* 0x000fe40000726670 */
[----:B-1----:R-:W-:-:S05]  /*16d90*/  IADD3 R7, R6, 0x48, RZ ;  /* 0x0000004806077810 */ /* 0x002fca0007ffe0ff */
[----:B------:R1:W-:Y:S04]  /*16da0*/  @!P4 ST.E [R14.64], R23 ;  /* 0x000000170e00c985 */ /* 0x0003e8000c101906 */
[----:B--2---:R1:W-:Y:S01]  /*16db0*/  @!P3 ST.E [R12.64], R24 ;  /* 0x000000180c00b985 */ /* 0x0043e2000c101906 */
[-C--:B------:R-:W-:Y:S02]  /*16dc0*/  ISETP.GE.AND P3, PT, R17, R0.reuse, PT ;  /* 0x000000001100720c */ /* 0x080fe40003f66270 */
[CC--:B------:R-:W-:Y:S01]  /*16dd0*/  ISETP.GE.OR P0, PT, R7.reuse, R0.reuse, P0 ;  /* 0x000000000700720c */ /* 0x0c0fe20000706670 */
[----:B----4-:R1:W-:Y:S01]  /*16de0*/  @!P1 ST.E [R10.64], R25 ;  /* 0x000000190a009985 */ /* 0x0103e2000c101906 */
[-C--:B------:R-:W-:Y:S02]  /*16df0*/  ISETP.GE.AND P1, PT, R7, R0.reuse, PT ;  /* 0x000000000700720c */ /* 0x080fe40003f26270 */
[----:B------:R-:W-:-:S07]  /*16e00*/  ISETP.GE.AND P6, PT, R18, R0, PT ;  /* 0x000000001200720c */ /* 0x000fce0003fc6270 */
[----:B------:R-:W-:Y:S02]  /*16e10*/  @P3 LOP3.LUT R204, R204, 0x1, RZ, 0xfc, !PT ;  /* 0x00000001cccc3812 */ /* 0x000fe400078efcff */
[----:B------:R1:W-:Y:S01]  /*16e20*/  @!P0 ST.E [R8.64], R22 ;  /* 0x0000001608008985 */ /* 0x0003e2000c101906 */
[----:B------:R-:W-:Y:S02]  /*16e30*/  ISETP.GE.AND P0, PT, R6, R0, PT ;  /* 0x000000000600720c */ /* 0x000fe40003f06270 */
[----:B------:R-:W-:Y:S01]  /*16e40*/  @P1 LOP3.LUT R204, R204, 0x2, RZ, 0xfc, !PT ;  /* 0x00000002cccc1812 */ /* 0x000fe200078efcff */
[----:B------:R-:W-:Y:S05]  /*16e50*/  @P2 BRA `(.L_x_742) ;  /* 0x000007b000002947 */ /* 0x000fea0003800000 */
[----:B------:R-:W2:Y:S01]  /*16e60*/  LDL R61, [R1+0x8] ;  /* 0x00000800013d7983 */ /* 0x000ea20000100800 */
[----:B------:R-:W-:Y:S01]  /*16e70*/  IMAD R16, R16, c[0x0][0x3a0], RZ ;  /* 0x0000e80010107a24 */ /* 0x000fe200078e02ff */
[----:B-1----:R-:W-:Y:S01]  /*16e80*/  SHF.R.S32.HI R9, RZ, 0x1f, R2 ;  /* 0x0000001fff097819 */ /* 0x002fe20000011402 */
[----:B------:R-:W-:Y:S01]  /*16e90*/  IMAD.WIDE.U32 R6, R3, c[0x0][0x3a0], RZ ;  /* 0x0000e80003067a25 */ /* 0x000fe200078e00ff */
[----:B------:R1:W3:Y:S01]  /*16ea0*/  LDS.128 R12, [R207+0x80] ;  /* 0x00008000cf0c7984 */ /* 0x0002e20000000c00 */
[----:B------:R-:W-:-:S02]  /*16eb0*/  ISETP.GE.AND P2, PT, R205, c[0x0][0x3c8], PT ;  /* 0x0000f200cd007a0c */ /* 0x000fc40003f46270 */
        /* <DEDUP_REMOVED lines=9> */
[----:B------:R-:W-:Y:S01]  /*16f50*/  MOV R4, R6 ;  /* 0x0000000600047202 */ /* 0x000fe20000000f00 */
[----:B------:R-:W-:-:S02]  /*16f60*/  IMAD R7, R2, c[0x0][0x3f4], R9 ;  /* 0x0000fd0002077a24 */ /* 0x000fc400078e0209 */
[----:B------:R1:W1:Y:S02]  /*16f70*/  LDS.128 R32, [R207+0x2880] ;  /* 0x00288000cf207984 */ /* 0x0002640000000c00 */
[----:B------:R-:W-:Y:S02]  /*16f80*/  IMAD.WIDE.U32 R4, R2, c[0x0][0x3f0], R4 ;  /* 0x0000fc0002047a25 */ /* 0x000fe400078e0004 */
[----:B------:R1:W1:Y:S03]  /*16f90*/  LDS.128 R36, [R207+0x3080] ;  /* 0x00308000cf247984 */ /* 0x0002660000000c00 */
[----:B------:R-:W-:Y:S01]  /*16fa0*/  IADD3 R5, R5, R7, RZ ;  /* 0x0000000705057210 */ /* 0x000fe20007ffe0ff */
[----:B------:R1:W1:Y:S01]  /*16fb0*/  LDS.128 R40, [R207+0x3880] ;  /* 0x00388000cf287984 */ /* 0x0002620000000c00 */
[----:B--2---:R-:W-:-:S04]  /*16fc0*/  IADD3 R8, R61, R88, RZ ;  /* 0x000000583d087210 */ /* 0x004fc80007ffe0ff */
        /* <DEDUP_REMOVED lines=18> */
[----:B-1-34-:R1:W2:Y:S02]  /*170f0*/  SHFL.IDX PT, R7, R5, RZ, 0x181f ;  /* 0x00181fff05077589 */ /* 0x01a2a400000e0000 */
.L_x_856:
[----:B------:R-:W-:Y:S05]  /*17100*/  BRA.DIV ~URZ, `(.L_x_744) ;  /* 0x000071227f007947 */ /* 0x000fea000b800000 */
[----:B------:R3:W4:Y:S02]  /*17110*/  SHFL.IDX PT, R2, R6, RZ, 0x181f ;  /* 0x00181fff06027589 */ /* 0x00072400000e0000 */
.L_x_857:
[----:B------:R-:W5:Y:S04]  /*17120*/  LDL.LU R4, [R1+0x38] ;  /* 0x0000380001047983 */ /* 0x000f680000300800 */
[----:B------:R-:W1:Y:S02]  /*17130*/  S2R R8, SR_TID.X ;  /* 0x0000000000087919 */ /* 0x000e640000002100 */
[----:B-1----:R-:W-:-:S04]  /*17140*/  SHF.R.S32.HI R3, RZ, 0x1f, R8 ;  /* 0x0000001fff037819 */ /* 0x002fc80000011408 */
[----:B------:R-:W-:-:S04]  /*17150*/  LEA.HI R3, R3, R8, RZ, 0x3 ;  /* 0x0000000803037211 */ /* 0x000fc800078f18ff */
[----:B------:R-:W-:Y:S02]  /*17160*/  SHF.R.S32.HI R3, RZ, 0x3, R3 ;  /* 0x00000003ff037819 */ /* 0x000fe40000011403 */
[----:B------:R-:W-:-:S03]  /*17170*/  SHF.R.S32.HI R8, RZ, 0x1f, R205 ;  /* 0x0000001fff087819 */ /* 0x000fc600000114cd */
[----:B-----5:R-:W-:-:S05]  /*17180*/  IMAD.IADD R4, R3, 0x1, R4 ;  /* 0x0000000103047824 */ /* 0x020fca00078e0204 */
[----:B------:R-:W-:-:S13]  /*17190*/  ISETP.GE.OR P0, PT, R4, R0, P2 ;  /* 0x000000000400720c */ /* 0x000fda0001706670 */
[----:B----4-:R-:W-:-:S04]  /*171a0*/  @!P0 LEA R2, P1, R205, R2, 0x1 ;  /* 0x00000002cd028211 */ /* 0x010fc800078208ff */
[----:B--2---:R-:W-:-:S05]  /*171b0*/  @!P0 LEA.HI.X R3, R205, R7, R8, 0x1, P1 ;  /* 0x00000007cd038211 */ /* 0x004fca00008f0c08 */
[----:B------:R1:W-:Y:S01]  /*171c0*/  @!P0 ST.E.128 [R2.64], R12 ;  /* 0x0000000c02008985 */ /* 0x0003e2000c101d06 */
[----:B------:R-:W-:Y:S05]  /*171d0*/  BRA.DIV ~URZ, `(.L_x_745) ;  /* 0x000070c27f007947 */ /* 0x000fea000b800000 */
[----:B------:R2:W4:Y:S04]  /*171e0*/  SHFL.IDX PT, R7, R5, 0x1, 0x181f ;  /* 0x00381f0005077f89 */ /* 0x00052800000e0000 */
[----:B-1----:R2:W1:Y:S02]  /*171f0*/  SHFL.IDX PT, R2, R6, 0x1, 0x181f ;  /* 0x00381f0006027f89 */ /* 0x00246400000e0000 */
.L_x_858:
[----:B------:R-:W-:Y:S02]  /*17200*/  IADD3 R3, R4, 0x10, RZ ;  /* 0x0000001004037810 */ /* 0x000fe40007ffe0ff */
[----:B------:R-:W-:Y:S02]  /*17210*/  SHF.R.S32.HI R8, RZ, 0x1f, R205 ;  /* 0x0000001fff087819 */ /* 0x000fe400000114cd */
[----:B------:R-:W-:-:S13]  /*17220*/  ISETP.GE.OR P0, PT, R3, R0, P2 ;  /* 0x000000000300720c */ /* 0x000fda0001706670 */
[----:B-1----:R-:W-:-:S04]  /*17230*/  @!P0 LEA R2, P1, R205, R2, 0x1 ;  /* 0x00000002cd028211 */ /* 0x002fc800078208ff */
[----:B----4-:R-:W-:-:S05]  /*17240*/  @!P0 LEA.HI.X R3, R205, R7, R8, 0x1, P1 ;  /* 0x00000007cd038211 */ /* 0x010fca00008f0c08 */
[----:B------:R1:W-:Y:S01]  /*17250*/  @!P0 ST.E.128 [R2.64], R16 ;  /* 0x0000001002008985 */ /* 0x0003e2000c101d06 */
[----:B------:R-:W-:Y:S05]  /*17260*/  BRA.DIV ~URZ, `(.L_x_746) ;  /* 0x000071027f007947 */ /* 0x000fea000b800000 */
[----:B------:R4:W1:Y:S02]  /*17270*/  SHFL.IDX PT, R7, R5, 0x2, 0x181f ;  /* 0x00581f0005077f89 */ /* 0x00086400000e0000 */
.L_x_859:
[----:B------:R-:W-:Y:S05]  /*17280*/  BRA.DIV ~URZ, `(.L_x_747) ;  /* 0x000071527f007947 */ /* 0x000fea000b800000 */
[----:B-1----:R1:W2:Y:S02]  /*17290*/  SHFL.IDX PT, R2, R6, 0x2, 0x181f ;  /* 0x00581f0006027f89 */ /* 0x0022a400000e0000 */
.L_x_860:
        /* <DEDUP_REMOVED lines=9> */
.L_x_861:
        /* <DEDUP_REMOVED lines=8> */
.L_x_862:
[----:B------:R-:W-:Y:S05]  /*173b0*/  BRA.DIV ~URZ, `(.L_x_750) ;  /* 0x000071d27f007947 */ /* 0x000fea000b800000 */
[----:B--2---:R2:W1:Y:S02]  /*173c0*/  SHFL.IDX PT, R2, R6, 0x4, 0x181f ;  /* 0x00981f0006027f89 */ /* 0x00446400000e0000 */
.L_x_863:
        /* <DEDUP_REMOVED lines=9> */
.L_x_864:
        /* <DEDUP_REMOVED lines=8> */
.L_x_865:
[----:B------:R-:W-:Y:S05]  /*174e0*/  BRA.DIV ~URZ, `(.L_x_753) ;  /* 0x000072527f007947 */ /* 0x000fea000b800000 */
[----:B--2---:R2:W3:Y:S02]  /*174f0*/  SHFL.IDX PT, R2, R6, 0x6, 0x181f ;  /* 0x00d81f0006027f89 */ /* 0x0044e400000e0000 */
.L_x_866:
[----:B------:R-:W-:Y:S02]  /*17500*/  IADD3 R3, R4, 0x60, RZ ;  /* 0x0000006004037810 */ /* 0x000fe40007ffe0ff */
[----:B------:R-:W-:Y:S02]  /*17510*/  SHF.R.S32.HI R8, RZ, 0x1f, R205 ;  /* 0x0000001fff087819 */ /* 0x000fe400000114cd */
[----:B------:R-:W-:-:S13]  /*17520*/  ISETP.GE.OR P0, PT, R3, R0, P2 ;  /* 0x000000000300720c */ /* 0x000fda0001706670 */
[----:B---3--:R-:W-:-:S04]  /*17530*/  @!P0 LEA R2, P1, R205, R2, 0x1 ;  /* 0x00000002cd028211 */ /* 0x008fc800078208ff */
[----:B-1----:R-:W-:-:S05]  /*17540*/  @!P0 LEA.HI.X R3, R205, R7, R8, 0x1, P1 ;  /* 0x00000007cd038211 */ /* 0x002fca00008f0c08 */
[----:B------:R1:W-:Y:S01]  /*17550*/  @!P0 ST.E.128 [R2.64], R36 ;  /* 0x0000002402008985 */ /* 0x0003e2000c101d06 */
[----:B------:R-:W-:Y:S05]  /*17560*/  BRA.DIV ~URZ, `(.L_x_754) ;  /* 0x000072427f007947 */ /* 0x000fea000b800000 */
[----:B----4-:R-:W3:Y:S04]  /*17570*/  SHFL.IDX PT, R5, R5, 0x7, 0x181f ;  /* 0x00f81f0005057f89 */ /* 0x010ee800000e0000 */
[----:B-1----:R1:W4:Y:S02]  /*17580*/  SHFL.IDX PT, R3, R6, 0x7, 0x181f ;  /* 0x00f81f0006037f89 */ /* 0x00232400000e0000 */
.L_x_867:
[----:B------:R-:W-:-:S04]  /*17590*/  IADD3 R2, R4, 0x70, RZ ;  /* 0x0000007004027810 */ /* 0x000fc80007ffe0ff */
[----:B------:R-:W-:-:S13]  /*175a0*/  ISETP.GE.OR P0, PT, R2, R0, P2 ;  /* 0x000000000200720c */ /* 0x000fda0001706670 */
[----:B------:R-:W-:Y:S05]  /*175b0*/  @P0 BRA `(.L_x_755) ;  /* 0x00001df000000947 */ /* 0x000fea0003800000 */
[----:B-12---:R-:W-:Y:S02]  /*175c0*/  SHF.R.S32.HI R6, RZ, 0x1f, R205 ;  /* 0x0000001fff067819 */ /* 0x006fe400000114cd */
[----:B----4-:R-:W-:-:S04]  /*175d0*/  LEA R2, P0, R205, R3, 0x1 ;  /* 0x00000003cd027211 */ /* 0x010fc800078008ff */
[----:B---3--:R-:W-:-:S05]  /*175e0*/  LEA.HI.X R3, R205, R5, R6, 0x1, P0 ;  /* 0x00000005cd037211 */ /* 0x008fca00000f0c06 */
[----:B------:R1:W-:Y:S01]  /*175f0*/  ST.E.128 [R2.64], R40 ;  /* 0x0000002802007985 */ /* 0x0003e2000c101d06 */
[----:B------:R-:W-:Y:S05]  /*17600*/  BRA `(.L_x_755) ;  /* 0x00001da000007947 */ /* 0x000fea0003800000 */
.L_x_742:
        /* <DEDUP_REMOVED lines=33> */
.L_x_868:
[----:B------:R-:W-:Y:S05]  /*17820*/  BRA.DIV ~URZ, `(.L_x_757) ;  /* 0x000070c27f007947 */ /* 0x000fea000b800000 */
[----:B------:R3:W4:Y:S02]  /*17830*/  SHFL.IDX PT, R0, R12, RZ, 0x1c1f ;  /* 0x001c1fff0c007589 */ /* 0x00072400000e0000 */
.L_x_869:
[----:B------:R-:W-:Y:S01]  /*17840*/  BSSY B0, `(.L_x_758) ;  /* 0x0000038000007945 */ /* 0x000fe20003800000 */
[----:B------:R-:W-:Y:S05]  /*17850*/  @P0 BRA `(.L_x_759) ;  /* 0x0000036000000947 */ /* 0x000fea0003800000 */
[C---:B------:R-:W-:Y:S02]  /*17860*/  ISETP.GE.AND P1, PT, R248.reuse, c[0x0][0x3c8], PT ;  /* 0x0000f200f8007a0c */ /* 0x040fe40003f26270 */
[C---:B------:R-:W-:Y:S02]  /*17870*/  IADD3 R10, R248.reuse, 0x8, RZ ;  /* 0x00000008f80a7810 */ /* 0x040fe40007ffe0ff */
[----:B------:R-:W-:Y:S02]  /*17880*/  IADD3 R11, R248, 0x10, RZ ;  /* 0x00000010f80b7810 */ /* 0x000fe40007ffe0ff */
[----:B------:R-:W-:Y:S02]  /*17890*/  ISETP.GE.AND P2, PT, R10, c[0x0][0x3c8], PT ;  /* 0x0000f2000a007a0c */ /* 0x000fe40003f46270 */
[----:B------:R-:W-:-:S02]  /*178a0*/  SHF.R.S32.HI R6, RZ, 0x1f, R248 ;  /* 0x0000001fff067819 */ /* 0x000fc400000114f8 */
[----:B------:R-:W-:Y:S02]  /*178b0*/  ISETP.GE.AND P3, PT, R11, c[0x0][0x3c8], PT ;  /* 0x0000f2000b007a0c */ /* 0x000fe40003f66270 */
[C---:B------:R-:W-:Y:S02]  /*178c0*/  IADD3 R13, R248.reuse, 0x8, RZ ;  /* 0x00000008f80d7810 */ /* 0x040fe40007ffe0ff */
[C---:B----4-:R-:W-:Y:S02]  /*178d0*/  @!P1 LEA R2, P0, R248.reuse, R0, 0x2 ;  /* 0x00000000f8029211 */ /* 0x050fe400078010ff */
[C---:B------:R-:W-:Y:S02]  /*178e0*/  IADD3 R9, R248.reuse, 0x18, RZ ;  /* 0x00000018f8097810 */ /* 0x040fe40007ffe0ff */
[----:B--2---:R-:W-:Y:S02]  /*178f0*/  @!P1 LEA.HI.X R3, R248, R4, R6, 0x2, P0 ;  /* 0x00000004f8039211 */ /* 0x004fe400000f1406 */
[----:B------:R-:W-:-:S02]  /*17900*/  @!P2 LEA R6, P0, R10, R0, 0x2 ;  /* 0x000000000a06a211 */ /* 0x000fc400078010ff */
[----:B------:R-:W-:Y:S01]  /*17910*/  SHF.R.S32.HI R13, RZ, 0x1f, R13 ;  /* 0x0000001fff0d7819 */ /* 0x000fe2000001140d */
[----:B------:R2:W-:Y:S01]  /*17920*/  @!P1 ST.E.64 [R2.64], R66 ;  /* 0x0000004202009985 */ /* 0x0005e2000c101b06 */
[----:B------:R-:W-:Y:S02]  /*17930*/  ISETP.GE.AND P1, PT, R9, c[0x0][0x3c8], PT ;  /* 0x0000f20009007a0c */ /* 0x000fe40003f26270 */
[----:B------:R-:W-:Y:S02]  /*17940*/  @!P2 LEA.HI.X R7, R10, R4, R13, 0x2, P0 ;  /* 0x000000040a07a211 */ /* 0x000fe400000f140d */
[C---:B------:R-:W-:Y:S02]  /*17950*/  IADD3 R13, R248.reuse, 0x10, RZ ;  /* 0x00000010f80d7810 */ /* 0x040fe40007ffe0ff */
[----:B------:R-:W-:Y:S01]  /*17960*/  IADD3 R8, R248, 0x20, RZ ;  /* 0x00000020f8087810 */ /* 0x000fe20007ffe0ff */
[----:B------:R4:W-:Y:S01]  /*17970*/  @!P2 ST.E.64 [R6.64], R68 ;  /* 0x000000440600a985 */ /* 0x0009e2000c101b06 */
[----:B------:R-:W-:-:S02]  /*17980*/  SHF.R.S32.HI R13, RZ, 0x1f, R13 ;  /* 0x0000001fff0d7819 */ /* 0x000fc4000001140d */
[----:B------:R-:W-:Y:S02]  /*17990*/  ISETP.GE.AND P2, PT, R8, c[0x0][0x3c8], PT ;  /* 0x0000f20008007a0c */ /* 0x000fe40003f46270 */
[C---:B------:R-:W-:Y:S02]  /*179a0*/  IADD3 R10, R248.reuse, 0x18, RZ ;  /* 0x00000018f80a7810 */ /* 0x040fe40007ffe0ff */
[----:B------:R-:W-:Y:S02]  /*179b0*/  IADD3 R14, R248, 0x28, RZ ;  /* 0x00000028f80e7810 */ /* 0x000fe40007ffe0ff */
[----:B------:R-:W-:Y:S02]  /*179c0*/  SHF.R.S32.HI R10, RZ, 0x1f, R10 ;  /* 0x0000001fff0a7819 */ /* 0x000fe4000001140a */
[----:B------:R-:W-:Y:S02]  /*179d0*/  SHF.R.S32.HI R14, RZ, 0x1f, R14 ;  /* 0x0000001fff0e7819 */ /* 0x000fe4000001140e */
[----:B--2---:R-:W-:-:S04]  /*179e0*/  @!P3 LEA R2, P0, R11, R0, 0x2 ;  /* 0x000000000b02b211 */ /* 0x004fc800078010ff */
[----:B------:R-:W-:Y:S02]  /*179f0*/  @!P3 LEA.HI.X R3, R11, R4, R13, 0x2, P0 ;  /* 0x000000040b03b211 */ /* 0x000fe400000f140d */
[C---:B------:R-:W-:Y:S02]  /*17a00*/  IADD3 R11, R248.reuse, 0x28, RZ ;  /* 0x00000028f80b7810 */ /* 0x040fe40007ffe0ff */
[----:B----4-:R-:W-:Y:S01]  /*17a10*/  @!P1 LEA R6, P0, R9, R0, 0x2 ;  /* 0x0000000009069211 */ /* 0x010fe200078010ff */
[----:B------:R2:W-:Y:S01]  /*17a20*/  @!P3 ST.E.64 [R2.64], R70 ;  /* 0x000000460200b985 */ /* 0x0005e2000c101b06 */
[----:B------:R-:W-:Y:S02]  /*17a30*/  ISETP.GE.AND P4, PT, R11, c[0x0][0x3c8], PT ;  /* 0x0000f2000b007a0c */ /* 0x000fe40003f86270 */
[----:B------:R-:W-:Y:S02]  /*17a40*/  @!P1 LEA.HI.X R7, R9, R4, R10, 0x2, P0 ;  /* 0x0000000409079211 */ /* 0x000fe400000f140a */
[----:B------:R-:W-:-:S02]  /*17a50*/  IADD3 R9, R248, 0x20, RZ ;  /* 0x00000020f8097810 */ /* 0x000fc40007ffe0ff */
[C---:B------:R-:W-:Y:S01]  /*17a60*/  IADD3 R13, R248.reuse, 0x30, RZ ;  /* 0x00000030f80d7810 */ /* 0x040fe20007ffe0ff */
[----:B------:R4:W-:Y:S01]  /*17a70*/  @!P1 ST.E.64 [R6.64], R72 ;  /* 0x0000004806009985 */ /* 0x0009e2000c101b06 */
[----:B------:R-:W-:Y:S02]  /*17a80*/  SHF.R.S32.HI R9, RZ, 0x1f, R9 ;  /* 0x0000001fff097819 */ /* 0x000fe40000011409 */
[----:B------:R-:W-:Y:S02]  /*17a90*/  ISETP.GE.AND P3, PT, R13, c[0x0][0x3c8], PT ;  /* 0x0000f2000d007a0c */ /* 0x000fe40003f66270 */
[----:B------:R-:W-:-:S04]  /*17aa0*/  IADD3 R10, R248, 0x38, RZ ;  /* 0x00000038f80a7810 */ /* 0x000fc80007ffe0ff */
[----:B------:R-:W-:Y:S02]  /*17ab0*/  ISETP.GE.AND P1, PT, R10, c[0x0][0x3c8], PT ;  /* 0x0000f2000a007a0c */ /* 0x000fe40003f26270 */
[----:B--2---:R-:W-:-:S04]  /*17ac0*/  @!P2 LEA R2, P0, R8, R0, 0x2 ;  /* 0x000000000802a211 */ /* 0x004fc800078010ff */
[----:B------:R-:W-:Y:S02]  /*17ad0*/  @!P2 LEA.HI.X R3, R8, R4, R9, 0x2, P0 ;  /* 0x000000040803a211 */ /* 0x000fe400000f1409 */
[----:B------:R-:W-:-:S03]  /*17ae0*/  @!P4 LEA R8, P0, R11, R0, 0x2 ;  /* 0x000000000b08c211 */ /* 0x000fc600078010ff */
[----:B------:R2:W-:Y:S01]  /*17af0*/  @!P2 ST.E.64 [R2.64], R64 ;  /* 0x000000400200a985 */ /* 0x0005e2000c101b06 */
[----:B------:R-:W-:Y:S02]  /*17b00*/  @!P4 LEA.HI.X R9, R11, R4, R14, 0x2, P0 ;  /* 0x000000040b09c211 */ /* 0x000fe400000f140e */
[C---:B------:R-:W-:Y:S02]  /*17b10*/  IADD3 R14, R248.reuse, 0x30, RZ ;  /* 0x00000030f80e7810 */ /* 0x040fe40007ffe0ff */
[C---:B----4-:R-:W-:Y:S01]  /*17b20*/  @!P3 LEA R6, P0, R13.reuse, R0, 0x2 ;  /* 0x000000000d06b211 */ /* 0x050fe200078010ff */
[----:B------:R4:W-:Y:S01]  /*17b30*/  @!P4 ST.E.64 [R8.64], R92 ;  /* 0x0000005c0800c985 */ /* 0x0009e2000c101b06 */
[----:B------:R-:W-:Y:S02]  /*17b40*/  SHF.R.S32.HI R14, RZ, 0x1f, R14 ;  /* 0x0000001fff0e7819 */ /* 0x000fe4000001140e */
[----:B------:R-:W-:Y:S02]  /*17b50*/  IADD3 R11, R248, 0x38, RZ ;  /* 0x00000038f80b7810 */ /* 0x000fe40007ffe0ff */
[----:B------:R-:W-:-:S02]  /*17b60*/  @!P3 LEA.HI.X R7, R13, R4, R14, 0x2, P0 ;  /* 0x000000040d07b211 */ /* 0x000fc400000f140e */
[----:B------:R-:W-:-:S03]  /*17b70*/  SHF.R.S32.HI R11, RZ, 0x1f, R11 ;  /* 0x0000001fff0b7819 */ /* 0x000fc6000001140b */
[----:B------:R4:W-:Y:S01]  /*17b80*/  @!P3 ST.E.64 [R6.64], R74 ;  /* 0x0000004a0600b985 */ /* 0x0009e2000c101b06 */
[----:B--2---:R-:W-:-:S04]  /*17b90*/  @!P1 LEA R2, P0, R10, R0, 0x2 ;  /* 0x000000000a029211 */ /* 0x004fc800078010ff */
[----:B------:R-:W-:-:S05]  /*17ba0*/  @!P1 LEA.HI.X R3, R10, R4, R11, 0x2, P0 ;  /* 0x000000040a039211 */ /* 0x000fca00000f140b */
[----:B------:R4:W-:Y:S04]  /*17bb0*/  @!P1 ST.E.64 [R2.64], R58 ;  /* 0x0000003a02009985 */ /* 0x0009e8000c101b06 */
.L_x_759:
[----:B------:R-:W-:Y:S05]  /*17bc0*/  BSYNC B0 ;  /* 0x0000000000007941 */ /* 0x000fea0003800000 */
.L_x_758:
[----:B------:R-:W-:Y:S05]  /*17bd0*/  BRA.DIV ~URZ, `(.L_x_760) ;  /* 0x00006d827f007947 */ /* 0x000fea000b800000 */
[----:B--2---:R2:W1:Y:S04]  /*17be0*/  SHFL.IDX PT, R4, R5, 0x1, 0x1c1f ;  /* 0x003c1f0005047f89 */ /* 0x00446800000e0000 */
[----:B----4-:R2:W4:Y:S02]  /*17bf0*/  SHFL.IDX PT, R0, R12, 0x1, 0x1c1f ;  /* 0x003c1f000c007f89 */ /* 0x01052400000e0000 */
.L_x_870:
[----:B------:R-:W-:Y:S01]  /*17c00*/  BSSY B0, `(.L_x_761) ;  /* 0x0000038000007945 */ /* 0x000fe20003800000 */
[----:B------:R-:W-:Y:S05]  /*17c10*/  @P6 BRA `(.L_x_762) ;  /* 0x0000036000006947 */ /* 0x000fea0003800000 */
[C---:B------:R-:W-:Y:S02]  /*17c20*/  ISETP.GE.AND P1, PT, R248.reuse, c[0x0][0x3c8], PT ;  /* 0x0000f200f8007a0c */ /* 0x040fe40003f26270 */
[C---:B------:R-:W-:Y:S02]  /*17c30*/  IADD3 R6, R248.reuse, 0x8, RZ ;  /* 0x00000008f8067810 */ /* 0x040fe40007ffe0ff */
[----:B------:R-:W-:Y:S02]  /*17c40*/  IADD3 R13, R248, 0x10, RZ ;  /* 0x00000010f80d7810 */ /* 0x000fe40007ffe0ff */
[----:B------:R-:W-:-:S02]  /*17c50*/  ISETP.GE.AND P0, PT, R6, c[0x0][0x3c8], PT ;  /* 0x0000f20006007a0c */ /* 0x000fc40003f06270 */
[C---:B------:R-:W-:Y:S02]  /*17c60*/  IADD3 R10, R248.reuse, 0x18, RZ ;  /* 0x00000018f80a7810 */ /* 0x040fe40007ffe0ff */
[----:B------:R-:W-:Y:S02]  /*17c70*/  ISETP.GE.AND P2, PT, R13, c[0x0][0x3c8], PT ;  /* 0x0000f2000d007a0c */ /* 0x000fe40003f46270 */
[----:B------:R-:W-:Y:S02]  /*17c80*/  SHF.R.S32.HI R8, RZ, 0x1f, R248 ;  /* 0x0000001fff087819 */ /* 0x000fe400000114f8 */
[C---:B----4-:R-:W-:Y:S02]  /*17c90*/  @!P1 LEA R2, P3, R248.reuse, R0, 0x2 ;  /* 0x00000000f8029211 */ /* 0x050fe400078610ff */
[----:B------:R-:W-:Y:S02]  /*17ca0*/  IADD3 R7, R248, 0x8, RZ ;  /* 0x00000008f8077810 */ /* 0x000fe40007ffe0ff */
[----:B------:R-:W-:-:S02]  /*17cb0*/  ISETP.GE.AND P4, PT, R10, c[0x0][0x3c8], PT ;  /* 0x0000f2000a007a0c */ /* 0x000fc40003f86270 */
[C---:B------:R-:W-:Y:S02]  /*17cc0*/  IADD3 R17, R248.reuse, 0x20, RZ ;  /* 0x00000020f8117810 */ /* 0x040fe40007ffe0ff */
[----:B-1----:R-:W-:Y:S02]  /*17cd0*/  @!P1 LEA.HI.X R3, R248, R4, R8, 0x2, P3 ;  /* 0x00000004f8039211 */ /* 0x002fe400018f1408 */
[----:B------:R-:W-:Y:S02]  /*17ce0*/  SHF.R.S32.HI R7, RZ, 0x1f, R7 ;  /* 0x0000001fff077819 */ /* 0x000fe40000011407 */
[----:B------:R-:W-:Y:S01]  /*17cf0*/  @!P0 LEA R8, P3, R6, R0, 0x2 ;  /* 0x0000000006088211 */ /* 0x000fe200078610ff */
[----:B------:R1:W-:Y:S01]  /*17d00*/  @!P1 ST.E.64 [R2.64], R78 ;  /* 0x0000004e02009985 */ /* 0x0003e2000c101b06 */
[----:B------:R-:W-:Y:S02]  /*17d10*/  ISETP.GE.AND P5, PT, R17, c[0x0][0x3c8], PT ;  /* 0x0000f20011007a0c */ /* 0x000fe40003fa6270 */
[----:B------:R-:W-:-:S02]  /*17d20*/  IADD3 R15, R248, 0x10, RZ ;  /* 0x00000010f80f7810 */ /* 0x000fc40007ffe0ff */
[----:B------:R-:W-:Y:S02]  /*17d30*/  IADD3 R14, R248, 0x28, RZ ;  /* 0x00000028f80e7810 */ /* 0x000fe40007ffe0ff */
[----:B------:R-:W-:Y:S02]  /*17d40*/  @!P0 LEA.HI.X R9, R6, R4, R7, 0x2, P3 ;  /* 0x0000000406098211 */ /* 0x000fe400018f1407 */
[----:B------:R-:W-:Y:S02]  /*17d50*/  @!P2 LEA R6, P1, R13, R0, 0x2 ;  /* 0x000000000d06a211 */ /* 0x000fe400078210ff */
[----:B------:R-:W-:Y:S01]  /*17d60*/  SHF.R.S32.HI R15, RZ, 0x1f, R15 ;  /* 0x0000001fff0f7819 */ /* 0x000fe2000001140f */
[----:B------:R4:W-:Y:S01]  /*17d70*/  @!P0 ST.E.64 [R8.64], R80 ;  /* 0x0000005008008985 */ /* 0x0009e2000c101b06 */
[----:B------:R-:W-:Y:S02]  /*17d80*/  IADD3 R11, R248, 0x18, RZ ;  /* 0x00000018f80b7810 */ /* 0x000fe40007ffe0ff */
[----:B------:R-:W-:-:S02]  /*17d90*/  ISETP.GE.AND P3, PT, R14, c[0x0][0x3c8], PT ;  /* 0x0000f2000e007a0c */ /* 0x000fc40003f66270 */
[----:B------:R-:W-:Y:S02]  /*17da0*/  SHF.R.S32.HI R11, RZ, 0x1f, R11 ;  /* 0x0000001fff0b7819 */ /* 0x000fe4000001140b */
[----:B------:R-:W-:Y:S02]  /*17db0*/  @!P2 LEA.HI.X R7, R13, R4, R15, 0x2, P1 ;  /* 0x000000040d07a211 */ /* 0x000fe400008f140f */
[C---:B------:R-:W-:Y:S02]  /*17dc0*/  IADD3 R18, R248.reuse, 0x20, RZ ;  /* 0x00000020f8127810 */ /* 0x040fe40007ffe0ff */
[----:B------:R-:W-:Y:S01]  /*17dd0*/  IADD3 R15, R248, 0x30, RZ ;  /* 0x00000030f80f7810 */ /* 0x000fe20007ffe0ff */
[----:B------:R5:W-:Y:S01]  /*17de0*/  @!P2 ST.E.64 [R6.64], R82 ;  /* 0x000000520600a985 */ /* 0x000be2000c101b06 */
[----:B------:R-:W-:Y:S02]  /*17df0*/  SHF.R.S32.HI R18, RZ, 0x1f, R18 ;  /* 0x0000001fff127819 */ /* 0x000fe40000011412 */
[----:B------:R-:W-:-:S02]  /*17e00*/  ISETP.GE.AND P2, PT, R15, c[0x0][0x3c8], PT ;  /* 0x0000f2000f007a0c */ /* 0x000fc40003f46270 */
[----:B-1----:R-:W-:Y:S02]  /*17e10*/  @!P4 LEA R2, P0, R10, R0, 0x2 ;  /* 0x000000000a02c211 */ /* 0x002fe400078010ff */
[----:B------:R-:W-:Y:S02]  /*17e20*/  IADD3 R16, R248, 0x28, RZ ;  /* 0x00000028f8107810 */ /* 0x000fe40007ffe0ff */
[----:B------:R-:W-:Y:S02]  /*17e30*/  @!P4 LEA.HI.X R3, R10, R4, R11, 0x2, P0 ;  /* 0x000000040a03c211 */ /* 0x000fe400000f140b */
[C---:B------:R-:W-:Y:S02]  /*17e40*/  @!P5 LEA R10, P0, R17.reuse, R0, 0x2 ;  /* 0x00000000110ad211 */ /* 0x040fe400078010ff */
[----:B------:R-:W-:Y:S01]  /*17e50*/  IADD3 R13, R248, 0x38, RZ ;  /* 0x00000038f80d7810 */ /* 0x000fe20007ffe0ff */
[----:B------:R1:W-:Y:S01]  /*17e60*/  @!P4 ST.E.64 [R2.64], R84 ;  /* 0x000000540200c985 */ /* 0x0003e2000c101b06 */
[----:B------:R-:W-:-:S02]  /*17e70*/  @!P5 LEA.HI.X R11, R17, R4, R18, 0x2, P0 ;  /* 0x00000004110bd211 */ /* 0x000fc400000f1412 */
[----:B------:R-:W-:Y:S02]  /*17e80*/  SHF.R.S32.HI R16, RZ, 0x1f, R16 ;  /* 0x0000001fff107819 */ /* 0x000fe40000011410 */
[C---:B----4-:R-:W-:Y:S01]  /*17e90*/  @!P3 LEA R8, P0, R14.reuse, R0, 0x2 ;  /* 0x000000000e08b211 */ /* 0x050fe200078010ff */
[----:B------:R4:W-:Y:S01]  /*17ea0*/  @!P5 ST.E.64 [R10.64], R98 ;  /* 0x000000620a00d985 */ /* 0x0009e2000c101b06 */
[----:B------:R-:W-:Y:S02]  /*17eb0*/  ISETP.GE.AND P1, PT, R13, c[0x0][0x3c8], PT ;  /* 0x0000f2000d007a0c */ /* 0x000fe40003f26270 */
[----:B------:R-:W-:Y:S02]  /*17ec0*/  @!P3 LEA.HI.X R9, R14, R4, R16, 0x2, P0 ;  /* 0x000000040e09b211 */ /* 0x000fe400000f1410 */
[C---:B------:R-:W-:Y:S02]  /*17ed0*/  IADD3 R16, R248.reuse, 0x30, RZ ;  /* 0x00000030f8107810 */ /* 0x040fe40007ffe0ff */
[----:B------:R-:W-:Y:S01]  /*17ee0*/  IADD3 R14, R248, 0x38, RZ ;  /* 0x00000038f80e7810 */ /* 0x000fe20007ffe0ff */
[----:B------:R4:W-:Y:S01]  /*17ef0*/  @!P3 ST.E.64 [R8.64], R86 ;  /* 0x000000560800b985 */ /* 0x0009e2000c101b06 */
[----:B------:R-:W-:-:S02]  /*17f00*/  SHF.R.S32.HI R16, RZ, 0x1f, R16 ;  /* 0x0000001fff107819 */ /* 0x000fc40000011410 */
[C---:B-----5:R-:W-:Y:S02]  /*17f10*/  @!P2 LEA R6, P0, R15.reuse, R0, 0x2 ;  /* 0x000000000f06a211 */ /* 0x060fe400078010ff */
[----:B------:R-:W-:Y:S02]  /*17f20*/  SHF.R.S32.HI R14, RZ, 0x1f, R14 ;  /* 0x0000001fff0e7819 */ /* 0x000fe4000001140e */
[----:B------:R-:W-:-:S05]  /*17f30*/  @!P2 LEA.HI.X R7, R15, R4, R16, 0x2, P0 ;  /* 0x000000040f07a211 */ /* 0x000fca00000f1410 */
[----:B------:R4:W-:Y:S01]  /*17f40*/  @!P2 ST.E.64 [R6.64], R76 ;  /* 0x0000004c0600a985 */ /* 0x0009e2000c101b06 */
[----:B-1----:R-:W-:-:S04]  /*17f50*/  @!P1 LEA R2, P0, R13, R0, 0x2 ;  /* 0x000000000d029211 */ /* 0x002fc800078010ff */
[----:B------:R-:W-:-:S05]  /*17f60*/  @!P1 LEA.HI.X R3, R13, R4, R14, 0x2, P0 ;  /* 0x000000040d039211 */ /* 0x000fca00000f140e */
[----:B------:R4:W-:Y:S04]  /*17f70*/  @!P1 ST.E.64 [R2.64], R62 ;  /* 0x0000003e02009985 */ /* 0x0009e8000c101b06 */
.L_x_762:
[----:B------:R-:W-:Y:S05]  /*17f80*/  BSYNC B0 ;  /* 0x0000000000007941 */ /* 0x000fea0003800000 */
.L_x_761:
[----:B------:R-:W-:Y:S05]  /*17f90*/  BRA.DIV ~URZ, `(.L_x_763) ;  /* 0x00006a927f007947 */ /* 0x000fea000b800000 */
[----:B-1----:R1:W2:Y:S02]  /*17fa0*/  SHFL.IDX PT, R4, R5, 0x2, 0x1c1f ;  /* 0x005c1f0005047f89 */ /* 0x0022a400000e0000 */
.L_x_871:
[----:B------:R-:W-:Y:S05]  /*17fb0*/  BRA.DIV ~URZ, `(.L_x_764) ;  /* 0x00006ae27f007947 */ /* 0x000fea000b800000 */
[----:B----4-:R4:W1:Y:S02]  /*17fc0*/  SHFL.IDX PT, R0, R12, 0x2, 0x1c1f ;  /* 0x005c1f000c007f89 */ /* 0x01086400000e0000 */
.L_x_872:
[----:B------:R-:W-:Y:S01]  /*17fd0*/  LOP3.LUT P0, RZ, R204, 0x1, RZ, 0xc0, !PT ;  /* 0x00000001ccff7812 */ /* 0x000fe2000780c0ff */
[----:B------:R-:W-:-:S12]  /*17fe0*/  BSSY B0, `(.L_x_765) ;  /* 0x0000038000007945 */ /* 0x000fd80003800000 */
[----:B------:R-:W-:Y:S05]  /*17ff0*/  @P0 BRA `(.L_x_766) ;  /* 0x0000036000000947 */ /* 0x000fea0003800000 */
[C---:B------:R-:W-:Y:S02]  /*18000*/  IADD3 R13, R248.reuse, 0x8, RZ ;  /* 0x00000008f80d7810 */ /* 0x040fe40007ffe0ff */
[C---:B------:R-:W-:Y:S02]  /*18010*/  ISETP.GE.AND P1, PT, R248.reuse, c[0x0][0x3c8], PT ;  /* 0x0000f200f8007a0c */ /* 0x040fe40003f26270 */
[----:B------:R-:W-:Y:S02]  /*18020*/  ISETP.GE.AND P0, PT, R13, c[0x0][0x3c8], PT ;  /* 0x0000f2000d007a0c */ /* 0x000fe40003f06270 */
[C---:B------:R-:W-:Y:S02]  /*18030*/  IADD3 R11, R248.reuse, 0x10, RZ ;  /* 0x00000010f80b7810 */ /* 0x040fe40007ffe0ff */
[----:B------:R-:W-:Y:S02]  /*18040*/  IADD3 R15, R248, 0x8, RZ ;  /* 0x00000008f80f7810 */ /* 0x000fe40007ffe0ff */
[----:B------:R-:W-:-:S02]  /*18050*/  ISETP.GE.AND P4, PT, R11, c[0x0][0x3c8], PT ;  /* 0x0000f2000b007a0c */ /* 0x000fc40003f86270 */
[----:B------:R-:W-:Y:S02]  /*18060*/  SHF.R.S32.HI R15, RZ, 0x1f, R15 ;  /* 0x0000001fff0f7819 */ /* 0x000fe4000001140f */
[C---:B------:R-:W-:Y:S02]  /*18070*/  IADD3 R10, R248.reuse, 0x18, RZ ;  /* 0x00000018f80a7810 */ /* 0x040fe40007ffe0ff */
[-C--:B-1----:R-:W-:Y:S02]  /*18080*/  @!P1 LEA R6, P2, R248, R0.reuse, 0x2 ;  /* 0x00000000f8069211 */ /* 0x082fe400078410ff */
[C---:B------:R-:W-:Y:S02]  /*18090*/  @!P0 LEA R2, P3, R13.reuse, R0, 0x2 ;  /* 0x000000000d028211 */ /* 0x040fe400078610ff */
[----:B------:R-:W-:Y:S02]  /*180a0*/  SHF.R.S32.HI R8, RZ, 0x1f, R248 ;  /* 0x0000001fff087819 */ /* 0x000fe400000114f8 */
[----:B--2---:R-:W-:-:S02]  /*180b0*/  @!P0 LEA.HI.X R3, R13, R4, R15, 0x2, P3 ;  /* 0x000000040d038211 */ /* 0x004fc400018f140f */
[----:B------:R-:W-:Y:S02]  /*180c0*/  ISETP.GE.AND P5, PT, R10, c[0x0][0x3c8], PT ;  /* 0x0000f2000a007a0c */ /* 0x000fe40003fa6270 */
[C---:B------:R-:W-:Y:S02]  /*180d0*/  IADD3 R13, R248.reuse, 0x10, RZ ;  /* 0x00000010f80d7810 */ /* 0x040fe40007ffe0ff */
[C---:B------:R-:W-:Y:S02]  /*180e0*/  IADD3 R14, R248.reuse, 0x20, RZ ;  /* 0x00000020f80e7810 */ /* 0x040fe40007ffe0ff */
[----:B------:R-:W-:Y:S02]  /*180f0*/  @!P1 LEA.HI.X R7, R248, R4, R8, 0x2, P2 ;  /* 0x00000004f8079211 */ /* 0x000fe400010f1408 */
[----:B------:R-:W-:Y:S02]  /*18100*/  @!P4 LEA R8, P2, R11, R0, 0x2 ;  /* 0x000000000b08c211 */ /* 0x000fe400078410ff */
[----:B------:R-:W-:Y:S01]  /*18110*/  SHF.R.S32.HI R13, RZ, 0x1f, R13 ;  /* 0x0000001fff0d7819 */ /* 0x000fe2000001140d */
[----:B------:R-:W-:Y:S01]  /*18120*/  @!P1 ST.E.64 [R6.64], R48 ;  /* 0x0000003006009985 */ /* 0x000fe2000c101b06 */
[----:B------:R-:W-:-:S02]  /*18130*/  ISETP.GE.AND P3, PT, R14, c[0x0][0x3c8], PT ;  /* 0x0000f2000e007a0c */ /* 0x000fc40003f66270 */
[C---:B------:R-:W-:Y:S01]  /*18140*/  IADD3 R17, R248.reuse, 0x28, RZ ;  /* 0x00000028f8117810 */ /* 0x040fe20007ffe0ff */
[----:B------:R1:W-:Y:S01]  /*18150*/  @!P0 ST.E.64 [R2.64], R34 ;  /* 0x0000002202008985 */ /* 0x0003e2000c101b06 */
[----:B------:R-:W-:Y:S02]  /*18160*/  @!P4 LEA.HI.X R9, R11, R4, R13, 0x2, P2 ;  /* 0x000000040b09c211 */ /* 0x000fe400010f140d */
[C---:B------:R-:W-:Y:S02]  /*18170*/  IADD3 R11, R248.reuse, 0x18, RZ ;  /* 0x00000018f80b7810 */ /* 0x040fe40007ffe0ff */
[C---:B------:R-:W-:Y:S01]  /*18180*/  IADD3 R15, R248.reuse, 0x30, RZ ;  /* 0x00000030f80f7810 */ /* 0x040fe20007ffe0ff */
[----:B------:R2:W-:Y:S01]  /*18190*/  @!P4 ST.E.64 [R8.64], R38 ;  /* 0x000000260800c985 */ /* 0x0005e2000c101b06 */
[----:B------:R-:W-:Y:S02]  /*181a0*/  ISETP.GE.AND P2, PT, R17, c[0x0][0x3c8], PT ;  /* 0x0000f20011007a0c */ /* 0x000fe40003f46270 */
[----:B------:R-:W-:-:S02]  /*181b0*/  IADD3 R13, R248, 0x38, RZ ;  /* 0x00000038f80d7810 */ /* 0x000fc40007ffe0ff */
[----:B------:R-:W-:Y:S02]  /*181c0*/  SHF.R.S32.HI R11, RZ, 0x1f, R11 ;  /* 0x0000001fff0b7819 */ /* 0x000fe4000001140b */
[----:B------:R-:W-:Y:S02]  /*181d0*/  ISETP.GE.AND P1, PT, R15, c[0x0][0x3c8], PT ;  /* 0x0000f2000f007a0c */ /* 0x000fe40003f26270 */
[C---:B------:R-:W-:Y:S02]  /*181e0*/  IADD3 R16, R248.reuse, 0x20, RZ ;  /* 0x00000020f8107810 */ /* 0x040fe40007ffe0ff */
[----:B------:R-:W-:Y:S02]  /*181f0*/  ISETP.GE.AND P0, PT, R13, c[0x0][0x3c8], PT ;  /* 0x0000f2000d007a0c */ /* 0x000fe40003f06270 */
[----:B------:R-:W-:Y:S02]  /*18200*/  SHF.R.S32.HI R16, RZ, 0x1f, R16 ;  /* 0x0000001fff107819 */ /* 0x000fe40000011410 */
[----:B------:R-:W-:-:S04]  /*18210*/  IADD3 R18, R248, 0x28, RZ ;  /* 0x00000028f8127810 */ /* 0x000fc80007ffe0ff */
[----:B------:R-:W-:Y:S02]  /*18220*/  SHF.R.S32.HI R18, RZ, 0x1f, R18 ;  /* 0x0000001fff127819 */ /* 0x000fe40000011412 */
[----:B-1----:R-:W-:-:S04]  /*18230*/  @!P5 LEA R2, P6, R10, R0, 0x2 ;  /* 0x000000000a02d211 */ /* 0x002fc800078c10ff */
[----:B------:R-:W-:Y:S02]  /*18240*/  @!P5 LEA.HI.X R3, R10, R4, R11, 0x2, P6 ;  /* 0x000000040a03d211 */ /* 0x000fe400030f140b */
[CC--:B------:R-:W-:Y:S02]  /*18250*/  @!P3 LEA R10, P6, R14.reuse, R0.reuse, 0x2 ;  /* 0x000000000e0ab211 */ /* 0x0c0fe400078c10ff */
[----:B--2---:R-:W-:Y:S01]  /*18260*/  @!P2 LEA R8, P4, R17, R0, 0x2 ;  /* 0x000000001108a211 */ /* 0x004fe200078810ff */
[----:B------:R1:W-:Y:S01]  /*18270*/  @!P5 ST.E.64 [R2.64], R42 ;  /* 0x0000002a0200d985 */ /* 0x0003e2000c101b06 */
[----:B------:R-:W-:Y:S02]  /*18280*/  @!P3 LEA.HI.X R11, R14, R4, R16, 0x2, P6 ;  /* 0x000000040e0bb211 */ /* 0x000fe400030f1410 */
[C---:B------:R-:W-:Y:S02]  /*18290*/  IADD3 R16, R248.reuse, 0x30, RZ ;  /* 0x00000030f8107810 */ /* 0x040fe40007ffe0ff */
[----:B------:R-:W-:Y:S01]  /*182a0*/  IADD3 R14, R248, 0x38, RZ ;  /* 0x00000038f80e7810 */ /* 0x000fe20007ffe0ff */
[----:B------:R2:W-:Y:S01]  /*182b0*/  @!P3 ST.E.64 [R10.64], R54 ;  /* 0x000000360a00b985 */ /* 0x0005e2000c101b06 */
[----:B------:R-:W-:-:S02]  /*182c0*/  @!P1 LEA R6, P5, R15, R0, 0x2 ;  /* 0x000000000f069211 */ /* 0x000fc400078a10ff */
[----:B------:R-:W-:Y:S02]  /*182d0*/  SHF.R.S32.HI R16, RZ, 0x1f, R16 ;  /* 0x0000001fff107819 */ /* 0x000fe40000011410 */
[-C--:B------:R-:W-:Y:S02]  /*182e0*/  @!P2 LEA.HI.X R9, R17, R4.reuse, R18, 0x2, P4 ;  /* 0x000000041109a211 */ /* 0x080fe400020f1412 */
[----:B------:R-:W-:Y:S02]  /*182f0*/  SHF.R.S32.HI R14, RZ, 0x1f, R14 ;  /* 0x0000001fff0e7819 */ /* 0x000fe4000001140e */
[----:B------:R-:W-:Y:S01]  /*18300*/  @!P1 LEA.HI.X R7, R15, R4, R16, 0x2, P5 ;  /* 0x000000040f079211 */ /* 0x000fe200028f1410 */
[----:B------:R2:W-:Y:S04]  /*18310*/  @!P2 ST.E.64 [R8.64], R50 ;  /* 0x000000320800a985 */ /* 0x0005e8000c101b06 */
[----:B------:R2:W-:Y:S01]  /*18320*/  @!P1 ST.E.64 [R6.64], R44 ;  /* 0x0000002c06009985 */ /* 0x0005e2000c101b06 */
[----:B-1----:R-:W-:-:S04]  /*18330*/  @!P0 LEA R2, P4, R13, R0, 0x2 ;  /* 0x000000000d028211 */ /* 0x002fc800078810ff */
[----:B------:R-:W-:-:S05]  /*18340*/  @!P0 LEA.HI.X R3, R13, R4, R14, 0x2, P4 ;  /* 0x000000040d038211 */ /* 0x000fca00020f140e */
[----:B------:R2:W-:Y:S04]  /*18350*/  @!P0 ST.E.64 [R2.64], R28 ;  /* 0x0000001c02008985 */ /* 0x0005e8000c101b06 */
.L_x_766:
[----:B------:R-:W-:Y:S05]  /*18360*/  BSYNC B0 ;  /* 0x0000000000007941 */ /* 0x000fea0003800000 */
.L_x_765:
[----:B------:R-:W-:Y:S05]  /*18370*/  BRA.DIV ~URZ, `(.L_x_767) ;  /* 0x000067927f007947 */ /* 0x000fea000b800000 */
[----:B--2---:R2:W3:Y:S04]  /*18380*/  SHFL.IDX PT, R4, R5, 0x3, 0x1c1f ;  /* 0x007c1f0005047f89 */ /* 0x0044e800000e0000 */
[----:B-1----:R2:W1:Y:S02]  /*18390*/  SHFL.IDX PT, R0, R12, 0x3, 0x1c1f ;  /* 0x007c1f000c007f89 */ /* 0x00246400000e0000 */
.L_x_873:
[----:B------:R-:W-:-:S13]  /*183a0*/  LOP3.LUT P0, RZ, R204, 0x2, RZ, 0xc0, !PT ;  /* 0x00000002ccff7812 */ /* 0x000fda000780c0ff */
[----:B------:R-:W-:Y:S05]  /*183b0*/  @P0 BRA `(.L_x_755) ;  /* 0x00000ff000000947 */ /* 0x000fea0003800000 */
[C---:B------:R-:W-:Y:S02]  /*183c0*/  ISETP.GE.AND P0, PT, R248.reuse, c[0x0][0x3c8], PT ;  /* 0x0000f200f8007a0c */ /* 0x040fe40003f06270 */
[----:B------:R-:W-:Y:S02]  /*183d0*/  IADD3 R10, R248, 0x8, RZ ;  /* 0x00000008f80a7810 */ /* 0x000fe40007ffe0ff */
[----:B--2---:R-:W-:Y:S02]  /*183e0*/  SHF.R.S32.HI R5, RZ, 0x1f, R248 ;  /* 0x0000001fff057819 */ /* 0x004fe400000114f8 */
[----:B------:R-:W-:Y:S02]  /*183f0*/  ISETP.GE.AND P5, PT, R10, c[0x0][0x3c8], PT ;  /* 0x0000f2000a007a0c */ /* 0x000fe40003fa6270 */
[C---:B---34-:R-:W-:Y:S02]  /*18400*/  IADD3 R12, R248.reuse, 0x18, RZ ;  /* 0x00000018f80c7810 */ /* 0x058fe40007ffe0ff */
[----:B------:R-:W-:-:S02]  /*18410*/  IADD3 R8, R248, 0x10, RZ ;  /* 0x00000010f8087810 */ /* 0x000fc40007ffe0ff */
[C---:B------:R-:W-:Y:S02]  /*18420*/  IADD3 R11, R248.reuse, 0x8, RZ ;  /* 0x00000008f80b7810 */ /* 0x040fe40007ffe0ff */
[----:B-1----:R-:W-:Y:S02]  /*18430*/  @!P0 LEA R2, P1, R248, R0, 0x2 ;  /* 0x00000000f8028211 */ /* 0x002fe400078210ff */
[----:B------:R-:W-:Y:S02]  /*18440*/  ISETP.GE.AND P3, PT, R12, c[0x0][0x3c8], PT ;  /* 0x0000f2000c007a0c */ /* 0x000fe40003f66270 */
[----:B------:R-:W-:Y:S02]  /*18450*/  @!P0 LEA.HI.X R3, R248, R4, R5, 0x2, P1 ;  /* 0x00000004f8038211 */ /* 0x000fe400008f1405 */
[----:B------:R-:W-:Y:S02]  /*18460*/  ISETP.GE.AND P4, PT, R8, c[0x0][0x3c8], PT ;  /* 0x0000f20008007a0c */ /* 0x000fe40003f86270 */
[----:B------:R-:W-:Y:S01]  /*18470*/  SHF.R.S32.HI R11, RZ, 0x1f, R11 ;  /* 0x0000001fff0b7819 */ /* 0x000fe2000001140b */
[----:B------:R1:W-:Y:S01]  /*18480*/  @!P0 ST.E.64 [R2.64], R30 ;  /* 0x0000001e02008985 */ /* 0x0003e2000c101b06 */
[----:B------:R-:W-:-:S02]  /*18490*/  @!P5 LEA R6, P0, R10, R0, 0x2 ;  /* 0x000000000a06d211 */ /* 0x000fc400078010ff */
[----:B------:R-:W-:Y:S02]  /*184a0*/  IADD3 R9, R248, 0x10, RZ ;  /* 0x00000010f8097810 */ /* 0x000fe40007ffe0ff */
[----:B------:R-:W-:Y:S02]  /*184b0*/  @!P5 LEA.HI.X R7, R10, R4, R11, 0x2, P0 ;  /* 0x000000040a07d211 */ /* 0x000fe400000f140b */
[----:B------:R-:W-:Y:S02]  /*184c0*/  SHF.R.S32.HI R9, RZ, 0x1f, R9 ;  /* 0x0000001fff097819 */ /* 0x000fe40000011409 */
[----:B------:R-:W-:Y:S01]  /*184d0*/  IADD3 R15, R248, 0x20, RZ ;  /* 0x00000020f80f7810 */ /* 0x000fe20007ffe0ff */
[----:B------:R-:W-:Y:S01]  /*184e0*/  @!P5 ST.E.64 [R6.64], R36 ;  /* 0x000000240600d985 */ /* 0x000fe2000c101b06 */
[----:B------:R-:W-:Y:S02]  /*184f0*/  @!P3 LEA R10, P5, R12, R0, 0x2 ;  /* 0x000000000c0ab211 */ /* 0x000fe400078a10ff */
[----:B------:R-:W-:-:S02]  /*18500*/  IADD3 R13, R248, 0x28, RZ ;  /* 0x00000028f80d7810 */ /* 0x000fc40007ffe0ff */
[C---:B------:R-:W-:Y:S02]  /*18510*/  IADD3 R5, R248.reuse, 0x30, RZ ;  /* 0x00000030f8057810 */ /* 0x040fe40007ffe0ff */
[----:B------:R-:W-:Y:S02]  /*18520*/  ISETP.GE.AND P2, PT, R15, c[0x0][0x3c8], PT ;  /* 0x0000f2000f007a0c */ /* 0x000fe40003f46270 */
[----:B------:R-:W-:Y:S02]  /*18530*/  ISETP.GE.AND P1, PT, R13, c[0x0][0x3c8], PT ;  /* 0x0000f2000d007a0c */ /* 0x000fe40003f26270 */
[----:B------:R-:W-:Y:S02]  /*18540*/  IADD3 R14, R248, 0x18, RZ ;  /* 0x00000018f80e7810 */ /* 0x000fe40007ffe0ff */
[----:B------:R-:W-:Y:S02]  /*18550*/  ISETP.GE.AND P0, PT, R5, c[0x0][0x3c8], PT ;  /* 0x0000f20005007a0c */ /* 0x000fe40003f06270 */
[----:B------:R-:W-:-:S02]  /*18560*/  SHF.R.S32.HI R14, RZ, 0x1f, R14 ;  /* 0x0000001fff0e7819 */ /* 0x000fc4000001140e */
[----:B------:R-:W-:Y:S02]  /*18570*/  IADD3 R16, R248, 0x20, RZ ;  /* 0x00000020f8107810 */ /* 0x000fe40007ffe0ff */
[C---:B-1----:R-:W-:Y:S02]  /*18580*/  @!P4 LEA R2, P6, R8.reuse, R0, 0x2 ;  /* 0x000000000802c211 */ /* 0x042fe400078c10ff */
[----:B------:R-:W-:Y:S02]  /*18590*/  SHF.R.S32.HI R16, RZ, 0x1f, R16 ;  /* 0x0000001fff107819 */ /* 0x000fe40000011410 */
[----:B------:R-:W-:Y:S02]  /*185a0*/  @!P4 LEA.HI.X R3, R8, R4, R9, 0x2, P6 ;  /* 0x000000040803c211 */ /* 0x000fe400030f1409 */
[----:B------:R-:W-:-:S03]  /*185b0*/  @!P2 LEA R8, P6, R15, R0, 0x2 ;  /* 0x000000000f08a211 */ /* 0x000fc600078c10ff */
[----:B------:R1:W-:Y:S01]  /*185c0*/  @!P4 ST.E.64 [R2.64], R40 ;  /* 0x000000280200c985 */ /* 0x0003e2000c101b06 */
[----:B------:R-:W-:Y:S02]  /*185d0*/  @!P2 LEA.HI.X R9, R15, R4, R16, 0x2, P6 ;  /* 0x000000040f09a211 */ /* 0x000fe400030f1410 */
[----:B-1----:R-:W-:Y:S02]  /*185e0*/  P2R R2, PR, RZ, 0x20 ;  /* 0x00000020ff027803 */ /* 0x002fe40000000000 */
[----:B------:R-:W-:Y:S02]  /*185f0*/  @!P1 LEA R6, P5, R13, R0, 0x2 ;  /* 0x000000000d069211 */ /* 0x000fe400078a10ff */
[----:B------:R-:W-:-:S04]  /*18600*/  ISETP.NE.AND P4, PT, R2, RZ, PT ;  /* 0x000000ff0200720c */ /* 0x000fc80003f85270 */
[----:B------:R-:W-:Y:S02]  /*18610*/  @!P3 LEA.HI.X R11, R12, R4, R14, 0x2, P4 ;  /* 0x000000040c0bb211 */ /* 0x000fe400020f140e */
[C---:B------:R-:W-:Y:S02]  /*18620*/  IADD3 R14, R248.reuse, 0x28, RZ ;  /* 0x00000028f80e7810 */ /* 0x040fe40007ffe0ff */
[----:B------:R-:W-:Y:S01]  /*18630*/  IADD3 R12, R248, 0x30, RZ ;  /* 0x00000030f80c7810 */ /* 0x000fe20007ffe0ff */
[----:B------:R1:W-:Y:S01]  /*18640*/  @!P3 ST.E.64 [R10.64], R56 ;  /* 0x000000380a00b985 */ /* 0x0003e2000c101b06 */
[----:B------:R-:W-:Y:S02]  /*18650*/  SHF.R.S32.HI R14, RZ, 0x1f, R14 ;  /* 0x0000001fff0e7819 */ /* 0x000fe4000001140e */
[----:B------:R-:W-:Y:S01]  /*18660*/  SHF.R.S32.HI R12, RZ, 0x1f, R12 ;  /* 0x0000001fff0c7819 */ /* 0x000fe2000001140c */
[----:B------:R1:W-:Y:S01]  /*18670*/  @!P2 ST.E.64 [R8.64], R52 ;  /* 0x000000340800a985 */ /* 0x0003e2000c101b06 */
[----:B------:R-:W-:-:S02]  /*18680*/  @!P0 LEA R2, P4, R5, R0, 0x2 ;  /* 0x0000000005028211 */ /* 0x000fc400078810ff */
[-C--:B------:R-:W-:Y:S02]  /*18690*/  @!P1 LEA.HI.X R7, R13, R4.reuse, R14, 0x2, P5 ;  /* 0x000000040d079211 */ /* 0x080fe400028f140e */
[----:B------:R-:W-:Y:S02]  /*186a0*/  @!P0 LEA.HI.X R3, R5, R4, R12, 0x2, P4 ;  /* 0x0000000405038211 */ /* 0x000fe400020f140c */
[----:B------:R-:W-:Y:S01]  /*186b0*/  IADD3 R5, R248, 0x38, RZ ;  /* 0x00000038f8057810 */ /* 0x000fe20007ffe0ff */
[----:B------:R1:W-:Y:S04]  /*186c0*/  @!P1 ST.E.64 [R6.64], R46 ;  /* 0x0000002e06009985 */ /* 0x0003e8000c101b06 */
[----:B------:R1:W-:Y:S01]  /*186d0*/  @!P0 ST.E.64 [R2.64], R32 ;  /* 0x0000002002008985 */ /* 0x0003e2000c101b06 */
[----:B------:R-:W-:-:S13]  /*186e0*/  ISETP.GE.AND P0, PT, R5, c[0x0][0x3c8], PT ;  /* 0x0000f20005007a0c */ /* 0x000fda0003f06270 */
[----:B------:R-:W-:Y:S05]  /*186f0*/  @P0 BRA `(.L_x_755) ;  /* 0x00000cb000000947 */ /* 0x000fea0003800000 */
[----:B------:R-:W-:Y:S02]  /*18700*/  IADD3 R12, R248, 0x38, RZ ;  /* 0x00000038f80c7810 */ /* 0x000fe40007ffe0ff */
[----:B-1----:R-:W-:Y:S02]  /*18710*/  LEA R2, P0, R5, R0, 0x2 ;  /* 0x0000000005027211 */ /* 0x002fe400078010ff */
[----:B------:R-:W-:-:S04]  /*18720*/  SHF.R.S32.HI R12, RZ, 0x1f, R12 ;  /* 0x0000001fff0c7819 */ /* 0x000fc8000001140c */
[----:B------:R-:W-:-:S05]  /*18730*/  LEA.HI.X R3, R5, R4, R12, 0x2, P0 ;  /* 0x0000000405037211 */ /* 0x000fca00000f140c */
[----:B------:R1:W-:Y:S01]  /*18740*/  ST.E.64 [R2.64], R26 ;  /* 0x0000001a02007985 */ /* 0x0003e2000c101b06 */
[----:B------:R-:W-:Y:S05]  /*18750*/  BRA `(.L_x_755) ;  /* 0x00000c5000007947 */ /* 0x000fea0003800000 */
.L_x_740:
[----:B------:R-:W3:Y:S04]  /*18760*/  LDL.LU R7, [R1+0x44] ;  /* 0x0000440001077983 */ /* 0x000ee80000300800 */
[----:B--2---:R-:W2:Y:S01]  /*18770*/  LDL R6, [R1+0x4c] ;  /* 0x00004c0001067983 */ /* 0x004ea20000100800 */
[----:B------:R-:W-:Y:S01]  /*18780*/  ISETP.NE.U32.AND P0, PT, RZ, c[0x0][0x508], PT ;  /* 0x00014200ff007a0c */ /* 0x000fe20003f05070 */
[----:B------:R-:W-:Y:S01]  /*18790*/  IMAD.MOV.U32 R4, RZ, RZ, 0x4 ;  /* 0x00000004ff047424 */ /* 0x000fe200078e00ff */
[----:B------:R-:W-:Y:S01]  /*187a0*/  ISETP.NE.U32.AND P2, PT, RZ, c[0x0][0x500], PT ;  /* 0x00014000ff007a0c */ /* 0x000fe20003f45070 */
[----:B------:R-:W-:Y:S01]  /*187b0*/  IMAD.MOV.U32 R18, RZ, RZ, c[0x0][0x388] ;  /* 0x0000e200ff127624 */ /* 0x000fe200078e00ff */
[----:B------:R-:W-:Y:S01]  /*187c0*/  ISETP.NE.AND.EX P0, PT, RZ, c[0x0][0x50c], PT, P0 ;  /* 0x00014300ff007a0c */ /* 0x000fe20003f05300 */
[----:B------:R-:W-:Y:S01]  /*187d0*/  IMAD.MOV.U32 R0, RZ, RZ, RZ ;  /* 0x000000ffff007224 */ /* 0x000fe200078e00ff */
[----:B------:R-:W-:Y:S01]  /*187e0*/  ISETP.NE.AND.EX P2, PT, RZ, c[0x0][0x504], PT, P2 ;  /* 0x00014100ff007a0c */ /* 0x000fe20003f45320 */
[----:B--2---:R-:W-:-:S10]  /*187f0*/  IMAD.WIDE R2, R6, R4, c[0x0][0x500] ;  /* 0x0001400006027625 */ /* 0x004fd400078e0204 */
[----:B------:R-:W-:Y:S02]  /*18800*/  @P0 IMAD.WIDE R4, R6, R4, c[0x0][0x508] ;  /* 0x0001420006040625 */ /* 0x000fe400078e0204 */
[----:B------:R2:W5:Y:S04]  /*18810*/  @P2 LDG.E R0, [R2.64] ;  /* 0x0000000602002981 */ /* 0x000568000c1e1900 */
[----:B------:R2:W5:Y:S01]  /*18820*/  @P0 LDG.E R18, [R4.64] ;  /* 0x0000000604120981 */ /* 0x000562000c1e1900 */
[----:B---3--:R-:W-:-:S04]  /*18830*/  ISETP.NE.AND P1, PT, R7, RZ, PT ;  /* 0x000000ff0700720c */ /* 0x008fc80003f25270 */
[----:B------:R-:W-:Y:S01]  /*18840*/  SEL R20, R7, c[0x0][0x3d4], P1 ;  /* 0x0000f50007147a07 */ /* 0x000fe20000800000 */
[----:B------:R-:W-:Y:S05]  /*18850*/  @P0 BRA `(.L_x_768) ;  /* 0x0000004000000947 */ /* 0x000fea0003800000 */
[----:B------:R-:W-:Y:S05]  /*18860*/  @!P2 BRA `(.L_x_768) ;  /* 0x000000300000a947 */ /* 0x000fea0003800000 */
[----:B--2---:R2:W3:Y:S04]  /*18870*/  LDG.E R4, [R2.64] ;  /* 0x0000000602047981 */ /* 0x0044e8000c1e1900 */
[----:B--2---:R-:W3:Y:S02]  /*18880*/  LDG.E R2, [R2.64+0x4] ;  /* 0x0000040602027981 */ /* 0x004ee4000c1e1900 */
[----:B---3-5:R-:W-:Y:S02]  /*18890*/  IADD3 R18, -R4, R2, RZ ;  /* 0x0000000204127210 */ /* 0x028fe40007ffe1ff */
.L_x_768:
[----:B--2---:R-:W2:Y:S01]  /*188a0*/  LDL.LU R3, [R1+0x48] ;  /* 0x0000480001037983 */ /* 0x004ea20000300800 */
[----:B------:R-:W-:Y:S01]  /*188b0*/  SHF.R.S32.HI R2, RZ, 0x1f, R6 ;  /* 0x0000001fff027819 */ /* 0x000fe20000011406 */
[----:B------:R-:W-:Y:S01]  /*188c0*/  BSSY B0, `(.L_x_769) ;  /* 0x0000039000007945 */ /* 0x000fe20003800000 */
[----:B-----5:R-:W-:Y:S01]  /*188d0*/  SHF.R.S32.HI R19, RZ, 0x1f, R0 ;  /* 0x0000001fff137819 */ /* 0x020fe20000011400 */
[----:B------:R-:W3:Y:S01]  /*188e0*/  S2R R4, SR_TID.X ;  /* 0x0000000000047919 */ /* 0x000ee20000002100 */
[----:B------:R-:W-:-:S02]  /*188f0*/  SEL R11, R6, RZ, !P2 ;  /* 0x000000ff060b7207 */ /* 0x000fc40005000000 */
[----:B------:R-:W-:Y:S02]  /*18900*/  SEL R21, R2, RZ, !P2 ;  /* 0x000000ff02157207 */ /* 0x000fe40005000000 */
[----:B---3--:R-:W-:Y:S02]  /*18910*/  ISETP.GT.AND P0, PT, R4, 0x7f, PT ;  /* 0x0000007f0400780c */ /* 0x008fe40003f04270 */
[----:B--2---:R-:W-:-:S11]  /*18920*/  LOP3.LUT R10, R3, 0xffff, RZ, 0xc0, !PT ;  /* 0x0000ffff030a7812 */ /* 0x004fd600078ec0ff */
[----:B------:R-:W-:Y:S05]  /*18930*/  @P0 BRA `(.L_x_770) ;  /* 0x0000031000000947 */ /* 0x000fea0003800000 */
[----:B------:R-:W2:Y:S01]  /*18940*/  LDL R3, [R1+0x38] ;  /* 0x0000380001037983 */ /* 0x000ea20000100800 */
[----:B------:R-:W-:Y:S01]  /*18950*/  IMAD R2, R18, c[0x0][0x4e8], RZ ;  /* 0x00013a0012027a24 */ /* 0x000fe200078e02ff */
[----:B--2---:R-:W-:-:S04]  /*18960*/  IADD3 R14, R3, R4, RZ ;  /* 0x00000004030e7210 */ /* 0x004fc80007ffe0ff */
[----:B------:R-:W-:-:S13]  /*18970*/  ISETP.GE.AND P0, PT, R14, R2, PT ;  /* 0x000000020e00720c */ /* 0x000fda0003f06270 */
[----:B------:R-:W-:Y:S05]  /*18980*/  @P0 BRA `(.L_x_770) ;  /* 0x000002c000000947 */ /* 0x000fea0003800000 */
[----:B------:R-:W2:Y:S01]  /*18990*/  LDL.LU R22, [R1+0x50] ;  /* 0x0000500001167983 */ /* 0x000ea20000300800 */
[----:B------:R-:W-:Y:S01]  /*189a0*/  IMAD.MOV.U32 R2, RZ, RZ, 0x368 ;  /* 0x00000368ff027424 */ /* 0x000fe200078e00ff */
[----:B------:R-:W-:-:S04]  /*189b0*/  ISETP.GT.AND P2, PT, R20, 0x1, PT ;  /* 0x000000011400780c */ /* 0x000fc80003f44270 */
[----:B------:R-:W-:-:S04]  /*189c0*/  SEL R2, R2, 0x328, P2 ;  /* 0x0000032802027807 */ /* 0x000fc80001000000 */
[----:B------:R3:W4:Y:S08]  /*189d0*/  LDC.64 R8, c[0x0][R2+0x170] ;  /* 0x00005c0002087b82 */ /* 0x0007300000000a00 */
[----:B------:R3:W5:Y:S08]  /*189e0*/  LDC.64 R6, c[0x0][R2+0x168] ;  /* 0x00005a0002067b82 */ /* 0x0007700000000a00 */
[----:B------:R3:W1:Y:S08]  /*189f0*/  LDC.64 R16, c[0x0][R2+0x178] ;  /* 0x00005e0002107b82 */ /* 0x0006700000000a00 */
[----:B------:R3:W1:Y:S02]  /*18a00*/  LDC.64 R12, c[0x0][R2+0x160] ;  /* 0x00005800020c7b82 */ /* 0x0006640000000a00 */
[----:B---3--:R-:W-:-:S02]  /*18a10*/  IMAD.MOV.U32 R2, RZ, RZ, c[0x0][0x4e8] ;  /* 0x00013a00ff027624 */ /* 0x008fc400078e00ff */
[-C--:B----4-:R-:W-:Y:S02]  /*18a20*/  IMAD R3, R9, R11.reuse, RZ ;  /* 0x0000000b09037224 */ /* 0x090fe400078e02ff */
[----:B------:R-:W-:Y:S01]  /*18a30*/  IMAD.WIDE.U32 R4, R8, R11, RZ ;  /* 0x0000000b08047225 */ /* 0x000fe200078e00ff */
[----:B------:R-:W-:Y:S02]  /*18a40*/  ISETP.NE.AND P0, PT, R2, 0x1, PT ;  /* 0x000000010200780c */ /* 0x000fe40003f05270 */
[----:B------:R-:W-:Y:S01]  /*18a50*/  MOV R2, R14 ;  /* 0x0000000e00027202 */ /* 0x000fe20000000f00 */
[----:B------:R-:W-:Y:S02]  /*18a60*/  IMAD R8, R8, R21, R3 ;  /* 0x0000001508087224 */ /* 0x000fe400078e0203 */
[-C--:B-----5:R-:W-:Y:S02]  /*18a70*/  IMAD R9, R7, R10.reuse, RZ ;  /* 0x0000000a07097224 */ /* 0x0a0fe400078e02ff */
[----:B------:R-:W-:-:S04]  /*18a80*/  IMAD.WIDE.U32 R6, R6, R10, RZ ;  /* 0x0000000a06067225 */ /* 0x000fc800078e00ff */
[----:B------:R-:W-:Y:S01]  /*18a90*/  IMAD.IADD R9, R7, 0x1, R9 ;  /* 0x0000000107097824 */ /* 0x000fe200078e0209 */
[----:B------:R-:W-:Y:S01]  /*18aa0*/  IADD3 R7, R5, R8, RZ ;  /* 0x0000000805077210 */ /* 0x000fe20007ffe0ff */
[----:B-1----:R-:W-:-:S05]  /*18ab0*/  @P0 IMAD.HI.U32 R15, R14, c[0x0][0x4ec], RZ ;  /* 0x00013b000e0f0a27 */ /* 0x002fca00078e00ff */
[----:B------:R-:W-:Y:S02]  /*18ac0*/  @P0 SHF.R.U32.HI R2, RZ, c[0x0][0x4f0], R15 ;  /* 0x00013c00ff020a19 */ /* 0x000fe4000001160f */
[----:B------:R-:W-:-:S03]  /*18ad0*/  IADD3 R15, P1, P0, R4, R6, R0 ;  /* 0x00000006040f7210 */ /* 0x000fc6000783e000 */
[----:B------:R-:W-:Y:S01]  /*18ae0*/  IMAD.MOV R6, RZ, RZ, -R2 ;  /* 0x000000ffff067224 */ /* 0x000fe200078e0a02 */
[----:B------:R-:W-:Y:S02]  /*18af0*/  IADD3.X R9, R7, R9, R19, P1, P0 ;  /* 0x0000000907097210 */ /* 0x000fe40000fe0413 */
[----:B--2---:R-:W-:-:S05]  /*18b00*/  SEL R3, R22, RZ, P2 ;  /* 0x000000ff16037207 */ /* 0x004fca0001000000 */
[-C--:B------:R-:W-:Y:S02]  /*18b10*/  IMAD R8, R17, R3.reuse, RZ ;  /* 0x0000000311087224 */ /* 0x080fe400078e02ff */
        /* <DEDUP_REMOVED lines=19> */
.L_x_770:
[----:B------:R-:W-:Y:S05]  /*18c50*/  BSYNC B0 ;  /* 0x0000000000007941 */ /* 0x000fea0003800000 */
.L_x_769:
[----:B------:R-:W-:-:S13]  /*18c60*/  ISETP.GT.AND P0, PT, R20, 0x1, PT ;  /* 0x000000011400780c */ /* 0x000fda0003f04270 */
[----:B------:R-:W-:Y:S05]  /*18c70*/  @P0 BRA `(.L_x_755) ;  /* 0x0000073000000947 */ /* 0x000fea0003800000 */
[----:B------:R-:W2:Y:S04]  /*18c80*/  LDL R6, [R1+0x38] ;  /* 0x0000380001067983 */ /* 0x000ea80000100800 */
[----:B-1----:R-:W2:Y:S01]  /*18c90*/  LDL R5, [R1+0x8] ;  /* 0x0000080001057983 */ /* 0x002ea20000100800 */
[----:B------:R-:W-:Y:S01]  /*18ca0*/  MOV R2, c[0x0][0x4e8] ;  /* 0x00013a0000027a02 */ /* 0x000fe20000000f00 */
[----:B------:R-:W-:Y:S01]  /*18cb0*/  IMAD R4, R19, c[0x0][0x3a0], RZ ;  /* 0x0000e80013047a24 */ /* 0x000fe200078e02ff */
[----:B------:R-:W-:Y:S02]  /*18cc0*/  ISETP.GE.AND P2, PT, R205, c[0x0][0x3c8], PT ;  /* 0x0000f200cd007a0c */ /* 0x000fe40003f46270 */
[----:B------:R-:W-:Y:S01]  /*18cd0*/  ISETP.NE.AND P0, PT, R2, 0x1, PT ;  /* 0x000000010200780c */ /* 0x000fe20003f05270 */
[----:B------:R-:W-:-:S04]  /*18ce0*/  IMAD.WIDE.U32 R2, R0, c[0x0][0x3a0], RZ ;  /* 0x0000e80000027a25 */ /* 0x000fc800078e00ff */
[----:B------:R-:W-:-:S05]  /*18cf0*/  IMAD R0, R0, c[0x0][0x3a4], R4 ;  /* 0x0000e90000007a24 */ /* 0x000fca00078e0204 */
[----:B------:R-:W-:-:S05]  /*18d00*/  IADD3 R3, R3, R0, RZ ;  /* 0x0000000003037210 */ /* 0x000fca0007ffe0ff */
[----:B------:R-:W-:-:S04]  /*18d10*/  IMAD.WIDE.U32 R2, R10, c[0x0][0x3e8], R2 ;  /* 0x0000fa000a027a25 */ /* 0x000fc800078e0002 */
[----:B------:R-:W-:-:S04]  /*18d20*/  IMAD R3, R10, c[0x0][0x3ec], R3 ;  /* 0x0000fb000a037a24 */ /* 0x000fc800078e0203 */
[----:B------:R-:W-:Y:S01]  /*18d30*/  IMAD.WIDE.U32 R2, R11, c[0x0][0x3f0], R2 ;  /* 0x0000fc000b027a25 */ /* 0x000fe200078e0002 */
[----:B--2---:R-:W-:-:S03]  /*18d40*/  IADD3 R4, R5, R6, RZ ;  /* 0x0000000605047210 */ /* 0x004fc60007ffe0ff */
[----:B------:R-:W-:Y:S01]  /*18d50*/  IMAD R5, R21, c[0x0][0x3f0], RZ ;  /* 0x0000fc0015057a24 */ /* 0x000fe200078e02ff */
[----:B------:R-:W-:Y:S01]  /*18d60*/  MOV R0, R4 ;  /* 0x0000000400007202 */ /* 0x000fe20000000f00 */
[----:B------:R-:W-:-:S04]  /*18d70*/  @P0 IMAD.HI.U32 R6, R4, c[0x0][0x4ec], RZ ;  /* 0x00013b0004060a27 */ /* 0x000fc800078e00ff */
[----:B------:R-:W-:Y:S01]  /*18d80*/  IMAD R7, R11, c[0x0][0x3f4], R5 ;  /* 0x0000fd000b077a24 */ /* 0x000fe200078e0205 */
[----:B------:R-:W-:-:S04]  /*18d90*/  @P0 SHF.R.U32.HI R0, RZ, c[0x0][0x4f0], R6 ;  /* 0x00013c00ff000a19 */ /* 0x000fc80000011606 */
[----:B------:R-:W-:Y:S02]  /*18da0*/  SHF.R.S32.HI R6, RZ, 0x1f, R0 ;  /* 0x0000001fff067819 */ /* 0x000fe40000011400 */
[----:B------:R-:W-:Y:S02]  /*18db0*/  IADD3 R5, -R0, RZ, RZ ;  /* 0x000000ff00057210 */ /* 0x000fe40007ffe1ff */
        /* <DEDUP_REMOVED lines=15> */
.L_x_874:
[----:B------:R-:W-:Y:S05]  /*18eb0*/  BRA.DIV ~URZ, `(.L_x_772) ;  /* 0x00005d927f007947 */ /* 0x000fea000b800000 */
[----:B------:R3:W4:Y:S02]  /*18ec0*/  SHFL.IDX PT, R2, R6, RZ, 0x181f ;  /* 0x00181fff06027589 */ /* 0x00072400000e0000 */
.L_x_875:
[----:B------:R-:W5:Y:S04]  /*18ed0*/  LDL.LU R3, [R1+0x38] ;  /* 0x0000380001037983 */ /* 0x000f680000300800 */
[----:B------:R-:W1:Y:S02]  /*18ee0*/  S2R R4, SR_TID.X ;  /* 0x0000000000047919 */ /* 0x000e640000002100 */
[----:B-1----:R-:W-:-:S04]  /*18ef0*/  SHF.R.S32.HI R0, RZ, 0x1f, R4 ;  /* 0x0000001fff007819 */ /* 0x002fc80000011404 */
[----:B------:R-:W-:-:S04]  /*18f00*/  LEA.HI R0, R0, R4, RZ, 0x3 ;  /* 0x0000000400007211 */ /* 0x000fc800078f18ff */
[----:B------:R-:W-:Y:S01]  /*18f10*/  SHF.R.S32.HI R0, RZ, 0x3, R0 ;  /* 0x00000003ff007819 */ /* 0x000fe20000011400 */
[----:B------:R-:W-:Y:S01]  /*18f20*/  IMAD R4, R18, c[0x0][0x4e8], RZ ;  /* 0x00013a0012047a24 */ /* 0x000fe200078e02ff */
[----:B------:R-:W-:-:S03]  /*18f30*/  SHF.R.S32.HI R8, RZ, 0x1f, R205 ;  /* 0x0000001fff087819 */ /* 0x000fc600000114cd */
[----:B-----5:R-:W-:-:S05]  /*18f40*/  IMAD.IADD R0, R0, 0x1, R3 ;  /* 0x0000000100007824 */ /* 0x020fca00078e0203 */
[----:B------:R-:W-:-:S13]  /*18f50*/  ISETP.GE.OR P0, PT, R0, R4, P2 ;  /* 0x000000040000720c */ /* 0x000fda0001706670 */
[----:B----4-:R-:W-:-:S04]  /*18f60*/  @!P0 LEA R2, P1, R205, R2, 0x1 ;  /* 0x00000002cd028211 */ /* 0x010fc800078208ff */
[----:B--2---:R-:W-:-:S05]  /*18f70*/  @!P0 LEA.HI.X R3, R205, R7, R8, 0x1, P1 ;  /* 0x00000007cd038211 */ /* 0x004fca00008f0c08 */
[----:B------:R1:W-:Y:S01]  /*18f80*/  @!P0 ST.E.128 [R2.64], RZ ;  /* 0x000000ff02008985 */ /* 0x0003e2000c101d06 */
[----:B------:R-:W-:Y:S05]  /*18f90*/  BRA.DIV ~URZ, `(.L_x_773) ;  /* 0x00005d227f007947 */ /* 0x000fea000b800000 */
[----:B------:R2:W4:Y:S04]  /*18fa0*/  SHFL.IDX PT, R7, R5, 0x1, 0x181f ;  /* 0x00381f0005077f89 */ /* 0x00052800000e0000 */
[----:B-1----:R2:W1:Y:S02]  /*18fb0*/  SHFL.IDX PT, R2, R6, 0x1, 0x181f ;  /* 0x00381f0006027f89 */ /* 0x00246400000e0000 */
.L_x_876:
[----:B------:R-:W-:Y:S02]  /*18fc0*/  IADD3 R3, R0, 0x10, RZ ;  /* 0x0000001000037810 */ /* 0x000fe40007ffe0ff */
[----:B------:R-:W-:Y:S02]  /*18fd0*/  SHF.R.S32.HI R8, RZ, 0x1f, R205 ;  /* 0x0000001fff087819 */ /* 0x000fe400000114cd */
[----:B------:R-:W-:-:S13]  /*18fe0*/  ISETP.GE.OR P0, PT, R3, R4, P2 ;  /* 0x000000040300720c */ /* 0x000fda0001706670 */
[----:B-1----:R-:W-:-:S04]  /*18ff0*/  @!P0 LEA R2, P1, R205, R2, 0x1 ;  /* 0x00000002cd028211 */ /* 0x002fc800078208ff */
[----:B----4-:R-:W-:-:S05]  /*19000*/  @!P0 LEA.HI.X R3, R205, R7, R8, 0x1, P1 ;  /* 0x00000007cd038211 */ /* 0x010fca00008f0c08 */
[----:B------:R1:W-:Y:S01]  /*19010*/  @!P0 ST.E.128 [R2.64], RZ ;  /* 0x000000ff02008985 */ /* 0x0003e2000c101d06 */
[----:B------:R-:W-:Y:S05]  /*19020*/  BRA.DIV ~URZ, `(.L_x_774) ;  /* 0x00005d627f007947 */ /* 0x000fea000b800000 */
[----:B------:R4:W1:Y:S02]  /*19030*/  SHFL.IDX PT, R7, R5, 0x2, 0x181f ;  /* 0x00581f0005077f89 */ /* 0x00086400000e0000 */
.L_x_877:
[----:B------:R-:W-:Y:S05]  /*19040*/  BRA.DIV ~URZ, `(.L_x_775) ;  /* 0x00005db27f007947 */ /* 0x000fea000b800000 */
[----:B-1----:R1:W2:Y:S02]  /*19050*/  SHFL.IDX PT, R2, R6, 0x2, 0x181f ;  /* 0x00581f0006027f89 */ /* 0x0022a400000e0000 */
.L_x_878:
        /* <DEDUP_REMOVED lines=9> */
.L_x_879:
        /* <DEDUP_REMOVED lines=8> */
.L_x_880:
[----:B------:R-:W-:Y:S05]  /*19170*/  BRA.DIV ~URZ, `(.L_x_778) ;  /* 0x00005e327f007947 */ /* 0x000fea000b800000 */
[----:B--2---:R2:W1:Y:S02]  /*19180*/  SHFL.IDX PT, R2, R6, 0x4, 0x181f ;  /* 0x00981f0006027f89 */ /* 0x00446400000e0000 */
.L_x_881:
        /* <DEDUP_REMOVED lines=9> */
.L_x_882:
        /* <DEDUP_REMOVED lines=8> */
.L_x_883:
[----:B------:R-:W-:Y:S05]  /*192a0*/  BRA.DIV ~URZ, `(.L_x_781) ;  /* 0x00005eb27f007947 */ /* 0x000fea000b800000 */
[----:B--2---:R2:W3:Y:S02]  /*192b0*/  SHFL.IDX PT, R2, R6, 0x6, 0x181f ;  /* 0x00d81f0006027f89 */ /* 0x0044e400000e0000 */
.L_x_884:
        /* <DEDUP_REMOVED lines=9> */
.L_x_885:
[----:B------:R-:W-:Y:S02]  /*19350*/  IADD3 R0, R0, 0x70, RZ ;  /* 0x0000007000007810 */ /* 0x000fe40007ffe0ff */
[----:B-12---:R-:W-:Y:S02]  /*19360*/  SHF.R.S32.HI R6, RZ, 0x1f, R205 ;  /* 0x0000001fff067819 */ /* 0x006fe400000114cd */
[----:B------:R-:W-:-:S13]  /*19370*/  ISETP.GE.OR P0, PT, R0, R4, P2 ;  /* 0x000000040000720c */ /* 0x000fda0001706670 */
[----:B----4-:R-:W-:-:S04]  /*19380*/  @!P0 LEA R2, P1, R205, R2, 0x1 ;  /* 0x00000002cd028211 */ /* 0x010fc800078208ff */
[----:B---3--:R-:W-:-:S05]  /*19390*/  @!P0 LEA.HI.X R3, R205, R5, R6, 0x1, P1 ;  /* 0x00000005cd038211 */ /* 0x008fca00008f0c06 */
[----:B------:R1:W-:Y:S04]  /*193a0*/  @!P0 ST.E.128 [R2.64], RZ ;  /* 0x000000ff02008985 */ /* 0x0003e8000c101d06 */
.L_x_755:
[----:B------:R-:W-:Y:S05]  /*193b0*/  BSYNC B1 ;  /* 0x0000000000017941 */ /* 0x000fea0003800000 */
.L_x_739:
        /* <DEDUP_REMOVED lines=11> */
[----:B--2-4-:R-:W-:-:S04]  /*19470*/  LOP3.LUT R12, R0, 0x1f, RZ, 0xc0, !PT ;  /* 0x0000001f000c7812 */ /* 0x014fc800078ec0ff */
[----:B------:R-:W-:Y:S01]  /*19480*/  ISETP.NE.AND P6, PT, R12, 0x1f, PT ;  /* 0x0000001f0c00780c */ /* 0x000fe20003fc5270 */
[----:B------:R-:W-:Y:S10]  /*19490*/  BRA.DIV ~URZ, `(.L_x_784) ;  /* 0x00005e027f007947 */ /* 0x000ff4000b800000 */
[----:B------:R1:W2:Y:S02]  /*194a0*/  SHFL.IDX PT, R9, R60, RZ, 0x1f ;  /* 0x00001fff3c097589 */ /* 0x0002a400000e0000 */
.L_x_886:
[----:B------:R-:W-:Y:S05]  /*194b0*/  BRA.DIV ~URZ, `(.L_x_785) ;  /* 0x00005e527f007947 */ /* 0x000fea000b800000 */
[----:B------:R3:W4:Y:S02]  /*194c0*/  SHFL.IDX PT, R8, R60, 0x1, 0x1f ;  /* 0x00201f003c087f89 */ /* 0x00072400000e0000 */
.L_x_887:
        /* <DEDUP_REMOVED lines=19> */
.L_x_888:
        /* <DEDUP_REMOVED lines=16> */
.L_x_889:
[----:B---3--:R-:W-:Y:S01]  /*19700*/  IMAD R0, R0, c[0x0][0x538], RZ ;  /* 0x00014e0000007a24 */ /* 0x008fe200078e02ff */
[----:B------:R-:W-:Y:S04]  /*19710*/  BSSY B1, `(.L_x_788) ;  /* 0x00000ce000017945 */ /* 0x000fe80003800000 */
[----:B----4-:R-:W-:-:S04]  /*19720*/  IADD3 R8, R0, R8, RZ ;  /* 0x0000000800087210 */ /* 0x010fc80007ffe0ff */
[----:B--2---:R-:W-:-:S13]  /*19730*/  ISETP.GT.AND P0, PT, R8, R9, PT ;  /* 0x000000090800720c */ /* 0x004fda0003f04270 */
[----:B------:R-:W-:Y:S05]  /*19740*/  @P0 BRA `(.L_x_789) ;  /* 0x0000025000000947 */ /* 0x000fea0003800000 */
.L_x_793:
        /* <DEDUP_REMOVED lines=17> */
.L_x_890:
        /* <DEDUP_REMOVED lines=16> */
.L_x_891:
[----:B--2---:R-:W-:-:S05]  /*19960*/  IMAD R0, R0, c[0x0][0x538], RZ ;  /* 0x00014e0000007a24 */ /* 0x004fca00078e02ff */
[----:B------:R-:W-:-:S04]  /*19970*/  IADD3 R8, R0, R8, RZ ;  /* 0x0000000800087210 */ /* 0x000fc80007ffe0ff */
[----:B------:R-:W-:-:S13]  /*19980*/  ISETP.GT.AND P0, PT, R8, R9, PT ;  /* 0x000000090800720c */ /* 0x000fda0003f04270 */
[----:B-1----:R-:W-:Y:S05]  /*19990*/  @!P0 BRA `(.L_x_793) ;  /* 0xfffffdb000008947 */ /* 0x002fea000383ffff */
.L_x_789:
[----:B------:R-:W-:-:S05]  /*199a0*/  IADD3 R5, -R0, R8, RZ ;  /* 0x0000000800057210 */ /* 0x000fca0007ffe1ff */
[----:B------:R-:W-:-:S05]  /*199b0*/  IMAD R0, R4, c[0x0][0x538], R5 ;  /* 0x00014e0004007a24 */ /* 0x000fca00078e0205 */
[----:B------:R-:W-:Y:S01]  /*199c0*/  ISETP.GT.AND P0, PT, R0, R9, PT ;  /* 0x000000090000720c */ /* 0x000fe20003f04270 */
[----:B------:R-:W-:-:S12]  /*199d0*/  BRA.DIV ~URZ, `(.L_x_794) ;  /* 0x00005d927f007947 */ /* 0x000fd8000b800000 */
[----:B------:R-:W-:-:S03]  /*199e0*/  VOTE.ANY R10, PT, !P0 ;  /* 0x00000000000a7806 */ /* 0x000fc600040e0100 */
.L_x_892:
[----:B------:R-:W2:Y:S01]  /*199f0*/  LDL.LU R2, [R1+0x4c] ;  /* 0x00004c0001027983 */ /* 0x000ea20000300800 */
[----:B------:R-:W2:Y:S02]  /*19a00*/  POPC R0, R10 ;  /* 0x0000000a00007309 */ /* 0x000ea40000000000 */
[----:B--2---:R-:W-:-:S05]  /*19a10*/  IADD3 R2, R0, R2, RZ ;  /* 0x0000000200027210 */ /* 0x004fca0007ffe0ff */
[----:B------:R2:W-:Y:S01]  /*19a20*/  STL [R1+0x4c], R2 ;  /* 0x00004c0201007387 */ /* 0x0005e20000100800 */
[----:B------:R-:W-:Y:S05]  /*19a30*/  BRA.DIV ~URZ, `(.L_x_795) ;  /* 0x00005d827f007947 */ /* 0x000fea000b800000 */
[----:B------:R3:W4:Y:S04]  /*19a40*/  SHFL.IDX PT, R8, R6, R0, 0x1f ;  /* 0x00001f0006087589 */ /* 0x00072800000e0000 */
[----:B------:R3:W1:Y:S02]  /*19a50*/  SHFL.IDX PT, R7, R7, R0, 0x1f ;  /* 0x00001f0007077589 */ /* 0x00066400000e0000 */
.L_x_893:
[----:B------:R-:W-:Y:S01]  /*19a60*/  ISETP.NE.AND P0, PT, R10, RZ, PT ;  /* 0x000000ff0a00720c */ /* 0x000fe20003f05270 */
[----:B------:R-:W-:-:S12]  /*19a70*/  BSSY B0, `(.L_x_796) ;  /* 0x0000005000007945 */ /* 0x000fd80003800000 */
[----:B------:R-:W-:Y:S05]  /*19a80*/  @!P0 BRA `(.L_x_797) ;  /* 0x0000003000008947 */ /* 0x000fea0003800000 */
[----:B---3--:R-:W-:Y:S01]  /*19a90*/  IADD3 R0, R0, -0x1, RZ ;  /* 0xffffffff00007810 */ /* 0x008fe20007ffe0ff */
[----:B------:R-:W-:Y:S05]  /*19aa0*/  BRA.DIV ~URZ, `(.L_x_798) ;  /* 0x00005de27f007947 */ /* 0x000fea000b800000 */
[----:B------:R3:W2:Y:S02]  /*19ab0*/  SHFL.IDX PT, R11, R4, R0, 0x1f ;  /* 0x00001f00040b7589 */ /* 0x0006a400000e0000 */
.L_x_797:
[----:B------:R-:W-:Y:S05]  /*19ac0*/  BSYNC B0 ;  /* 0x0000000000007941 */ /* 0x000fea0003800000 */
.L_x_796:
[----:B--23--:R-:W-:Y:S01]  /*19ad0*/  IMAD R0, R11, c[0x0][0x538], R5 ;  /* 0x00014e000b007a24 */ /* 0x00cfe200078e0205 */
[----:B-1----:R-:W-:Y:S01]  /*19ae0*/  ISETP.NE.AND P0, PT, R7, 0x1, PT ;  /* 0x000000010700780c */ /* 0x002fe20003f05270 */
[----:B------:R-:W-:Y:S03]  /*19af0*/  BSSY B0, `(.L_x_799) ;  /* 0x0000086000007945 */ /* 0x000fe60003800000 */
[----:B------:R1:W-:Y:S01]  /*19b00*/  STL [R1+0x40], R0 ;  /* 0x0000400001007387 */ /* 0x0003e20000100800 */
[----:B------:R-:W-:-:S08]  /*19b10*/  IADD3 R9, -R0, R9, RZ ;  /* 0x0000000900097210 */ /* 0x000fd00007ffe1ff */
[----:B------:R-:W-:Y:S05]  /*19b20*/  @!P0 BRA `(.L_x_800) ;  /* 0x000003e000008947 */ /* 0x000fea0003800000 */
[-C--:B----4-:R-:W-:Y:S02]  /*19b30*/  IABS R2, R8.reuse ;  /* 0x0000000800027213 */ /* 0x090fe40000000000 */
[----:B------:R-:W-:Y:S02]  /*19b40*/  IABS R10, R8 ;  /* 0x00000008000a7213 */ /* 0x000fe40000000000 */
[----:B-1----:R-:W1:Y:S08]  /*19b50*/  I2F.RP R0, R2 ;  /* 0x0000000200007306 */ /* 0x002e700000209400 */
[----:B-1----:R-:W1:Y:S02]  /*19b60*/  MUFU.RCP R0, R0 ;  /* 0x0000000000007308 */ /* 0x002e640000001000 */
[----:B-1----:R-:W-:-:S06]  /*19b70*/  IADD3 R0, R0, 0xffffffe, RZ ;  /* 0x0ffffffe00007810 */ /* 0x002fcc0007ffe0ff */
[----:B------:R-:W1:Y:S02]  /*19b80*/  F2I.FTZ.U32.TRUNC.NTZ R5, R0 ;  /* 0x0000000000057305 */ /* 0x000e64000021f000 */
[----:B-1----:R-:W-:Y:S01]  /*19b90*/  IMAD.MOV R3, RZ, RZ, -R5 ;  /* 0x000000ffff037224 */ /* 0x002fe200078e0a05 */
[----:B------:R-:W-:-:S03]  /*19ba0*/  IABS R0, R7 ;  /* 0x0000000700007213 */ /* 0x000fc60000000000 */
[----:B------:R-:W-:Y:S01]  /*19bb0*/  IMAD.MOV.U32 R4, RZ, RZ, R3 ;  /* 0x000000ffff047224 */ /* 0x000fe200078e0003 */
[----:B------:R-:W-:Y:S01]  /*19bc0*/  IABS R3, R9 ;  /* 0x0000000900037213 */ /* 0x000fe20000000000 */
[----:B------:R-:W-:Y:S02]  /*19bd0*/  IMAD.MOV.U32 R6, RZ, RZ, R0 ;  /* 0x000000ffff067224 */ /* 0x000fe400078e0000 */
[----:B------:R-:W-:Y:S02]  /*19be0*/  IMAD R0, R4, R2, RZ ;  /* 0x0000000204007224 */ /* 0x000fe400078e02ff */
[----:B------:R-:W-:Y:S01]  /*19bf0*/  IMAD.MOV.U32 R4, RZ, RZ, RZ ;  /* 0x000000ffff047224 */ /* 0x000fe200078e00ff */
[----:B------:R-:W1:Y:S03]  /*19c00*/  I2F.RP R11, R6 ;  /* 0x00000006000b7306 */ /* 0x000e660000209400 */
[----:B------:R-:W-:-:S04]  /*19c10*/  IMAD.HI.U32 R5, R5, R0, R4 ;  /* 0x0000000005057227 */ /* 0x000fc800078e0004 */
[----:B------:R-:W-:-:S05]  /*19c20*/  IMAD.MOV R0, RZ, RZ, -R10 ;  /* 0x000000ffff007224 */ /* 0x000fca00078e0a0a */
[----:B------:R-:W-:Y:S01]  /*19c30*/  MOV R4, R0 ;  /* 0x0000000000047202 */ /* 0x000fe20000000f00 */
[----:B------:R-:W-:-:S04]  /*19c40*/  IMAD.HI.U32 R0, R5, R3, RZ ;  /* 0x0000000305007227 */ /* 0x000fc800078e00ff */
[----:B------:R-:W-:Y:S02]  /*19c50*/  IMAD R3, R0, R4, R3 ;  /* 0x0000000400037224 */ /* 0x000fe400078e0203 */
[----:B-1----:R-:W1:Y:S03]  /*19c60*/  MUFU.RCP R4, R11 ;  /* 0x0000000b00047308 */ /* 0x002e660000001000 */
[----:B------:R-:W-:-:S13]  /*19c70*/  ISETP.GT.U32.AND P0, PT, R2, R3, PT ;  /* 0x000000030200720c */ /* 0x000fda0003f04070 */
[----:B------:R-:W-:Y:S01]  /*19c80*/  @!P0 IMAD.IADD R3, R3, 0x1, -R2 ;  /* 0x0000000103038824 */ /* 0x000fe200078e0a02 */
[----:B-1----:R-:W-:Y:S02]  /*19c90*/  IADD3 R4, R4, 0xffffffe, RZ ;  /* 0x0ffffffe04047810 */ /* 0x002fe40007ffe0ff */
[----:B------:R-:W-:Y:S02]  /*19ca0*/  @!P0 IADD3 R0, R0, 0x1, RZ ;  /* 0x0000000100008810 */ /* 0x000fe40007ffe0ff */
[----:B------:R-:W-:Y:S02]  /*19cb0*/  ISETP.GE.U32.AND P2, PT, R3, R2, PT ;  /* 0x000000020300720c */ /* 0x000fe40003f46070 */
[----:B------:R-:W1:Y:S01]  /*19cc0*/  F2I.FTZ.U32.TRUNC.NTZ R3, R4 ;  /* 0x0000000400037305 */ /* 0x000e62000021f000 */
[----:B------:R-:W-:Y:S02]  /*19cd0*/  LOP3.LUT R2, R9, R8, RZ, 0x3c, !PT ;  /* 0x0000000809027212 */ /* 0x000fe400078e3cff */
[----:B------:R-:W-:-:S02]  /*19ce0*/  ISETP.NE.AND P0, PT, R8, RZ, PT ;  /* 0x000000ff0800720c */ /* 0x000fc40003f05270 */
[----:B------:R-:W-:-:S06]  /*19cf0*/  ISETP.GE.AND P1, PT, R2, RZ, PT ;  /* 0x000000ff0200720c */ /* 0x000fcc0003f26270 */
[----:B------:R-:W-:Y:S01]  /*19d00*/  @P2 IADD3 R0, R0, 0x1, RZ ;  /* 0x0000000100002810 */ /* 0x000fe20007ffe0ff */
[----:B-1----:R-:W-:-:S06]  /*19d10*/  IMAD.MOV R2, RZ, RZ, -R3 ;  /* 0x000000ffff027224 */ /* 0x002fcc00078e0a03 */
[----:B------:R-:W-:Y:S01]  /*19d20*/  @!P1 IMAD.MOV R0, RZ, RZ, -R0 ;  /* 0x000000ffff009224 */ /* 0x000fe200078e0a00 */
[----:B------:R-:W-:Y:S02]  /*19d30*/  @!P0 LOP3.LUT R0, RZ, R8, RZ, 0x33, !PT ;  /* 0x00000008ff008212 */ /* 0x000fe400078e33ff */
[----:B------:R-:W-:Y:S02]  /*19d40*/  MOV R4, R2 ;  /* 0x0000000200047202 */ /* 0x000fe40000000f00 */
[----:B------:R-:W-:Y:S02]  /*19d50*/  IABS R2, R7 ;  /* 0x0000000700027213 */ /* 0x000fe40000000000 */
[----:B------:R-:W-:Y:S01]  /*19d60*/  IABS R10, R0 ;  /* 0x00000000000a7213 */ /* 0x000fe20000000000 */
[----:B------:R-:W-:Y:S02]  /*19d70*/  IMAD R4, R4, R6, RZ ;  /* 0x0000000604047224 */ /* 0x000fe400078e02ff */
[----:B------:R-:W-:-:S02]  /*19d80*/  IMAD.MOV R5, RZ, RZ, -R2 ;  /* 0x000000ffff057224 */ /* 0x000fc400078e0a02 */
[----:B------:R-:W-:-:S04]  /*19d90*/  IMAD.MOV.U32 R2, RZ, RZ, RZ ;  /* 0x000000ffff027224 */ /* 0x000fc800078e00ff */
[----:B------:R-:W-:Y:S01]  /*19da0*/  IMAD.HI.U32 R2, R3, R4, R2 ;  /* 0x0000000403027227 */ /* 0x000fe200078e0002 */
[----:B------:R-:W-:-:S03]  /*19db0*/  MOV R4, R5 ;  /* 0x0000000500047202 */ /* 0x000fc60000000f00 */
[----:B------:R-:W-:-:S04]  /*19dc0*/  IMAD.MOV.U32 R3, RZ, RZ, R10 ;  /* 0x000000ffff037224 */ /* 0x000fc800078e000a */
[----:B------:R-:W-:-:S04]  /*19dd0*/  IMAD.HI.U32 R2, R2, R3, RZ ;  /* 0x0000000302027227 */ /* 0x000fc800078e00ff */
[----:B------:R-:W-:Y:S01]  /*19de0*/  IMAD R3, R2, R4, R3 ;  /* 0x0000000402037224 */ /* 0x000fe200078e0203 */
[----:B------:R-:W-:-:S04]  /*19df0*/  IADD3 R4, -R0, RZ, RZ ;  /* 0x000000ff00047210 */ /* 0x000fc80007ffe1ff */
        /* <DEDUP_REMOVED lines=9> */
[----:B------:R-:W-:-:S05]  /*19e90*/  @!P0 LOP3.LUT R2, RZ, R7, RZ, 0x33, !PT ;  /* 0x00000007ff028212 */ /* 0x000fca00078e33ff */
[----:B------:R-:W-:-:S04]  /*19ea0*/  IMAD.MOV R3, RZ, RZ, -R2 ;  /* 0x000000ffff037224 */ /* 0x000fc800078e0a02 */
[C---:B------:R-:W-:Y:S02]  /*19eb0*/  IMAD R3, R7.reuse, R3, R0 ;  /* 0x0000000307037224 */ /* 0x040fe400078e0200 */
[----:B------:R-:W-:Y:S02]  /*19ec0*/  IMAD R0, R7, 0x1000000, R2 ;  /* 0x0100000007007824 */ /* 0x000fe400078e0202 */
[----:B------:R-:W-:Y:S02]  /*19ed0*/  IMAD R2, R8, R4, R9 ;  /* 0x0000000408027224 */ /* 0x000fe400078e0209 */
[----:B------:R-:W-:-:S05]  /*19ee0*/  IMAD R0, R3, 0x10000, R0 ;  /* 0x0001000003007824 */ /* 0x000fca00078e0200 */
[----:B------:R1:W-:Y:S01]  /*19ef0*/  STL [R1+0x48], R0 ;  /* 0x0000480001007387 */ /* 0x0003e20000100800 */
[----:B------:R-:W-:Y:S05]  /*19f00*/  BRA `(.L_x_801) ;  /* 0x0000044000007947 */ /* 0x000fea0003800000 */
.L_x_800:
[----:B-1----:R-:W2:Y:S01]  /*19f10*/  LDL R0, [R1+0x4c] ;  /* 0x00004c0001007983 */ /* 0x002ea20000100800 */
[----:B------:R-:W-:-:S04]  /*19f20*/  IMAD.MOV.U32 R2, RZ, RZ, 0x4 ;  /* 0x00000004ff027424 */ /* 0x000fc800078e00ff */
[----:B--2---:R-:W-:-:S05]  /*19f30*/  IMAD.WIDE R2, R0, R2, c[0x0][0x590] ;  /* 0x0001640000027625 */ /* 0x004fca00078e0202 */
[----:B------:R-:W2:Y:S02]  /*19f40*/  LDG.E R4, [R2.64] ;  /* 0x0000000602047981 */ /* 0x000ea4000c1e1900 */
[----:B--2-4-:R-:W-:-:S05]  /*19f50*/  IMAD R10, R4, R8, RZ ;  /* 0x00000008040a7224 */ /* 0x014fca00078e02ff */
[-C--:B------:R-:W-:Y:S02]  /*19f60*/  IABS R0, R10.reuse ;  /* 0x0000000a00007213 */ /* 0x080fe40000000000 */
        /* <DEDUP_REMOVED lines=27> */
[----:B------:R-:W-:Y:S02]  /*1a120*/  IMAD R11, R4, R2, RZ ;  /* 0x00000002040b7224 */ /* 0x000fe400078e02ff */
[----:B------:R-:W-:-:S03]  /*1a130*/  IMAD.MOV R2, RZ, RZ, -R2 ;  /* 0x000000ffff027224 */ /* 0x000fc600078e0a02 */
[----:B------:R-:W-:Y:S01]  /*1a140*/  IADD3 R0, -R11, c[0x0][0x538], RZ ;  /* 0x00014e000b007a10 */ /* 0x000fe20007ffe1ff */
[----:B------:R-:W-:-:S03]  /*1a150*/  IMAD R6, R10, R2, R9 ;  /* 0x000000020a067224 */ /* 0x000fc600078e0209 */
[----:B------:R-:W-:Y:S02]  /*1a160*/  IMNMX R0, R4, R0, PT ;  /* 0x0000000004007217 */ /* 0x000fe40003800200 */
[----:B------:R-:W-:Y:S02]  /*1a170*/  IABS R2, R6 ;  /* 0x0000000600027213 */ /* 0x000fe40000000000 */
[-C--:B------:R-:W-:Y:S02]  /*1a180*/  IABS R3, R0.reuse ;  /* 0x0000000000037213 */ /* 0x080fe40000000000 */
[----:B------:R-:W-:Y:S02]  /*1a190*/  IABS R10, R0 ;  /* 0x00000000000a7213 */ /* 0x000fe40000000000 */
[----:B------:R-:W1:Y:S01]  /*1a1a0*/  I2F.RP R4, R3 ;  /* 0x0000000300047306 */ /* 0x000e620000209400 */
[----:B------:R-:W-:Y:S02]  /*1a1b0*/  MOV R7, R2 ;  /* 0x0000000200077202 */ /* 0x000fe40000000f00 */
[----:B------:R-:W-:-:S05]  /*1a1c0*/  IMAD.MOV R2, RZ, RZ, -R10 ;  /* 0x000000ffff027224 */ /* 0x000fca00078e0a0a */
[----:B-1----:R-:W1:Y:S02]  /*1a1d0*/  MUFU.RCP R4, R4 ;  /* 0x0000000400047308 */ /* 0x002e640000001000 */
[----:B-1----:R-:W-:-:S06]  /*1a1e0*/  IADD3 R4, R4, 0xffffffe, RZ ;  /* 0x0ffffffe04047810 */ /* 0x002fcc0007ffe0ff */
[----:B------:R-:W1:Y:S02]  /*1a1f0*/  F2I.FTZ.U32.TRUNC.NTZ R5, R4 ;  /* 0x0000000400057305 */ /* 0x000e64000021f000 */
[----:B-1----:R-:W-:-:S04]  /*1a200*/  IMAD.MOV R4, RZ, RZ, -R5 ;  /* 0x000000ffff047224 */ /* 0x002fc800078e0a05 */
[----:B------:R-:W-:Y:S02]  /*1a210*/  IMAD R9, R4, R3, RZ ;  /* 0x0000000304097224 */ /* 0x000fe400078e02ff */
[----:B------:R-:W-:-:S04]  /*1a220*/  IMAD.MOV.U32 R4, RZ, RZ, RZ ;  /* 0x000000ffff047224 */ /* 0x000fc800078e00ff */
[----:B------:R-:W-:-:S04]  /*1a230*/  IMAD.HI.U32 R5, R5, R9, R4 ;  /* 0x0000000905057227 */ /* 0x000fc800078e0004 */
[----:B------:R-:W-:Y:S02]  /*1a240*/  IMAD.MOV.U32 R4, RZ, RZ, R2 ;  /* 0x000000ffff047224 */ /* 0x000fe400078e0002 */
[----:B------:R-:W-:-:S04]  /*1a250*/  IMAD.HI.U32 R2, R5, R7, RZ ;  /* 0x0000000705027227 */ /* 0x000fc800078e00ff */
[----:B------:R-:W-:-:S05]  /*1a260*/  IMAD R4, R2, R4, R7 ;  /* 0x0000000402047224 */ /* 0x000fca00078e0207 */
[----:B------:R-:W-:-:S13]  /*1a270*/  ISETP.GT.U32.AND P0, PT, R3, R4, PT ;  /* 0x000000040300720c */ /* 0x000fda0003f04070 */
[-C--:B------:R-:W-:Y:S02]  /*1a280*/  @!P0 IADD3 R4, R4, -R3.reuse, RZ ;  /* 0x8000000304048210 */ /* 0x080fe40007ffe0ff */
[----:B------:R-:W-:Y:S02]  /*1a290*/  @!P0 IADD3 R2, R2, 0x1, RZ ;  /* 0x0000000102028810 */ /* 0x000fe40007ffe0ff */
[----:B------:R-:W-:Y:S02]  /*1a2a0*/  ISETP.GE.U32.AND P2, PT, R4, R3, PT ;  /* 0x000000030400720c */ /* 0x000fe40003f46070 */
[----:B------:R-:W-:Y:S02]  /*1a2b0*/  LOP3.LUT R3, R6, R0, RZ, 0x3c, !PT ;  /* 0x0000000006037212 */ /* 0x000fe400078e3cff */
[----:B------:R-:W-:Y:S02]  /*1a2c0*/  ISETP.NE.AND P0, PT, R0, RZ, PT ;  /* 0x000000ff0000720c */ /* 0x000fe40003f05270 */
[----:B------:R-:W-:Y:S01]  /*1a2d0*/  ISETP.GE.AND P1, PT, R3, RZ, PT ;  /* 0x000000ff0300720c */ /* 0x000fe20003f26270 */
[----:B------:R-:W-:Y:S01]  /*1a2e0*/  IMAD.MOV R3, RZ, RZ, -R0 ;  /* 0x000000ffff037224 */ /* 0x000fe200078e0a00 */
[----:B------:R-:W-:-:S05]  /*1a2f0*/  IADD3 R6, R11, 0x1000000, R6 ;  /* 0x010000000b067810 */ /* 0x000fca0007ffe006 */
[----:B------:R-:W-:-:S06]  /*1a300*/  @P2 IADD3 R2, R2, 0x1, RZ ;  /* 0x0000000102022810 */ /* 0x000fcc0007ffe0ff */
[----:B------:R-:W-:Y:S01]  /*1a310*/  @!P1 IMAD.MOV R2, RZ, RZ, -R2 ;  /* 0x000000ffff029224 */ /* 0x000fe200078e0a02 */
[----:B------:R-:W-:-:S05]  /*1a320*/  @!P0 LOP3.LUT R2, RZ, R0, RZ, 0x33, !PT ;  /* 0x00000000ff028212 */ /* 0x000fca00078e33ff */
[----:B------:R-:W-:-:S05]  /*1a330*/  IMAD R0, R2, R3, R6 ;  /* 0x0000000302007224 */ /* 0x000fca00078e0206 */
[----:B------:R1:W-:Y:S02]  /*1a340*/  STL [R1+0x48], R0 ;  /* 0x0000480001007387 */ /* 0x0003e40000100800 */
.L_x_801:
[----:B------:R-:W-:Y:S05]  /*1a350*/  BSYNC B0 ;  /* 0x0000000000007941 */ /* 0x000fea0003800000 */
.L_x_799:
[----:B------:R-:W-:-:S04]  /*1a360*/  LOP3.LUT R2, RZ, R2, RZ, 0x33, !PT ;  /* 0x00000002ff027212 */ /* 0x000fc800078e33ff */
[----:B-1----:R-:W-:-:S05]  /*1a370*/  IADD3 R0, R2, R8, RZ ;  /* 0x0000000802007210 */ /* 0x002fca0007ffe0ff */
[----:B------:R1:W-:Y:S01]  /*1a380*/  STL [R1+0x44], R0 ;  /* 0x0000440001007387 */ /* 0x0003e20000100800 */
[----:B------:R-:W-:Y:S05]  /*1a390*/  BRA `(.L_x_802) ;  /* 0x0000005000007947 */ /* 0x000fea0003800000 */
.L_x_790:
[----:B------:R-:W-:Y:S01]  /*1a3a0*/  MOV R0, c[0x0][0x53c] ;  /* 0x00014f0000007a02 */ /* 0x000fe20000000f00 */
[----:B------:R2:W-:Y:S04]  /*1a3b0*/  STL [R1+0x40], R9 ;  /* 0x0000400901007387 */ /* 0x0005e80000100800 */
[----:B------:R2:W-:Y:S04]  /*1a3c0*/  STL [R1+0x44], RZ ;  /* 0x000044ff01007387 */ /* 0x0005e80000100800 */
[----:B------:R2:W-:Y:S04]  /*1a3d0*/  STL [R1+0x48], RZ ;  /* 0x000048ff01007387 */ /* 0x0005e80000100800 */
[----:B------:R2:W-:Y:S02]  /*1a3e0*/  STL [R1+0x4c], R0 ;  /* 0x00004c0001007387 */ /* 0x0005e40000100800 */
.L_x_802:
[----:B------:R-:W-:Y:S05]  /*1a3f0*/  BSYNC B1 ;  /* 0x0000000000017941 */ /* 0x000fea0003800000 */
.L_x_788:
[----:B-1----:R-:W3:Y:S04]  /*1a400*/  LDL R4, [R1+0x40] ;  /* 0x0000400001047983 */ /* 0x002ee80000100800 */
        /* <DEDUP_REMOVED lines=8> */
.L_x_783:
[----:B--2---:R-:W2:Y:S02]  /*1a490*/  LDL R0, [R1+0x4c] ;  /* 0x00004c0001007983 */ /* 0x004ea40000100800 */
[----:B--2---:R-:W-:-:S13]  /*1a4a0*/  ISETP.GE.AND P0, PT, R0, c[0x0][0x53c], PT ;  /* 0x00014f0000007a0c */ /* 0x004fda0003f06270 */
[----:B-1--4-:R-:W-:Y:S01]  /*1a4b0*/  @P0 CALL.REL.NOINC `(.L_x_803) ;  /* 0x0000001000000944 */ /* 0x012fe20003c00000 */
[----:B------:R-:W-:Y:S05]  /*1a4c0*/  BRA `(.L_x_804) ;  /* 0xfffe75a000007947 */ /* 0x000fea000383ffff */
.L_x_803:
[----:B------:R-:W-:Y:S05]  /*1a4d0*/  EXIT ;  /* 0x000000000000794d */ /* 0x000fea0003800000 */
.L_x_576:
[----:B------:R-:W-:Y:S01]  /*1a4e0*/  IMAD.MOV.U32 R0, RZ, RZ, R5 ;  /* 0x000000ffff007224 */ /* 0x000fe200078e0005 */
[----:B------:R-:W-:Y:S02]  /*1a4f0*/  MOV R2, 0x1 ;  /* 0x0000000100027802 */ /* 0x000fe40000000f00 */
[----:B------:R-:W-:Y:S02]  /*1a500*/  MOV R3, 0x1a520 ;  /* 0x0001a52000037802 */ /* 0x000fe40000000f00 */
[----:B------:R-:W-:Y:S05]  /*1a510*/  CALL.REL.NOINC `($__internal_10_$__cuda_sm70_shflsync_up_p) ;  /* 0x000054a000007944 */ /* 0x000fea0003c00000 */
[----:B------:R-:W-:Y:S01]  /*1a520*/  MOV R0, R4 ;  /* 0x0000000400007202 */ /* 0x000fe20000000f00 */
[----:B------:R-:W-:Y:S05]  /*1a530*/  BRA `(.L_x_805) ;  /* 0xfffe5f2000007947 */ /* 0x000fea000383ffff */
.L_x_577:
[----:B------:R-:W-:Y:S01]  /*1a540*/  IMAD.MOV.U32 R0, RZ, RZ, R5 ;  /* 0x000000ffff007224 */ /* 0x000fe200078e0005 */
[----:B------:R-:W-:Y:S02]  /*1a550*/  MOV R2, 0x2 ;  /* 0x0000000200027802 */ /* 0x000fe40000000f00 */
[----:B------:R-:W-:Y:S02]  /*1a560*/  MOV R3, 0x1a580 ;  /* 0x0001a58000037802 */ /* 0x000fe40000000f00 */
[----:B------:R-:W-:Y:S05]  /*1a570*/  CALL.REL.NOINC `($__internal_10_$__cuda_sm70_shflsync_up_p) ;  /* 0x0000544000007944 */ /* 0x000fea0003c00000 */
[----:B------:R-:W-:Y:S01]  /*1a580*/  SEL R0, R4, RZ, P4 ;  /* 0x000000ff04007207 */ /* 0x000fe20002000000 */
[----:B------:R-:W-:Y:S01]  /*1a590*/  IMAD.MOV.U32 R2, RZ, RZ, 0x4 ;  /* 0x00000004ff027424 */ /* 0x000fe200078e00ff */
[----:B------:R-:W-:-:S03]  /*1a5a0*/  MOV R3, 0x1a5d0 ;  /* 0x0001a5d000037802 */ /* 0x000fc60000000f00 */
[----:B------:R-:W-:Y:S02]  /*1a5b0*/  IMAD.IADD R0, R5, 0x1, R0 ;  /* 0x0000000105007824 */ /* 0x000fe400078e0200 */
        /* <DEDUP_REMOVED lines=13> */
[----:B------:R-:W-:Y:S02]  /*1a690*/  MOV R225, 0x1f ;  /* 0x0000001f00e17802 */ /* 0x000fe40000000f00 */
[----:B------:R-:W-:Y:S01]  /*1a6a0*/  MOV R3, 0x1a6e0 ;  /* 0x0001a6e000037802 */ /* 0x000fe20000000f00 */
[----:B------:R-:W-:-:S04]  /*1a6b0*/  IMAD.IADD R4, R0, 0x1, R4 ;  /* 0x0000000100047824 */ /* 0x000fc800078e0204 */
[----:B------:R-:W-:Y:S02]  /*1a6c0*/  IMAD.MOV.U32 R223, RZ, RZ, R4 ;  /* 0x000000ffffdf7224 */ /* 0x000fe400078e0004 */
[----:B------:R-:W-:Y:S05]  /*1a6d0*/  CALL.REL.NOINC `($__internal_9_$__cuda_sm70_shflsync_idx_p) ;  /* 0x0000528000007944 */ /* 0x000fea0003c00000 */
[----:B------:R-:W-:Y:S01]  /*1a6e0*/  MOV R0, R226 ;  /* 0x000000e200007202 */ /* 0x000fe20000000f00 */
[----:B------:R-:W-:Y:S05]  /*1a6f0*/  BRA `(.L_x_806) ;  /* 0xfffe5e6000007947 */ /* 0x000fea000383ffff */
.L_x_579:
[----:B------:R-:W-:Y:S02]  /*1a700*/  SEL R0, RZ, 0x1, P0 ;  /* 0x00000001ff007807 */ /* 0x000fe40000000000 */
[----:B------:R-:W-:Y:S02]  /*1a710*/  MOV R2, 0x1a730 ;  /* 0x0001a73000027802 */ /* 0x000fe40000000f00 */
[----:B------:R-:W-:Y:S05]  /*1a720*/  CALL.REL.NOINC `($__internal_11_$__cuda_sm70_votesync_ballot) ;  /* 0x0000530000007944 */ /* 0x000fea0003c00000 */
[----:B------:R-:W-:Y:S01]  /*1a730*/  MOV R7, R0 ;  /* 0x0000000000077202 */ /* 0x000fe20000000f00 */
[----:B------:R-:W-:Y:S05]  /*1a740*/  BRA `(.L_x_807) ;  /* 0xfffe5ea000007947 */ /* 0x000fea000383ffff */
.L_x_580:
[----:B------:R-:W-:Y:S01]  /*1a750*/  IMAD.MOV.U32 R223, RZ, RZ, R9 ;  /* 0x000000ffffdf7224 */ /* 0x000fe200078e0009 */
[----:B-1----:R-:W-:Y:S01]  /*1a760*/  MOV R2, R0 ;  /* 0x0000000000027202 */ /* 0x002fe20000000f00 */
[----:B------:R-:W-:Y:S01]  /*1a770*/  IMAD.MOV.U32 R225, RZ, RZ, 0x1f ;  /* 0x0000001fffe17424 */ /* 0x000fe200078e00ff */
[----:B------:R-:W-:Y:S02]  /*1a780*/  MOV R3, 0x1a7a0 ;  /* 0x0001a7a000037802 */ /* 0x000fe40000000f00 */
[----:B------:R-:W-:Y:S05]  /*1a790*/  CALL.REL.NOINC `($__internal_9_$__cuda_sm70_shflsync_idx_p) ;  /* 0x000051c000007944 */ /* 0x000fea0003c00000 */
[----:B------:R-:W-:Y:S01]  /*1a7a0*/  IMAD.MOV.U32 R12, RZ, RZ, R226 ;  /* 0x000000ffff0c7224 */ /* 0x000fe200078e00e2 */
[----:B------:R-:W-:Y:S01]  /*1a7b0*/  MOV R223, R8 ;  /* 0x0000000800df7202 */ /* 0x000fe20000000f00 */
[----:B------:R-:W-:Y:S01]  /*1a7c0*/  IMAD.MOV.U32 R5, RZ, RZ, RZ ;  /* 0x000000ffff057224 */ /* 0x000fe200078e00ff */
[----:B------:R-:W-:Y:S01]  /*1a7d0*/  MOV R2, R0 ;  /* 0x0000000000027202 */ /* 0x000fe20000000f00 */
[----:B------:R-:W-:Y:S01]  /*1a7e0*/  IMAD.MOV.U32 R225, RZ, RZ, 0x1f ;  /* 0x0000001fffe17424 */ /* 0x000fe200078e00ff */
[----:B------:R-:W-:-:S02]  /*1a7f0*/  MOV R3, 0x1a810 ;  /* 0x0001a81000037802 */ /* 0x000fc40000000f00 */
[----:B------:R-:W-:Y:S05]  /*1a800*/  CALL.REL.NOINC `($__internal_9_$__cuda_sm70_shflsync_idx_p) ;  /* 0x0000515000007944 */ /* 0x000fea0003c00000 */
[----:B------:R-:W-:Y:S01]  /*1a810*/  MOV R9, R226 ;  /* 0x000000e200097202 */ /* 0x000fe20000000f00 */
[----:B------:R-:W-:Y:S05]  /*1a820*/  BRA `(.L_x_808) ;  /* 0xfffe5e3000007947 */ /* 0x000fea000383ffff */
.L_x_583:
[----:B------:R-:W-:Y:S01]  /*1a830*/  IMAD.MOV.U32 R223, RZ, RZ, R4 ;  /* 0x000000ffffdf7224 */ /* 0x000fe200078e0004 */
[----:B-1----:R-:W-:Y:S01]  /*1a840*/  MOV R2, R0 ;  /* 0x0000000000027202 */ /* 0x002fe20000000f00 */
[----:B------:R-:W-:Y:S01]  /*1a850*/  IMAD.MOV.U32 R225, RZ, RZ, 0x1f ;  /* 0x0000001fffe17424 */ /* 0x000fe200078e00ff */
[----:B------:R-:W-:-:S02]  /*1a860*/  MOV R3, 0x1a880 ;  /* 0x0001a88000037802 */ /* 0x000fc40000000f00 */
[----:B---34-:R-:W-:Y:S05]  /*1a870*/  CALL.REL.NOINC `($__internal_9_$__cuda_sm70_shflsync_idx_p) ;  /* 0x000050e000007944 */ /* 0x018fea0003c00000 */
[----:B------:R-:W-:Y:S01]  /*1a880*/  MOV R5, R226 ;  /* 0x000000e200057202 */ /* 0x000fe20000000f00 */
[----:B------:R-:W-:Y:S05]  /*1a890*/  BRA `(.L_x_582) ;  /* 0xfffe5e2000007947 */ /* 0x000fea000383ffff */
.L_x_602:
[----:B------:R-:W-:Y:S01]  /*1a8a0*/  IMAD.MOV.U32 R223, RZ, RZ, R5 ;  /* 0x000000ffffdf7224 */ /* 0x000fe200078e0005 */
[----:B------:R-:W-:Y:S01]  /*1a8b0*/  MOV R2, RZ ;  /* 0x000000ff00027202 */ /* 0x000fe20000000f00 */
[----:B------:R-:W-:Y:S01]  /*1a8c0*/  IMAD.MOV.U32 R225, RZ, RZ, 0x181f ;  /* 0x0000181fffe17424 */ /* 0x000fe200078e00ff */
[----:B------:R-:W-:-:S02]  /*1a8d0*/  MOV R3, 0x1a8f0 ;  /* 0x0001a8f000037802 */ /* 0x000fc40000000f00 */
[----:B-1---5:R-:W-:Y:S05]  /*1a8e0*/  CALL.REL.NOINC `($__internal_9_$__cuda_sm70_shflsync_idx_p) ;  /* 0x0000507000007944 */ /* 0x022fea0003c00000 */
[----:B------:R-:W-:Y:S01]  /*1a8f0*/  MOV R7, R226 ;  /* 0x000000e200077202 */ /* 0x000fe20000000f00 */
[----:B------:R-:W-:Y:S05]  /*1a900*/  BRA `(.L_x_809) ;  /* 0xfffe804000007947 */ /* 0x000fea000383ffff */
.L_x_603:
[----:B------:R-:W-:Y:S01]  /*1a910*/  IMAD.MOV.U32 R223, RZ, RZ, R6 ;  /* 0x000000ffffdf7224 */ /* 0x000fe200078e0006 */
[----:B------:R-:W-:Y:S01]  /*1a920*/  MOV R2, RZ ;  /* 0x000000ff00027202 */ /* 0x000fe20000000f00 */
[----:B------:R-:W-:Y:S01]  /*1a930*/  IMAD.MOV.U32 R225, RZ, RZ, 0x181f ;  /* 0x0000181fffe17424 */ /* 0x000fe200078e00ff */
[----:B------:R-:W-:-:S02]  /*1a940*/  MOV R3, 0x1a960 ;  /* 0x0001a96000037802 */ /* 0x000fc40000000f00 */
[----:B-123-5:R-:W-:Y:S05]  /*1a950*/  CALL.REL.NOINC `($__internal_9_$__cuda_sm70_shflsync_idx_p) ;  /* 0x0000500000007944 */ /* 0x02efea0003c00000 */
[----:B------:R-:W-:Y:S01]  /*1a960*/  MOV R2, R226 ;  /* 0x000000e200027202 */ /* 0x000fe20000000f00 */
[----:B------:R-:W-:Y:S05]  /*1a970*/  BRA `(.L_x_810) ;  /* 0xfffe7ff000007947 */ /* 0x000fea000383ffff */
.L_x_606:
[----:B------:R-:W-:Y:S01]  /*1a980*/  IMAD.MOV.U32 R223, RZ, RZ, R5 ;  /* 0x000000ffffdf7224 */ /* 0x000fe200078e0005 */
[----:B-1----:R-:W-:Y:S01]  /*1a990*/  MOV R2, 0x1 ;  /* 0x0000000100027802 */ /* 0x002fe20000000f00 */
[----:B------:R-:W-:Y:S01]  /*1a9a0*/  IMAD.MOV.U32 R225, RZ, RZ, 0x181f ;  /* 0x0000181fffe17424 */ /* 0x000fe200078e00ff */
[----:B------:R-:W-:-:S02]  /*1a9b0*/  MOV R3, 0x1a9d0 ;  /* 0x0001a9d000037802 */ /* 0x000fc40000000f00 */
[----:B---3-5:R-:W-:Y:S05]  /*1a9c0*/  CALL.REL.NOINC `($__internal_9_$__cuda_sm70_shflsync_idx_p) ;  /* 0x00004f9000007944 */ /* 0x028fea0003c00000 */
[----:B------:R-:W-:Y:S01]  /*1a9d0*/  IMAD.MOV.U32 R7, RZ, RZ, R226 ;  /* 0x000000ffff077224 */ /* 0x000fe200078e00e2 */
[----:B------:R-:W-:Y:S01]  /*1a9e0*/  MOV R2, 0x1 ;  /* 0x0000000100027802 */ /* 0x000fe20000000f00 */
[----:B------:R-:W-:Y:S01]  /*1a9f0*/  IMAD.MOV.U32 R223, RZ, RZ, R6 ;  /* 0x000000ffffdf7224 */ /* 0x000fe200078e0006 */
[----:B------:R-:W-:-:S02]  /*1aa00*/  MOV R225, 0x181f ;  /* 0x0000181f00e17802 */ /* 0x000fc40000000f00 */
[----:B------:R-:W-:Y:S02]  /*1aa10*/  MOV R3, 0x1aa30 ;  /* 0x0001aa3000037802 */ /* 0x000fe40000000f00 */
[----:B------:R-:W-:Y:S05]  /*1aa20*/  CALL.REL.NOINC `($__internal_9_$__cuda_sm70_shflsync_idx_p) ;  /* 0x00004f3000007944 */ /* 0x000fea0003c00000 */
[----:B------:R-:W-:Y:S01]  /*1aa30*/  MOV R2, R226 ;  /* 0x000000e200027202 */ /* 0x000fe20000000f00 */
[----:B------:R-:W-:Y:S05]  /*1aa40*/  BRA `(.L_x_811) ;  /* 0xfffe807000007947 */ /* 0x000fea000383ffff */
.L_x_609:
[----:B------:R-:W-:Y:S01]  /*1aa50*/  IMAD.MOV.U32 R223, RZ, RZ, R5 ;  /* 0x000000ffffdf7224 */ /* 0x000fe200078e0005 */
[----:B-1----:R-:W-:Y:S01]  /*1aa60*/  MOV R2, 0x2 ;  /* 0x0000000200027802 */ /* 0x002fe20000000f00 */
[----:B------:R-:W-:Y:S01]  /*1aa70*/  IMAD.MOV.U32 R225, RZ, RZ, 0x181f ;  /* 0x0000181fffe17424 */ /* 0x000fe200078e00ff */
[----:B------:R-:W-:Y:S02]  /*1aa80*/  MOV R3, 0x1aaa0 ;  /* 0x0001aaa000037802 */ /* 0x000fe40000000f00 */
[----:B--23-5:R-:W-:Y:S05]  /*1aa90*/  CALL.REL.NOINC `($__internal_9_$__cuda_sm70_shflsync_idx_p) ;  /* 0x00004ec000007944 */ /* 0x02cfea0003c00000 */
[----:B------:R-:W-:Y:S01]  /*1aaa0*/  MOV R7, R226 ;  /* 0x000000e200077202 */ /* 0x000fe20000000f00 */
[----:B------:R-:W-:Y:S05]  /*1aab0*/  BRA `(.L_x_812) ;  /* 0xfffe80e000007947 */ /* 0x000fea000383ffff */
.L_x_610:
[----:B------:R-:W-:Y:S01]  /*1aac0*/  IMAD.MOV.U32 R223, RZ, RZ, R6 ;  /* 0x000000ffffdf7224 */ /* 0x000fe200078e0006 */
[----:B-1----:R-:W-:Y:S01]  /*1aad0*/  MOV R2, 0x2 ;  /* 0x0000000200027802 */ /* 0x002fe20000000f00 */
[----:B------:R-:W-:Y:S01]  /*1aae0*/  IMAD.MOV.U32 R225, RZ, RZ, 0x181f ;  /* 0x0000181fffe17424 */ /* 0x000fe200078e00ff */
[----:B------:R-:W-:Y:S02]  /*1aaf0*/  MOV R3, 0x1ab10 ;  /* 0x0001ab1000037802 */ /* 0x000fe40000000f00 */
[----:B--2345:R-:W-:Y:S05]  /*1ab00*/  CALL.REL.NOINC `($__internal_9_$__cuda_sm70_shflsync_idx_p) ;  /* 0x00004e5000007944 */ /* 0x03cfea0003c00000 */
[----:B------:R-:W-:Y:S01]  /*1ab10*/  MOV R2, R226 ;  /* 0x000000e200027202 */ /* 0x000fe20000000f00 */
[----:B------:R-:W-:Y:S05]  /*1ab20*/  BRA `(.L_x_813) ;  /* 0xfffe809000007947 */ /* 0x000fea000383ffff */
.L_x_613:
[----:B------:R-:W-:Y:S01]  /*1ab30*/  IMAD.MOV.U32 R223, RZ, RZ, R5 ;  /* 0x000000ffffdf7224 */ /* 0x000fe200078e0005 */
[----:B--2---:R-:W-:Y:S01]  /*1ab40*/  MOV R2, 0x3 ;  /* 0x0000000300027802 */ /* 0x004fe20000000f00 */
[----:B------:R-:W-:Y:S01]  /*1ab50*/  IMAD.MOV.U32 R225, RZ, RZ, 0x181f ;  /* 0x0000181fffe17424 */ /* 0x000fe200078e00ff */
[----:B------:R-:W-:-:S02]  /*1ab60*/  MOV R3, 0x1ab80 ;  /* 0x0001ab8000037802 */ /* 0x000fc40000000f00 */
[----:B-1-345:R-:W-:Y:S05]  /*1ab70*/  CALL.REL.NOINC `($__internal_9_$__cuda_sm70_shflsync_idx_p) ;  /* 0x00004de000007944 */ /* 0x03afea0003c00000 */
        /* <DEDUP_REMOVED lines=8> */
.L_x_616:
[----:B------:R-:W-:Y:S01]  /*1ac00*/  IMAD.MOV.U32 R223, RZ, RZ, R5 ;  /* 0x000000ffffdf7224 */ /* 0x000fe200078e0005 */
[----:B-12---:R-:W-:Y:S01]  /*1ac10*/  MOV R2, 0x4 ;  /* 0x0000000400027802 */ /* 0x006fe20000000f00 */
[----:B------:R-:W-:Y:S01]  /*1ac20*/  IMAD.MOV.U32 R225, RZ, RZ, 0x181f ;  /* 0x0000181fffe17424 */ /* 0x000fe200078e00ff */
[----:B------:R-:W-:Y:S02]  /*1ac30*/  MOV R3, 0x1ac50 ;  /* 0x0001ac5000037802 */ /* 0x000fe40000000f00 */
[----:B---345:R-:W-:Y:S05]  /*1ac40*/  CALL.REL.NOINC `($__internal_9_$__cuda_sm70_shflsync_idx_p) ;  /* 0x00004d1000007944 */ /* 0x038fea0003c00000 */
[----:B------:R-:W-:Y:S01]  /*1ac50*/  MOV R7, R226 ;  /* 0x000000e200077202 */ /* 0x000fe20000000f00 */
[----:B------:R-:W-:Y:S05]  /*1ac60*/  BRA `(.L_x_815) ;  /* 0xfffe812000007947 */ /* 0x000fea000383ffff */
.L_x_617:
[----:B------:R-:W-:Y:S01]  /*1ac70*/  IMAD.MOV.U32 R223, RZ, RZ, R6 ;  /* 0x000000ffffdf7224 */ /* 0x000fe200078e0006 */
[----:B--2---:R-:W-:Y:S01]  /*1ac80*/  MOV R2, 0x4 ;  /* 0x0000000400027802 */ /* 0x004fe20000000f00 */
[----:B------:R-:W-:Y:S01]  /*1ac90*/  IMAD.MOV.U32 R225, RZ, RZ, 0x181f ;  /* 0x0000181fffe17424 */ /* 0x000fe200078e00ff */
[----:B------:R-:W-:Y:S02]  /*1aca0*/  MOV R3, 0x1acc0 ;  /* 0x0001acc000037802 */ /* 0x000fe40000000f00 */
[----:B-1-345:R-:W-:Y:S05]  /*1acb0*/  CALL.REL.NOINC `($__internal_9_$__cuda_sm70_shflsync_idx_p) ;  /* 0x00004ca000007944 */ /* 0x03afea0003c00000 */
[----:B------:R-:W-:Y:S01]  /*1acc0*/  MOV R2, R226 ;  /* 0x000000e200027202 */ /* 0x000fe20000000f00 */
[----:B------:R-:W-:Y:S05]  /*1acd0*/  BRA `(.L_x_816) ;  /* 0xfffe80d000007947 */ /* 0x000fea000383ffff */
.L_x_620:
[----:B------:R-:W-:Y:S01]  /*1ace0*/  IMAD.MOV.U32 R223, RZ, RZ, R5 ;  /* 0x000000ffffdf7224 */ /* 0x000fe200078e0005 */
[----:B-1----:R-:W-:Y:S01]  /*1acf0*/  MOV R2, 0x5 ;  /* 0x0000000500027802 */ /* 0x002fe20000000f00 */
[----:B------:R-:W-:Y:S01]  /*1ad00*/  IMAD.MOV.U32 R225, RZ, RZ, 0x181f ;  /* 0x0000181fffe17424 */ /* 0x000fe200078e00ff */
[----:B------:R-:W-:-:S02]  /*1ad10*/  MOV R3, 0x1ad30 ;  /* 0x0001ad3000037802 */ /* 0x000fc40000000f00 */
[----:B--2345:R-:W-:Y:S05]  /*1ad20*/  CALL.REL.NOINC `($__internal_9_$__cuda_sm70_shflsync_idx_p) ;  /* 0x00004c3000007944 */ /* 0x03cfea0003c00000 */
        /* <DEDUP_REMOVED lines=8> */
.L_x_623:
[----:B------:R-:W-:Y:S01]  /*1adb0*/  IMAD.MOV.U32 R223, RZ, RZ, R5 ;  /* 0x000000ffffdf7224 */ /* 0x000fe200078e0005 */
[----:B-1----:R-:W-:Y:S01]  /*1adc0*/  MOV R2, 0x6 ;  /* 0x0000000600027802 */ /* 0x002fe20000000f00 */
[----:B------:R-:W-:Y:S01]  /*1add0*/  IMAD.MOV.U32 R225, RZ, RZ, 0x181f ;  /* 0x0000181fffe17424 */ /* 0x000fe200078e00ff */
[----:B------:R-:W-:Y:S02]  /*1ade0*/  MOV R3, 0x1ae00 ;  /* 0x0001ae0000037802 */ /* 0x000fe40000000f00 */
[----:B--2345:R-:W-:Y:S05]  /*1adf0*/  CALL.REL.NOINC `($__internal_9_$__cuda_sm70_shflsync_idx_p) ;  /* 0x00004b6000007944 */ /* 0x03cfea0003c00000 */
[----:B------:R-:W-:Y:S01]  /*1ae00*/  MOV R7, R226 ;  /* 0x000000e200077202 */ /* 0x000fe20000000f00 */
[----:B------:R-:W-:Y:S05]  /*1ae10*/  BRA `(.L_x_818) ;  /* 0xfffe816000007947 */ /* 0x000fea000383ffff */
.L_x_624:
[----:B------:R-:W-:Y:S01]  /*1ae20*/  IMAD.MOV.U32 R223, RZ, RZ, R6 ;  /* 0x000000ffffdf7224 */ /* 0x000fe200078e0006 */
[----:B-1----:R-:W-:Y:S01]  /*1ae30*/  MOV R2, 0x6 ;  /* 0x0000000600027802 */ /* 0x002fe20000000f00 */
[----:B------:R-:W-:Y:S01]  /*1ae40*/  IMAD.MOV.U32 R225, RZ, RZ, 0x181f ;  /* 0x0000181fffe17424 */ /* 0x000fe200078e00ff */
[----:B------:R-:W-:Y:S02]  /*1ae50*/  MOV R3, 0x1ae70 ;  /* 0x0001ae7000037802 */ /* 0x000fe40000000f00 */
[----:B--2345:R-:W-:Y:S05]  /*1ae60*/  CALL.REL.NOINC `($__internal_9_$__cuda_sm70_shflsync_idx_p) ;  /* 0x00004af000007944 */ /* 0x03cfea0003c00000 */
[----:B------:R-:W-:Y:S01]  /*1ae70*/  MOV R2, R226 ;  /* 0x000000e200027202 */ /* 0x000fe20000000f00 */
[----:B------:R-:W-:Y:S05]  /*1ae80*/  BRA `(.L_x_819) ;  /* 0xfffe811000007947 */ /* 0x000fea000383ffff */
.L_x_627:
        /* <DEDUP_REMOVED lines=13> */
.L_x_630:
[----:B------:R-:W-:Y:S01]  /*1af60*/  IMAD.MOV.U32 R223, RZ, RZ, R5 ;  /* 0x000000ffffdf7224 */ /* 0x000fe200078e0005 */
[----:B------:R-:W-:Y:S01]  /*1af70*/  MOV R2, RZ ;  /* 0x000000ff00027202 */ /* 0x000fe20000000f00 */
[----:B------:R-:W-:Y:S01]  /*1af80*/  IMAD.MOV.U32 R225, RZ, RZ, 0x181f ;  /* 0x0000181fffe17424 */ /* 0x000fe200078e00ff */
[----:B------:R-:W-:Y:S02]  /*1af90*/  MOV R3, 0x1afb0 ;  /* 0x0001afb000037802 */ /* 0x000fe40000000f00 */
[----:B------:R-:W-:Y:S05]  /*1afa0*/  CALL.REL.NOINC `($__internal_9_$__cuda_sm70_shflsync_idx_p) ;  /* 0x000049b000007944 */ /* 0x000fea0003c00000 */
[----:B------:R-:W-:Y:S01]  /*1afb0*/  MOV R8, R226 ;  /* 0x000000e200087202 */ /* 0x000fe20000000f00 */
[----:B------:R-:W-:Y:S05]  /*1afc0*/  BRA `(.L_x_821) ;  /* 0xfffe939000007947 */ /* 0x000fea000383ffff */
.L_x_631:
[----:B------:R-:W-:Y:S01]  /*1afd0*/  IMAD.MOV.U32 R223, RZ, RZ, R0 ;  /* 0x000000ffffdf7224 */ /* 0x000fe200078e0000 */
[----:B------:R-:W-:Y:S01]  /*1afe0*/  MOV R2, RZ ;  /* 0x000000ff00027202 */ /* 0x000fe20000000f00 */
[----:B------:R-:W-:Y:S01]  /*1aff0*/  IMAD.MOV.U32 R225, RZ, RZ, 0x181f ;  /* 0x0000181fffe17424 */ /* 0x000fe200078e00ff */
[----:B------:R-:W-:Y:S02]  /*1b000*/  MOV R3, 0x1b020 ;  /* 0x0001b02000037802 */ /* 0x000fe40000000f00 */
[----:B-12---:R-:W-:Y:S05]  /*1b010*/  CALL.REL.NOINC `($__internal_9_$__cuda_sm70_shflsync_idx_p) ;  /* 0x0000494000007944 */ /* 0x006fea0003c00000 */
[----:B------:R-:W-:Y:S01]  /*1b020*/  ISETP.GE.AND P1, PT, R205, c[0x0][0x1d4], PT ;  /* 0x00007500cd007a0c */ /* 0x000fe20003f26270 */
[----:B------:R-:W-:Y:S01]  /*1b030*/  IMAD.MOV.U32 R223, RZ, RZ, R5 ;  /* 0x000000ffffdf7224 */ /* 0x000fe200078e0005 */
[----:B------:R-:W-:Y:S01]  /*1b040*/  IADD3 R2, P0, R226, R123, RZ ;  /* 0x0000007be2027210 */ /* 0x000fe20007f1e0ff */
[----:B------:R-:W-:-:S04]  /*1b050*/  IMAD.MOV.U32 R225, RZ, RZ, 0x181f ;  /* 0x0000181fffe17424 */ /* 0x000fc800078e00ff */
[----:B------:R-:W-:-:S06]  /*1b060*/  IMAD.X R3, R8, 0x1, R6, P0 ;  /* 0x0000000108037824 */ /* 0x000fcc00000e0606 */
[----:B------:R-:W-:Y:S01]  /*1b070*/  @!PT LDS RZ, [RZ] ;  /* 0x00000000fffff984 */ /* 0x000fe20000000800 */
[----:B------:R-:W-:Y:S01]  /*1b080*/  @!PT LDS RZ, [RZ] ;  /* 0x00000000fffff984 */ /* 0x000fe20000000800 */
[----:B------:R-:W-:Y:S01]  /*1b090*/  @!PT LDS RZ, [RZ] ;  /* 0x00000000fffff984 */ /* 0x000fe20000000800 */
[----:B------:R1:W-:Y:S02]  /*1b0a0*/  LDGSTS.E.BYPASS.LTC128B.128 [R207+0x2900], [R2.64], !P1 ;  /* 0x0290000002cf7fae */ /* 0x0003e4000c901d46 */
[----:B-1----:R-:W-:Y:S02]  /*1b0b0*/  MOV R2, 0x1 ;  /* 0x0000000100027802 */ /* 0x002fe40000000f00 */
[----:B------:R-:W-:Y:S02]  /*1b0c0*/  MOV R3, 0x1b0e0 ;  /* 0x0001b0e000037802 */ /* 0x000fe40000000f00 */
[----:B------:R-:W-:Y:S05]  /*1b0d0*/  CALL.REL.NOINC `($__internal_9_$__cuda_sm70_shflsync_idx_p) ;  /* 0x0000488000007944 */ /* 0x000fea0003c00000 */
[----:B------:R-:W-:Y:S01]  /*1b0e0*/  IMAD.MOV.U32 R7, RZ, RZ, R226 ;  /* 0x000000ffff077224 */ /* 0x000fe200078e00e2 */
[----:B------:R-:W-:Y:S01]  /*1b0f0*/  MOV R2, 0x1 ;  /* 0x0000000100027802 */ /* 0x000fe20000000f00 */
[----:B------:R-:W-:Y:S01]  /*1b100*/  IMAD.MOV.U32 R223, RZ, RZ, R0 ;  /* 0x000000ffffdf7224 */ /* 0x000fe200078e0000 */
[----:B------:R-:W-:Y:S02]  /*1b110*/  MOV R225, 0x181f ;  /* 0x0000181f00e17802 */ /* 0x000fe40000000f00 */
[----:B------:R-:W-:Y:S02]  /*1b120*/  MOV R3, 0x1b140 ;  /* 0x0001b14000037802 */ /* 0x000fe40000000f00 */
[----:B------:R-:W-:Y:S05]  /*1b130*/  CALL.REL.NOINC `($__internal_9_$__cuda_sm70_shflsync_idx_p) ;  /* 0x0000482000007944 */ /* 0x000fea0003c00000 */
        /* <DEDUP_REMOVED lines=54> */
[----:B------:R-:W-:Y:S01]  /*1b4a0*/  MOV R0, R226 ;  /* 0x000000e200007202 */ /* 0x000fe20000000f00 */
[----:B------:R-:W-:Y:S05]  /*1b4b0*/  BRA `(.L_x_822) ;  /* 0xfffe901000007947 */ /* 0x000fea000383ffff */
.L_x_632:
[----:B------:R-:W-:Y:S01]  /*1b4c0*/  IMAD.MOV.U32 R223, RZ, RZ, R8 ;  /* 0x000000ffffdf7224 */ /* 0x000fe200078e0008 */
[----:B------:R-:W-:Y:S01]  /*1b4d0*/  MOV R2, RZ ;  /* 0x000000ff00027202 */ /* 0x000fe20000000f00 */
[----:B------:R-:W-:Y:S01]  /*1b4e0*/  IMAD.MOV.U32 R225, RZ, RZ, 0x1c1f ;  /* 0x00001c1fffe17424 */ /* 0x000fe200078e00ff */
[----:B------:R-:W-:-:S02]  /*1b4f0*/  MOV R3, 0x1b510 ;  /* 0x0001b51000037802 */ /* 0x000fc40000000f00 */
[----:B------:R-:W-:Y:S05]  /*1b500*/  CALL.REL.NOINC `($__internal_9_$__cuda_sm70_shflsync_idx_p) ;  /* 0x0000445000007944 */ /* 0x000fea0003c00000 */
[----:B------:R-:W-:Y:S01]  /*1b510*/  MOV R2, R226 ;  /* 0x000000e200027202 */ /* 0x000fe20000000f00 */
[----:B------:R-:W-:Y:S05]  /*1b520*/  BRA `(.L_x_823) ;  /* 0xfffe915000007947 */ /* 0x000fea000383ffff */
.L_x_637:
[----:B------:R-:W-:Y:S01]  /*1b530*/  IMAD.MOV.U32 R223, RZ, RZ, R8 ;  /* 0x000000ffffdf7224 */ /* 0x000fe200078e0008 */
[----:B------:R-:W-:Y:S01]  /*1b540*/  MOV R2, 0x1 ;  /* 0x0000000100027802 */ /* 0x000fe20000000f00 */
[----:B------:R-:W-:Y:S01]  /*1b550*/  IMAD.MOV.U32 R225, RZ, RZ, 0x1c1f ;  /* 0x00001c1fffe17424 */ /* 0x000fe200078e00ff */
[----:B------:R-:W-:-:S02]  /*1b560*/  MOV R3, 0x1b580 ;  /* 0x0001b58000037802 */ /* 0x000fc40000000f00 */
[----:B-1----:R-:W-:Y:S05]  /*1b570*/  CALL.REL.NOINC `($__internal_9_$__cuda_sm70_shflsync_idx_p) ;  /* 0x000043e000007944 */ /* 0x002fea0003c00000 */
[----:B------:R-:W-:Y:S01]  /*1b580*/  MOV R2, R226 ;  /* 0x000000e200027202 */ /* 0x000fe20000000f00 */
[----:B------:R-:W-:Y:S05]  /*1b590*/  BRA `(.L_x_824) ;  /* 0xfffe92a000007947 */ /* 0x000fea000383ffff */
.L_x_642:
[----:B------:R-:W-:Y:S01]  /*1b5a0*/  IMAD.MOV.U32 R223, RZ, RZ, R8 ;  /* 0x000000ffffdf7224 */ /* 0x000fe200078e0008 */
[----:B------:R-:W-:Y:S01]  /*1b5b0*/  MOV R2, 0x2 ;  /* 0x0000000200027802 */ /* 0x000fe20000000f00 */
[----:B------:R-:W-:Y:S01]  /*1b5c0*/  IMAD.MOV.U32 R225, RZ, RZ, 0x1c1f ;  /* 0x00001c1fffe17424 */ /* 0x000fe200078e00ff */
[----:B------:R-:W-:-:S02]  /*1b5d0*/  MOV R3, 0x1b5f0 ;  /* 0x0001b5f000037802 */ /* 0x000fc40000000f00 */
[----:B-12---:R-:W-:Y:S05]  /*1b5e0*/  CALL.REL.NOINC `($__internal_9_$__cuda_sm70_shflsync_idx_p) ;  /* 0x0000437000007944 */ /* 0x006fea0003c00000 */
[----:B------:R-:W-:Y:S01]  /*1b5f0*/  MOV R3, R226 ;  /* 0x000000e200037202 */ /* 0x000fe20000000f00 */
[----:B------:R-:W-:Y:S05]  /*1b600*/  BRA `(.L_x_825) ;  /* 0xfffe9ab000007947 */ /* 0x000fea000383ffff */
.L_x_647:
[----:B------:R-:W-:Y:S01]  /*1b610*/  IMAD.MOV.U32 R223, RZ, RZ, R8 ;  /* 0x000000ffffdf7224 */ /* 0x000fe200078e0008 */
[----:B------:R-:W-:Y:S01]  /*1b620*/  MOV R2, 0x3 ;  /* 0x0000000300027802 */ /* 0x000fe20000000f00 */
[----:B------:R-:W-:Y:S01]  /*1b630*/  IMAD.MOV.U32 R225, RZ, RZ, 0x1c1f ;  /* 0x00001c1fffe17424 */ /* 0x000fe200078e00ff */
[----:B------:R-:W-:-:S02]  /*1b640*/  MOV R3, 0x1b660 ;  /* 0x0001b66000037802 */ /* 0x000fc40000000f00 */
[----:B-123--:R-:W-:Y:S05]  /*1b650*/  CALL.REL.NOINC `($__internal_9_$__cuda_sm70_shflsync_idx_p) ;  /* 0x0000430000007944 */ /* 0x00efea0003c00000 */
[----:B------:R-:W-:Y:S01]  /*1b660*/  MOV R3, R226 ;  /* 0x000000e200037202 */ /* 0x000fe20000000f00 */
[----:B------:R-:W-:Y:S05]  /*1b670*/  BRA `(.L_x_826) ;  /* 0xfffea55000007947 */ /* 0x000fea000383ffff */
.L_x_652:
[----:B------:R-:W-:Y:S01]  /*1b680*/  IMAD.MOV.U32 R92, RZ, RZ, R0 ;  /* 0x000000ffff5c7224 */ /* 0x000fe200078e0000 */
[----:B------:R-:W-:-:S02]  /*1b690*/  MOV R3, 0x2 ;  /* 0x0000000200037802 */ /* 0x000fc40000000f00 */
[----:B------:R-:W-:Y:S02]  /*1b6a0*/  MOV R2, 0x1b6c0 ;  /* 0x0001b6c000027802 */ /* 0x000fe40000000f00 */
[----:B--234-:R-:W-:Y:S05]  /*1b6b0*/  CALL.REL.NOINC `($__internal_8_$__cuda_sm70_shflsync_bfly_p) ;  /* 0x0000424000007944 */ /* 0x01cfea0003c00000 */
[----:B------:R-:W-:Y:S01]  /*1b6c0*/  MOV R2, R225 ;  /* 0x000000e100027202 */ /* 0x000fe20000000f00 */
[----:B------:R-:W-:Y:S05]  /*1b6d0*/  BRA `(.L_x_827) ;  /* 0xfffeb01000007947 */ /* 0x000fea000383ffff */
.L_x_653:
[----:B------:R-:W-:Y:S01]  /*1b6e0*/  IMAD.MOV.U32 R92, RZ, RZ, R4 ;  /* 0x000000ffff5c7224 */ /* 0x000fe200078e0004 */
[----:B------:R-:W-:Y:S02]  /*1b6f0*/  MOV R3, 0x1 ;  /* 0x0000000100037802 */ /* 0x000fe40000000f00 */
[----:B------:R-:W-:Y:S02]  /*1b700*/  MOV R2, 0x1b720 ;  /* 0x0001b72000027802 */ /* 0x000fe40000000f00 */
[----:B-1-34-:R-:W-:Y:S05]  /*1b710*/  CALL.REL.NOINC `($__internal_8_$__cuda_sm70_shflsync_bfly_p) ;  /* 0x000041e000007944 */ /* 0x01afea0003c00000 */
[----:B------:R-:W-:Y:S01]  /*1b720*/  FMNMX.FTZ R97, R4, R225, !PT ;  /* 0x000000e104617209 */ /* 0x000fe20007810000 */
[----:B------:R-:W-:Y:S01]  /*1b730*/  IMAD.MOV.U32 R92, RZ, RZ, R5 ;  /* 0x000000ffff5c7224 */ /* 0x000fe200078e0005 */
[----:B------:R-:W-:Y:S01]  /*1b740*/  MOV R2, 0x1b770 ;  /* 0x0001b77000027802 */ /* 0x000fe20000000f00 */
[----:B------:R-:W-:Y:S02]  /*1b750*/  IMAD.MOV.U32 R3, RZ, RZ, 0x2 ;  /* 0x00000002ff037424 */ /* 0x000fe400078e00ff */
[----:B------:R-:W-:Y:S05]  /*1b760*/  CALL.REL.NOINC `($__internal_8_$__cuda_sm70_shflsync_bfly_p) ;  /* 0x0000419000007944 */ /* 0x000fea0003c00000 */
[----:B------:R-:W-:Y:S01]  /*1b770*/  FMNMX.FTZ R5, R5, R225, !PT ;  /* 0x000000e105057209 */ /* 0x000fe20007810000 */
[----:B------:R-:W-:Y:S01]  /*1b780*/  IMAD.MOV.U32 R3, RZ, RZ, 0x1 ;  /* 0x00000001ff037424 */ /* 0x000fe200078e00ff */
[----:B------:R-:W-:-:S03]  /*1b790*/  MOV R2, 0x1b7c0 ;  /* 0x0001b7c000027802 */ /* 0x000fc60000000f00 */
[----:B------:R-:W-:Y:S02]  /*1b7a0*/  IMAD.MOV.U32 R92, RZ, RZ, R5 ;  /* 0x000000ffff5c7224 */ /* 0x000fe400078e0005 */
[----:B------:R-:W-:Y:S05]  /*1b7b0*/  CALL.REL.NOINC `($__internal_8_$__cuda_sm70_shflsync_bfly_p) ;  /* 0x0000414000007944 */ /* 0x000fea0003c00000 */
        /* <DEDUP_REMOVED lines=20> */
[----:B------:R-:W-:Y:S01]  /*1b900*/  MOV R8, R225 ;  /* 0x000000e100087202 */ /* 0x000fe20000000f00 */
[----:B------:R-:W-:Y:S05]  /*1b910*/  BRA `(.L_x_828) ;  /* 0xfffeaec000007947 */ /* 0x000fea000383ffff */
.L_x_661:
[----:B------:R-:W-:Y:S01]  /*1b920*/  MOV R2, RZ ;  /* 0x000000ff00027202 */ /* 0x000fe20000000f00 */
[----:B------:R-:W-:Y:S01]  /*1b930*/  IMAD.MOV.U32 R223, RZ, RZ, R4 ;  /* 0x000000ffffdf7224 */ /* 0x000fe200078e0004 */
[----:B------:R-:W-:Y:S01]  /*1b940*/  MOV R3, 0x1b970 ;  /* 0x0001b97000037802 */ /* 0x000fe20000000f00 */
[----:B------:R-:W-:Y:S02]  /*1b950*/  IMAD.MOV.U32 R225, RZ, RZ, 0x181f ;  /* 0x0000181fffe17424 */ /* 0x000fe400078e00ff */
[----:B------:R-:W-:Y:S05]  /*1b960*/  CALL.REL.NOINC `($__internal_9_$__cuda_sm70_shflsync_idx_p) ;  /* 0x00003ff000007944 */ /* 0x000fea0003c00000 */
[----:B------:R-:W-:Y:S01]  /*1b970*/  MOV R7, R226 ;  /* 0x000000e200077202 */ /* 0x000fe20000000f00 */
[----:B------:R-:W-:-:S05]  /*1b980*/  BRA `(.L_x_829) ;  /* 0xfffecc1000007947 */ /* 0x000fca000383ffff */
.L_x_662:
[----:B------:R-:W-:Y:S01]  /*1b990*/  MOV R2, RZ ;  /* 0x000000ff00027202 */ /* 0x000fe20000000f00 */
[----:B------:R-:W-:Y:S01]  /*1b9a0*/  IMAD.MOV.U32 R223, RZ, RZ, R0 ;  /* 0x000000ffffdf7224 */ /* 0x000fe200078e0000 */
[----:B------:R-:W-:Y:S01]  /*1b9b0*/  MOV R3, 0x1b9e0 ;  /* 0x0001b9e000037802 */ /* 0x000fe20000000f00 */
[----:B------:R-:W-:Y:S02]  /*1b9c0*/  IMAD.MOV.U32 R225, RZ, RZ, 0x181f ;  /* 0x0000181fffe17424 */ /* 0x000fe400078e00ff */
[----:B-12---:R-:W-:Y:S05]  /*1b9d0*/  CALL.REL.NOINC `($__internal_9_$__cuda_sm70_shflsync_idx_p) ;  /* 0x00003f8000007944 */ /* 0x006fea0003c00000 */
[----:B------:R-:W-:Y:S01]  /*1b9e0*/  ISETP.GE.AND P1, PT, R205, c[0x0][0x1d4], PT ;  /* 0x00007500cd007a0c */ /* 0x000fe20003f26270 */
[----:B------:R-:W-:Y:S01]  /*1b9f0*/  IMAD.MOV.U32 R223, RZ, RZ, R4 ;  /* 0x000000ffffdf7224 */ /* 0x000fe200078e0004 */
[----:B------:R-:W-:Y:S01]  /*1ba00*/  IADD3 R2, P0, R226, R15, RZ ;  /* 0x0000000fe2027210 */ /* 0x000fe20007f1e0ff */
[----:B------:R-:W-:Y:S04]  /*1ba10*/  IMAD.MOV.U32 R225, RZ, RZ, 0x181f ;  /* 0x0000181fffe17424 */ /* 0x000fe800078e00ff */
[----:B------:R-:W-:Y:S06]  /*1ba20*/  IMAD.X R3, R7, 0x1, R5, P0 ;  /* 0x0000000107037824 */ /* 0x000fec00000e0605 */
[----:B------:R-:W-:Y:S01]  /*1ba30*/  @!PT LDS RZ, [RZ] ;  /* 0x00000000fffff984 */ /* 0x000fe20000000800 */
[----:B------:R-:W-:Y:S01]  /*1ba40*/  @!PT LDS RZ, [RZ] ;  /* 0x00000000fffff984 */ /* 0x000fe20000000800 */
[----:B------:R-:W-:Y:S01]  /*1ba50*/  @!PT LDS RZ, [RZ] ;  /* 0x00000000fffff984 */ /* 0x000fe20000000800 */
[----:B------:R1:W-:Y:S02]  /*1ba60*/  LDGSTS.E.BYPASS.LTC128B.128 [R207+0x100], [R2.64], !P1 ;  /* 0x0010000002cf7fae */ /* 0x0003e4000c901d46 */
[----:B-1----:R-:W-:Y:S02]  /*1ba70*/  MOV R2, 0x1 ;  /* 0x0000000100027802 */ /* 0x002fe40000000f00 */
[----:B------:R-:W-:Y:S02]  /*1ba80*/  MOV R3, 0x1baa0 ;  /* 0x0001baa000037802 */ /* 0x000fe40000000f00 */
[----:B------:R-:W-:Y:S05]  /*1ba90*/  CALL.REL.NOINC `($__internal_9_$__cuda_sm70_shflsync_idx_p) ;  /* 0x00003ec000007944 */ /* 0x000fea0003c00000 */
[----:B------:R-:W-:Y:S01]  /*1baa0*/  MOV R2, 0x1 ;  /* 0x0000000100027802 */ /* 0x000fe20000000f00 */
[----:B------:R-:W-:Y:S01]  /*1bab0*/  IMAD.MOV.U32 R6, RZ, RZ, R226 ;  /* 0x000000ffff067224 */ /* 0x000fe200078e00e2 */
[----:B------:R-:W-:Y:S01]  /*1bac0*/  MOV R225, 0x181f ;  /* 0x0000181f00e17802 */ /* 0x000fe20000000f00 */
[----:B------:R-:W-:Y:S01]  /*1bad0*/  IMAD.MOV.U32 R223, RZ, RZ, R0 ;  /* 0x000000ffffdf7224 */ /* 0x000fe200078e0000 */
[----:B------:R-:W-:Y:S02]  /*1bae0*/  MOV R3, 0x1bb00 ;  /* 0x0001bb0000037802 */ /* 0x000fe40000000f00 */
[----:B------:R-:W-:Y:S05]  /*1baf0*/  CALL.REL.NOINC `($__internal_9_$__cuda_sm70_shflsync_idx_p) ;  /* 0x00003e6000007944 */ /* 0x000fea0003c00000 */
        /* <DEDUP_REMOVED lines=54> */
[----:B------:R-:W-:Y:S01]  /*1be60*/  MOV R0, R226 ;  /* 0x000000e200007202 */ /* 0x000fe20000000f00 */
[----:B------:R-:W-:-:S05]  /*1be70*/  BRA `(.L_x_830) ;  /* 0xfffec89000007947 */ /* 0x000fca000383ffff */
.L_x_665:
[----:B------:R-:W-:Y:S01]  /*1be80*/  MOV R2, RZ ;  /* 0x000000ff00027202 */ /* 0x000fe20000000f00 */
[----:B------:R-:W-:Y:S01]  /*1be90*/  IMAD.MOV.U32 R223, RZ, RZ, R92 ;  /* 0x000000ffffdf7224 */ /* 0x000fe200078e005c */
[----:B------:R-:W-:Y:S01]  /*1bea0*/  MOV R3, 0x1bed0 ;  /* 0x0001bed000037802 */ /* 0x000fe20000000f00 */
[----:B------:R-:W-:Y:S02]  /*1beb0*/  IMAD.MOV.U32 R225, RZ, RZ, 0x181f ;  /* 0x0000181fffe17424 */ /* 0x000fe400078e00ff */
[----:B------:R-:W-:Y:S05]  /*1bec0*/  CALL.REL.NOINC `($__internal_9_$__cuda_sm70_shflsync_idx_p) ;  /* 0x00003a9000007944 */ /* 0x000fea0003c00000 */
[----:B------:R-:W-:Y:S01]  /*1bed0*/  MOV R97, R226 ;  /* 0x000000e200617202 */ /* 0x000fe20000000f00 */
[----:B------:R-:W-:-:S05]  /*1bee0*/  BRA `(.L_x_831) ;  /* 0xfffed19000007947 */ /* 0x000fca000383ffff */
.L_x_666:
        /* <DEDUP_REMOVED lines=79> */
.L_x_667:
[----:B------:R-:W-:Y:S01]  /*1c3e0*/  MOV R2, RZ ;  /* 0x000000ff00027202 */ /* 0x000fe20000000f00 */
[----:B------:R-:W-:Y:S01]  /*1c3f0*/  IMAD.MOV.U32 R223, RZ, RZ, R157 ;  /* 0x000000ffffdf7224 */ /* 0x000fe200078e009d */
[----:B------:R-:W-:Y:S01]  /*1c400*/  MOV R3, 0x1c430 ;  /* 0x0001c43000037802 */ /* 0x000fe20000000f00 */
[----:B------:R-:W-:Y:S02]  /*1c410*/  IMAD.MOV.U32 R225, RZ, RZ, 0x1c1f ;  /* 0x00001c1fffe17424 */ /* 0x000fe400078e00ff */
[----:B------:R-:W-:Y:S05]  /*1c420*/  CALL.REL.NOINC `($__internal_9_$__cuda_sm70_shflsync_idx_p) ;  /* 0x0000353000007944 */ /* 0x000fea0003c00000 */
[----:B------:R-:W-:Y:S01]  /*1c430*/  MOV R2, R226 ;  /* 0x000000e200027202 */ /* 0x000fe20000000f00 */
[----:B------:R-:W-:-:S05]  /*1c440*/  BRA `(.L_x_833) ;  /* 0xfffecf1000007947 */ /* 0x000fca000383ffff */
.L_x_672:
[----:B------:R-:W-:Y:S01]  /*1c450*/  MOV R2, 0x1 ;  /* 0x0000000100027802 */ /* 0x000fe20000000f00 */
[----:B------:R-:W-:Y:S01]  /*1c460*/  IMAD.MOV.U32 R223, RZ, RZ, R157 ;  /* 0x000000ffffdf7224 */ /* 0x000fe200078e009d */
[----:B------:R-:W-:Y:S01]  /*1c470*/  MOV R3, 0x1c4a0 ;  /* 0x0001c4a000037802 */ /* 0x000fe20000000f00 */
[----:B------:R-:W-:Y:S02]  /*1c480*/  IMAD.MOV.U32 R225, RZ, RZ, 0x1c1f ;  /* 0x00001c1fffe17424 */ /* 0x000fe400078e00ff */
[----:B-1----:R-:W-:Y:S05]  /*1c490*/  CALL.REL.NOINC `($__internal_9_$__cuda_sm70_shflsync_idx_p) ;  /* 0x000034c000007944 */ /* 0x002fea0003c00000 */
[----:B------:R-:W-:Y:S01]  /*1c4a0*/  MOV R2, R226 ;  /* 0x000000e200027202 */ /* 0x000fe20000000f00 */
[----:B------:R-:W-:-:S05]  /*1c4b0*/  BRA `(.L_x_834) ;  /* 0xfffed0a000007947 */ /* 0x000fca000383ffff */
.L_x_677:
[----:B------:R-:W-:Y:S01]  /*1c4c0*/  MOV R2, 0x2 ;  /* 0x0000000200027802 */ /* 0x000fe20000000f00 */
[----:B------:R-:W-:Y:S01]  /*1c4d0*/  IMAD.MOV.U32 R223, RZ, RZ, R157 ;  /* 0x000000ffffdf7224 */ /* 0x000fe200078e009d */
[----:B------:R-:W-:Y:S01]  /*1c4e0*/  MOV R3, 0x1c510 ;  /* 0x0001c51000037802 */ /* 0x000fe20000000f00 */
[----:B------:R-:W-:Y:S02]  /*1c4f0*/  IMAD.MOV.U32 R225, RZ, RZ, 0x1c1f ;  /* 0x00001c1fffe17424 */ /* 0x000fe400078e00ff */
[----:B-12---:R-:W-:Y:S05]  /*1c500*/  CALL.REL.NOINC `($__internal_9_$__cuda_sm70_shflsync_idx_p) ;  /* 0x0000345000007944 */ /* 0x006fea0003c00000 */
[----:B------:R-:W-:Y:S01]  /*1c510*/  MOV R156, R226 ;  /* 0x000000e2009c7202 */ /* 0x000fe20000000f00 */
[----:B------:R-:W-:-:S05]  /*1c520*/  BRA `(.L_x_835) ;  /* 0xfffed23000007947 */ /* 0x000fca000383ffff */
.L_x_682:
[----:B------:R-:W-:Y:S01]  /*1c530*/  MOV R2, 0x3 ;  /* 0x0000000300027802 */ /* 0x000fe20000000f00 */
[----:B------:R-:W-:Y:S01]  /*1c540*/  IMAD.MOV.U32 R223, RZ, RZ, R157 ;  /* 0x000000ffffdf7224 */ /* 0x000fe200078e009d */
[----:B------:R-:W-:Y:S01]  /*1c550*/  MOV R3, 0x1c580 ;  /* 0x0001c58000037802 */ /* 0x000fe20000000f00 */
[----:B------:R-:W-:Y:S02]  /*1c560*/  IMAD.MOV.U32 R225, RZ, RZ, 0x1c1f ;  /* 0x00001c1fffe17424 */ /* 0x000fe400078e00ff */
[----:B-123--:R-:W-:Y:S05]  /*1c570*/  CALL.REL.NOINC `($__internal_9_$__cuda_sm70_shflsync_idx_p) ;  /* 0x000033e000007944 */ /* 0x00efea0003c00000 */
[----:B------:R-:W-:Y:S01]  /*1c580*/  MOV R3, R226 ;  /* 0x000000e200037202 */ /* 0x000fe20000000f00 */
[----:B------:R-:W-:-:S05]  /*1c590*/  BRA `(.L_x_836) ;  /* 0xfffee30000007947 */ /* 0x000fca000383ffff */
.L_x_687:
[----:B------:R-:W-:Y:S02]  /*1c5a0*/  MOV R3, 0x2 ;  /* 0x0000000200037802 */ /* 0x000fe40000000f00 */
[----:B------:R-:W-:Y:S02]  /*1c5b0*/  MOV R2, 0x1c5d0 ;  /* 0x0001c5d000027802 */ /* 0x000fe40000000f00 */
[----:B------:R-:W-:Y:S05]  /*1c5c0*/  CALL.REL.NOINC `($__internal_8_$__cuda_sm70_shflsync_bfly_p) ;  /* 0x0000333000007944 */ /* 0x000fea0003c00000 */
[----:B------:R-:W-:Y:S01]  /*1c5d0*/  MOV R2, R225 ;  /* 0x000000e100027202 */ /* 0x000fe20000000f00 */
[----:B------:R-:W-:-:S05]  /*1c5e0*/  BRA `(.L_x_837) ;  /* 0xfffeee5000007947 */ /* 0x000fca000383ffff */
.L_x_688:
[----:B------:R-:W-:Y:S01]  /*1c5f0*/  MOV R3, 0x1 ;  /* 0x0000000100037802 */ /* 0x000fe20000000f00 */
[----:B-1----:R-:W-:Y:S01]  /*1c600*/  IMAD.MOV.U32 R92, RZ, RZ, R4 ;  /* 0x000000ffff5c7224 */ /* 0x002fe200078e0004 */
[----:B------:R-:W-:Y:S02]  /*1c610*/  MOV R2, 0x1c630 ;  /* 0x0001c63000027802 */ /* 0x000fe40000000f00 */
[----:B------:R-:W-:Y:S05]  /*1c620*/  CALL.REL.NOINC `($__internal_8_$__cuda_sm70_shflsync_bfly_p) ;  /* 0x000032d000007944 */ /* 0x000fea0003c00000 */
[----:B------:R-:W-:Y:S01]  /*1c630*/  IMAD.MOV.U32 R92, RZ, RZ, R0 ;  /* 0x000000ffff5c7224 */ /* 0x000fe200078e0000 */
[----:B------:R-:W-:Y:S01]  /*1c640*/  FMNMX.FTZ R97, R4, R225, !PT ;  /* 0x000000e104617209 */ /* 0x000fe20007810000 */
[----:B------:R-:W-:Y:S01]  /*1c650*/  IMAD.MOV.U32 R3, RZ, RZ, 0x2 ;  /* 0x00000002ff037424 */ /* 0x000fe200078e00ff */
[----:B------:R-:W-:Y:S02]  /*1c660*/  MOV R2, 0x1c680 ;  /* 0x0001c68000027802 */ /* 0x000fe40000000f00 */
[----:B------:R-:W-:Y:S05]  /*1c670*/  CALL.REL.NOINC `($__internal_8_$__cuda_sm70_shflsync_bfly_p) ;  /* 0x0000328000007944 */ /* 0x000fea0003c00000 */
[----:B------:R-:W-:Y:S01]  /*1c680*/  FMNMX.FTZ R92, R0, R225, !PT ;  /* 0x000000e1005c7209 */ /* 0x000fe20007810000 */
[----:B------:R-:W-:Y:S01]  /*1c690*/  IMAD.MOV.U32 R3, RZ, RZ, 0x1 ;  /* 0x00000001ff037424 */ /* 0x000fe200078e00ff */
[----:B------:R-:W-:Y:S02]  /*1c6a0*/  MOV R2, 0x1c6c0 ;  /* 0x0001c6c000027802 */ /* 0x000fe40000000f00 */
[----:B------:R-:W-:Y:S05]  /*1c6b0*/  CALL.REL.NOINC `($__internal_8_$__cuda_sm70_shflsync_bfly_p) ;  /* 0x0000324000007944 */ /* 0x000fea0003c00000 */
[----:B------:R-:W-:Y:S01]  /*1c6c0*/  IMAD.MOV.U32 R3, RZ, RZ, 0x2 ;  /* 0x00000002ff037424 */ /* 0x000fe200078e00ff */
[----:B------:R-:W-:Y:S01]  /*1c6d0*/  FMNMX.FTZ R96, R92, R225, !PT ;  /* 0x000000e15c607209 */ /* 0x000fe20007810000 */
[----:B------:R-:W-:Y:S01]  /*1c6e0*/  IMAD.MOV.U32 R92, RZ, RZ, R5 ;  /* 0x000000ffff5c7224 */ /* 0x000fe200078e0005 */
        /* <DEDUP_REMOVED lines=15> */
[----:B------:R-:W-:Y:S01]  /*1c7e0*/  MOV R3, R225 ;  /* 0x000000e100037202 */ /* 0x000fe20000000f00 */
[----:B------:R-:W-:-:S05]  /*1c7f0*/  BRA `(.L_x_838) ;  /* 0xfffeed3000007947 */ /* 0x000fca000383ffff */
.L_x_697:
[----:B------:R-:W-:Y:S01]  /*1c800*/  MOV R2, RZ ;  /* 0x000000ff00027202 */ /* 0x000fe20000000f00 */
[----:B------:R-:W-:Y:S01]  /*1c810*/  IMAD.MOV.U32 R223, RZ, RZ, R5 ;  /* 0x000000ffffdf7224 */ /* 0x000fe200078e0005 */
[----:B------:R-:W-:Y:S01]  /*1c820*/  MOV R3, 0x1c850 ;  /* 0x0001c85000037802 */ /* 0x000fe20000000f00 */
[----:B------:R-:W-:Y:S02]  /*1c830*/  IMAD.MOV.U32 R225, RZ, RZ, 0x181f ;  /* 0x0000181fffe17424 */ /* 0x000fe400078e00ff */
[----:B------:R-:W-:Y:S05]  /*1c840*/  CALL.REL.NOINC `($__internal_9_$__cuda_sm70_shflsync_idx_p) ;  /* 0x0000311000007944 */ /* 0x000fea0003c00000 */
[----:B------:R-:W-:Y:S01]  /*1c850*/  MOV R8, R226 ;  /* 0x000000e200087202 */ /* 0x000fe20000000f00 */
[----:B------:R-:W-:-:S05]  /*1c860*/  BRA `(.L_x_839) ;  /* 0xffff106000007947 */ /* 0x000fca000383ffff */
.L_x_698:
        /* <DEDUP_REMOVED lines=79> */
.L_x_701:
[----:B------:R-:W-:Y:S01]  /*1cd60*/  MOV R2, RZ ;  /* 0x000000ff00027202 */ /* 0x000fe20000000f00 */
[----:B------:R-:W-:Y:S01]  /*1cd70*/  IMAD.MOV.U32 R223, RZ, RZ, R94 ;  /* 0x000000ffffdf7224 */ /* 0x000fe200078e005e */
[----:B------:R-:W-:Y:S01]  /*1cd80*/  MOV R3, 0x1cdb0 ;  /* 0x0001cdb000037802 */ /* 0x000fe20000000f00 */
[----:B------:R-:W-:Y:S02]  /*1cd90*/  IMAD.MOV.U32 R225, RZ, RZ, 0x181f ;  /* 0x0000181fffe17424 */ /* 0x000fe400078e00ff */
[----:B------:R-:W-:Y:S05]  /*1cda0*/  CALL.REL.NOINC `($__internal_9_$__cuda_sm70_shflsync_idx_p) ;  /* 0x00002bb000007944 */ /* 0x000fea0003c00000 */
[----:B------:R-:W-:Y:S01]  /*1cdb0*/  MOV R97, R226 ;  /* 0x000000e200617202 */ /* 0x000fe20000000f00 */
[----:B------:R-:W-:-:S05]  /*1cdc0*/  BRA `(.L_x_841) ;  /* 0xffff15e000007947 */ /* 0x000fca000383ffff */
.L_x_702:
        /* <DEDUP_REMOVED lines=79> */
.L_x_703:
[----:B------:R-:W-:Y:S02]  /*1d2c0*/  MOV R3, 0x2 ;  /* 0x0000000200037802 */ /* 0x000fe40000000f00 */
[----:B------:R-:W-:Y:S02]  /*1d2d0*/  MOV R2, 0x1d2f0 ;  /* 0x0001d2f000027802 */ /* 0x000fe40000000f00 */
[----:B------:R-:W-:Y:S05]  /*1d2e0*/  CALL.REL.NOINC `($__internal_8_$__cuda_sm70_shflsync_bfly_p) ;  /* 0x0000261000007944 */ /* 0x000fea0003c00000 */
[----:B------:R-:W-:Y:S01]  /*1d2f0*/  MOV R2, R225 ;  /* 0x000000e100027202 */ /* 0x000fe20000000f00 */
[----:B------:R-:W-:-:S05]  /*1d300*/  BRA `(.L_x_843) ;  /* 0xffff17c000007947 */ /* 0x000fca000383ffff */
.L_x_704:
        /* <DEDUP_REMOVED lines=33> */
.L_x_707:
[----:B-1--4-:R-:W-:Y:S01]  /*1d520*/  MOV R2, RZ ;  /* 0x000000ff00027202 */ /* 0x012fe20000000f00 */
[----:B------:R-:W-:Y:S01]  /*1d530*/  IMAD.MOV.U32 R223, RZ, RZ, R52 ;  /* 0x000000ffffdf7224 */ /* 0x000fe200078e0034 */
[----:B------:R-:W-:Y:S01]  /*1d540*/  MOV R3, 0x1d570 ;  /* 0x0001d57000037802 */ /* 0x000fe20000000f00 */
[----:B------:R-:W-:Y:S02]  /*1d550*/  IMAD.MOV.U32 R225, RZ, RZ, 0x181f ;  /* 0x0000181fffe17424 */ /* 0x000fe400078e00ff */
[----:B------:R-:W-:Y:S05]  /*1d560*/  CALL.REL.NOINC `($__internal_9_$__cuda_sm70_shflsync_idx_p) ;  /* 0x000023f000007944 */ /* 0x000fea0003c00000 */
[----:B------:R-:W-:Y:S01]  /*1d570*/  MOV R57, R226 ;  /* 0x000000e200397202 */ /* 0x000fe20000000f00 */
[----:B------:R-:W-:-:S05]  /*1d580*/  BRA `(.L_x_845) ;  /* 0xffff367000007947 */ /* 0x000fca000383ffff */
.L_x_710:
[----:B------:R-:W-:Y:S01]  /*1d590*/  MOV R2, RZ ;  /* 0x000000ff00027202 */ /* 0x000fe20000000f00 */
[----:B------:R-:W-:Y:S01]  /*1d5a0*/  IMAD.MOV.U32 R223, RZ, RZ, R92 ;  /* 0x000000ffffdf7224 */ /* 0x000fe200078e005c */
[----:B------:R-:W-:Y:S01]  /*1d5b0*/  MOV R3, 0x1d5e0 ;  /* 0x0001d5e000037802 */ /* 0x000fe20000000f00 */
[----:B------:R-:W-:Y:S02]  /*1d5c0*/  IMAD.MOV.U32 R225, RZ, RZ, 0x181f ;  /* 0x0000181fffe17424 */ /* 0x000fe400078e00ff */
[----:B------:R-:W-:Y:S05]  /*1d5d0*/  CALL.REL.NOINC `($__internal_9_$__cuda_sm70_shflsync_idx_p) ;  /* 0x0000238000007944 */ /* 0x000fea0003c00000 */
[----:B------:R-:W-:Y:S01]  /*1d5e0*/  MOV R97, R226 ;  /* 0x000000e200617202 */ /* 0x000fe20000000f00 */
[----:B------:R-:W-:-:S05]  /*1d5f0*/  BRA `(.L_x_846) ;  /* 0xffff407000007947 */ /* 0x000fca000383ffff */
.L_x_711:
        /* <DEDUP_REMOVED lines=79> */
.L_x_712:
[----:B------:R-:W-:Y:S01]  /*1daf0*/  MOV R2, RZ ;  /* 0x000000ff00027202 */ /* 0x000fe20000000f00 */
[----:B------:R-:W-:Y:S01]  /*1db00*/  IMAD.MOV.U32 R223, RZ, RZ, R157 ;  /* 0x000000ffffdf7224 */ /* 0x000fe200078e009d */
[----:B------:R-:W-:Y:S01]  /*1db10*/  MOV R3, 0x1db40 ;  /* 0x0001db4000037802 */ /* 0x000fe20000000f00 */
[----:B------:R-:W-:Y:S02]  /*1db20*/  IMAD.MOV.U32 R225, RZ, RZ, 0x1c1f ;  /* 0x00001c1fffe17424 */ /* 0x000fe400078e00ff */
[----:B------:R-:W-:Y:S05]  /*1db30*/  CALL.REL.NOINC `($__internal_9_$__cuda_sm70_shflsync_idx_p) ;  /* 0x00001e2000007944 */ /* 0x000fea0003c00000 */
[----:B------:R-:W-:Y:S01]  /*1db40*/  MOV R2, R226 ;  /* 0x000000e200027202 */ /* 0x000fe20000000f00 */
[----:B------:R-:W-:-:S05]  /*1db50*/  BRA `(.L_x_848) ;  /* 0xffff3e1000007947 */ /* 0x000fca000383ffff */
.L_x_717:
[----:B------:R-:W-:Y:S01]  /*1db60*/  MOV R2, 0x1 ;  /* 0x0000000100027802 */ /* 0x000fe20000000f00 */
[----:B------:R-:W-:Y:S01]  /*1db70*/  IMAD.MOV.U32 R223, RZ, RZ, R157 ;  /* 0x000000ffffdf7224 */ /* 0x000fe200078e009d */
[----:B------:R-:W-:Y:S01]  /*1db80*/  MOV R3, 0x1dbb0 ;  /* 0x0001dbb000037802 */ /* 0x000fe20000000f00 */
[----:B------:R-:W-:Y:S02]  /*1db90*/  IMAD.MOV.U32 R225, RZ, RZ, 0x1c1f ;  /* 0x00001c1fffe17424 */ /* 0x000fe400078e00ff */
[----:B-1----:R-:W-:Y:S05]  /*1dba0*/  CALL.REL.NOINC `($__internal_9_$__cuda_sm70_shflsync_idx_p) ;  /* 0x00001db000007944 */ /* 0x002fea0003c00000 */
[----:B------:R-:W-:Y:S01]  /*1dbb0*/  MOV R2, R226 ;  /* 0x000000e200027202 */ /* 0x000fe20000000f00 */
[----:B------:R-:W-:-:S05]  /*1dbc0*/  BRA `(.L_x_849) ;  /* 0xffff3fa000007947 */ /* 0x000fca000383ffff */
.L_x_722:
[----:B------:R-:W-:Y:S01]  /*1dbd0*/  MOV R2, 0x2 ;  /* 0x0000000200027802 */ /* 0x000fe20000000f00 */
[----:B------:R-:W-:Y:S01]  /*1dbe0*/  IMAD.MOV.U32 R223, RZ, RZ, R157 ;  /* 0x000000ffffdf7224 */ /* 0x000fe200078e009d */
[----:B------:R-:W-:Y:S01]  /*1dbf0*/  MOV R3, 0x1dc20 ;  /* 0x0001dc2000037802 */ /* 0x000fe20000000f00 */
[----:B------:R-:W-:Y:S02]  /*1dc00*/  IMAD.MOV.U32 R225, RZ, RZ, 0x1c1f ;  /* 0x00001c1fffe17424 */ /* 0x000fe400078e00ff */
[----:B-12---:R-:W-:Y:S05]  /*1dc10*/  CALL.REL.NOINC `($__internal_9_$__cuda_sm70_shflsync_idx_p) ;  /* 0x00001d4000007944 */ /* 0x006fea0003c00000 */
[----:B------:R-:W-:Y:S01]  /*1dc20*/  MOV R156, R226 ;  /* 0x000000e2009c7202 */ /* 0x000fe20000000f00 */
[----:B------:R-:W-:-:S05]  /*1dc30*/  BRA `(.L_x_850) ;  /* 0xffff413000007947 */ /* 0x000fca000383ffff */
.L_x_727:
[----:B------:R-:W-:Y:S01]  /*1dc40*/  MOV R2, 0x3 ;  /* 0x0000000300027802 */ /* 0x000fe20000000f00 */
[----:B------:R-:W-:Y:S01]  /*1dc50*/  IMAD.MOV.U32 R223, RZ, RZ, R157 ;  /* 0x000000ffffdf7224 */ /* 0x000fe200078e009d */
[----:B------:R-:W-:Y:S01]  /*1dc60*/  MOV R3, 0x1dc90 ;  /* 0x0001dc9000037802 */ /* 0x000fe20000000f00 */
[----:B------:R-:W-:Y:S02]  /*1dc70*/  IMAD.MOV.U32 R225, RZ, RZ, 0x1c1f ;  /* 0x00001c1fffe17424 */ /* 0x000fe400078e00ff */
[----:B-123--:R-:W-:Y:S05]  /*1dc80*/  CALL.REL.NOINC `($__internal_9_$__cuda_sm70_shflsync_idx_p) ;  /* 0x00001cd000007944 */ /* 0x00efea0003c00000 */
[----:B------:R-:W-:Y:S01]  /*1dc90*/  MOV R3, R226 ;  /* 0x000000e200037202 */ /* 0x000fe20000000f00 */
[----:B------:R-:W-:-:S05]  /*1dca0*/  BRA `(.L_x_851) ;  /* 0xffff520000007947 */ /* 0x000fca000383ffff */
.L_x_732:
[----:B------:R-:W-:Y:S02]  /*1dcb0*/  MOV R3, 0x2 ;  /* 0x0000000200037802 */ /* 0x000fe40000000f00 */
[----:B------:R-:W-:Y:S02]  /*1dcc0*/  MOV R2, 0x1dce0 ;  /* 0x0001dce000027802 */ /* 0x000fe40000000f00 */
[----:B------:R-:W-:Y:S05]  /*1dcd0*/  CALL.REL.NOINC `($__internal_8_$__cuda_sm70_shflsync_bfly_p) ;  /* 0x00001c2000007944 */ /* 0x000fea0003c00000 */
[----:B------:R-:W-:Y:S01]  /*1dce0*/  MOV R2, R225 ;  /* 0x000000e100027202 */ /* 0x000fe20000000f00 */
[----:B------:R-:W-:-:S05]  /*1dcf0*/  BRA `(.L_x_852) ;  /* 0xffff5d5000007947 */ /* 0x000fca000383ffff */
.L_x_733:
        /* <DEDUP_REMOVED lines=33> */
.L_x_735:
[----:B------:R-:W-:Y:S01]  /*1df10*/  IMAD.MOV.U32 R92, RZ, RZ, R238 ;  /* 0x000000ffff5c7224 */ /* 0x000fe200078e00ee */
[----:B------:R-:W-:-:S02]  /*1df20*/  MOV R3, 0x2 ;  /* 0x0000000200037802 */ /* 0x000fc40000000f00 */
[----:B------:R-:W-:Y:S02]  /*1df30*/  MOV R2, 0x1df50 ;  /* 0x0001df5000027802 */ /* 0x000fe40000000f00 */
[----:B------:R-:W-:Y:S05]  /*1df40*/  CALL.REL.NOINC `($__internal_8_$__cuda_sm70_shflsync_bfly_p) ;  /* 0x000019b000007944 */ /* 0x000fea0003c00000 */
[----:B------:R-:W-:Y:S01]  /*1df50*/  MOV R0, R225 ;  /* 0x000000e100007202 */ /* 0x000fe20000000f00 */
[----:B------:R-:W-:Y:S05]  /*1df60*/  BRA `(.L_x_854) ;  /* 0xffff7a6000007947 */ /* 0x000fea000383ffff */
.L_x_736:
[----:B------:R-:W-:Y:S01]  /*1df70*/  IMAD.MOV.U32 R92, RZ, RZ, R4 ;  /* 0x000000ffff5c7224 */ /* 0x000fe200078e0004 */
[----:B------:R-:W-:Y:S02]  /*1df80*/  MOV R3, 0x1 ;  /* 0x0000000100037802 */ /* 0x000fe40000000f00 */
[----:B------:R-:W-:Y:S02]  /*1df90*/  MOV R2, 0x1dfb0 ;  /* 0x0001dfb000027802 */ /* 0x000fe40000000f00 */
[----:B-1----:R-:W-:Y:S05]  /*1dfa0*/  CALL.REL.NOINC `($__internal_8_$__cuda_sm70_shflsync_bfly_p) ;  /* 0x0000195000007944 */ /* 0x002fea0003c00000 */
[----:B------:R-:W-:Y:S01]  /*1dfb0*/  FADD.FTZ R4, R4, R225 ;  /* 0x000000e104047221 */ /* 0x000fe20000010000 */
[----:B------:R-:W-:Y:S02]  /*1dfc0*/  MOV R92, R240 ;  /* 0x000000f0005c7202 */ /* 0x000fe40000000f00 */
[----:B------:R-:W-:Y:S02]  /*1dfd0*/  MOV R3, 0x2 ;  /* 0x0000000200037802 */ /* 0x000fe40000000f00 */
[----:B------:R-:W-:Y:S02]  /*1dfe0*/  MOV R2, 0x1e000 ;  /* 0x0001e00000027802 */ /* 0x000fe40000000f00 */
[----:B------:R-:W-:Y:S05]  /*1dff0*/  CALL.REL.NOINC `($__internal_8_$__cuda_sm70_shflsync_bfly_p) ;  /* 0x0000190000007944 */ /* 0x000fea0003c00000 */
[----:B------:R-:W-:Y:S01]  /*1e000*/  FADD.FTZ R5, R240, R225 ;  /* 0x000000e1f0057221 */ /* 0x000fe20000010000 */
[----:B------:R-:W-:-:S02]  /*1e010*/  MOV R3, 0x1 ;  /* 0x0000000100037802 */ /* 0x000fc40000000f00 */
[----:B------:R-:W-:Y:S02]  /*1e020*/  MOV R2, 0x1e050 ;  /* 0x0001e05000027802 */ /* 0x000fe40000000f00 */
[----:B------:R-:W-:Y:S02]  /*1e030*/  MOV R92, R5 ;  /* 0x00000005005c7202 */ /* 0x000fe40000000f00 */
[----:B------:R-:W-:Y:S05]  /*1e040*/  CALL.REL.NOINC `($__internal_8_$__cuda_sm70_shflsync_bfly_p) ;  /* 0x000018b000007944 */ /* 0x000fea0003c00000 */
[----:B------:R-:W-:Y:S01]  /*1e050*/  FADD.FTZ R5, R5, R225 ;  /* 0x000000e105057221 */ /* 0x000fe20000010000 */
[----:B------:R-:W-:Y:S02]  /*1e060*/  MOV R92, R251 ;  /* 0x000000fb005c7202 */ /* 0x000fe40000000f00 */
[----:B------:R-:W-:Y:S02]  /*1e070*/  MOV R3, 0x2 ;  /* 0x0000000200037802 */ /* 0x000fe40000000f00 */
[----:B------:R-:W-:Y:S02]  /*1e080*/  MOV R2, 0x1e0a0 ;  /* 0x0001e0a000027802 */ /* 0x000fe40000000f00 */
[----:B------:R-:W-:Y:S05]  /*1e090*/  CALL.REL.NOINC `($__internal_8_$__cuda_sm70_shflsync_bfly_p) ;  /* 0x0000186000007944 */ /* 0x000fea0003c00000 */
[----:B------:R-:W-:Y:S01]  /*1e0a0*/  FADD.FTZ R6, R251, R225 ;  /* 0x000000e1fb067221 */ /* 0x000fe20000010000 */
[----:B------:R-:W-:Y:S02]  /*1e0b0*/  MOV R3, 0x1 ;  /* 0x0000000100037802 */ /* 0x000fe40000000f00 */
[----:B------:R-:W-:-:S02]  /*1e0c0*/  MOV R2, 0x1e0f0 ;  /* 0x0001e0f000027802 */ /* 0x000fc40000000f00 */
[----:B------:R-:W-:Y:S02]  /*1e0d0*/  MOV R92, R6 ;  /* 0x00000006005c7202 */ /* 0x000fe40000000f00 */
[----:B------:R-:W-:Y:S05]  /*1e0e0*/  CALL.REL.NOINC `($__internal_8_$__cuda_sm70_shflsync_bfly_p) ;  /* 0x0000181000007944 */ /* 0x000fea0003c00000 */
[----:B------:R1:W5:Y:S01]  /*1e0f0*/  LDL R92, [R1] ;  /* 0x00000000015c7983 */ /* 0x0003620000100800 */
[----:B------:R-:W-:Y:S01]  /*1e100*/  FADD.FTZ R6, R6, R225 ;  /* 0x000000e106067221 */ /* 0x000fe20000010000 */
[----:B------:R-:W-:Y:S02]  /*1e110*/  MOV R3, 0x2 ;  /* 0x0000000200037802 */ /* 0x000fe40000000f00 */
[----:B------:R-:W-:Y:S02]  /*1e120*/  MOV R2, 0x1e140 ;  /* 0x0001e14000027802 */ /* 0x000fe40000000f00 */
[----:B-1---5:R-:W-:Y:S05]  /*1e130*/  CALL.REL.NOINC `($__internal_8_$__cuda_sm70_shflsync_bfly_p) ;  /* 0x000017c000007944 */ /* 0x022fea0003c00000 */
[----:B------:R-:W2:Y:S01]  /*1e140*/  LDL.LU R0, [R1] ;  /* 0x0000000001007983 */ /* 0x000ea20000300800 */
[----:B------:R-:W-:Y:S02]  /*1e150*/  MOV R3, 0x1 ;  /* 0x0000000100037802 */ /* 0x000fe40000000f00 */
[----:B------:R-:W-:Y:S01]  /*1e160*/  MOV R2, 0x1e1a0 ;  /* 0x0001e1a000027802 */ /* 0x000fe20000000f00 */
[----:B--2---:R-:W-:-:S05]  /*1e170*/  FADD.FTZ R7, R0, R225 ;  /* 0x000000e100077221 */ /* 0x004fca0000010000 */
[----:B------:R-:W-:Y:S02]  /*1e180*/  MOV R92, R7 ;  /* 0x00000007005c7202 */ /* 0x000fe40000000f00 */
[----:B------:R-:W-:Y:S05]  /*1e190*/  CALL.REL.NOINC `($__internal_8_$__cuda_sm70_shflsync_bfly_p) ;  /* 0x0000176000007944 */ /* 0x000fea0003c00000 */
[----:B------:R-:W-:Y:S01]  /*1e1a0*/  MOV R8, R225 ;  /* 0x000000e100087202 */ /* 0x000fe20000000f00 */
[----:B------:R-:W-:Y:S05]  /*1e1b0*/  BRA `(.L_x_855) ;  /* 0xffff791000007947 */ /* 0x000fea000383ffff */
.L_x_743:
[----:B-1-34-:R-:W-:Y:S01]  /*1e1c0*/  IMAD.MOV.U32 R223, RZ, RZ, R5 ;  /* 0x000000ffffdf7224 */ /* 0x01afe200078e0005 */
[----:B------:R-:W-:Y:S01]  /*1e1d0*/  MOV R2, RZ ;  /* 0x000000ff00027202 */ /* 0x000fe20000000f00 */
[----:B------:R-:W-:Y:S01]  /*1e1e0*/  IMAD.MOV.U32 R225, RZ, RZ, 0x181f ;  /* 0x0000181fffe17424 */ /* 0x000fe200078e00ff */
[----:B------:R-:W-:Y:S02]  /*1e1f0*/  MOV R3, 0x1e210 ;  /* 0x0001e21000037802 */ /* 0x000fe40000000f00 */
[----:B------:R-:W-:Y:S05]  /*1e200*/  CALL.REL.NOINC `($__internal_9_$__cuda_sm70_shflsync_idx_p) ;  /* 0x0000175000007944 */ /* 0x000fea0003c00000 */
[----:B------:R-:W-:Y:S01]  /*1e210*/  MOV R7, R226 ;  /* 0x000000e200077202 */ /* 0x000fe20000000f00 */
[----:B------:R-:W-:Y:S05]  /*1e220*/  BRA `(.L_x_856) ;  /* 0xffff8ed000007947 */ /* 0x000fea000383ffff */
.L_x_744:
[----:B------:R-:W-:Y:S01]  /*1e230*/  IMAD.MOV.U32 R223, RZ, RZ, R6 ;  /* 0x000000ffffdf7224 */ /* 0x000fe200078e0006 */
[----:B------:R-:W-:Y:S01]  /*1e240*/  MOV R2, RZ ;  /* 0x000000ff00027202 */ /* 0x000fe20000000f00 */
[----:B------:R-:W-:Y:S01]  /*1e250*/  IMAD.MOV.U32 R225, RZ, RZ, 0x181f ;  /* 0x0000181fffe17424 */ /* 0x000fe200078e00ff */
[----:B------:R-:W-:Y:S02]  /*1e260*/  MOV R3, 0x1e280 ;  /* 0x0001e28000037802 */ /* 0x000fe40000000f00 */
[----:B-12---:R-:W-:Y:S05]  /*1e270*/  CALL.REL.NOINC `($__internal_9_$__cuda_sm70_shflsync_idx_p) ;  /* 0x000016e000007944 */ /* 0x006fea0003c00000 */
[----:B------:R-:W-:Y:S01]  /*1e280*/  MOV R2, R226 ;  /* 0x000000e200027202 */ /* 0x000fe20000000f00 */
[----:B------:R-:W-:Y:S05]  /*1e290*/  BRA `(.L_x_857) ;  /* 0xffff8e8000007947 */ /* 0x000fea000383ffff */
.L_x_745:
[----:B------:R-:W-:Y:S01]  /*1e2a0*/  IMAD.MOV.U32 R223, RZ, RZ, R5 ;  /* 0x000000ffffdf7224 */ /* 0x000fe200078e0005 */
[----:B-1----:R-:W-:Y:S01]  /*1e2b0*/  MOV R2, 0x1 ;  /* 0x0000000100027802 */ /* 0x002fe20000000f00 */
[----:B------:R-:W-:Y:S01]  /*1e2c0*/  IMAD.MOV.U32 R225, RZ, RZ, 0x181f ;  /* 0x0000181fffe17424 */ /* 0x000fe200078e00ff */
[----:B------:R-:W-:-:S02]  /*1e2d0*/  MOV R3, 0x1e2f0 ;  /* 0x0001e2f000037802 */ /* 0x000fc40000000f00 */
[----:B---3--:R-:W-:Y:S05]  /*1e2e0*/  CALL.REL.NOINC `($__internal_9_$__cuda_sm70_shflsync_idx_p) ;  /* 0x0000167000007944 */ /* 0x008fea0003c00000 */
        /* <DEDUP_REMOVED lines=8> */
.L_x_746:
[----:B------:R-:W-:Y:S01]  /*1e370*/  IMAD.MOV.U32 R223, RZ, RZ, R5 ;  /* 0x000000ffffdf7224 */ /* 0x000fe200078e0005 */
[----:B-1----:R-:W-:Y:S01]  /*1e380*/  MOV R2, 0x2 ;  /* 0x0000000200027802 */ /* 0x002fe20000000f00 */
[----:B------:R-:W-:Y:S01]  /*1e390*/  IMAD.MOV.U32 R225, RZ, RZ, 0x181f ;  /* 0x0000181fffe17424 */ /* 0x000fe200078e00ff */
[----:B------:R-:W-:Y:S02]  /*1e3a0*/  MOV R3, 0x1e3c0 ;  /* 0x0001e3c000037802 */ /* 0x000fe40000000f00 */
[----:B--23--:R-:W-:Y:S05]  /*1e3b0*/  CALL.REL.NOINC `($__internal_9_$__cuda_sm70_shflsync_idx_p) ;  /* 0x000015a000007944 */ /* 0x00cfea0003c00000 */
[----:B------:R-:W-:Y:S01]  /*1e3c0*/  MOV R7, R226 ;  /* 0x000000e200077202 */ /* 0x000fe20000000f00 */
[----:B------:R-:W-:Y:S05]  /*1e3d0*/  BRA `(.L_x_859) ;  /* 0xffff8ea000007947 */ /* 0x000fea000383ffff */
.L_x_747:
[----:B------:R-:W-:Y:S01]  /*1e3e0*/  IMAD.MOV.U32 R223, RZ, RZ, R6 ;  /* 0x000000ffffdf7224 */ /* 0x000fe200078e0006 */
[----:B-1----:R-:W-:Y:S01]  /*1e3f0*/  MOV R2, 0x2 ;  /* 0x0000000200027802 */ /* 0x002fe20000000f00 */
[----:B------:R-:W-:Y:S01]  /*1e400*/  IMAD.MOV.U32 R225, RZ, RZ, 0x181f ;  /* 0x0000181fffe17424 */ /* 0x000fe200078e00ff */
[----:B------:R-:W-:Y:S02]  /*1e410*/  MOV R3, 0x1e430 ;  /* 0x0001e43000037802 */ /* 0x000fe40000000f00 */
[----:B--234-:R-:W-:Y:S05]  /*1e420*/  CALL.REL.NOINC `($__internal_9_$__cuda_sm70_shflsync_idx_p) ;  /* 0x0000153000007944 */ /* 0x01cfea0003c00000 */
[----:B------:R-:W-:Y:S01]  /*1e430*/  MOV R2, R226 ;  /* 0x000000e200027202 */ /* 0x000fe20000000f00 */
[----:B------:R-:W-:Y:S05]  /*1e440*/  BRA `(.L_x_860) ;  /* 0xffff8e5000007947 */ /* 0x000fea000383ffff */
.L_x_748:
[----:B------:R-:W-:Y:S01]  /*1e450*/  IMAD.MOV.U32 R223, RZ, RZ, R5 ;  /* 0x000000ffffdf7224 */ /* 0x000fe200078e0005 */
[----:B--2---:R-:W-:Y:S01]  /*1e460*/  MOV R2, 0x3 ;  /* 0x0000000300027802 */ /* 0x004fe20000000f00 */
[----:B------:R-:W-:Y:S01]  /*1e470*/  IMAD.MOV.U32 R225, RZ, RZ, 0x181f ;  /* 0x0000181fffe17424 */ /* 0x000fe200078e00ff */
[----:B------:R-:W-:-:S02]  /*1e480*/  MOV R3, 0x1e4a0 ;  /* 0x0001e4a000037802 */ /* 0x000fc40000000f00 */
[----:B-1-34-:R-:W-:Y:S05]  /*1e490*/  CALL.REL.NOINC `($__internal_9_$__cuda_sm70_shflsync_idx_p) ;  /* 0x000014c000007944 */ /* 0x01afea0003c00000 */
        /* <DEDUP_REMOVED lines=8> */
.L_x_749:
[----:B------:R-:W-:Y:S01]  /*1e520*/  IMAD.MOV.U32 R223, RZ, RZ, R5 ;  /* 0x000000ffffdf7224 */ /* 0x000fe200078e0005 */
[----:B--2---:R-:W-:Y:S01]  /*1e530*/  MOV R2, 0x4 ;  /* 0x0000000400027802 */ /* 0x004fe20000000f00 */
[----:B------:R-:W-:Y:S01]  /*1e540*/  IMAD.MOV.U32 R225, RZ, RZ, 0x181f ;  /* 0x0000181fffe17424 */ /* 0x000fe200078e00ff */
[----:B------:R-:W-:Y:S02]  /*1e550*/  MOV R3, 0x1e570 ;  /* 0x0001e57000037802 */ /* 0x000fe40000000f00 */
[----:B-1-34-:R-:W-:Y:S05]  /*1e560*/  CALL.REL.NOINC `($__internal_9_$__cuda_sm70_shflsync_idx_p) ;  /* 0x000013f000007944 */ /* 0x01afea0003c00000 */
[----:B------:R-:W-:Y:S01]  /*1e570*/  MOV R7, R226 ;  /* 0x000000e200077202 */ /* 0x000fe20000000f00 */
[----:B------:R-:W-:Y:S05]  /*1e580*/  BRA `(.L_x_862) ;  /* 0xffff8e2000007947 */ /* 0x000fea000383ffff */
.L_x_750:
[----:B------:R-:W-:Y:S01]  /*1e590*/  IMAD.MOV.U32 R223, RZ, RZ, R6 ;  /* 0x000000ffffdf7224 */ /* 0x000fe200078e0006 */
[----:B--2---:R-:W-:Y:S01]  /*1e5a0*/  MOV R2, 0x4 ;  /* 0x0000000400027802 */ /* 0x004fe20000000f00 */
[----:B------:R-:W-:Y:S01]  /*1e5b0*/  IMAD.MOV.U32 R225, RZ, RZ, 0x181f ;  /* 0x0000181fffe17424 */ /* 0x000fe200078e00ff */
[----:B------:R-:W-:Y:S02]  /*1e5c0*/  MOV R3, 0x1e5e0 ;  /* 0x0001e5e000037802 */ /* 0x000fe40000000f00 */
[----:B-1-34-:R-:W-:Y:S05]  /*1e5d0*/  CALL.REL.NOINC `($__internal_9_$__cuda_sm70_shflsync_idx_p) ;  /* 0x0000138000007944 */ /* 0x01afea0003c00000 */
[----:B------:R-:W-:Y:S01]  /*1e5e0*/  MOV R2, R226 ;  /* 0x000000e200027202 */ /* 0x000fe20000000f00 */
[----:B------:R-:W-:Y:S05]  /*1e5f0*/  BRA `(.L_x_863) ;  /* 0xffff8dd000007947 */ /* 0x000fea000383ffff */
.L_x_751:
[----:B------:R-:W-:Y:S01]  /*1e600*/  IMAD.MOV.U32 R223, RZ, RZ, R5 ;  /* 0x000000ffffdf7224 */ /* 0x000fe200078e0005 */
[----:B-1----:R-:W-:Y:S01]  /*1e610*/  MOV R2, 0x5 ;  /* 0x0000000500027802 */ /* 0x002fe20000000f00 */
[----:B------:R-:W-:Y:S01]  /*1e620*/  IMAD.MOV.U32 R225, RZ, RZ, 0x181f ;  /* 0x0000181fffe17424 */ /* 0x000fe200078e00ff */
[----:B------:R-:W-:-:S02]  /*1e630*/  MOV R3, 0x1e650 ;  /* 0x0001e65000037802 */ /* 0x000fc40000000f00 */
[----:B--234-:R-:W-:Y:S05]  /*1e640*/  CALL.REL.NOINC `($__internal_9_$__cuda_sm70_shflsync_idx_p) ;  /* 0x0000131000007944 */ /* 0x01cfea0003c00000 */
        /* <DEDUP_REMOVED lines=8> */
.L_x_752:
[----:B------:R-:W-:Y:S01]  /*1e6d0*/  IMAD.MOV.U32 R223, RZ, RZ, R5 ;  /* 0x000000ffffdf7224 */ /* 0x000fe200078e0005 */
[----:B--2---:R-:W-:Y:S01]  /*1e6e0*/  MOV R2, 0x6 ;  /* 0x0000000600027802 */ /* 0x004fe20000000f00 */
[----:B------:R-:W-:Y:S01]  /*1e6f0*/  IMAD.MOV.U32 R225, RZ, RZ, 0x181f ;  /* 0x0000181fffe17424 */ /* 0x000fe200078e00ff */
[----:B------:R-:W-:Y:S02]  /*1e700*/  MOV R3, 0x1e720 ;  /* 0x0001e72000037802 */ /* 0x000fe40000000f00 */
[----:B-1--4-:R-:W-:Y:S05]  /*1e710*/  CALL.REL.NOINC `($__internal_9_$__cuda_sm70_shflsync_idx_p) ;  /* 0x0000124000007944 */ /* 0x012fea0003c00000 */
[----:B------:R-:W-:Y:S01]  /*1e720*/  MOV R7, R226 ;  /* 0x000000e200077202 */ /* 0x000fe20000000f00 */
[----:B------:R-:W-:Y:S05]  /*1e730*/  BRA `(.L_x_865) ;  /* 0xffff8da000007947 */ /* 0x000fea000383ffff */
.L_x_753:
[----:B------:R-:W-:Y:S01]  /*1e740*/  IMAD.MOV.U32 R223, RZ, RZ, R6 ;  /* 0x000000ffffdf7224 */ /* 0x000fe200078e0006 */
[----:B--2---:R-:W-:Y:S01]  /*1e750*/  MOV R2, 0x6 ;  /* 0x0000000600027802 */ /* 0x004fe20000000f00 */
[----:B------:R-:W-:Y:S01]  /*1e760*/  IMAD.MOV.U32 R225, RZ, RZ, 0x181f ;  /* 0x0000181fffe17424 */ /* 0x000fe200078e00ff */
[----:B------:R-:W-:Y:S02]  /*1e770*/  MOV R3, 0x1e790 ;  /* 0x0001e79000037802 */ /* 0x000fe40000000f00 */
[----:B-1-34-:R-:W-:Y:S05]  /*1e780*/  CALL.REL.NOINC `($__internal_9_$__cuda_sm70_shflsync_idx_p) ;  /* 0x000011d000007944 */ /* 0x01afea0003c00000 */
[----:B------:R-:W-:Y:S01]  /*1e790*/  MOV R2, R226 ;  /* 0x000000e200027202 */ /* 0x000fe20000000f00 */
[----:B------:R-:W-:Y:S05]  /*1e7a0*/  BRA `(.L_x_866) ;  /* 0xffff8d5000007947 */ /* 0x000fea000383ffff */
.L_x_754:
[----:B------:R-:W-:Y:S01]  /*1e7b0*/  IMAD.MOV.U32 R223, RZ, RZ, R5 ;  /* 0x000000ffffdf7224 */ /* 0x000fe200078e0005 */
[----:B-1----:R-:W-:Y:S01]  /*1e7c0*/  MOV R2, 0x7 ;  /* 0x0000000700027802 */ /* 0x002fe20000000f00 */
[----:B------:R-:W-:Y:S01]  /*1e7d0*/  IMAD.MOV.U32 R225, RZ, RZ, 0x181f ;  /* 0x0000181fffe17424 */ /* 0x000fe200078e00ff */
[----:B------:R-:W-:-:S02]  /*1e7e0*/  MOV R3, 0x1e800 ;  /* 0x0001e80000037802 */ /* 0x000fc40000000f00 */
[----:B--2-4-:R-:W-:Y:S05]  /*1e7f0*/  CALL.REL.NOINC `($__internal_9_$__cuda_sm70_shflsync_idx_p) ;  /* 0x0000116000007944 */ /* 0x014fea0003c00000 */
        /* <DEDUP_REMOVED lines=8> */
.L_x_756:
[----:B------:R-:W-:Y:S01]  /*1e880*/  IMAD.MOV.U32 R223, RZ, RZ, R5 ;  /* 0x000000ffffdf7224 */ /* 0x000fe200078e0005 */
[----:B------:R-:W-:Y:S01]  /*1e890*/  MOV R2, RZ ;  /* 0x000000ff00027202 */ /* 0x000fe20000000f00 */
[----:B------:R-:W-:Y:S01]  /*1e8a0*/  IMAD.MOV.U32 R225, RZ, RZ, 0x1c1f ;  /* 0x00001c1fffe17424 */ /* 0x000fe200078e00ff */
[----:B------:R-:W-:Y:S02]  /*1e8b0*/  MOV R3, 0x1e8d0 ;  /* 0x0001e8d000037802 */ /* 0x000fe40000000f00 */
[----:B------:R-:W-:Y:S05]  /*1e8c0*/  CALL.REL.NOINC `($__internal_9_$__cuda_sm70_shflsync_idx_p) ;  /* 0x0000109000007944 */ /* 0x000fea0003c00000 */
[----:B------:R-:W-:Y:S01]  /*1e8d0*/  MOV R4, R226 ;  /* 0x000000e200047202 */ /* 0x000fe20000000f00 */
[----:B------:R-:W-:Y:S05]  /*1e8e0*/  BRA `(.L_x_868) ;  /* 0xffff8f3000007947 */ /* 0x000fea000383ffff */
.L_x_757:
[----:B------:R-:W-:Y:S01]  /*1e8f0*/  IMAD.MOV.U32 R223, RZ, RZ, R12 ;  /* 0x000000ffffdf7224 */ /* 0x000fe200078e000c */
[----:B------:R-:W-:Y:S01]  /*1e900*/  MOV R2, RZ ;  /* 0x000000ff00027202 */ /* 0x000fe20000000f00 */
[----:B------:R-:W-:Y:S01]  /*1e910*/  IMAD.MOV.U32 R225, RZ, RZ, 0x1c1f ;  /* 0x00001c1fffe17424 */ /* 0x000fe200078e00ff */
[----:B------:R-:W-:Y:S02]  /*1e920*/  MOV R3, 0x1e940 ;  /* 0x0001e94000037802 */ /* 0x000fe40000000f00 */
[----:B-12---:R-:W-:Y:S05]  /*1e930*/  CALL.REL.NOINC `($__internal_9_$__cuda_sm70_shflsync_idx_p) ;  /* 0x0000102000007944 */ /* 0x006fea0003c00000 */
[----:B------:R-:W-:Y:S01]  /*1e940*/  MOV R0, R226 ;  /* 0x000000e200007202 */ /* 0x000fe20000000f00 */
[----:B------:R-:W-:Y:S05]  /*1e950*/  BRA `(.L_x_869) ;  /* 0xffff8ee000007947 */ /* 0x000fea000383ffff */
.L_x_760:
[----:B------:R-:W-:Y:S01]  /*1e960*/  IMAD.MOV.U32 R223, RZ, RZ, R5 ;  /* 0x000000ffffdf7224 */ /* 0x000fe200078e0005 */
[----:B----4-:R-:W-:Y:S01]  /*1e970*/  MOV R2, 0x1 ;  /* 0x0000000100027802 */ /* 0x010fe20000000f00 */
[----:B------:R-:W-:Y:S01]  /*1e980*/  IMAD.MOV.U32 R225, RZ, RZ, 0x1c1f ;  /* 0x00001c1fffe17424 */ /* 0x000fe200078e00ff */
[----:B------:R-:W-:-:S02]  /*1e990*/  MOV R3, 0x1e9b0 ;  /* 0x0001e9b000037802 */ /* 0x000fc40000000f00 */
[----:B-123--:R-:W-:Y:S05]  /*1e9a0*/  CALL.REL.NOINC `($__internal_9_$__cuda_sm70_shflsync_idx_p) ;  /* 0x00000fb000007944 */ /* 0x00efea0003c00000 */
        /* <DEDUP_REMOVED lines=8> */
.L_x_763:
[----:B------:R-:W-:Y:S01]  /*1ea30*/  IMAD.MOV.U32 R223, RZ, RZ, R5 ;  /* 0x000000ffffdf7224 */ /* 0x000fe200078e0005 */
[----:B----4-:R-:W-:Y:S01]  /*1ea40*/  MOV R2, 0x2 ;  /* 0x0000000200027802 */ /* 0x010fe20000000f00 */
[----:B------:R-:W-:Y:S01]  /*1ea50*/  IMAD.MOV.U32 R225, RZ, RZ, 0x1c1f ;  /* 0x00001c1fffe17424 */ /* 0x000fe200078e00ff */
[----:B------:R-:W-:Y:S02]  /*1ea60*/  MOV R3, 0x1ea80 ;  /* 0x0001ea8000037802 */ /* 0x000fe40000000f00 */
[----:B-123--:R-:W-:Y:S05]  /*1ea70*/  CALL.REL.NOINC `($__internal_9_$__cuda_sm70_shflsync_idx_p) ;  /* 0x00000ee000007944 */ /* 0x00efea0003c00000 */
[----:B------:R-:W-:Y:S01]  /*1ea80*/  MOV R4, R226 ;  /* 0x000000e200047202 */ /* 0x000fe20000000f00 */
[----:B------:R-:W-:Y:S05]  /*1ea90*/  BRA `(.L_x_871) ;  /* 0xffff951000007947 */ /* 0x000fea000383ffff */
.L_x_764:
[----:B------:R-:W-:Y:S01]  /*1eaa0*/  IMAD.MOV.U32 R223, RZ, RZ, R12 ;  /* 0x000000ffffdf7224 */ /* 0x000fe200078e000c */
[----:B----4-:R-:W-:Y:S01]  /*1eab0*/  MOV R2, 0x2 ;  /* 0x0000000200027802 */ /* 0x010fe20000000f00 */
[----:B------:R-:W-:Y:S01]  /*1eac0*/  IMAD.MOV.U32 R225, RZ, RZ, 0x1c1f ;  /* 0x00001c1fffe17424 */ /* 0x000fe200078e00ff */
[----:B------:R-:W-:Y:S02]  /*1ead0*/  MOV R3, 0x1eaf0 ;  /* 0x0001eaf000037802 */ /* 0x000fe40000000f00 */
[----:B-123--:R-:W-:Y:S05]  /*1eae0*/  CALL.REL.NOINC `($__internal_9_$__cuda_sm70_shflsync_idx_p) ;  /* 0x00000e7000007944 */ /* 0x00efea0003c00000 */
[----:B------:R-:W-:Y:S01]  /*1eaf0*/  MOV R0, R226 ;  /* 0x000000e200007202 */ /* 0x000fe20000000f00 */
[----:B------:R-:W-:Y:S05]  /*1eb00*/  BRA `(.L_x_872) ;  /* 0xffff94c000007947 */ /* 0x000fea000383ffff */
.L_x_767:
        /* <DEDUP_REMOVED lines=13> */
.L_x_771:
[----:B------:R-:W-:Y:S01]  /*1ebe0*/  IMAD.MOV.U32 R223, RZ, RZ, R5 ;  /* 0x000000ffffdf7224 */ /* 0x000fe200078e0005 */
[----:B------:R-:W-:Y:S01]  /*1ebf0*/  MOV R2, RZ ;  /* 0x000000ff00027202 */ /* 0x000fe20000000f00 */
[----:B------:R-:W-:Y:S01]  /*1ec00*/  IMAD.MOV.U32 R225, RZ, RZ, 0x181f ;  /* 0x0000181fffe17424 */ /* 0x000fe200078e00ff */
[----:B------:R-:W-:Y:S02]  /*1ec10*/  MOV R3, 0x1ec30 ;  /* 0x0001ec3000037802 */ /* 0x000fe40000000f00 */
[----:B------:R-:W-:Y:S05]  /*1ec20*/  CALL.REL.NOINC `($__internal_9_$__cuda_sm70_shflsync_idx_p) ;  /* 0x00000d3000007944 */ /* 0x000fea0003c00000 */
[----:B------:R-:W-:Y:S01]  /*1ec30*/  MOV R7, R226 ;  /* 0x000000e200077202 */ /* 0x000fe20000000f00 */
[----:B------:R-:W-:Y:S05]  /*1ec40*/  BRA `(.L_x_874) ;  /* 0xffffa26000007947 */ /* 0x000fea000383ffff */
.L_x_772:
[----:B------:R-:W-:Y:S01]  /*1ec50*/  IMAD.MOV.U32 R223, RZ, RZ, R6 ;  /* 0x000000ffffdf7224 */ /* 0x000fe200078e0006 */
[----:B------:R-:W-:Y:S01]  /*1ec60*/  MOV R2, RZ ;  /* 0x000000ff00027202 */ /* 0x000fe20000000f00 */
[----:B------:R-:W-:Y:S01]  /*1ec70*/  IMAD.MOV.U32 R225, RZ, RZ, 0x181f ;  /* 0x0000181fffe17424 */ /* 0x000fe200078e00ff */
[----:B------:R-:W-:Y:S02]  /*1ec80*/  MOV R3, 0x1eca0 ;  /* 0x0001eca000037802 */ /* 0x000fe40000000f00 */
[----:B-12---:R-:W-:Y:S05]  /*1ec90*/  CALL.REL.NOINC `($__internal_9_$__cuda_sm70_shflsync_idx_p) ;  /* 0x00000cc000007944 */ /* 0x006fea0003c00000 */
[----:B------:R-:W-:Y:S01]  /*1eca0*/  MOV R2, R226 ;  /* 0x000000e200027202 */ /* 0x000fe20000000f00 */
[----:B------:R-:W-:Y:S05]  /*1ecb0*/  BRA `(.L_x_875) ;  /* 0xffffa21000007947 */ /* 0x000fea000383ffff */
.L_x_773:
        /* <DEDUP_REMOVED lines=13> */
.L_x_774:
[----:B------:R-:W-:Y:S01]  /*1ed90*/  IMAD.MOV.U32 R223, RZ, RZ, R5 ;  /* 0x000000ffffdf7224 */ /* 0x000fe200078e0005 */
[----:B-1----:R-:W-:Y:S01]  /*1eda0*/  MOV R2, 0x2 ;  /* 0x0000000200027802 */ /* 0x002fe20000000f00 */
[----:B------:R-:W-:Y:S01]  /*1edb0*/  IMAD.MOV.U32 R225, RZ, RZ, 0x181f ;  /* 0x0000181fffe17424 */ /* 0x000fe200078e00ff */
[----:B------:R-:W-:Y:S02]  /*1edc0*/  MOV R3, 0x1ede0 ;  /* 0x0001ede000037802 */ /* 0x000fe40000000f00 */
[----:B--23--:R-:W-:Y:S05]  /*1edd0*/  CALL.REL.NOINC `($__internal_9_$__cuda_sm70_shflsync_idx_p) ;  /* 0x00000b8000007944 */ /* 0x00cfea0003c00000 */
[----:B------:R-:W-:Y:S01]  /*1ede0*/  MOV R7, R226 ;  /* 0x000000e200077202 */ /* 0x000fe20000000f00 */
[----:B------:R-:W-:Y:S05]  /*1edf0*/  BRA `(.L_x_877) ;  /* 0xffffa24000007947 */ /* 0x000fea000383ffff */
.L_x_775:
[----:B------:R-:W-:Y:S01]  /*1ee00*/  IMAD.MOV.U32 R223, RZ, RZ, R6 ;  /* 0x000000ffffdf7224 */ /* 0x000fe200078e0006 */
[----:B-1----:R-:W-:Y:S01]  /*1ee10*/  MOV R2, 0x2 ;  /* 0x0000000200027802 */ /* 0x002fe20000000f00 */
[----:B------:R-:W-:Y:S01]  /*1ee20*/  IMAD.MOV.U32 R225, RZ, RZ, 0x181f ;  /* 0x0000181fffe17424 */ /* 0x000fe200078e00ff */
[----:B------:R-:W-:Y:S02]  /*1ee30*/  MOV R3, 0x1ee50 ;  /* 0x0001ee5000037802 */ /* 0x000fe40000000f00 */
[----:B--234-:R-:W-:Y:S05]  /*1ee40*/  CALL.REL.NOINC `($__internal_9_$__cuda_sm70_shflsync_idx_p) ;  /* 0x00000b1000007944 */ /* 0x01cfea0003c00000 */
[----:B------:R-:W-:Y:S01]  /*1ee50*/  MOV R2, R226 ;  /* 0x000000e200027202 */ /* 0x000fe20000000f00 */
[----:B------:R-:W-:Y:S05]  /*1ee60*/  BRA `(.L_x_878) ;  /* 0xffffa1f000007947 */ /* 0x000fea000383ffff */
.L_x_776:
        /* <DEDUP_REMOVED lines=13> */
.L_x_777:
[----:B------:R-:W-:Y:S01]  /*1ef40*/  IMAD.MOV.U32 R223, RZ, RZ, R5 ;  /* 0x000000ffffdf7224 */ /* 0x000fe200078e0005 */
[----:B--2---:R-:W-:Y:S01]  /*1ef50*/  MOV R2, 0x4 ;  /* 0x0000000400027802 */ /* 0x004fe20000000f00 */
[----:B------:R-:W-:Y:S01]  /*1ef60*/  IMAD.MOV.U32 R225, RZ, RZ, 0x181f ;  /* 0x0000181fffe17424 */ /* 0x000fe200078e00ff */
[----:B------:R-:W-:Y:S02]  /*1ef70*/  MOV R3, 0x1ef90 ;  /* 0x0001ef9000037802 */ /* 0x000fe40000000f00 */
[----:B-1-34-:R-:W-:Y:S05]  /*1ef80*/  CALL.REL.NOINC `($__internal_9_$__cuda_sm70_shflsync_idx_p) ;  /* 0x000009d000007944 */ /* 0x01afea0003c00000 */
[----:B------:R-:W-:Y:S01]  /*1ef90*/  MOV R7, R226 ;  /* 0x000000e200077202 */ /* 0x000fe20000000f00 */
[----:B------:R-:W-:Y:S05]  /*1efa0*/  BRA `(.L_x_880) ;  /* 0xffffa1c000007947 */ /* 0x000fea000383ffff */
.L_x_778:
[----:B------:R-:W-:Y:S01]  /*1efb0*/  IMAD.MOV.U32 R223, RZ, RZ, R6 ;  /* 0x000000ffffdf7224 */ /* 0x000fe200078e0006 */
[----:B--2---:R-:W-:Y:S01]  /*1efc0*/  MOV R2, 0x4 ;  /* 0x0000000400027802 */ /* 0x004fe20000000f00 */
[----:B------:R-:W-:Y:S01]  /*1efd0*/  IMAD.MOV.U32 R225, RZ, RZ, 0x181f ;  /* 0x0000181fffe17424 */ /* 0x000fe200078e00ff */
[----:B------:R-:W-:Y:S02]  /*1efe0*/  MOV R3, 0x1f000 ;  /* 0x0001f00000037802 */ /* 0x000fe40000000f00 */
[----:B-1-34-:R-:W-:Y:S05]  /*1eff0*/  CALL.REL.NOINC `($__internal_9_$__cuda_sm70_shflsync_idx_p) ;  /* 0x0000096000007944 */ /* 0x01afea0003c00000 */
[----:B------:R-:W-:Y:S01]  /*1f000*/  MOV R2, R226 ;  /* 0x000000e200027202 */ /* 0x000fe20000000f00 */
[----:B------:R-:W-:Y:S05]  /*1f010*/  BRA `(.L_x_881) ;  /* 0xffffa17000007947 */ /* 0x000fea000383ffff */
.L_x_779:
        /* <DEDUP_REMOVED lines=13> */
.L_x_780:
[----:B------:R-:W-:Y:S01]  /*1f0f0*/  IMAD.MOV.U32 R223, RZ, RZ, R5 ;  /* 0x000000ffffdf7224 */ /* 0x000fe200078e0005 */
[----:B--2---:R-:W-:Y:S01]  /*1f100*/  MOV R2, 0x6 ;  /* 0x0000000600027802 */ /* 0x004fe20000000f00 */
[----:B------:R-:W-:Y:S01]  /*1f110*/  IMAD.MOV.U32 R225, RZ, RZ, 0x181f ;  /* 0x0000181fffe17424 */ /* 0x000fe200078e00ff */
[----:B------:R-:W-:Y:S02]  /*1f120*/  MOV R3, 0x1f140 ;  /* 0x0001f14000037802 */ /* 0x000fe40000000f00 */
[----:B-1--4-:R-:W-:Y:S05]  /*1f130*/  CALL.REL.NOINC `($__internal_9_$__cuda_sm70_shflsync_idx_p) ;  /* 0x0000082000007944 */ /* 0x012fea0003c00000 */
[----:B------:R-:W-:Y:S01]  /*1f140*/  MOV R7, R226 ;  /* 0x000000e200077202 */ /* 0x000fe20000000f00 */
[----:B------:R-:W-:Y:S05]  /*1f150*/  BRA `(.L_x_883) ;  /* 0xffffa14000007947 */ /* 0x000fea000383ffff */
.L_x_781:
[----:B------:R-:W-:Y:S01]  /*1f160*/  IMAD.MOV.U32 R223, RZ, RZ, R6 ;  /* 0x000000ffffdf7224 */ /* 0x000fe200078e0006 */
[----:B--2---:R-:W-:Y:S01]  /*1f170*/  MOV R2, 0x6 ;  /* 0x0000000600027802 */ /* 0x004fe20000000f00 */
[----:B------:R-:W-:Y:S01]  /*1f180*/  IMAD.MOV.U32 R225, RZ, RZ, 0x181f ;  /* 0x0000181fffe17424 */ /* 0x000fe200078e00ff */
[----:B------:R-:W-:Y:S02]  /*1f190*/  MOV R3, 0x1f1b0 ;  /* 0x0001f1b000037802 */ /* 0x000fe40000000f00 */
[----:B-1-34-:R-:W-:Y:S05]  /*1f1a0*/  CALL.REL.NOINC `($__internal_9_$__cuda_sm70_shflsync_idx_p) ;  /* 0x000007b000007944 */ /* 0x01afea0003c00000 */
[----:B------:R-:W-:Y:S01]  /*1f1b0*/  MOV R2, R226 ;  /* 0x000000e200027202 */ /* 0x000fe20000000f00 */
[----:B------:R-:W-:Y:S05]  /*1f1c0*/  BRA `(.L_x_884) ;  /* 0xffffa0f000007947 */ /* 0x000fea000383ffff */
.L_x_782:
        /* <DEDUP_REMOVED lines=13> */
.L_x_784:
[----:B------:R-:W-:Y:S01]  /*1f2a0*/  IMAD.MOV.U32 R223, RZ, RZ, R60 ;  /* 0x000000ffffdf7224 */ /* 0x000fe200078e003c */
[----:B------:R-:W-:Y:S01]  /*1f2b0*/  MOV R2, RZ ;  /* 0x000000ff00027202 */ /* 0x000fe20000000f00 */
[----:B------:R-:W-:Y:S01]  /*1f2c0*/  IMAD.MOV.U32 R225, RZ, RZ, 0x1f ;  /* 0x0000001fffe17424 */ /* 0x000fe200078e00ff */
[----:B------:R-:W-:Y:S02]  /*1f2d0*/  MOV R3, 0x1f2f0 ;  /* 0x0001f2f000037802 */ /* 0x000fe40000000f00 */
[----:B------:R-:W-:Y:S05]  /*1f2e0*/  CALL.REL.NOINC `($__internal_9_$__cuda_sm70_shflsync_idx_p) ;  /* 0x0000067000007944 */ /* 0x000fea0003c00000 */
[----:B------:R-:W-:Y:S01]  /*1f2f0*/  MOV R9, R226 ;  /* 0x000000e200097202 */ /* 0x000fe20000000f00 */
[----:B------:R-:W-:Y:S05]  /*1f300*/  BRA `(.L_x_886) ;  /* 0xffffa1a000007947 */ /* 0x000fea000383ffff */
.L_x_785:
[----:B------:R-:W-:Y:S01]  /*1f310*/  IMAD.MOV.U32 R223, RZ, RZ, R60 ;  /* 0x000000ffffdf7224 */ /* 0x000fe200078e003c */
[----:B------:R-:W-:Y:S01]  /*1f320*/  MOV R2, 0x1 ;  /* 0x0000000100027802 */ /* 0x000fe20000000f00 */
[----:B------:R-:W-:Y:S01]  /*1f330*/  IMAD.MOV.U32 R225, RZ, RZ, 0x1f ;  /* 0x0000001fffe17424 */ /* 0x000fe200078e00ff */
[----:B------:R-:W-:Y:S02]  /*1f340*/  MOV R3, 0x1f360 ;  /* 0x0001f36000037802 */ /* 0x000fe40000000f00 */
[----:B-12---:R-:W-:Y:S05]  /*1f350*/  CALL.REL.NOINC `($__internal_9_$__cuda_sm70_shflsync_idx_p) ;  /* 0x0000060000007944 */ /* 0x006fea0003c00000 */
[----:B------:R-:W-:Y:S01]  /*1f360*/  MOV R8, R226 ;  /* 0x000000e200087202 */ /* 0x000fe20000000f00 */
[----:B------:R-:W-:Y:S05]  /*1f370*/  BRA `(.L_x_887) ;  /* 0xffffa15000007947 */ /* 0x000fea000383ffff */
.L_x_786:
[----:B------:R-:W-:Y:S02]  /*1f380*/  MOV R2, 0x1 ;  /* 0x0000000100027802 */ /* 0x000fe40000000f00 */
[----:B------:R-:W-:-:S02]  /*1f390*/  MOV R3, 0x1f3b0 ;  /* 0x0001f3b000037802 */ /* 0x000fc40000000f00 */
[----:B-1234-:R-:W-:Y:S05]  /*1f3a0*/  CALL.REL.NOINC `($__internal_10_$__cuda_sm70_shflsync_up_p) ;  /* 0x0000061000007944 */ /* 0x01efea0003c00000 */
[----:B------:R-:W-:Y:S05]  /*1f3b0*/  BRA `(.L_x_888) ;  /* 0xffffa24000007947 */ /* 0x000fea000383ffff */
.L_x_787:
[----:B------:R-:W-:Y:S02]  /*1f3c0*/  MOV R2, 0x2 ;  /* 0x0000000200027802 */ /* 0x000fe40000000f00 */
[----:B------:R-:W-:-:S02]  /*1f3d0*/  MOV R3, 0x1f3f0 ;  /* 0x0001f3f000037802 */ /* 0x000fc40000000f00 */
[----:B--2-4-:R-:W-:Y:S05]  /*1f3e0*/  CALL.REL.NOINC `($__internal_10_$__cuda_sm70_shflsync_up_p) ;  /* 0x000005d000007944 */ /* 0x014fea0003c00000 */
        /* <DEDUP_REMOVED lines=24> */
.L_x_791:
[----:B------:R-:W-:Y:S02]  /*1f570*/  MOV R2, 0x1 ;  /* 0x0000000100027802 */ /* 0x000fe40000000f00 */
[----:B------:R-:W-:Y:S02]  /*1f580*/  MOV R3, 0x1f5a0 ;  /* 0x0001f5a000037802 */ /* 0x000fe40000000f00 */
[----:B------:R-:W-:Y:S05]  /*1f590*/  CALL.REL.NOINC `($__internal_10_$__cuda_sm70_shflsync_up_p) ;  /* 0x0000042000007944 */ /* 0x000fea0003c00000 */
[----:B------:R-:W-:Y:S01]  /*1f5a0*/  MOV R2, R4 ;  /* 0x0000000400027202 */ /* 0x000fe20000000f00 */
[----:B------:R-:W-:Y:S05]  /*1f5b0*/  BRA `(.L_x_890) ;  /* 0xffffa2a000007947 */ /* 0x000fea000383ffff */
.L_x_792:
        /* <DEDUP_REMOVED lines=27> */
.L_x_794:
[----:B------:R-:W-:Y:S02]  /*1f770*/  SEL R0, RZ, 0x1, P0 ;  /* 0x00000001ff007807 */ /* 0x000fe40000000000 */
[----:B------:R-:W-:Y:S02]  /*1f780*/  MOV R2, 0x1f7a0 ;  /* 0x0001f7a000027802 */ /* 0x000fe40000000f00 */
[----:B-1----:R-:W-:Y:S05]  /*1f790*/  CALL.REL.NOINC `($__internal_11_$__cuda_sm70_votesync_ballot) ;  /* 0x0000029000007944 */ /* 0x002fea0003c00000 */
[----:B------:R-:W-:Y:S01]  /*1f7a0*/  MOV R10, R0 ;  /* 0x00000000000a7202 */ /* 0x000fe20000000f00 */
[----:B------:R-:W-:Y:S05]  /*1f7b0*/  BRA `(.L_x_892) ;  /* 0xffffa23000007947 */ /* 0x000fea000383ffff */
.L_x_795:
[----:B------:R-:W-:Y:S01]  /*1f7c0*/  IMAD.MOV.U32 R223, RZ, RZ, R6 ;  /* 0x000000ffffdf7224 */ /* 0x000fe200078e0006 */
[----:B--2---:R-:W-:Y:S01]  /*1f7d0*/  MOV R2, R0 ;  /* 0x0000000000027202 */ /* 0x004fe20000000f00 */
[----:B------:R-:W-:Y:S01]  /*1f7e0*/  IMAD.MOV.U32 R225, RZ, RZ, 0x1f ;  /* 0x0000001fffe17424 */ /* 0x000fe200078e00ff */
[----:B------:R-:W-:Y:S02]  /*1f7f0*/  MOV R3, 0x1f810 ;  /* 0x0001f81000037802 */ /* 0x000fe40000000f00 */
[----:B-1----:R-:W-:Y:S05]  /*1f800*/  CALL.REL.NOINC `($__internal_9_$__cuda_sm70_shflsync_idx_p) ;  /* 0x0000015000007944 */ /* 0x002fea0003c00000 */
[----:B------:R-:W-:Y:S01]  /*1f810*/  IMAD.MOV.U32 R8, RZ, RZ, R226 ;  /* 0x000000ffff087224 */ /* 0x000fe200078e00e2 */
[----:B------:R-:W-:Y:S01]  /*1f820*/  MOV R2, R0 ;  /* 0x0000000000027202 */ /* 0x000fe20000000f00 */
[----:B------:R-:W-:Y:S01]  /*1f830*/  IMAD.MOV.U32 R223, RZ, RZ, R7 ;  /* 0x000000ffffdf7224 */ /* 0x000fe200078e0007 */
[----:B------:R-:W-:-:S02]  /*1f840*/  MOV R225, 0x1f ;  /* 0x0000001f00e17802 */ /* 0x000fc40000000f00 */
[----:B------:R-:W-:Y:S02]  /*1f850*/  MOV R3, 0x1f870 ;  /* 0x0001f87000037802 */ /* 0x000fe40000000f00 */
[----:B------:R-:W-:Y:S05]  /*1f860*/  CALL.REL.NOINC `($__internal_9_$__cuda_sm70_shflsync_idx_p) ;  /* 0x000000f000007944 */ /* 0x000fea0003c00000 */
[----:B------:R-:W-:Y:S01]  /*1f870*/  MOV R7, R226 ;  /* 0x000000e200077202 */ /* 0x000fe20000000f00 */
[----:B------:R-:W-:Y:S05]  /*1f880*/  BRA `(.L_x_893) ;  /* 0xffffa1d000007947 */ /* 0x000fea000383ffff */
.L_x_798:
[----:B------:R-:W-:Y:S01]  /*1f890*/  IMAD.MOV.U32 R223, RZ, RZ, R4 ;  /* 0x000000ffffdf7224 */ /* 0x000fe200078e0004 */
[----:B--2---:R-:W-:Y:S01]  /*1f8a0*/  MOV R2, R0 ;  /* 0x0000000000027202 */ /* 0x004fe20000000f00 */
[----:B------:R-:W-:Y:S01]  /*1f8b0*/  IMAD.MOV.U32 R225, RZ, RZ, 0x1f ;  /* 0x0000001fffe17424 */ /* 0x000fe200078e00ff */
[----:B------:R-:W-:Y:S02]  /*1f8c0*/  MOV R3, 0x1f8e0 ;  /* 0x0001f8e000037802 */ /* 0x000fe40000000f00 */
[----:B-1--4-:R-:W-:Y:S05]  /*1f8d0*/  CALL.REL.NOINC `($__internal_9_$__cuda_sm70_shflsync_idx_p) ;  /* 0x0000008000007944 */ /* 0x012fea0003c00000 */
[----:B------:R-:W-:Y:S01]  /*1f8e0*/  MOV R11, R226 ;  /* 0x000000e2000b7202 */ /* 0x000fe20000000f00 */
[----:B------:R-:W-:Y:S05]  /*1f8f0*/  BRA `(.L_x_797) ;  /* 0xffffa1c000007947 */ /* 0x000fea000383ffff */
        .weak           $__internal_8_$__cuda_sm70_shflsync_bfly_p
        .type           $__internal_8_$__cuda_sm70_shflsync_bfly_p,@function
        .size           $__internal_8_$__cuda_sm70_shflsync_bfly_p,($__internal_9_$__cuda_sm70_shflsync_idx_p - $__internal_8_$__cuda_sm70_shflsync_bfly_p)
$__internal_8_$__cuda_sm70_shflsync_bfly_p:
[----:B------:R-:W-:Y:S02]  /*1f900*/  MOV R225, 0x1f ;  /* 0x0000001f00e17802 */ /* 0x000fe40000000f00 */
[----:B------:R-:W-:-:S04]  /*1f910*/  MOV R226, 0xffffffff ;  /* 0xffffffff00e27802 */ /* 0x000fc80000000f00 */
[----:B------:R-:W-:Y:S04]  /*1f920*/  WARPSYNC R226 ;  /* 0x000000e200007348 */ /* 0x000fe80003800000 */
[----:B------:R1:W2:Y:S02]  /*1f930*/  SHFL.BFLY PT, R225, R92, R3, R225 ;  /* 0x0c0000035ce17389 */ /* 0x0002a400000e00e1 */
[----:B-1----:R-:W-:-:S04]  /*1f940*/  MOV R3, 0x0 ;  /* 0x0000000000037802 */ /* 0x002fc80000000f00 */
[----:B--2---:R-:W-:Y:S05]  /*1f950*/  RET.REL.NODEC R2 `(_ZN7cutlass13device_kernelIN5flash19enable_sm80_to_sm89INS1_16FlashAttnFwdSm80INS1_25CollectiveMainloopFwdSm80ILi4ELi1ELb0EN4cute5tupleIJNS5_1CILi128EEENS7_ILi80EEENS7_ILi64EEEEEELi64ENS_6half_tEfNS_4arch4Sm80ELb0ELb1ELb0ELb1ELb1ELb0ELb1ELb1EEENS1_21CollectiveEpilogueFwdINS6_IJS8_SA_S9_EEENS6_IJNS7_ILi1EEESI_SI_EEESC_SE_Li128ELb1ELb1ELb1ELb0EEENS1_36VarlenDynamicPersistentTileSchedulerILi128ELi80ELi128ELi128ELb1ELb1ELb0ELb1ELb0ELb1EEEEEEEEEvNT_6ParamsE) ;  /* 0xfffe06a002007950 */ /* 0x004fea0003c3ffff */
        .weak           $__internal_9_$__cuda_sm70_shflsync_idx_p
        .type           $__internal_9_$__cuda_sm70_shflsync_idx_p,@function
        .size           $__internal_9_$__cuda_sm70_shflsync_idx_p,($__internal_10_$__cuda_sm70_shflsync_up_p - $__internal_9_$__cuda_sm70_shflsync_idx_p)
$__internal_9_$__cuda_sm70_shflsync_idx_p:
[----:B------:R-:W-:-:S04]  /*1f960*/  MOV R226, 0xffffffff ;  /* 0xffffffff00e27802 */ /* 0x000fc80000000f00 */
[----:B------:R-:W-:Y:S04]  /*1f970*/  WARPSYNC R226 ;  /* 0x000000e200007348 */ /* 0x000fe80003800000 */
[----:B------:R1:W2:Y:S02]  /*1f980*/  SHFL.IDX PT, R226, R223, R2, R225 ;  /* 0x00000002dfe27389 */ /* 0x0002a400000e00e1 */
[----:B-1----:R-:W-:Y:S02]  /*1f990*/  MOV R2, R3 ;  /* 0x0000000300027202 */ /* 0x002fe40000000f00 */
[----:B------:R-:W-:-:S04]  /*1f9a0*/  MOV R3, 0x0 ;  /* 0x0000000000037802 */ /* 0x000fc80000000f00 */
[----:B--2---:R-:W-:Y:S05]  /*1f9b0*/  RET.REL.NODEC R2 `(_ZN7cutlass13device_kernelIN5flash19enable_sm80_to_sm89INS1_16FlashAttnFwdSm80INS1_25CollectiveMainloopFwdSm80ILi4ELi1ELb0EN4cute5tupleIJNS5_1CILi128EEENS7_ILi80EEENS7_ILi64EEEEEELi64ENS_6half_tEfNS_4arch4Sm80ELb0ELb1ELb0ELb1ELb1ELb0ELb1ELb1EEENS1_21CollectiveEpilogueFwdINS6_IJS8_SA_S9_EEENS6_IJNS7_ILi1EEESI_SI_EEESC_SE_Li128ELb1ELb1ELb1ELb0EEENS1_36VarlenDynamicPersistentTileSchedulerILi128ELi80ELi128ELi128ELb1ELb1ELb0ELb1ELb0ELb1EEEEEEEEEvNT_6ParamsE) ;  /* 0xfffe064002007950 */ /* 0x004fea0003c3ffff */
        .weak           $__internal_10_$__cuda_sm70_shflsync_up_p
        .type           $__internal_10_$__cuda_sm70_shflsync_up_p,@function
        .size           $__internal_10_$__cuda_sm70_shflsync_up_p,($__internal_11_$__cuda_sm70_votesync_ballot - $__internal_10_$__cuda_sm70_shflsync_up_p)
$__internal_10_$__cuda_sm70_shflsync_up_p:
[----:B------:R-:W-:Y:S02]  /*1f9c0*/  IMAD.MOV.U32 R4, RZ, RZ, RZ ;  /* 0x000000ffff047224 */ /* 0x000fe400078e00ff */
[----:B------:R-:W-:-:S04]  /*1f9d0*/  IMAD.MOV.U32 R10, RZ, RZ, -0x1 ;  /* 0xffffffffff0a7424 */ /* 0x000fc800078e00ff */
[----:B------:R-:W-:Y:S04]  /*1f9e0*/  WARPSYNC R10 ;  /* 0x0000000a00007348 */ /* 0x000fe80003800000 */
[----:B------:R1:W2:Y:S02]  /*1f9f0*/  SHFL.UP PT, R4, R0, R2, R4 ;  /* 0x0400000200047389 */ /* 0x0002a400000e0004 */
[----:B-1----:R-:W-:Y:S02]  /*1fa00*/  MOV R2, R3 ;  /* 0x0000000300027202 */ /* 0x002fe40000000f00 */
[----:B------:R-:W-:-:S04]  /*1fa10*/  MOV R3, 0x0 ;  /* 0x0000000000037802 */ /* 0x000fc80000000f00 */
[----:B--2---:R-:W-:Y:S05]  /*1fa20*/  RET.REL.NODEC R2 `(_ZN7cutlass13device_kernelIN5flash19enable_sm80_to_sm89INS1_16FlashAttnFwdSm80INS1_25CollectiveMainloopFwdSm80ILi4ELi1ELb0EN4cute5tupleIJNS5_1CILi128EEENS7_ILi80EEENS7_ILi64EEEEEELi64ENS_6half_tEfNS_4arch4Sm80ELb0ELb1ELb0ELb1ELb1ELb0ELb1ELb1EEENS1_21CollectiveEpilogueFwdINS6_IJS8_SA_S9_EEENS6_IJNS7_ILi1EEESI_SI_EEESC_SE_Li128ELb1ELb1ELb1ELb0EEENS1_36VarlenDynamicPersistentTileSchedulerILi128ELi80ELi128ELi128ELb1ELb1ELb0ELb1ELb0ELb1EEEEEEEEEvNT_6ParamsE) ;  /* 0xfffe05d002007950 */ /* 0x004fea0003c3ffff */
        .weak           $__internal_11_$__cuda_sm70_votesync_ballot
        .type           $__internal_11_$__cuda_sm70_votesync_ballot,@function
        .size           $__internal_11_$__cuda_sm70_votesync_ballot,(.L_x_1921 - $__internal_11_$__cuda_sm70_votesync_ballot)
$__internal_11_$__cuda_sm70_votesync_ballot:
[----:B------:R-:W-:Y:S01]  /*1fa30*/  ISETP.NE.U32.AND P0, PT, R0, 0x1, PT ;  /* 0x000000010000780c */ /* 0x000fe20003f05070 */
[----:B------:R-:W-:-:S04]  /*1fa40*/  IMAD.MOV.U32 R3, RZ, RZ, -0x1 ;  /* 0xffffffffff037424 */ /* 0x000fc800078e00ff */
[----:B------:R-:W-:Y:S08]  /*1fa50*/  WARPSYNC R3 ;  /* 0x0000000300007348 */ /* 0x000ff00003800000 */
[----:B------:R-:W-:-:S04]  /*1fa60*/  VOTE.ANY R0, PT, !P0 ;  /* 0x0000000000007806 */ /* 0x000fc800040e0100 */
[----:B------:R-:W-:Y:S01]  /*1fa70*/  LOP3.LUT R0, R0, R3, RZ, 0xc0, !PT ;  /* 0x0000000300007212 */ /* 0x000fe200078ec0ff */
[----:B------:R-:W-:-:S04]  /*1fa80*/  IMAD.MOV.U32 R3, RZ, RZ, 0x0 ;  /* 0x00000000ff037424 */ /* 0x000fc800078e00ff */
[----:B------:R-:W-:Y:S05]  /*1fa90*/  RET.REL.NODEC R2 `(_ZN7cutlass13device_kernelIN5flash19enable_sm80_to_sm89INS1_16FlashAttnFwdSm80INS1_25CollectiveMainloopFwdSm80ILi4ELi1ELb0EN4cute5tupleIJNS5_1CILi128EEENS7_ILi80EEENS7_ILi64EEEEEELi64ENS_6half_tEfNS_4arch4Sm80ELb0ELb1ELb0ELb1ELb1ELb0ELb1ELb1EEENS1_21CollectiveEpilogueFwdINS6_IJS8_SA_S9_EEENS6_IJNS7_ILi1EEESI_SI_EEESC_SE_Li128ELb1ELb1ELb1ELb0EEENS1_36VarlenDynamicPersistentTileSchedulerILi128ELi80ELi128ELi128ELb1ELb1ELb0ELb1ELb0ELb1EEEEEEEEEvNT_6ParamsE) ;  /* 0xfffe056002007950 */ /* 0x000fea0003c3ffff */
.L_x_894:
        /* <DEDUP_REMOVED lines=14> */
.L_x_1921:


//--------------------- .text._ZN7cutlass13device_kernelIN5flash19enable_sm80_to_sm89INS1_16FlashAttnFwdSm80INS1_25CollectiveMainloopFwdSm80ILi4ELi1ELb0EN4cute5tupleIJNS5_1CILi128EEENS7_ILi80EEENS7_ILi64EEEEEELi64ENS_6half_tEfNS_4arch4Sm80ELb0ELb1ELb0ELb1ELb1ELb1ELb1ELb1EEENS1_21CollectiveEpilogueFwdINS6_IJS8_SA_S9_EEENS6_IJNS7_ILi1EEESI_SI_EEESC_SE_Li128ELb1ELb1ELb1ELb0EEENS1_36VarlenDynamicPersistentTileSchedulerILi128ELi80ELi128ELi128ELb1ELb1ELb0ELb1ELb0ELb1EEEEEEEEEvNT_6ParamsE --------------------------
	.section	.text._ZN7cutlass13device_kernelIN5flash19enable_sm80_to_sm89INS1_16FlashAttnFwdSm80INS1_25CollectiveMainloopFwdSm80ILi4ELi1ELb0EN4cute5tupleIJNS5_1CILi128EEENS7_ILi80EEENS7_ILi64EEEEEELi64ENS_6half_tEfNS_4arch4Sm80ELb0ELb1ELb0ELb1ELb1ELb1ELb1ELb1EEENS1_21CollectiveEpilogueFwdINS6_IJS8_SA_S9_EEENS6_IJNS7_ILi1EEESI_SI_EEESC_SE_Li128ELb1ELb1ELb1ELb0EEENS1_36VarlenDynamicPersistentTileSchedulerILi128ELi80ELi128ELi128ELb1ELb1ELb0ELb1ELb0ELb1EEEEEEEEEvNT_6ParamsE,"ax",@progbits
	.sectioninfo	@"SHI_REGISTERS=255"
	.align	128
.text._ZN7cutlass13device_kernelIN5flash19enable_sm80_to_sm89INS1_16FlashAttnFwdSm80INS1_25CollectiveMainloopFwdSm80ILi4ELi1ELb0EN4cute5tupleIJNS5_1CILi128EEENS7_ILi80EEENS7_ILi64EEEEEELi64ENS_6half_tEfNS_4arch4Sm80ELb0ELb1ELb0ELb1ELb1ELb1ELb1ELb1EEENS1_21CollectiveEpilogueFwdINS6_IJS8_SA_S9_EEENS6_IJNS7_ILi1EEESI_SI_EEESC_SE_Li128ELb1ELb1ELb1ELb0EEENS1_36VarlenDynamicPersistentTileSchedulerILi128ELi80ELi128ELi128ELb1ELb1ELb0ELb1ELb0ELb1EEEEEEEEEvNT_6ParamsE:
        .type           _ZN7cutlass13device_kernelIN5flash19enable_sm80_to_sm89INS1_16FlashAttnFwdSm80INS1_25CollectiveMainloopFwdSm80ILi4ELi1ELb0EN4cute5tupleIJNS5_1CILi128EEENS7_ILi80EEENS7_ILi64EEEEEELi64ENS_6half_tEfNS_4arch4Sm80ELb0ELb1ELb0ELb1ELb1ELb1ELb1ELb1EEENS1_21CollectiveEpilogueFwdINS6_IJS8_SA_S9_EEENS6_IJNS7_ILi1EEESI_SI_EEESC_SE_Li128ELb1ELb1ELb1ELb0EEENS1_36VarlenDynamicPersistentTileSchedulerILi128ELi80ELi128ELi128ELb1ELb1ELb0ELb1ELb0ELb1EEEEEEEEEvNT_6ParamsE,@function
        .size           _ZN7cutlass13device_kernelIN5flash19enable_sm80_to_sm89INS1_16FlashAttnFwdSm80INS1_25CollectiveMainloopFwdSm80ILi4ELi1ELb0EN4cute5tupleIJNS5_1CILi128EEENS7_ILi80EEENS7_ILi64EEEEEELi64ENS_6half_tEfNS_4arch4Sm80ELb0ELb1ELb0ELb1ELb1ELb1ELb1ELb1EEENS1_21CollectiveEpilogueFwdINS6_IJS8_SA_S9_EEENS6_IJNS7_ILi1EEESI_SI_EEESC_SE_Li128ELb1ELb1ELb1ELb0EEENS1_36VarlenDynamicPersistentTileSchedulerILi128ELi80ELi128ELi128ELb1ELb1ELb0ELb1ELb0ELb1EEEEEEEEEvNT_6ParamsE,(.L_x_1926 - _ZN7cutlass13device_kernelIN5flash19enable_sm80_to_sm89INS1_16FlashAttnFwdSm80INS1_25CollectiveMainloopFwdSm80ILi4ELi1ELb0EN4cute5tupleIJNS5_1CILi128EEENS7_ILi80EEENS7_ILi64EEEEEELi64ENS_6half_tEfNS_4arch4Sm80ELb0ELb1ELb0ELb1ELb1ELb1ELb1ELb1EEENS1_21CollectiveEpilogueFwdINS6_IJS8_SA_S9_EEENS6_IJNS7_ILi1EEESI_SI_EEESC_SE_Li128ELb1ELb1ELb1ELb0EEENS1_36VarlenDynamicPersistentTileSchedulerILi128ELi80ELi128ELi128ELb1ELb1ELb0ELb1ELb0ELb1EEEEEEEEEvNT_6ParamsE)
        .other          _ZN7cutlass13device_kernelIN5flash19enable_sm80_to_sm89INS1_16FlashAttnFwdSm80INS1_25CollectiveMainloopFwdSm80ILi4ELi1ELb0EN4cute5tupleIJNS5_1CILi128EEENS7_ILi80EEENS7_ILi64EEEEEELi64ENS_6half_tEfNS_4arch4Sm80ELb0ELb1ELb0ELb1ELb1ELb1ELb1ELb1EEENS1_21CollectiveEpilogueFwdINS6_IJS8_SA_S9_EEENS6_IJNS7_ILi1EEESI_SI_EEESC_SE_Li128ELb1ELb1ELb1ELb0EEENS1_36VarlenDynamicPersistentTileSchedulerILi128ELi80ELi128ELi128ELb1ELb1ELb0ELb1ELb0ELb1EEEEEEEEEvNT_6ParamsE,@"STO_CUDA_ENTRY STV_DEFAULT"
_ZN7cutlass13device_kernelIN5flash19enable_sm80_to_sm89INS1_16FlashAttnFwdSm80INS1_25CollectiveMainloopFwdSm80ILi4ELi1ELb0EN4cute5tupleIJNS5_1CILi128EEENS7_ILi80EEENS7_ILi64EEEEEELi64ENS_6half_tEfNS_4arch4Sm80ELb0ELb1ELb0ELb1ELb1ELb1ELb1ELb1EEENS1_21CollectiveEpilogueFwdINS6_IJS8_SA_S9_EEENS6_IJNS7_ILi1EEESI_SI_EEESC_SE_Li128ELb1ELb1ELb1ELb0EEENS1_36VarlenDynamicPersistentTileSchedulerILi128ELi80ELi128ELi128ELb1ELb1ELb0ELb1ELb0ELb1EEEEEEEEEvNT_6ParamsE:
        /* <DEDUP_REMOVED lines=54> */
.L_x_900:
        /* <DEDUP_REMOVED lines=16> */
.L_x_1209:
        /* <DEDUP_REMOVED lines=16> */
.L_x_1210:
[----:B--2---:R-:W-:-:S05]  /*0560*/  IMAD R0, R0, c[0x0][0x538], RZ ;  /* 0x00014e0000007a24 */ /* 0x004fca00078e02ff */
[----:B------:R-:W-:-:S04]  /*0570*/  IADD3 R7, R0, R7, RZ ;  /* 0x0000000700077210 */ /* 0x000fc80007ffe0ff */
[----:B------:R-:W-:-:S13]  /*0580*/  ISETP.GT.AND P0, PT, R7, UR4, PT ;  /* 0x0000000407007c0c */ /* 0x000fda000bf04270 */
[----:B-1----:R-:W-:Y:S05]  /*0590*/  @!P0 BRA `(.L_x_900) ;  /* 0xfffffdc000008947 */ /* 0x002fea000383ffff */
.L_x_896:
[----:B------:R-:W-:-:S05]  /*05a0*/  IADD3 R10, -R0, R7, RZ ;  /* 0x00000007000a7210 */ /* 0x000fca0007ffe1ff */
[----:B------:R-:W-:-:S05]  /*05b0*/  IMAD R0, R4, c[0x0][0x538], R10 ;  /* 0x00014e0004007a24 */ /* 0x000fca00078e020a */
[----:B------:R-:W-:Y:S01]  /*05c0*/  ISETP.GT.AND P0, PT, R0, UR4, PT ;  /* 0x0000000400007c0c */ /* 0x000fe2000bf04270 */
[----:B------:R-:W-:-:S12]  /*05d0*/  BRA.DIV ~URZ, `(.L_x_901) ;  /* 0x00025d227f007947 */ /* 0x000fd8000b800000 */
[----:B------:R-:W-:-:S04]  /*05e0*/  VOTE.ANY R7, PT, !P0 ;  /* 0x0000000000077806 */ /* 0x000fc800040e0100 */
.L_x_1211:
[----:B------:R-:W1:Y:S02]  /*05f0*/  POPC R0, R7 ;  /* 0x0000000700007309 */ /* 0x000e640000000000 */
[----:B-1----:R-:W-:-:S05]  /*0600*/  IADD3 R2, R0, R6, RZ ;  /* 0x0000000600027210 */ /* 0x002fca0007ffe0ff */
[----:B------:R1:W-:Y:S01]  /*0610*/  STL [R1+0x5c], R2 ;  /* 0x00005c0201007387 */ /* 0x0003e20000100800 */
[----:B------:R-:W-:Y:S05]  /*0620*/  BRA.DIV ~URZ, `(.L_x_902) ;  /* 0x00025d227f007947 */ /* 0x000fea000b800000 */
[----:B------:R2:W3:Y:S01]  /*0630*/  SHFL.IDX PT, R12, R9, R0, 0x1f ;  /* 0x00001f00090c7589 */ /* 0x0004e200000e0000 */
[----:B------:R-:W-:-:S03]  /*0640*/  MOV R5, RZ ;  /* 0x000000ff00057202 */ /* 0x000fc60000000f00 */
[----:B------:R2:W4:Y:S04]  /*0650*/  SHFL.IDX PT, R9, R8, R0, 0x1f ;  /* 0x00001f0008097589 */ /* 0x00052800000e0000 */
.L_x_1212:
[----:B------:R-:W-:Y:S01]  /*0660*/  ISETP.NE.AND P0, PT, R7, RZ, PT ;  /* 0x000000ff0700720c */ /* 0x000fe20003f05270 */
[----:B------:R-:W-:-:S12]  /*0670*/  BSSY B0, `(.L_x_903) ;  /* 0x0000005000007945 */ /* 0x000fd80003800000 */
[----:B------:R-:W-:Y:S05]  /*0680*/  @!P0 BRA `(.L_x_904) ;  /* 0x0000003000008947 */ /* 0x000fea0003800000 */
[----:B--2---:R-:W-:Y:S01]  /*0690*/  IADD3 R0, R0, -0x1, RZ ;  /* 0xffffffff00007810 */ /* 0x004fe20007ffe0ff */
[----:B------:R-:W-:Y:S05]  /*06a0*/  BRA.DIV ~URZ, `(.L_x_905) ;  /* 0x00025d827f007947 */ /* 0x000fea000b800000 */
[----:B------:R2:W1:Y:S02]  /*06b0*/  SHFL.IDX PT, R5, R4, R0, 0x1f ;  /* 0x00001f0004057589 */ /* 0x00046400000e0000 */
.L_x_904:
[----:B------:R-:W-:Y:S05]  /*06c0*/  BSYNC B0 ;  /* 0x0000000000007941 */ /* 0x000fea0003800000 */
.L_x_903:
        /* <DEDUP_REMOVED lines=69> */
.L_x_907:
        /* <DEDUP_REMOVED lines=70> */
.L_x_908:
[----:B------:R-:W-:Y:S05]  /*0f80*/  BSYNC B0 ;  /* 0x0000000000007941 */ /* 0x000fea0003800000 */
.L_x_906:
[----:B------:R-:W-:-:S04]  /*0f90*/  LOP3.LUT R0, RZ, R0, RZ, 0x33, !PT ;  /* 0x00000000ff007212 */ /* 0x000fc800078e33ff */
[----:B------:R-:W-:-:S05]  /*0fa0*/  IADD3 R0, R0, R12, RZ ;  /* 0x0000000c00007210 */ /* 0x000fca0007ffe0ff */
[----:B------:R2:W-:Y:S01]  /*0fb0*/  STL [R1+0x54], R0 ;  /* 0x0000540001007387 */ /* 0x0005e20000100800 */
[----:B------:R-:W-:Y:S05]  /*0fc0*/  BRA `(.L_x_909) ;  /* 0x0000006000007947 */ /* 0x000fea0003800000 */
.L_x_897:
[----:B------:R-:W-:Y:S01]  /*0fd0*/  MOV R0, UR4 ;  /* 0x0000000400007c02 */ /* 0x000fe20008000f00 */
[----:B------:R-:W-:Y:S04]  /*0fe0*/  STL [R1+0x54], RZ ;  /* 0x000054ff01007387 */ /* 0x000fe80000100800 */
[----:B------:R-:W-:Y:S04]  /*0ff0*/  STL [R1+0x58], RZ ;  /* 0x000058ff01007387 */ /* 0x000fe80000100800 */
[----:B------:R1:W-:Y:S02]  /*1000*/  STL [R1+0x50], R0 ;  /* 0x0000500001007387 */ /* 0x0003e40000100800 */
[----:B-1----:R-:W-:-:S05]  /*1010*/  MOV R0, c[0x0][0x53c] ;  /* 0x00014f0000007a02 */ /* 0x002fca0000000f00 */
[----:B------:R1:W-:Y:S02]  /*1020*/  STL [R1+0x5c], R0 ;  /* 0x00005c0001007387 */ /* 0x0003e40000100800 */
.L_x_909:
        /* <DEDUP_REMOVED lines=8> */
.L_x_895:
[----:B-12---:R-:W2:Y:S02]  /*10b0*/  LDL R0, [R1+0x5c] ;  /* 0x00005c0001007983 */ /* 0x006ea40000100800 */
[----:B--2---:R-:W-:-:S13]  /*10c0*/  ISETP.GE.AND P0, PT, R0, c[0x0][0x53c], PT ;  /* 0x00014f0000007a0c */ /* 0x004fda0003f06270 */
[----:B------:R-:W-:Y:S05]  /*10d0*/  @P0 EXIT ;  /* 0x000000000000094d */ /* 0x000fea0003800000 */
[----:B------:R-:W1:Y:S01]  /*10e0*/  S2R R15, SR_TID.X ;  /* 0x00000000000f7919 */ /* 0x000e620000002100 */
[----:B------:R-:W-:Y:S01]  /*10f0*/  IMAD.MOV.U32 R18, RZ, RZ, -0x10 ;  /* 0xfffffff0ff127424 */ /* 0x000fe200078e00ff */
[----:B------:R-:W-:Y:S01]  /*1100*/  ULDC UR4, c[0x0][0x2ac] ;  /* 0x0000ab0000047ab9 */ /* 0x000fe20000000800 */
[----:B------:R-:W-:Y:S01]  /*1110*/  IMAD.MOV.U32 R17, RZ, RZ, 0x20 ;  /* 0x00000020ff117424 */ /* 0x000fe200078e00ff */
[----:B------:R-:W-:Y:S01]  /*1120*/  ULDC UR6, c[0x0][0x1d0] ;  /* 0x0000740000067ab9 */ /* 0x000fe20000000800 */
[----:B------:R-:W-:Y:S01]  /*1130*/  IMAD.MOV.U32 R16, RZ, RZ, 0x40 ;  /* 0x00000040ff107424 */ /* 0x000fe200078e00ff */
[----:B------:R-:W-:Y:S01]  /*1140*/  UIMAD UR6, UR4, UR6, URZ ;  /* 0x00000006040672a4 */ /* 0x000fe2000f8e023f */
[----:B-1----:R-:W-:-:S04]  /*1150*/  SHF.R.S32.HI R14, RZ, 0x1f, R15 ;  /* 0x0000001fff0e7819 */ /* 0x002fc8000001140f */
[CC--:B------:R-:W-:Y:S02]  /*1160*/  LEA.HI R10, R14.reuse, R15.reuse, RZ, 0x3 ;  /* 0x0000000f0e0a7211 */ /* 0x0c0fe400078f18ff */
[----:B------:R-:W-:Y:S02]  /*1170*/  LEA.HI R2, R14, R15, RZ, 0x4 ;  /* 0x0000000f0e027211 */ /* 0x000fe400078f20ff */
[----:B---3--:R-:W-:Y:S02]  /*1180*/  LOP3.LUT R4, R10, 0xfffffff8, RZ, 0xc0, !PT ;  /* 0xfffffff80a047812 */ /* 0x008fe400078ec0ff */
[----:B------:R-:W-:Y:S02]  /*1190*/  SHF.R.S32.HI R3, RZ, 0x4, R2 ;  /* 0x00000004ff037819 */ /* 0x000fe40000011402 */
[----:B------:R-:W-:Y:S01]  /*11a0*/  LOP3.LUT R0, R2, 0xfffffff0, RZ, 0xc0, !PT ;  /* 0xfffffff002007812 */ /* 0x000fe200078ec0ff */
[----:B------:R-:W-:Y:S01]  /*11b0*/  IMAD.IADD R9, R15, 0x1, -R4 ;  /* 0x000000010f097824 */ /* 0x000fe200078e0a04 */
[----:B------:R-:W-:-:S02]  /*11c0*/  SHF.R.S32.HI R27, RZ, 0x3, R10 ;  /* 0x00000003ff1b7819 */ /* 0x000fc4000001140a */
[----:B------:R-:W-:Y:S01]  /*11d0*/  LEA.HI R4, R2, R3, RZ, 0x1 ;  /* 0x0000000302047211 */ /* 0x000fe200078f08ff */
[----:B------:R-:W-:Y:S01]  /*11e0*/  IMAD.IADD R2, R15, 0x1, -R0 ;  /* 0x000000010f027824 */ /* 0x000fe200078e0a00 */
[----:B------:R-:W-:Y:S01]  /*11f0*/  LOP3.LUT P3, RZ, R9, 0x2, RZ, 0xc0, !PT ;  /* 0x0000000209ff7812 */ /* 0x000fe2000786c0ff */
[----:B------:R-:W-:Y:S01]  /*1200*/  IMAD.SHL.U32 R5, R27, 0x40, RZ ;  /* 0x000000401b057824 */ /* 0x000fe200078e00ff */
[----:B------:R-:W-:Y:S01]  /*1210*/  LOP3.LUT R4, R4, 0xfffffffe, RZ, 0xc0, !PT ;  /* 0xfffffffe04047812 */ /* 0x000fe200078ec0ff */
[C---:B------:R-:W-:Y:S01]  /*1220*/  IMAD.SHL.U32 R248, R9.reuse, 0x8, RZ ;  /* 0x0000000809f87824 */ /* 0x040fe200078e00ff */
[----:B------:R-:W-:Y:S01]  /*1230*/  SHF.R.S32.HI R8, RZ, 0x1f, R2 ;  /* 0x0000001fff087819 */ /* 0x000fe20000011402 */
[----:B------:R-:W-:Y:S01]  /*1240*/  IMAD.SHL.U32 R7, R9, 0x40, RZ ;  /* 0x0000004009077824 */ /* 0x000fe200078e00ff */
[----:B------:R-:W-:Y:S01]  /*1250*/  LOP3.LUT R0, R5, 0x1c0, RZ, 0xc0, !PT ;  /* 0x000001c005007812 */ /* 0x000fe200078ec0ff */
[----:B------:R-:W-:Y:S01]  /*1260*/  IMAD.IADD R12, R3, 0x1, -R4 ;  /* 0x00000001030c7824 */ /* 0x000fe200078e0a04 */
[----:B------:R-:W-:-:S02]  /*1270*/  LEA.HI R11, R8, R2, RZ, 0x3 ;  /* 0x00000002080b7211 */ /* 0x000fc400078f18ff */
[----:B------:R-:W-:Y:S02]  /*1280*/  LOP3.LUT R6, R0, 0x38, R248, 0xf8, !PT ;  /* 0x0000003800067812 */ /* 0x000fe400078ef8f8 */
[----:B------:R-:W-:Y:S02]  /*1290*/  SHF.R.U32.HI R5, RZ, 0x3, R0 ;  /* 0x00000003ff057819 */ /* 0x000fe40000011600 */
[----:B------:R-:W-:Y:S02]  /*12a0*/  LOP3.LUT R0, R7, 0x1c0, RZ, 0xc0, !PT ;  /* 0x000001c007007812 */ /* 0x000fe400078ec0ff */
[----:B------:R-:W-:Y:S02]  /*12b0*/  LEA.HI R7, R14, R15, RZ, 0x6 ;  /* 0x0000000f0e077211 */ /* 0x000fe400078f30ff */
[----:B------:R-:W-:Y:S02]  /*12c0*/  LOP3.LUT R4, R11, 0xfffffff8, RZ, 0xc0, !PT ;  /* 0xfffffff80b047812 */ /* 0x000fe400078ec0ff */
[----:B------:R-:W-:-:S02]  /*12d0*/  LOP3.LUT R6, R6, R5, RZ, 0x3c, !PT ;  /* 0x0000000506067212 */ /* 0x000fc400078e3cff */
[----:B------:R-:W-:Y:S01]  /*12e0*/  LOP3.LUT R5, R0, 0x8, R10, 0xf8, !PT ;  /* 0x0000000800057812 */ /* 0x000fe200078ef80a */
[----:B------:R-:W-:Y:S01]  /*12f0*/  IMAD.IADD R8, R2, 0x1, -R4 ;  /* 0x0000000102087824 */ /* 0x000fe200078e0a04 */
[----:B------:R-:W-:Y:S01]  /*1300*/  SHF.R.U32.HI R3, RZ, 0x3, R0 ;  /* 0x00000003ff037819 */ /* 0x000fe20000011600 */
[----:B------:R-:W-:Y:S01]  /*1310*/  IMAD.SHL.U32 R0, R7, 0x8, RZ ;  /* 0x0000000807007824 */ /* 0x000fe200078e00ff */
[CC--:B------:R-:W-:Y:S02]  /*1320*/  LEA.HI R10, R14.reuse, R15.reuse, RZ, 0x2 ;  /* 0x0000000f0e0a7211 */ /* 0x0c0fe400078f10ff */
[----:B------:R-:W-:Y:S02]  /*1330*/  LEA.HI R2, R14, R15, RZ, 0x5 ;  /* 0x0000000f0e027211 */ /* 0x000fe400078f28ff */
[----:B------:R-:W-:Y:S02]  /*1340*/  LOP3.LUT R13, R5, R3, RZ, 0x3c, !PT ;  /* 0x00000003050d7212 */ /* 0x000fe400078e3cff */
[----:B------:R-:W-:-:S02]  /*1350*/  SHF.R.S32.HI R130, RZ, 0x2, R10 ;  /* 0x00000002ff827819 */ /* 0x000fc4000001140a */
[----:B------:R-:W-:Y:S02]  /*1360*/  SHF.R.S32.HI R3, RZ, 0x1f, R10 ;  /* 0x0000001fff037819 */ /* 0x000fe4000001140a */
[----:B------:R-:W-:Y:S02]  /*1370*/  LOP3.LUT R210, R6, 0x7ffffe00, R0, 0xf8, !PT ;  /* 0x7ffffe0006d27812 */ /* 0x000fe400078ef800 */
[----:B------:R-:W-:Y:S02]  /*1380*/  LOP3.LUT R0, R2, 0xffffffe0, RZ, 0xc0, !PT ;  /* 0xffffffe002007812 */ /* 0x000fe400078ec0ff */
[--C-:B------:R-:W-:Y:S01]  /*1390*/  SHF.R.S32.HI R7, RZ, 0x5, R2.reuse ;  /* 0x00000005ff077819 */ /* 0x100fe20000011402 */
[----:B------:R-:W-:Y:S01]  /*13a0*/  IMAD.SHL.U32 R210, R210, 0x2, RZ ;  /* 0x00000002d2d27824 */ /* 0x000fe200078e00ff */
[----:B------:R-:W-:Y:S01]  /*13b0*/  SHF.R.S32.HI R2, RZ, 0x1f, R2 ;  /* 0x0000001fff027819 */ /* 0x000fe20000011402 */
[----:B------:R-:W-:Y:S01]  /*13c0*/  IMAD.IADD R19, R15, 0x1, -R0 ;  /* 0x000000010f137824 */ /* 0x000fe200078e0a00 */
[----:B------:R-:W-:Y:S01]  /*13d0*/  LEA.HI R4, R3, R130, RZ, 0x3 ;  /* 0x0000008203047211 */ /* 0x000fe200078f18ff */
[----:B------:R-:W-:Y:S01]  /*13e0*/  IMAD.SHL.U32 R20, R7, 0x200, RZ ;  /* 0x0000020007147824 */ /* 0x000fe200078e00ff */
[----:B------:R-:W-:-:S02]  /*13f0*/  LOP3.LUT R3, R10, 0xfffffffc, RZ, 0xc0, !PT ;  /* 0xfffffffc0a037812 */ /* 0x000fc400078ec0ff */
[----:B------:R-:W-:Y:S02]  /*1400*/  LEA.HI R0, R2, R7, RZ, 0x2 ;  /* 0x0000000702007211 */ /* 0x000fe400078f10ff */
[----:B------:R-:W-:Y:S01]  /*1410*/  LOP3.LUT R2, R4, 0xfffffff8, RZ, 0xc0, !PT ;  /* 0xfffffff804027812 */ /* 0x000fe200078ec0ff */
[----:B------:R-:W-:Y:S01]  /*1420*/  IMAD.IADD R131, R15, 0x1, -R3 ;  /* 0x000000010f837824 */ /* 0x000fe200078e0a03 */
[----:B------:R-:W-:Y:S02]  /*1430*/  SHF.R.S32.HI R4, RZ, 0x1f, R19 ;  /* 0x0000001fff047819 */ /* 0x000fe40000011413 */
        /* <DEDUP_REMOVED lines=32> */
[----:B------:R-:W-:Y:S01]  /*1640*/  STL [R1+0x60], R22 ;  /* 0x0000601601007387 */ /* 0x000fe20000100800 */
[----:B------:R-:W-:Y:S01]  /*1650*/  LOP3.LUT R3, R3, 0xfffffe00, RZ, 0xc0, !PT ;  /* 0xfffffe0003037812 */ /* 0x000fe200078ec0ff */
[----:B------:R-:W-:Y:S01]  /*1660*/  IMAD.IADD R15, R6, 0x1, R4 ;  /* 0x00000001060f7824 */ /* 0x000fe200078e0204 */
[----:B------:R-:W-:Y:S01]  /*1670*/  IADD3 R25, R130, 0x20, RZ ;  /* 0x0000002082197810 */ /* 0x000fe20007ffe0ff */
[----:B------:R-:W-:Y:S01]  /*1680*/  STL [R1+0x64], R21 ;  /* 0x0000641501007387 */ /* 0x000fe20000100800 */
[-C--:B------:R-:W-:Y:S01]  /*1690*/  IADD3 R4, R0, R3.reuse, R5 ;  /* 0x0000000300047210 */ /* 0x080fe20007ffe005 */
[----:B------:R-:W-:Y:S01]  /*16a0*/  IMAD R2, R12, 0x200, R13 ;  /* 0x000002000c027824 */ /* 0x000fe200078e020d */
[----:B------:R-:W-:Y:S01]  /*16b0*/  IADD3 R23, R130, 0x40, RZ ;  /* 0x0000004082177810 */ /* 0x000fe20007ffe0ff */
[----:B------:R-:W-:Y:S01]  /*16c0*/  IMAD.SHL.U32 R6, R25, 0x40, RZ ;  /* 0x0000004019067824 */ /* 0x000fe200078e00ff */
[----:B------:R-:W-:Y:S01]  /*16d0*/  LOP3.LUT R5, R0, R3, RZ, 0xfc, !PT ;  /* 0x0000000300057212 */ /* 0x000fe200078efcff */
[----:B------:R-:W-:Y:S01]  /*16e0*/  IMAD R0, R9, 0x10, R27 ;  /* 0x0000001009007824 */ /* 0x000fe200078e021b */
[----:B------:R-:W-:Y:S01]  /*16f0*/  IADD3 R24, R130, 0x60, RZ ;  /* 0x0000006082187810 */ /* 0x000fe20007ffe0ff */
[----:B------:R-:W-:Y:S01]  /*1700*/  IMAD.SHL.U32 R3, R23, 0x40, RZ ;  /* 0x0000004017037824 */ /* 0x000fe200078e00ff */
[----:B------:R-:W-:-:S02]  /*1710*/  LOP3.LUT P5, RZ, R8, 0x2, RZ, 0xc0, !PT ;  /* 0x0000000208ff7812 */ /* 0x000fc400078ac0ff */
[----:B------:R-:W-:Y:S01]  /*1720*/  LOP3.LUT P4, RZ, R8, 0x4, RZ, 0xc0, !PT ;  /* 0x0000000408ff7812 */ /* 0x000fe2000788c0ff */
[----:B------:R1:W-:Y:S01]  /*1730*/  STL [R1+0x1c], R0 ;  /* 0x00001c0001007387 */ /* 0x0003e20000100800 */
[----:B------:R-:W-:Y:S02]  /*1740*/  SHF.R.S32.HI R7, RZ, 0x1f, R25 ;  /* 0x0000001fff077819 */ /* 0x000fe40000011419 */
[----:B------:R-:W-:Y:S02]  /*1750*/  SHF.R.S32.HI R8, RZ, 0x1f, R23 ;  /* 0x0000001fff087819 */ /* 0x000fe40000011417 */
[----:B------:R-:W-:Y:S02]  /*1760*/  LOP3.LUT P2, RZ, R9, 0x4, RZ, 0xc0, !PT ;  /* 0x0000000409ff7812 */ /* 0x000fe4000784c0ff */
[----:B------:R-:W-:Y:S02]  /*1770*/  SHF.R.S32.HI R9, RZ, 0x1f, R24 ;  /* 0x0000001fff097819 */ /* 0x000fe40000011418 */
[----:B------:R-:W-:-:S02]  /*1780*/  LOP3.LUT R11, R6, 0x1c0, RZ, 0xc0, !PT ;  /* 0x000001c0060b7812 */ /* 0x000fc400078ec0ff */
[----:B------:R-:W-:Y:S02]  /*1790*/  LEA.HI R7, R7, R25, RZ, 0x3 ;  /* 0x0000001907077211 */ /* 0x000fe400078f18ff */
[----:B------:R-:W-:Y:S02]  /*17a0*/  LEA.HI R6, R8, R23, RZ, 0x3 ;  /* 0x0000001708067211 */ /* 0x000fe400078f18ff */
[----:B------:R-:W-:Y:S01]  /*17b0*/  LOP3.LUT R23, R3, 0x1c0, RZ, 0xc0, !PT ;  /* 0x000001c003177812 */ /* 0x000fe200078ec0ff */
[----:B------:R-:W-:Y:S01]  /*17c0*/  IMAD.SHL.U32 R7, R7, 0x40, RZ ;  /* 0x0000004007077824 */ /* 0x000fe200078e00ff */
[----:B------:R-:W-:Y:S01]  /*17d0*/  IADD3 R95, R128, 0x10, RZ ;  /* 0x00000010805f7810 */ /* 0x000fe20007ffe0ff */
[----:B------:R-:W-:Y:S01]  /*17e0*/  IMAD.SHL.U32 R6, R6, 0x40, RZ ;  /* 0x0000004006067824 */ /* 0x000fe200078e00ff */
[----:B------:R-:W-:Y:S02]  /*17f0*/  LEA.HI R3, R9, R24, RZ, 0x3 ;  /* 0x0000001809037211 */ /* 0x000fe400078f18ff */
[----:B------:R-:W-:-:S02]  /*1800*/  IADD3 R228, R88, 0x20, RZ ;  /* 0x0000002058e47810 */ /* 0x000fc40007ffe0ff */
[----:B------:R-:W-:Y:S01]  /*1810*/  LOP3.LUT R9, R10, 0x7ffffffc, RZ, 0xc0, !PT ;  /* 0x7ffffffc0a097812 */ /* 0x000fe200078ec0ff */
[----:B------:R-:W-:Y:S01]  /*1820*/  IMAD.SHL.U32 R3, R3, 0x40, RZ ;  /* 0x0000004003037824 */ /* 0x000fe200078e00ff */
[--C-:B------:R-:W-:Y:S01]  /*1830*/  LOP3.LUT R12, R11, 0x38, R88.reuse, 0xf8, !PT ;  /* 0x000000380b0c7812 */ /* 0x100fe200078ef858 */
[----:B-1----:R-:W-:Y:S01]  /*1840*/  IMAD.SHL.U32 R0, R24, 0x40, RZ ;  /* 0x0000004018007824 */ /* 0x002fe200078e00ff */
[----:B------:R-:W-:Y:S01]  /*1850*/  SHF.R.S32.HI R24, RZ, 0x1f, R95 ;  /* 0x0000001fff187819 */ /* 0x000fe2000001145f */
[----:B------:R-:W-:Y:S01]  /*1860*/  IMAD.IADD R9, R19, 0x1, -R9 ;  /* 0x0000000113097824 */ /* 0x000fe200078e0a09 */
[----:B------:R-:W-:Y:S02]  /*1870*/  SHF.R.U32.HI R13, RZ, 0x3, R11 ;  /* 0x00000003ff0d7819 */ /* 0x000fe4000001160b */
[----:B------:R-:W-:Y:S01]  /*1880*/  LOP3.LUT R8, R0, 0x1c0, RZ, 0xc0, !PT ;  /* 0x000001c000087812 */ /* 0x000fe200078ec0ff */
[----:B------:R1:W-:Y:S01]  /*1890*/  STL [R1+0x90], R24 ;  /* 0x0000901801007387 */ /* 0x0003e20000100800 */
[----:B------:R-:W-:Y:S01]  /*18a0*/  LOP3.LUT R11, R23, 0x38, R88, 0xf8, !PT ;  /* 0x00000038170b7812 */ /* 0x000fe200078ef858 */
[----:B------:R-:W-:Y:S01]  /*18b0*/  IMAD.SHL.U32 R19, R9, 0x2, RZ ;  /* 0x0000000209137824 */ /* 0x000fe200078e00ff */
[----:B------:R-:W-:Y:S01]  /*18c0*/  SHF.R.U32.HI R25, RZ, 0x3, R23 ;  /* 0x00000003ff197819 */ /* 0x000fe20000011617 */
[----:B------:R-:W-:Y:S01]  /*18d0*/  IMAD.IADD R9, R26, 0x1, R14 ;  /* 0x000000011a097824 */ /* 0x000fe200078e020e */
[----:B------:R-:W-:-:S02]  /*18e0*/  LOP3.LUT R10, R8, 0x38, R88, 0xf8, !PT ;  /* 0x00000038080a7812 */ /* 0x000fc400078ef858 */
[----:B------:R-:W-:Y:S02]  /*18f0*/  SHF.R.U32.HI R23, RZ, 0x3, R8 ;  /* 0x00000003ff177819 */ /* 0x000fe40000011608 */
[----:B------:R-:W-:Y:S02]  /*1900*/  SHF.R.S32.HI R8, RZ, 0x1f, R228 ;  /* 0x0000001fff087819 */ /* 0x000fe400000114e4 */
[----:B------:R-:W-:Y:S02]  /*1910*/  LOP3.LUT R7, R7, 0xfffffe00, RZ, 0xc0, !PT ;  /* 0xfffffe0007077812 */ /* 0x000fe400078ec0ff */
[----:B------:R-:W-:Y:S01]  /*1920*/  LOP3.LUT R3, R3, 0xfffffe00, RZ, 0xc0, !PT ;  /* 0xfffffe0003037812 */ /* 0x000fe200078ec0ff */
[----:B------:R2:W-:Y:S01]  /*1930*/  STL [R1+0x10], R8 ;  /* 0x0000100801007387 */ /* 0x0005e20000100800 */
[----:B------:R-:W-:Y:S02]  /*1940*/  LOP3.LUT R13, R7, R12, R13, 0xf6, !PT ;  /* 0x0000000c070d7212 */ /* 0x000fe400078ef60d */
[----:B------:R-:W-:Y:S01]  /*1950*/  LEA R192, R2, 0x2900, 0x1 ;  /* 0x0000290002c07811 */ /* 0x000fe200078e08ff */
[----:B------:R3:W-:Y:S01]  /*1960*/  STL [R1+0x6c], R7 ;  /* 0x00006c0701007387 */ /* 0x0007e20000100800 */
[----:B------:R-:W-:-:S02]  /*1970*/  LEA R14, R13, 0x5100, 0x1 ;  /* 0x000051000d0e7811 */ /* 0x000fc400078e08ff */
[C---:B------:R-:W-:Y:S02]  /*1980*/  SEL R2, R17.reuse, 0xffffffe0, !P5 ;  /* 0xffffffe011027807 */ /* 0x040fe40006800000 */
[----:B------:R-:W-:Y:S02]  /*1990*/  SEL R0, R16, 0xffffffc0, !P2 ;  /* 0xffffffc010007807 */ /* 0x000fe40005000000 */
[----:B-1----:R-:W-:Y:S02]  /*19a0*/  LOP3.LUT R24, R6, 0xfffffe00, RZ, 0xc0, !PT ;  /* 0xfffffe0006187812 */ /* 0x002fe400078ec0ff */
[----:B------:R-:W-:Y:S01]  /*19b0*/  SEL R6, R17, 0xffffffe0, !P0 ;  /* 0xffffffe011067807 */ /* 0x000fe20004000000 */
[----:B------:R-:W-:Y:S01]  /*19c0*/  IMAD.IADD R198, R192, 0x1, R0 ;  /* 0x00000001c0c67824 */ /* 0x000fe200078e0200 */
[----:B------:R-:W-:Y:S01]  /*19d0*/  LOP3.LUT R12, R24, R11, R25, 0xf6, !PT ;  /* 0x0000000b180c7212 */ /* 0x000fe200078ef619 */
[----:B------:R-:W-:Y:S01]  /*19e0*/  STL [R1+0x68], R24 ;  /* 0x0000681801007387 */ /* 0x000fe20000100800 */
[----:B------:R-:W-:-:S02]  /*19f0*/  LOP3.LUT R11, R3, R10, R23, 0xf6, !PT ;  /* 0x0000000a030b7212 */ /* 0x000fc400078ef617 */
[----:B------:R-:W-:Y:S01]  /*1a00*/  LEA R13, R12, 0x5100, 0x1 ;  /* 0x000051000c0d7811 */ /* 0x000fe200078e08ff */
[----:B------:R1:W-:Y:S01]  /*1a10*/  STL [R1+0xec], R3 ;  /* 0x0000ec0301007387 */ /* 0x0003e20000100800 */
[----:B------:R-:W-:Y:S02]  /*1a20*/  LOP3.LUT R10, R22, 0x38, R88, 0xf8, !PT ;  /* 0x00000038160a7812 */ /* 0x000fe400078ef858 */
[----:B------:R-:W-:Y:S01]  /*1a30*/  LEA R12, R11, 0x5100, 0x1 ;  /* 0x000051000b0c7811 */ /* 0x000fe200078e08ff */
[----:B------:R4:W-:Y:S01]  /*1a40*/  STL [R1+0x4c], R9 ;  /* 0x00004c0901007387 */ /* 0x0009e20000100800 */
[----:B------:R-:W-:Y:S02]  /*1a50*/  SHF.R.S32.HI R11, RZ, 0x1f, R19 ;  /* 0x0000001fff0b7819 */ /* 0x000fe40000011413 */
[----:B--2---:R-:W-:Y:S01]  /*1a60*/  SEL R8, R16, 0xffffffc0, !P6 ;  /* 0xffffffc010087807 */ /* 0x004fe20007000000 */
[----:B------:R-:W-:Y:S01]  /*1a70*/  STL [R1+0x4], R19 ;  /* 0x0000041301007387 */ /* 0x000fe20000100800 */
[----:B---3--:R-:W-:-:S02]  /*1a80*/  SEL R7, R18, 0x10, !P1 ;  /* 0x0000001012077807 */ /* 0x008fc40004800000 */
[C---:B------:R-:W-:Y:S01]  /*1a90*/  IADD3 R18, R19.reuse, 0x8, RZ ;  /* 0x0000000813127810 */ /* 0x040fe20007ffe0ff */
[----:B------:R2:W-:Y:S01]  /*1aa0*/  STL [R1+0xe4], R14 ;  /* 0x0000e40e01007387 */ /* 0x0005e20000100800 */
[----:B------:R-:W-:Y:S02]  /*1ab0*/  IADD3 R17, R19, 0x10, RZ ;  /* 0x0000001013117810 */ /* 0x000fe40007ffe0ff */
[----:B------:R-:W-:Y:S01]  /*1ac0*/  LOP3.LUT R10, R20, R10, R21, 0xf6, !PT ;  /* 0x0000000a140a7212 */ /* 0x000fe200078ef615 */
[----:B------:R3:W-:Y:S01]  /*1ad0*/  STL [R1+0xe0], R13 ;  /* 0x0000e00d01007387 */ /* 0x0007e20000100800 */
[----:B------:R-:W-:Y:S02]  /*1ae0*/  IADD3 R203, R192, 0x20, RZ ;  /* 0x00000020c0cb7810 */ /* 0x000fe40007ffe0ff */
[----:B------:R-:W-:Y:S01]  /*1af0*/  LEA R10, R10, 0x5100, 0x1 ;  /* 0x000051000a0a7811 */ /* 0x000fe200078e08ff */
[----:B------:R5:W-:Y:S01]  /*1b00*/  STL [R1+0xdc], R12 ;  /* 0x0000dc0c01007387 */ /* 0x000be20000100800 */
[----:B------:R-:W-:-:S02]  /*1b10*/  @P3 IADD3 R203, R192, -0x20, RZ ;  /* 0xffffffe0c0cb3810 */ /* 0x000fc40007ffe0ff */
[----:B------:R-:W-:Y:S01]  /*1b20*/  LEA R199, R4, 0x5100, 0x1 ;  /* 0x0000510004c77811 */ /* 0x000fe200078e08ff */
[----:B------:R5:W-:Y:S01]  /*1b30*/  STL [R1+0xcc], R11 ;  /* 0x0000cc0b01007387 */ /* 0x000be20000100800 */
[----:B-1----:R-:W-:Y:S01]  /*1b40*/  LOP3.LUT R3, R22, 0x18, R88, 0xf8, !PT ;  /* 0x0000001816037812 */ /* 0x002fe200078ef858 */
[----:B------:R-:W-:Y:S01]  /*1b50*/  IMAD.IADD R195, R0, 0x1, R203 ;  /* 0x0000000100c37824 */ /* 0x000fe200078e02cb */
[----:B------:R-:W-:Y:S01]  /*1b60*/  LEA R193, R5, 0x100, 0x1 ;  /* 0x0000010005c17811 */ /* 0x000fe200078e08ff */
[----:B------:R1:W-:Y:S01]  /*1b70*/  STL [R1+0x88], R18 ;  /* 0x0000881201007387 */ /* 0x0003e20000100800 */
[----:B----4-:R-:W-:Y:S01]  /*1b80*/  LOP3.LUT R9, R20, R3, R21, 0xf6, !PT ;  /* 0x0000000314097212 */ /* 0x010fe200078ef615 */
[----:B------:R-:W-:Y:S01]  /*1b90*/  IMAD.IADD R202, R199, 0x1, R2 ;  /* 0x00000001c7ca7824 */ /* 0x000fe200078e0202 */
[----:B------:R-:W-:Y:S01]  /*1ba0*/  SEL R3, R16, 0xffffffc0, !P4 ;  /* 0xffffffc010037807 */ /* 0x000fe20006000000 */
[----:B------:R4:W-:Y:S01]  /*1bb0*/  STL [R1+0x84], R17 ;  /* 0x0000841101007387 */ /* 0x0009e20000100800 */
[----:B------:R-:W-:Y:S01]  /*1bc0*/  IADD3 R16, R19, 0x18, RZ ;  /* 0x0000001813107810 */ /* 0x000fe20007ffe0ff */
[C---:B------:R-:W-:Y:S01]  /*1bd0*/  IMAD.IADD R197, R2.reuse, 0x1, R193 ;  /* 0x0000000102c57824 */ /* 0x040fe200078e02c1 */
[----:B------:R-:W-:Y:S01]  /*1be0*/  LEA R9, R9, 0x100, 0x1 ;  /* 0x0000010009097811 */ /* 0x000fe200078e08ff */
[----:B------:R-:W-:Y:S01]  /*1bf0*/  IMAD.IADD R200, R199, 0x1, R3 ;  /* 0x00000001c7c87824 */ /* 0x000fe200078e0203 */
[----:B--2---:R-:W-:Y:S01]  /*1c00*/  IADD3 R14, R19, 0x20, RZ ;  /* 0x00000020130e7810 */ /* 0x004fe20007ffe0ff */
[----:B------:R-:W-:Y:S01]  /*1c10*/  STL [R1+0x80], R16 ;  /* 0x0000801001007387 */ /* 0x000fe20000100800 */
[----:B------:R-:W-:Y:S01]  /*1c20*/  IMAD.IADD R194, R3, 0x1, R193 ;  /* 0x0000000103c27824 */ /* 0x000fe200078e02c1 */
[----:B------:R-:W-:Y:S01]  /*1c30*/  SHF.R.S32.HI R249, RZ, 0x1f, R248 ;  /* 0x0000001ffff97819 */ /* 0x000fe200000114f8 */
[C---:B------:R-:W-:Y:S01]  /*1c40*/  IMAD.IADD R201, R2.reuse, 0x1, R200 ;  /* 0x0000000102c97824 */ /* 0x040fe200078e02c8 */
[C---:B---3--:R-:W-:Y:S01]  /*1c50*/  IADD3 R13, R19.reuse, 0x28, RZ ;  /* 0x00000028130d7810 */ /* 0x048fe20007ffe0ff */
[----:B------:R2:W-:Y:S01]  /*1c60*/  STL [R1+0x7c], R14 ;  /* 0x00007c0e01007387 */ /* 0x0005e20000100800 */
[----:B------:R-:W-:Y:S01]  /*1c70*/  SHF.R.S32.HI R89, RZ, 0x1f, R88 ;  /* 0x0000001fff597819 */ /* 0x000fe20000011458 */
[----:B------:R-:W-:Y:S01]  /*1c80*/  IMAD.IADD R196, R2, 0x1, R194 ;  /* 0x0000000102c47824 */ /* 0x000fe200078e02c2 */
[----:B-----5:R-:W-:Y:S01]  /*1c90*/  IADD3 R12, R19, 0x38, RZ ;  /* 0x00000038130c7810 */ /* 0x020fe20007ffe0ff */
[----:B------:R3:W-:Y:S01]  /*1ca0*/  STL [R1+0x78], R13 ;  /* 0x0000780d01007387 */ /* 0x0007e20000100800 */
[----:B------:R-:W-:-:S02]  /*1cb0*/  SHF.R.S32.HI R129, RZ, 0x1f, R128 ;  /* 0x0000001fff817819 */ /* 0x000fc40000011480 */
[----:B------:R-:W-:Y:S02]  /*1cc0*/  IADD3 R11, R19, 0x30, RZ ;  /* 0x00000030130b7810 */ /* 0x000fe40007ffe0ff */
[C---:B------:R-:W-:Y:S02]  /*1cd0*/  IADD3 R207, R203.reuse, 0x800, RZ ;  /* 0x00000800cbcf7810 */ /* 0x040fe40007ffe0ff */
[----:B-1----:R-:W-:Y:S01]  /*1ce0*/  SHF.R.S32.HI R18, RZ, 0x1f, R18 ;  /* 0x0000001fff127819 */ /* 0x002fe20000011412 */
[----:B------:R-:W-:Y:S01]  /*1cf0*/  STL [R1+0x74], R11 ;  /* 0x0000740b01007387 */ /* 0x000fe20000100800 */
[C---:B------:R-:W-:Y:S02]  /*1d00*/  IADD3 R206, R203.reuse, 0x1000, RZ ;  /* 0x00001000cbce7810 */ /* 0x040fe40007ffe0ff */
[----:B----4-:R-:W-:Y:S01]  /*1d10*/  SHF.R.S32.HI R17, RZ, 0x1f, R17 ;  /* 0x0000001fff117819 */ /* 0x010fe20000011411 */
[----:B------:R1:W-:Y:S01]  /*1d20*/  STL [R1+0xd8], R10 ;  /* 0x0000d80a01007387 */ /* 0x0003e20000100800 */
[----:B------:R-:W-:-:S02]  /*1d30*/  IADD3 R205, R203, 0x1800, RZ ;  /* 0x00001800cbcd7810 */ /* 0x000fc40007ffe0ff */
[----:B------:R-:W-:Y:S01]  /*1d40*/  IADD3 R204, R203, 0x2000, RZ ;  /* 0x00002000cbcc7810 */ /* 0x000fe20007ffe0ff */
[----:B------:R-:W-:Y:S04]  /*1d50*/  STL [R1+0x70], R12 ;  /* 0x0000700c01007387 */ /* 0x000fe80000100800 */
[----:B------:R4:W-:Y:S01]  /*1d60*/  STL [R1+0x8], R9 ;  /* 0x0000080901007387 */ /* 0x0009e20000100800 */
[----:B--2---:R-:W-:-:S03]  /*1d70*/  SHF.R.S32.HI R14, RZ, 0x1f, R14 ;  /* 0x0000001fff0e7819 */ /* 0x004fc6000001140e */
[----:B------:R-:W-:Y:S01]  /*1d80*/  STL [R1+0xc8], R18 ;  /* 0x0000c81201007387 */ /* 0x000fe20000100800 */
[----:B---3--:R-:W-:-:S03]  /*1d90*/  SHF.R.S32.HI R13, RZ, 0x1f, R13 ;  /* 0x0000001fff0d7819 */ /* 0x008fc6000001140d */
[----:B------:R-:W-:Y:S01]  /*1da0*/  STL [R1+0xc4], R17 ;  /* 0x0000c41101007387 */ /* 0x000fe20000100800 */
[----:B-1----:R-:W-:-:S05]  /*1db0*/  SHF.R.S32.HI R10, RZ, 0x1f, R16 ;  /* 0x0000001fff0a7819 */ /* 0x002fca0000011410 */
[----:B------:R1:W-:Y:S01]  /*1dc0*/  STL [R1+0xc0], R10 ;  /* 0x0000c00a01007387 */ /* 0x0003e20000100800 */
[----:B----4-:R-:W-:-:S03]  /*1dd0*/  IMAD.IADD R9, R9, 0x1, R8 ;  /* 0x0000000109097824 */ /* 0x010fc600078e0208 */
[----:B------:R-:W-:Y:S04]  /*1de0*/  STL [R1+0xbc], R14 ;  /* 0x0000bc0e01007387 */ /* 0x000fe80000100800 */
[----:B------:R-:W-:Y:S01]  /*1df0*/  STL [R1+0xb8], R13 ;  /* 0x0000b80d01007387 */ /* 0x000fe20000100800 */
[----:B-1----:R-:W-:Y:S02]  /*1e00*/  SHF.R.S32.HI R10, RZ, 0x1f, R11 ;  /* 0x0000001fff0a7819 */ /* 0x002fe4000001140b */
[----:B------:R-:W-:-:S03]  /*1e10*/  LEA R11, R15, 0x80, 0x1 ;  /* 0x000000800f0b7811 */ /* 0x000fc600078e08ff */
[----:B------:R1:W-:Y:S02]  /*1e20*/  STL [R1+0xb4], R10 ;  /* 0x0000b40a01007387 */ /* 0x0003e40000100800 */
[----:B------:R-:W-:Y:S01]  /*1e30*/  IMAD.IADD R0, R11, 0x1, R6 ;  /* 0x000000010b007824 */ /* 0x000fe200078e0206 */
[----:B-1----:R-:W-:-:S05]  /*1e40*/  SHF.R.S32.HI R10, RZ, 0x1f, R12 ;  /* 0x0000001fff0a7819 */ /* 0x002fca000001140c */
[----:B------:R1:W-:Y:S04]  /*1e50*/  STL [R1+0xb0], R10 ;  /* 0x0000b00a01007387 */ /* 0x0003e80000100800 */
[----:B------:R-:W-:Y:S04]  /*1e60*/  STL [R1+0x94], R11 ;  /* 0x0000940b01007387 */ /* 0x000fe80000100800 */
[----:B------:R2:W-:Y:S01]  /*1e70*/  STL [R1+0xc], R9 ;  /* 0x00000c0901007387 */ /* 0x0005e20000100800 */
[----:B-1----:R-:W-:-:S04]  /*1e80*/  IMAD.IADD R10, R11, 0x1, R8 ;  /* 0x000000010b0a7824 */ /* 0x002fc800078e0208 */
[----:B------:R-:W-:Y:S01]  /*1e90*/  IMAD.IADD R4, R6, 0x1, R10 ;  /* 0x0000000106047824 */ /* 0x000fe200078e020a */
[----:B------:R-:W-:Y:S01]  /*1ea0*/  STL [R1+0x98], R10 ;  /* 0x0000980a01007387 */ /* 0x000fe20000100800 */
[----:B--2---:R-:W-:-:S03]  /*1eb0*/  IMAD.IADD R9, R11, 0x1, R7 ;  /* 0x000000010b097824 */ /* 0x004fc600078e0207 */
[----:B------:R1:W-:Y:S01]  /*1ec0*/  STL [R1+0xac], R0 ;  /* 0x0000ac0001007387 */ /* 0x0003e20000100800 */
[----:B------:R-:W-:Y:S02]  /*1ed0*/  IMAD.IADD R3, R7, 0x1, R4 ;  /* 0x0000000107037824 */ /* 0x000fe400078e0204 */
[----:B------:R-:W-:Y:S01]  /*1ee0*/  IMAD.IADD R5, R9, 0x1, R6 ;  /* 0x0000000109057824 */ /* 0x000fe200078e0206 */
[----:B------:R-:W-:Y:S01]  /*1ef0*/  STL [R1+0xa4], R9 ;  /* 0x0000a40901007387 */ /* 0x000fe20000100800 */
[----:B-1----:R-:W-:-:S05]  /*1f00*/  IMAD.IADD R0, R7, 0x1, R10 ;  /* 0x0000000107007824 */ /* 0x002fca00078e020a */
[----:B------:R1:W-:Y:S04]  /*1f10*/  STL [R1+0xa0], R0 ;  /* 0x0000a00001007387 */ /* 0x0003e80000100800 */
[----:B------:R2:W-:Y:S04]  /*1f20*/  STL [R1+0xa8], R5 ;  /* 0x0000a80501007387 */ /* 0x0005e80000100800 */
[----:B------:R2:W-:Y:S04]  /*1f30*/  STL [R1+0x9c], R4 ;  /* 0x00009c0401007387 */ /* 0x0005e80000100800 */
[----:B------:R2:W-:Y:S01]  /*1f40*/  STL [R1+0xd4], R3 ;  /* 0x0000d40301007387 */ /* 0x0005e20000100800 */
[----:B-1----:R-:W-:-:S05]  /*1f50*/  IMAD.IADD R0, R6, 0x1, R0 ;  /* 0x0000000106007824 */ /* 0x002fca00078e0200 */
[----:B------:R2:W-:Y:S02]  /*1f60*/  STL [R1+0xd0], R0 ;  /* 0x0000d00001007387 */ /* 0x0005e40000100800 */
.L_x_1208:
[----:B------:R-:W3:Y:S01]  /*1f70*/  LDL R25, [R1+0x5c] ;  /* 0x00005c0001197983 */ /* 0x000ee20000100800 */
[----:B------:R-:W-:Y:S01]  /*1f80*/  ISETP.NE.U32.AND P0, PT, RZ, c[0x0][0x370], PT ;  /* 0x0000dc00ff007a0c */ /* 0x000fe20003f05070 */
[----:B------:R-:W-:Y:S01]  /*1f90*/  IMAD.MOV.U32 R146, RZ, RZ, 0x4 ;  /* 0x00000004ff927424 */ /* 0x000fe200078e00ff */
[----:B------:R-:W-:Y:S01]  /*1fa0*/  ISETP.NE.U32.AND P1, PT, RZ, c[0x0][0x360], PT ;  /* 0x0000d800ff007a0c */ /* 0x000fe20003f25070 */
[----:B------:R-:W-:Y:S01]  /*1fb0*/  IMAD.MOV.U32 R12, RZ, RZ, RZ ;  /* 0x000000ffff0c7224 */ /* 0x000fe200078e00ff */
[----:B------:R-:W-:Y:S01]  /*1fc0*/  ISETP.NE.AND.EX P2, PT, RZ, c[0x0][0x374], PT, P0 ;  /* 0x0000dd00ff007a0c */ /* 0x000fe20003f45300 */
[----:B------:R-:W-:Y:S01]  /*1fd0*/  IMAD.MOV.U32 R141, RZ, RZ, RZ ;  /* 0x000000ffff8d7224 */ /* 0x000fe200078e00ff */
[----:B------:R-:W-:Y:S01]  /*1fe0*/  ISETP.NE.AND.EX P0, PT, RZ, c[0x0][0x364], PT, P1 ;  /* 0x0000d900ff007a0c */ /* 0x000fe20003f05310 */
[----:B------:R-:W-:Y:S01]  /*1ff0*/  CS2R R14, SRZ ;  /* 0x00000000000e7805 */ /* 0x000fe2000001ff00 */
[----:B------:R-:W-:Y:S02]  /*2000*/  ISETP.NE.U32.AND P1, PT, RZ, c[0x0][0x348], PT ;  /* 0x0000d200ff007a0c */ /* 0x000fe40003f25070 */
[----:B------:R-:W-:-:S02]  /*2010*/  ISETP.NE.U32.AND P3, PT, RZ, c[0x0][0x350], PT ;  /* 0x0000d400ff007a0c */ /* 0x000fc40003f65070 */
[----:B------:R-:W-:Y:S02]  /*2020*/  ISETP.NE.U32.AND P5, PT, RZ, c[0x0][0x358], PT ;  /* 0x0000d600ff007a0c */ /* 0x000fe40003fa5070 */
[----:B------:R-:W-:Y:S02]  /*2030*/  ISETP.NE.AND.EX P1, PT, RZ, c[0x0][0x34c], PT, P1 ;  /* 0x0000d300ff007a0c */ /* 0x000fe40003f25310 */
[----:B------:R-:W-:Y:S02]  /*2040*/  ISETP.NE.AND.EX P3, PT, RZ, c[0x0][0x354], PT, P3 ;  /* 0x0000d500ff007a0c */ /* 0x000fe40003f65330 */
[----:B------:R-:W-:Y:S01]  /*2050*/  ISETP.NE.AND.EX P5, PT, RZ, c[0x0][0x35c], PT, P5 ;  /* 0x0000d700ff007a0c */ /* 0x000fe20003fa5350 */
[----:B---3--:R-:W-:-:S04]  /*2060*/  @P2 IMAD.WIDE R10, R25, R146, c[0x0][0x370] ;  /* 0x0000dc00190a2625 */ /* 0x008fc800078e0292 */
[CC--:B------:R-:W-:Y:S01]  /*2070*/  @P0 IMAD.WIDE R8, R25.reuse, R146.reuse, c[0x0][0x360] ;  /* 0x0000d80019080625 */ /* 0x0c0fe200078e0292 */
[----:B------:R-:W3:Y:S03]  /*2080*/  @P2 LDG.E R12, [R10.64] ;  /* 0x000000080a0c2981 */ /* 0x000ee6000c1e1900 */
[CC--:B------:R-:W-:Y:S01]  /*2090*/  IMAD.WIDE R6, R25.reuse, R146.reuse, c[0x0][0x348] ;  /* 0x0000d20019067625 */ /* 0x0c0fe200078e0292 */
[----:B------:R1:W5:Y:S03]  /*20a0*/  @P0 LDG.E R252, [R8.64] ;  /* 0x0000000808fc0981 */ /* 0x000366000c1e1900 */
[CC--:B--2---:R-:W-:Y:S01]  /*20b0*/  IMAD.WIDE R4, R25.reuse, R146.reuse, c[0x0][0x350] ;  /* 0x0000d40019047625 */ /* 0x0c4fe200078e0292 */
[----:B------:R1:W5:Y:S03]  /*20c0*/  @P1 LDG.E R141, [R6.64] ;  /* 0x00000008068d1981 */ /* 0x000366000c1e1900 */
[----:B------:R-:W-:Y:S01]  /*20d0*/  IMAD.WIDE R2, R25, R146, c[0x0][0x358] ;  /* 0x0000d60019027625 */ /* 0x000fe200078e0292 */
[----:B------:R1:W5:Y:S04]  /*20e0*/  @P3 LDG.E R15, [R4.64] ;  /* 0x00000008040f3981 */ /* 0x000368000c1e1900 */
[----:B------:R1:W5:Y:S01]  /*20f0*/  @P5 LDG.E R14, [R2.64] ;  /* 0x00000008020e5981 */ /* 0x000362000c1e1900 */
[----:B------:R-:W-:Y:S03]  /*2100*/  YIELD ;  /* 0x0000000000007946 */ /* 0x000fe60003800000 */
[----:B---3--:R1:W-:Y:S01]  /*2110*/  STL [R1+0x48], R12 ;  /* 0x0000480c01007387 */ /* 0x0083e20000100800 */
[----:B------:R-:W-:Y:S05]  /*2120*/  @P0 BRA `(.L_x_910) ;  /* 0x0000005000000947 */ /* 0x000fea0003800000 */
[----:B-----5:R-:W-:Y:S01]  /*2130*/  MOV R252, c[0x0][0x168] ;  /* 0x00005a0000fc7a02 */ /* 0x020fe20000000f00 */
[----:B------:R-:W-:Y:S05]  /*2140*/  @!P1 BRA `(.L_x_910) ;  /* 0x0000003000009947 */ /* 0x000fea0003800000 */
[----:B-1----:R-:W2:Y:S04]  /*2150*/  LDG.E R8, [R6.64] ;  /* 0x0000000806087981 */ /* 0x002ea8000c1e1900 */
[----:B------:R-:W2:Y:S02]  /*2160*/  LDG.E R0, [R6.64+0x4] ;  /* 0x0000040806007981 */ /* 0x000ea4000c1e1900 */
[----:B--2---:R-:W-:-:S02]  /*2170*/  IADD3 R252, -R8, R0, RZ ;  /* 0x0000000008fc7210 */ /* 0x004fc40007ffe1ff */
.L_x_910:
[----:B------:R-:W-:-:S04]  /*2180*/  ISETP.NE.U32.AND P0, PT, RZ, c[0x0][0x368], PT ;  /* 0x0000da00ff007a0c */ /* 0x000fc80003f05070 */
[----:B------:R-:W-:-:S13]  /*2190*/  ISETP.NE.AND.EX P0, PT, RZ, c[0x0][0x36c], PT, P0 ;  /* 0x0000db00ff007a0c */ /* 0x000fda0003f05300 */
[----:B------:R-:W-:Y:S05]  /*21a0*/  @!P0 BRA `(.L_x_911) ;  /* 0x0000003000008947 */ /* 0x000fea0003800000 */
[----:B-1----:R-:W-:-:S05]  /*21b0*/  IMAD.WIDE R4, R25, R146, c[0x0][0x368] ;  /* 0x0000da0019047625 */ /* 0x002fca00078e0292 */
[----:B------:R1:W5:Y:S01]  /*21c0*/  LDG.E R13, [R4.64] ;  /* 0x00000008040d7981 */ /* 0x000362000c1e1900 */
[----:B------:R-:W-:Y:S05]  /*21d0*/  BRA `(.L_x_912) ;  /* 0x0000005000007947 */ /* 0x000fea0003800000 */
.L_x_911:
[----:B------:R-:W-:Y:S01]  /*21e0*/  MOV R13, UR6 ;  /* 0x00000006000d7c02 */ /* 0x000fe20008000f00 */
[----:B------:R-:W-:Y:S05]  /*21f0*/  @!P3 BRA `(.L_x_912) ;  /* 0x000000300000b947 */ /* 0x000fea0003800000 */
[----:B-1----:R-:W2:Y:S04]  /*2200*/  LDG.E R6, [R4.64] ;  /* 0x0000000804067981 */ /* 0x002ea8000c1e1900 */
[----:B------:R-:W2:Y:S02]  /*2210*/  LDG.E R0, [R4.64+0x4] ;  /* 0x0000040804007981 */ /* 0x000ea4000c1e1900 */
[----:B--2---:R-:W-:Y:S02]  /*2220*/  IADD3 R13, -R6, R0, RZ ;  /* 0x00000000060d7210 */ /* 0x004fe40007ffe1ff */
.L_x_912:
[----:B-1----:R1:W2:Y:S04]  /*2230*/  @P5 LDG.E R4, [R2.64] ;  /* 0x0000000802045981 */ /* 0x0022a8000c1e1900 */
[----:B------:R1:W2:Y:S04]  /*2240*/  @P5 LDG.E R0, [R2.64+0x4] ;  /* 0x0000040802005981 */ /* 0x0002a8000c1e1900 */
[----:B------:R-:W3:Y:S01]  /*2250*/  LDL.LU R5, [R1+0x54] ;  /* 0x0000540001057983 */ /* 0x000ee20000300800 */
[----:B------:R-:W-:-:S04]  /*2260*/  ISETP.NE.U32.AND P0, PT, RZ, c[0x0][0x378], PT ;  /* 0x0000de00ff007a0c */ /* 0x000fc80003f05070 */
[----:B------:R-:W-:Y:S01]  /*2270*/  ISETP.NE.AND.EX P0, PT, RZ, c[0x0][0x37c], PT, P0 ;  /* 0x0000df00ff007a0c */ /* 0x000fe20003f05300 */
[----:B-----5:R-:W-:Y:S02]  /*2280*/  IMAD.MOV.U32 R125, RZ, RZ, R13 ;  /* 0x000000ffff7d7224 */ /* 0x020fe400078e000d */
[----:B------:R-:W-:Y:S02]  /*2290*/  IMAD.MOV.U32 R6, RZ, RZ, c[0x0][0x2c4] ;  /* 0x0000b100ff067624 */ /* 0x000fe400078e00ff */
[----:B------:R-:W-:-:S03]  /*22a0*/  IMAD.IADD R12, R13, 0x1, -R12 ;  /* 0x000000010d0c7824 */ /* 0x000fc600078e0a0c */
[----:B------:R-:W-:-:S05]  /*22b0*/  ISETP.NE.AND P2, PT, R6, 0x1, PT ;  /* 0x000000010600780c */ /* 0x000fca0003f45270 */
[----:B-1----:R-:W-:-:S05]  /*22c0*/  @P0 IMAD.WIDE R2, R25, R146, c[0x0][0x378] ;  /* 0x0000de0019020625 */ /* 0x002fca00078e0292 */
[----:B------:R1:W5:Y:S01]  /*22d0*/  @P0 LDG.E R125, [R2.64] ;  /* 0x00000008027d0981 */ /* 0x000362000c1e1900 */
[----:B------:R-:W-:Y:S01]  /*22e0*/  IMAD.MOV.U32 R6, RZ, RZ, c[0x0][0x32c] ;  /* 0x0000cb00ff067624 */ /* 0x000fe200078e00ff */
[----:B------:R-:W-:-:S04]  /*22f0*/  LOP3.LUT R209, R209, 0xffffffef, RZ, 0xc0, !PT ;  /* 0xffffffefd1d17812 */ /* 0x000fc800078ec0ff */
[----:B------:R-:W-:Y:S01]  /*2300*/  ISETP.GE.AND P1, PT, R6, 0x1, PT ;  /* 0x000000010600780c */ /* 0x000fe20003f26270 */
[----:B-1----:R-:W-:Y:S01]  /*2310*/  IMAD.MOV.U32 R2, RZ, RZ, c[0x0][0x228] ;  /* 0x00008a00ff027624 */ /* 0x002fe200078e00ff */
[----:B------:R-:W-:-:S04]  /*2320*/  @P2 LOP3.LUT R209, R209, 0x10, RZ, 0xfc, !PT ;  /* 0x00000010d1d12812 */ /* 0x000fc800078efcff */
[----:B------:R-:W-:-:S07]  /*2330*/  LOP3.LUT R209, R209, 0xfffffffb, RZ, 0xc0, !PT ;  /* 0xfffffffbd1d17812 */ /* 0x000fce00078ec0ff */
[----:B------:R-:W-:Y:S01]  /*2340*/  @P1 LOP3.LUT R209, R209, 0x4, RZ, 0xfc, !PT ;  /* 0x00000004d1d11812 */ /* 0x000fe200078efcff */
[----:B--2---:R-:W-:Y:S02]  /*2350*/  @P5 IMAD.IADD R2, R0, 0x1, -R4 ;  /* 0x0000000100025824 */ /* 0x004fe400078e0a04 */
[----:B---3--:R-:W-:Y:S02]  /*2360*/  IMAD.SHL.U32 R8, R5, 0x80, RZ ;  /* 0x0000008005087824 */ /* 0x008fe400078e00ff */
[----:B------:R-:W-:-:S03]  /*2370*/  IMAD.IADD R7, R12, 0x1, R2 ;  /* 0x000000010c077824 */ /* 0x000fc600078e0202 */
[----:B------:R1:W-:Y:S01]  /*2380*/  STL [R1+0x44], R8 ;  /* 0x0000440801007387 */ /* 0x0003e20000100800 */
[----:B------:R-:W-:-:S03]  /*2390*/  IADD3 R0, R8, 0x7f, RZ ;  /* 0x0000007f08007810 */ /* 0x000fc60007ffe0ff */
[----:B------:R1:W-:Y:S02]  /*23a0*/  STL [R1], R7 ;  /* 0x0000000701007387 */ /* 0x0003e40000100800 */
[----:B------:R-:W-:Y:S01]  /*23b0*/  @P2 IMAD.HI.U32 R4, R0, c[0x0][0x2c8], RZ ;  /* 0x0000b20000042a27 */ /* 0x000fe200078e00ff */
[----:B------:R-:W-:-:S04]  /*23c0*/  IADD3 R3, R7, 0x4f, RZ ;  /* 0x0000004f07037810 */ /* 0x000fc80007ffe0ff */
[----:B------:R-:W-:Y:S01]  /*23d0*/  @P2 SHF.R.U32.HI R0, RZ, c[0x0][0x2cc], R4 ;  /* 0x0000b300ff002a19 */ /* 0x000fe20000011604 */
[----:B------:R-:W-:Y:S01]  /*23e0*/  IMAD.HI R3, R3, 0x66666667, RZ ;  /* 0x6666666703037827 */ /* 0x000fe200078e02ff */
[----:B------:R-:W-:-:S04]  /*23f0*/  IADD3 R4, R7, 0x1, -R252 ;  /* 0x0000000107047810 */ /* 0x000fc80007ffe8fc */
[----:B------:R-:W-:Y:S01]  /*2400*/  SHF.R.U32.HI R5, RZ, 0x1f, R3 ;  /* 0x0000001fff057819 */ /* 0x000fe20000011603 */
[----:B------:R-:W-:-:S03]  /*2410*/  IMAD.IADD R0, R4, 0x1, R0 ;  /* 0x0000000104007824 */ /* 0x000fc600078e0200 */
[----:B------:R-:W-:Y:S02]  /*2420*/  LEA.HI.SX32 R142, R3, R5, 0x1b ;  /* 0x00000005038e7211 */ /* 0x000fe400078fdaff */
        /* <DEDUP_REMOVED lines=12> */
.L_x_915:
[----:B------:R-:W-:-:S13]  /*24f0*/  ISETP.NE.AND P0, PT, R6, 0x1, PT ;  /* 0x000000010600780c */ /* 0x000fda0003f05270 */
[----:B------:R-:W-:-:S05]  /*2500*/  @P0 IMAD.HI.U32 R0, R3, c[0x0][0x330], RZ ;  /* 0x0000cc0003000a27 */ /* 0x000fca00078e00ff */
[----:B------:R-:W-:Y:S02]  /*2510*/  @P0 SHF.R.U32.HI R3, RZ, c[0x0][0x334], R0 ;  /* 0x0000cd00ff030a19 */ /* 0x000fe40000011600 */
.L_x_916:
[----:B------:R-:W-:Y:S05]  /*2520*/  BSYNC B0 ;  /* 0x0000000000007941 */ /* 0x000fea0003800000 */
.L_x_914:
[----:B------:R-:W-:-:S05]  /*2530*/  IMAD R3, R3, R6, c[0x0][0x32c] ;  /* 0x0000cb0003037624 */ /* 0x000fca00078e0206 */
[----:B------:R-:W-:-:S04]  /*2540*/  IMNMX R4, R4, R3, PT ;  /* 0x0000000304047217 */ /* 0x000fc80003800200 */
.L_x_913:
[----:B------:R-:W-:Y:S01]  /*2550*/  IADD3 R4, R4, 0x4f, RZ ;  /* 0x0000004f04047810 */ /* 0x000fe20007ffe0ff */
[----:B------:R-:W-:-:S04]  /*2560*/  @P2 IMAD.HI.U32 R3, R8, c[0x0][0x2c8], RZ ;  /* 0x0000b20008032a27 */ /* 0x000fc800078e00ff */
[----:B------:R-:W-:-:S04]  /*2570*/  IMAD.HI R4, R4, 0x66666667, RZ ;  /* 0x6666666704047827 */ /* 0x000fc800078e02ff */
[----:B------:R-:W-:Y:S01]  /*2580*/  IMAD.MOV.U32 R0, RZ, RZ, R8 ;  /* 0x000000ffff007224 */ /* 0x000fe200078e0008 */
[----:B------:R-:W-:Y:S01]  /*2590*/  @P2 SHF.R.U32.HI R0, RZ, c[0x0][0x2cc], R3 ;  /* 0x0000b300ff002a19 */ /* 0x000fe20000011603 */
[----:B------:R-:W-:Y:S01]  /*25a0*/  IMAD.IADD R229, R7, 0x1, -R252 ;  /* 0x0000000107e57824 */ /* 0x000fe200078e0afc */
[----:B------:R-:W-:-:S03]  /*25b0*/  SHF.R.U32.HI R3, RZ, 0x1f, R4 ;  /* 0x0000001fff037819 */ /* 0x000fc60000011604 */
[----:B------:R-:W-:Y:S01]  /*25c0*/  IMAD.IADD R0, R229, 0x1, R0 ;  /* 0x00000001e5007824 */ /* 0x000fe200078e0200 */
[----:B-1----:R-:W-:-:S04]  /*25d0*/  LEA.HI.SX32 R7, R4, R3, 0x1b ;  /* 0x0000000304077211 */ /* 0x002fc800078fdaff */
[----:B------:R-:W-:Y:S02]  /*25e0*/  IADD3 R3, R0, -c[0x0][0x324], RZ ;  /* 0x8000c90000037a10 */ /* 0x000fe40007ffe0ff */
        /* <DEDUP_REMOVED lines=11> */
.L_x_919:
[----:B------:R-:W-:-:S13]  /*26a0*/  ISETP.NE.AND P0, PT, R6, 0x1, PT ;  /* 0x000000010600780c */ /* 0x000fda0003f05270 */
[----:B------:R-:W-:-:S05]  /*26b0*/  @P0 IMAD.HI.U32 R4, R0, c[0x0][0x330], RZ ;  /* 0x0000cc0000040a27 */ /* 0x000fca00078e00ff */
[----:B------:R-:W-:Y:S02]  /*26c0*/  @P0 SHF.R.U32.HI R0, RZ, c[0x0][0x334], R4 ;  /* 0x0000cd00ff000a19 */ /* 0x000fe40000011604 */
.L_x_920:
[----:B------:R-:W-:Y:S05]  /*26d0*/  BSYNC B0 ;  /* 0x0000000000007941 */ /* 0x000fea0003800000 */
.L_x_918:
[----:B------:R-:W-:-:S05]  /*26e0*/  IMAD R0, R0, c[0x0][0x32c], RZ ;  /* 0x0000cb0000007a24 */ /* 0x000fca00078e02ff */
[----:B------:R-:W-:-:S04]  /*26f0*/  IMNMX R3, R3, R0, !PT ;  /* 0x0000000003037217 */ /* 0x000fc80007800200 */
.L_x_917:
        /* <DEDUP_REMOVED lines=12> */
[----:B------:R-:W-:Y:S02]  /*27c0*/  SHF.R.U32.HI R8, RZ, 0x10, R3 ;  /* 0x00000010ff087819 */ /* 0x000fe40000011603 */
[----:B------:R-:W-:Y:S02]  /*27d0*/  LOP3.LUT R17, R3, 0xff, RZ, 0xc0, !PT ;  /* 0x000000ff03117812 */ /* 0x000fe400078ec0ff */
[C---:B------:R-:W-:Y:S01]  /*27e0*/  ISETP.NE.AND P1, PT, R8.reuse, RZ, PT ;  /* 0x000000ff0800720c */ /* 0x040fe20003f25270 */
[----:B------:R1:W-:Y:S03]  /*27f0*/  STL [R1+0x54], R8 ;  /* 0x0000540801007387 */ /* 0x0003e60000100800 */
[----:B------:R-:W-:Y:S01]  /*2800*/  SEL R124, R8, c[0x0][0x338], P1 ;  /* 0x0000ce00087c7a07 */ /* 0x000fe20000800000 */
[----:B------:R1:W-:Y:S01]  /*2810*/  STL [R1+0x8c], R17 ;  /* 0x00008c1101007387 */ /* 0x0003e20000100800 */
[----:B------:R-:W-:Y:S05]  /*2820*/  @!P0 BRA `(.L_x_922) ;  /* 0x000001d000008947 */ /* 0x000fea0003800000 */
[----:B------:R-:W-:Y:S02]  /*2830*/  IABS R3, R124 ;  /* 0x0000007c00037213 */ /* 0x000fe40000000000 */
[----:B------:R-:W-:-:S02]  /*2840*/  IADD3 R4, R124, -0x1, R7 ;  /* 0xffffffff7c047810 */ /* 0x000fc40007ffe007 */
[----:B------:R-:W2:Y:S03]  /*2850*/  I2F.RP R0, R3 ;  /* 0x0000000300007306 */ /* 0x000ea60000209400 */
[----:B-1----:R-:W-:Y:S02]  /*2860*/  IMAD.IADD R8, R4, 0x1, -R6 ;  /* 0x0000000104087824 */ /* 0x002fe400078e0a06 */
[----:B------:R-:W-:-:S03]  /*2870*/  IMAD.MOV.U32 R4, RZ, RZ, RZ ;  /* 0x000000ffff047224 */ /* 0x000fc600078e00ff */
[----:B------:R-:W-:Y:S01]  /*2880*/  IABS R11, R8 ;  /* 0x00000008000b7213 */ /* 0x000fe20000000000 */
[----:B--2---:R-:W1:Y:S02]  /*2890*/  MUFU.RCP R0, R0 ;  /* 0x0000000000007308 */ /* 0x004e640000001000 */
        /* <DEDUP_REMOVED lines=22> */
.L_x_922:
[----:B------:R-:W-:Y:S05]  /*2a00*/  BSYNC B0 ;  /* 0x0000000000007941 */ /* 0x000fea0003800000 */
.L_x_921:
[----:B------:R-:W-:-:S04]  /*2a10*/  IMAD R3, R17, R0, R6 ;  /* 0x0000000011037224 */ /* 0x000fc800078e0206 */
[C---:B------:R-:W-:Y:S02]  /*2a20*/  IMAD.IADD R0, R3.reuse, 0x1, R0 ;  /* 0x0000000103007824 */ /* 0x040fe400078e0200 */
[----:B------:R-:W-:-:S03]  /*2a30*/  IMAD R3, R3, 0x50, -R12 ;  /* 0x0000005003037824 */ /* 0x000fc600078e0a0c */
[----:B------:R-:W-:Y:S02]  /*2a40*/  IMNMX R0, R7, R0, PT ;  /* 0x0000000007007217 */ /* 0x000fe40003800200 */
[----:B------:R-:W-:-:S03]  /*2a50*/  IMNMX R3, RZ, R3, !PT ;  /* 0x00000003ff037217 */ /* 0x000fc60007800200 */
[----:B------:R-:W-:Y:S02]  /*2a60*/  IMAD R0, R0, 0x50, -R12 ;  /* 0x0000005000007824 */ /* 0x000fe400078e0a0c */
[----:B------:R-:W-:-:S03]  /*2a70*/  IMAD.WIDE.U32 R4, R3, -0x33333333, RZ ;  /* 0xcccccccd03047825 */ /* 0x000fc600078e00ff */
        /* <DEDUP_REMOVED lines=11> */
[----:B------:R-:W2:Y:S03]  /*2b30*/  S2R R9, SR_TID.X ;  /* 0x0000000000097919 */ /* 0x000ea60000002100 */
[----:B------:R-:W-:-:S13]  /*2b40*/  ISETP.NE.AND.EX P4, PT, RZ, c[0x0][0x344], PT, P0 ;  /* 0x0000d100ff007a0c */ /* 0x000fda0003f85300 */
[----:B------:R-:W-:-:S05]  /*2b50*/  @P4 IMAD.WIDE R4, R25, R146, c[0x0][0x340] ;  /* 0x0000d00019044625 */ /* 0x000fca00078e0292 */
[----:B------:R3:W4:Y:S01]  /*2b60*/  @P4 LDG.E R21, [R4.64] ;  /* 0x0000000804154981 */ /* 0x000722000c1e1900 */
[----:B-12---:R-:W-:-:S04]  /*2b70*/  SHF.R.S32.HI R8, RZ, 0x1f, R9 ;  /* 0x0000001fff087819 */ /* 0x006fc80000011409 */
[----:B------:R-:W-:-:S04]  /*2b80*/  LEA.HI R8, R8, R9, RZ, 0x3 ;  /* 0x0000000908087211 */ /* 0x000fc800078f18ff */
[----:B------:R-:W-:Y:S02]  /*2b90*/  SHF.R.S32.HI R8, RZ, 0x3, R8 ;  /* 0x00000003ff087819 */ /* 0x000fe40000011408 */
[----:B------:R-:W-:Y:S02]  /*2ba0*/  SHF.R.S32.HI R3, RZ, 0x1f, R14 ;  /* 0x0000001fff037819 */ /* 0x000fe4000001140e */
[----:B------:R-:W-:-:S04]  /*2bb0*/  IADD3 R102, P0, R8, R14, RZ ;  /* 0x0000000e08667210 */ /* 0x000fc80007f1e0ff */
[----:B------:R-:W-:-:S05]  /*2bc0*/  LEA.HI.X.SX32 R103, R8, R3, 0x1, P0 ;  /* 0x0000000308677211 */ /* 0x000fca00000f0eff */
[----:B------:R-:W-:Y:S02]  /*2bd0*/  IMAD R3, R103, c[0x0][0x238], RZ ;  /* 0x00008e0067037a24 */ /* 0x000fe400078e02ff */
[----:B---3--:R-:W-:Y:S01]  /*2be0*/  IMAD.WIDE.U32 R4, R102, c[0x0][0x238], R248 ;  /* 0x00008e0066047a25 */ /* 0x008fe200078e00f8 */
[----:B------:R-:W-:-:S03]  /*2bf0*/  LOP3.LUT R24, R16, 0xffff, RZ, 0xc0, !PT ;  /* 0x0000ffff10187812 */ /* 0x000fc600078ec0ff */
[----:B------:R-:W-:Y:S01]  /*2c00*/  IMAD R3, R102, c[0x0][0x23c], R3 ;  /* 0x00008f0066037a24 */ /* 0x000fe200078e0203 */
[----:B------:R-:W-:-:S03]  /*2c10*/  SHF.R.S32.HI R20, RZ, 0x1f, R25 ;  /* 0x0000001fff147819 */ /* 0x000fc60000011419 */
[----:B------:R-:W-:Y:S01]  /*2c20*/  IMAD.IADD R5, R5, 0x1, R3 ;  /* 0x0000000105057824 */ /* 0x000fe200078e0203 */
[----:B------:R-:W-:Y:S01]  /*2c30*/  SEL R22, R20, RZ, !P5 ;  /* 0x000000ff14167207 */ /* 0x000fe20006800000 */
[----:B------:R-:W-:Y:S01]  /*2c40*/  IMAD.MOV.U32 R132, RZ, RZ, 0x50 ;  /* 0x00000050ff847424 */ /* 0x000fe200078e00ff */
[----:B------:R-:W-:Y:S01]  /*2c50*/  IADD3 R31, R0, -0x1, RZ ;  /* 0xffffffff001f7810 */ /* 0x000fe20007ffe0ff */
[----:B------:R-:W-:Y:S01]  /*2c60*/  IMAD.WIDE.U32 R4, R24, c[0x0][0x240], R4 ;  /* 0x0000900018047a25 */ /* 0x000fe200078e0004 */
[----:B------:R-:W-:Y:S02]  /*2c70*/  IADD3 R101, -R8, R2, RZ ;  /* 0x0000000208657210 */ /* 0x000fe40007ffe1ff */
[----:B------:R-:W-:Y:S01]  /*2c80*/  SEL R23, R25, RZ, !P5 ;  /* 0x000000ff19177207 */ /* 0x000fe20006800000 */
[----:B------:R-:W-:Y:S02]  /*2c90*/  IMAD R5, R24, c[0x0][0x244], R5 ;  /* 0x0000910018057a24 */ /* 0x000fe400078e0205 */
[----:B------:R-:W-:-:S02]  /*2ca0*/  IMAD R0, R22, c[0x0][0x248], RZ ;  /* 0x0000920016007a24 */ /* 0x000fc400078e02ff */
        /* <DEDUP_REMOVED lines=15> */
[----:B------:R-:W-:-:S03]  /*2da0*/  MOV R16, c[0x0][0x238] ;  /* 0x00008e0000107a02 */ /* 0x000fc60000000f00 */
[----:B------:R-:W-:Y:S01]  /*2db0*/  IMAD.IADD R5, R5, 0x1, R0 ;  /* 0x0000000105057824 */ /* 0x000fe200078e0200 */
[----:B------:R-:W-:Y:S02]  /*2dc0*/  @P0 LEA R6, P2, R4, c[0x0][0x220], 0x1 ;  /* 0x0000880004060a11 */ /* 0x000fe400078408ff */
[----:B------:R-:W-:Y:S02]  /*2dd0*/  SHF.L.U32 R151, R16, 0x4, RZ ;  /* 0x0000000410977819 */ /* 0x000fe400000006ff */
[----:B------:R-:W-:Y:S02]  /*2de0*/  @P0 LEA.HI.X R7, R4, c[0x0][0x224], R5, 0x1, P2 ;  /* 0x0000890004070a11 */ /* 0x000fe400010f0c05 */
[----:B------:R-:W-:Y:S02]  /*2df0*/  SHF.L.U64.HI R146, R16, R146, c[0x0][0x23c] ;  /* 0x00008f0010927619 */ /* 0x000fe40000010292 */
[----:B------:R-:W-:Y:S01]  /*2e00*/  @P1 IADD3 R0, P3, R151, R4, RZ ;  /* 0x0000000497001210 */ /* 0x000fe20007f7e0ff */
[----:B------:R-:W-:Y:S01]  /*2e10*/  @!PT LDS RZ, [RZ] ;  /* 0x00000000fffff984 */ /* 0x000fe20000000800 */
[----:B------:R-:W-:Y:S01]  /*2e20*/  @!PT LDS RZ, [RZ] ;  /* 0x00000000fffff984 */ /* 0x000fe20000000800 */
[----:B------:R-:W-:Y:S01]  /*2e30*/  @!PT LDS RZ, [RZ] ;  /* 0x00000000fffff984 */ /* 0x000fe20000000800 */
[----:B------:R1:W-:Y:S01]  /*2e40*/  @P0 LDGSTS.E.BYPASS.LTC128B.128 [R210+0x2900], [R6.64], !P6 ;  /* 0x0290000006d20fae */ /* 0x0003e2000f101d48 */
[----:B------:R-:W-:-:S03]  /*2e50*/  ISETP.GE.AND P2, PT, R3, 0x21, PT ;  /* 0x000000210300780c */ /* 0x000fc60003f46270 */
[----:B-1----:R-:W-:Y:S01]  /*2e60*/  @P1 IMAD.X R7, R5, 0x1, R146, P3 ;  /* 0x0000000105071824 */ /* 0x002fe200018e0692 */
[----:B------:R-:W-:-:S04]  /*2e70*/  @P1 LEA R6, P0, R0, c[0x0][0x220], 0x1 ;  /* 0x0000880000061a11 */ /* 0x000fc800078008ff */
[----:B------:R-:W-:Y:S02]  /*2e80*/  @P1 LEA.HI.X R7, R0, c[0x0][0x224], R7, 0x1, P0 ;  /* 0x0000890000071a11 */ /* 0x000fe400000f0c07 */
[----:B------:R-:W-:-:S03]  /*2e90*/  ISETP.GE.AND P0, PT, R3, 0x31, PT ;  /* 0x000000310300780c */ /* 0x000fc60003f06270 */
[----:B------:R1:W-:Y:S01]  /*2ea0*/  @P1 LDGSTS.E.BYPASS.LTC128B.128 [R210+0x3100], [R6.64], !P6 ;  /* 0x0310000006d21fae */ /* 0x0003e2000f101d48 */
[----:B------:R-:W-:Y:S02]  /*2eb0*/  @P2 LEA R0, P1, R16, R4, 0x5 ;  /* 0x0000000410002211 */ /* 0x000fe400078228ff */
[----:B-1----:R-:W-:-:S04]  /*2ec0*/  @P2 MOV R6, c[0x0][0x23c] ;  /* 0x00008f0000062a02 */ /* 0x002fc80000000f00 */
[----:B------:R-:W-:Y:S02]  /*2ed0*/  @P2 LEA.HI.X R6, R16, R5, R6, 0x5, P1 ;  /* 0x0000000510062211 */ /* 0x000fe400008f2c06 */
[----:B------:R-:W-:Y:S01]  /*2ee0*/  @P2 LEA R8, P1, R0, c[0x0][0x220], 0x1 ;  /* 0x0000880000082a11 */ /* 0x000fe200078208ff */
[----:B------:R-:W-:-:S03]  /*2ef0*/  @P0 IMAD.MOV.U32 R7, RZ, RZ, c[0x0][0x23c] ;  /* 0x00008f00ff070624 */ /* 0x000fc600078e00ff */
[----:B------:R-:W-:Y:S02]  /*2f00*/  @P2 LEA.HI.X R9, R0, c[0x0][0x224], R6, 0x1, P1 ;  /* 0x0000890000092a11 */ /* 0x000fe400008f0c06 */
[----:B------:R-:W-:Y:S01]  /*2f10*/  ISETP.GE.AND P1, PT, R3, 0x41, PT ;  /* 0x000000410300780c */ /* 0x000fe20003f26270 */
[----:B------:R-:W-:Y:S02]  /*2f20*/  @P0 IMAD R0, R7, 0x30, RZ ;  /* 0x0000003007000824 */ /* 0x000fe400078e02ff */
[----:B------:R-:W-:Y:S01]  /*2f30*/  @P0 IMAD.WIDE.U32 R6, R16, 0x30, R4 ;  /* 0x0000003010060825 */ /* 0x000fe200078e0004 */
[----:B------:R1:W-:Y:S01]  /*2f40*/  @P2 LDGSTS.E.BYPASS.LTC128B.128 [R210+0x3900], [R8.64], !P6 ;  /* 0x0390000008d22fae */ /* 0x0003e2000f101d48 */
[----:B------:R-:W-:-:S03]  /*2f50*/  SHF.R.S32.HI R3, RZ, 0x1f, R130 ;  /* 0x0000001fff037819 */ /* 0x000fc60000011482 */
[----:B------:R-:W-:Y:S02]  /*2f60*/  @P0 IADD3 R0, R7, R0, RZ ;  /* 0x0000000007000210 */ /* 0x000fe40007ffe0ff */
[----:B------:R-:W-:-:S03]  /*2f70*/  @P0 LEA R18, P2, R6, c[0x0][0x220], 0x1 ;  /* 0x0000880006120a11 */ /* 0x000fc600078408ff */
[----:B------:R-:W-:Y:S02]  /*2f80*/  @P1 MOV R12, c[0x0][0x23c] ;  /* 0x00008f00000c1a02 */ /* 0x000fe40000000f00 */
[----:B------:R-:W-:Y:S01]  /*2f90*/  @P0 LEA.HI.X R19, R6, c[0x0][0x224], R0, 0x1, P2 ;  /* 0x0000890006130a11 */ /* 0x000fe200010f0c00 */
[C---:B------:R-:W-:Y:S01]  /*2fa0*/  IMAD R0, R3.reuse, c[0x0][0x280], RZ ;  /* 0x0000a00003007a24 */ /* 0x040fe200078e02ff */
[----:B------:R-:W-:Y:S01]  /*2fb0*/  @P1 LEA R4, P2, R16, R4, 0x6 ;  /* 0x0000000410041211 */ /* 0x000fe200078430ff */
[----:B------:R-:W-:Y:S02]  /*2fc0*/  IMAD R3, R3, c[0x0][0x290], RZ ;  /* 0x0000a40003037a24 */ /* 0x000fe400078e02ff */
[----:B------:R-:W-:Y:S01]  /*2fd0*/  IMAD.WIDE.U32 R6, R130, c[0x0][0x280], R128 ;  /* 0x0000a00082067a25 */ /* 0x000fe200078e0080 */
[----:B------:R-:W-:Y:S01]  /*2fe0*/  @P1 LEA.HI.X R5, R16, R5, R12, 0x6, P2 ;  /* 0x0000000510051211 */ /* 0x000fe200010f340c */
[----:B------:R2:W-:Y:S01]  /*2ff0*/  @P0 LDGSTS.E.BYPASS.LTC128B.128 [R210+0x4100], [R18.64], !P6 ;  /* 0x0410000012d20fae */ /* 0x0005e2000f101d48 */
[----:B------:R-:W-:Y:S01]  /*3000*/  @P1 LEA R16, P2, R4, c[0x0][0x220], 0x1 ;  /* 0x0000880004101a11 */ /* 0x000fe200078408ff */
[----:B------:R-:W-:-:S02]  /*3010*/  IMAD R0, R130, c[0x0][0x284], R0 ;  /* 0x0000a10082007a24 */ /* 0x000fc400078e0200 */
[----:B------:R-:W-:Y:S02]  /*3020*/  IMAD.IADD R122, R13, 0x1, R15 ;  /* 0x000000010d7a7824 */ /* 0x000fe400078e020f */
[----:B-1----:R-:W-:Y:S01]  /*3030*/  IMAD.WIDE.U32 R8, R130, c[0x0][0x280], R88 ;  /* 0x0000a00082087a25 */ /* 0x002fe200078e0058 */
[----:B------:R-:W-:-:S03]  /*3040*/  @P1 LEA.HI.X R17, R4, c[0x0][0x224], R5, 0x1, P2 ;  /* 0x0000890004111a11 */ /* 0x000fc600010f0c05 */
[----:B------:R-:W-:-:S04]  /*3050*/  IMAD.WIDE.U32 R10, R130, c[0x0][0x290], R128 ;  /* 0x0000a400820a7a25 */ /* 0x000fc800078e0080 */
[C---:B------:R-:W-:Y:S01]  /*3060*/  IMAD R3, R130.reuse, c[0x0][0x294], R3 ;  /* 0x0000a50082037a24 */ /* 0x040fe200078e0203 */
[----:B------:R2:W-:Y:S01]  /*3070*/  @P1 LDGSTS.E.BYPASS.LTC128B.128 [R210+0x4900], [R16.64], !P6 ;  /* 0x0490000010d21fae */ /* 0x0005e2000f101d48 */
[----:B------:R-:W-:-:S04]  /*3080*/  IMAD.WIDE.U32 R14, R130, c[0x0][0x290], R88 ;  /* 0x0000a400820e7a25 */ /* 0x000fc800078e0058 */
[----:B------:R-:W-:Y:S02]  /*3090*/  IMAD.IADD R13, R7, 0x1, R0 ;  /* 0x00000001070d7824 */ /* 0x000fe400078e0200 */
[----:B------:R-:W-:Y:S01]  /*30a0*/  IMAD.IADD R9, R0, 0x1, R9 ;  /* 0x0000000100097824 */ /* 0x000fe200078e0209 */
[----:B-----5:R-:W-:Y:S01]  /*30b0*/  SHF.R.S32.HI R0, RZ, 0x1f, R125 ;  /* 0x0000001fff007819 */ /* 0x020fe2000001147d */
[----:B------:R-:W-:Y:S01]  /*30c0*/  IMAD.MOV.U32 R12, RZ, RZ, R6 ;  /* 0x000000ffff0c7224 */ /* 0x000fe200078e0006 */
[----:B------:R-:W-:Y:S01]  /*30d0*/  IADD3 R11, R11, R3, RZ ;  /* 0x000000030b0b7210 */ /* 0x000fe20007ffe0ff */
[----:B------:R-:W-:Y:S01]  /*30e0*/  IMAD.MOV.U32 R136, RZ, RZ, c[0x0][0x280] ;  /* 0x0000a000ff887624 */ /* 0x000fe200078e00ff */
[----:B------:R-:W-:Y:S01]  /*30f0*/  IADD3 R7, R3, R15, RZ ;  /* 0x0000000f03077210 */ /* 0x000fe20007ffe0ff */
[C---:B------:R-:W-:Y:S01]  /*3100*/  IMAD R3, R0.reuse, c[0x0][0x280], RZ ;  /* 0x0000a00000037a24 */ /* 0x040fe200078e02ff */
[----:B------:R-:W-:Y:S01]  /*3110*/  MOV R6, R14 ;  /* 0x0000000e00067202 */ /* 0x000fe20000000f00 */
[----:B------:R-:W-:Y:S01]  /*3120*/  IMAD R0, R0, c[0x0][0x290], RZ ;  /* 0x0000a40000007a24 */ /* 0x000fe200078e02ff */
[----:B------:R-:W-:Y:S01]  /*3130*/  MOV R140, 0x5 ;  /* 0x00000005008c7802 */ /* 0x000fe20000000f00 */
[----:B------:R-:W-:-:S02]  /*3140*/  IMAD R143, R132, c[0x0][0x284], RZ ;  /* 0x0000a100848f7a24 */ /* 0x000fc400078e02ff */
[C---:B------:R-:W-:Y:S02]  /*3150*/  IMAD R144, R132.reuse, c[0x0][0x294], RZ ;  /* 0x0000a50084907a24 */ /* 0x040fe400078e02ff */
[----:B------:R-:W-:Y:S01]  /*3160*/  IMAD.WIDE.U32 R134, R132, c[0x0][0x280], RZ ;  /* 0x0000a00084867a25 */ /* 0x000fe200078e00ff */
[----:B------:R-:W-:Y:S01]  /*3170*/  ISETP.GE.AND P1, PT, R228, c[0x0][0x1d4], PT ;  /* 0x00007500e4007a0c */ /* 0x000fe20003f26270 */
[----:B------:R-:W0:Y:S01]  /*3180*/  LDGDEPBAR ;  /* 0x00000000000079af */ /* 0x000e220000000000 */
        /* <DEDUP_REMOVED lines=19> */
[----:B------:R-:W-:Y:S01]  /*32c0*/  SHF.L.U64.HI R140, R148, R140, c[0x0][0x294] ;  /* 0x0000a500948c7619 */ /* 0x000fe2000001028c */
[----:B------:R-:W-:Y:S01]  /*32d0*/  IMAD R121, R24, c[0x0][0x1ec], R113 ;  /* 0x00007b0018797a24 */ /* 0x000fe200078e0271 */
[----:B------:R-:W-:Y:S01]  /*32e0*/  SHF.L.U32 R150, R148, 0x5, RZ ;  /* 0x0000000594967819 */ /* 0x000fe200000006ff */
[----:B------:R-:W-:Y:S01]  /*32f0*/  IMAD R120, R24, c[0x0][0x214], R111 ;  /* 0x0000850018787a24 */ /* 0x000fe200078e026f */
[----:B------:R-:W-:Y:S01]  /*3300*/  IADD3 R144, R133, R144, RZ ;  /* 0x0000009085907210 */ /* 0x000fe20007ffe0ff */
[----:B------:R-:W-:Y:S01]  /*3310*/  IMAD.IADD R99, R91, 0x1, R3 ;  /* 0x000000015b637824 */ /* 0x000fe200078e0203 */
[----:B------:R-:W-:Y:S01]  /*3320*/  IADD3 R97, R3, R85, RZ ;  /* 0x0000005503617210 */ /* 0x000fe20007ffe0ff */
[----:B------:R-:W-:Y:S01]  /*3330*/  IMAD.IADD R98, R87, 0x1, R0 ;  /* 0x0000000157627824 */ /* 0x000fe200078e0200 */
[----:B------:R-:W-:-:S02]  /*3340*/  IADD3 R96, R0, R83, RZ ;  /* 0x0000005300607210 */ /* 0x000fc40007ffe0ff */
[--C-:B----4-:R-:W-:Y:S01]  /*3350*/  @P4 SHF.R.S32.HI R5, RZ, 0x1f, R21.reuse ;  /* 0x0000001fff054819 */ /* 0x110fe20000011415 */
[----:B------:R-:W-:Y:S02]  /*3360*/  @!P4 IMAD.MOV.U32 R5, RZ, RZ, R20 ;  /* 0x000000ffff05c224 */ /* 0x000fe400078e0014 */
[----:B------:R-:W-:Y:S01]  /*3370*/  @P4 IMAD.MOV.U32 R4, RZ, RZ, R21 ;  /* 0x000000ffff044224 */ /* 0x000fe200078e0015 */
[----:B------:R-:W-:Y:S01]  /*3380*/  @!P4 MOV R4, R25 ;  /* 0x000000190004c202 */ /* 0x000fe20000000f00 */
[----:B------:R-:W-:-:S04]  /*3390*/  IMAD R5, R5, c[0x0][0x2b0], RZ ;  /* 0x0000ac0005057a24 */ /* 0x000fc800078e02ff */
[C---:B------:R-:W-:Y:S02]  /*33a0*/  IMAD R5, R4.reuse, c[0x0][0x2b4], R5 ;  /* 0x0000ad0004057a24 */ /* 0x040fe400078e0205 */
[----:B------:R-:W-:-:S05]  /*33b0*/  IMAD.WIDE.U32 R108, R4, c[0x0][0x2b0], RZ ;  /* 0x0000ac00046c7a25 */ /* 0x000fca00078e00ff */
[----:B------:R-:W-:Y:S02]  /*33c0*/  IADD3 R118, R109, R5, RZ ;  /* 0x000000056d767210 */ /* 0x000fe40007ffe0ff */
[----:B--2---:R-:W2:Y:S04]  /*33d0*/  LDL R19, [R1+0x60] ;  /* 0x0000600001137983 */ /* 0x004ea80000100800 */
[----:B------:R-:W3:Y:S04]  /*33e0*/  LDL R16, [R1+0x64] ;  /* 0x0000640001107983 */ /* 0x000ee80000100800 */
[----:B------:R-:W4:Y:S04]  /*33f0*/  LDL R15, [R1+0x6c] ;  /* 0x00006c00010f7983 */ /* 0x000f280000100800 */
[----:B------:R-:W5:Y:S01]  /*3400*/  LDL R14, [R1+0x68] ;  /* 0x00006800010e7983 */ /* 0x000f620000100800 */
[----:B------:R-:W-:Y:S01]  /*3410*/  ISETP.GE.AND P0, PT, R88, c[0x0][0x27c], PT ;  /* 0x00009f0058007a0c */ /* 0x000fe20003f06270 */
[----:B------:R-:W-:Y:S01]  /*3420*/  IMAD R0, R22, c[0x0][0x268], RZ ;  /* 0x00009a0016007a24 */ /* 0x000fe200078e02ff */
[----:B------:R-:W-:Y:S01]  /*3430*/  IADD3 R17, R130, 0x20, RZ ;  /* 0x0000002082117810 */ /* 0x000fe20007ffe0ff */
[----:B------:R-:W-:Y:S01]  /*3440*/  IMAD.WIDE.U32 R4, R24, c[0x0][0x260], R248 ;  /* 0x0000980018047a25 */ /* 0x000fe200078e00f8 */
[----:B------:R-:W-:Y:S01]  /*3450*/  SEL R3, RZ, c[0x0][0x27c], !P0 ;  /* 0x00009f00ff037a07 */ /* 0x000fe20004000000 */
[----:B------:R-:W-:Y:S01]  /*3460*/  ULDC.U8 UR5, c[0x0][0x298] ;  /* 0x0000a60000057ab9 */ /* 0x000fe20000000000 */
[----:B------:R-:W-:Y:S01]  /*3470*/  IADD3 R18, R130, 0x40, RZ ;  /* 0x0000004082127810 */ /* 0x000fe20007ffe0ff */
[----:B------:R-:W-:Y:S01]  /*3480*/  IMAD.SHL.U32 R17, R17, 0x40, RZ ;  /* 0x0000004011117824 */ /* 0x000fe200078e00ff */
[----:B------:R-:W-:Y:S01]  /*3490*/  P2R R119, PR, RZ, 0x1 ;  /* 0x00000001ff777803 */ /* 0x000fe20000000000 */
[----:B------:R-:W-:-:S02]  /*34a0*/  IMAD.IADD R3, R88, 0x1, R3 ;  /* 0x0000000158037824 */ /* 0x000fc400078e0203 */
[----:B------:R-:W-:Y:S01]  /*34b0*/  IMAD R6, R23, c[0x0][0x26c], R0 ;  /* 0x00009b0017067a24 */ /* 0x000fe200078e0200 */
[----:B------:R-:W-:Y:S01]  /*34c0*/  LOP3.LUT R17, R17, 0x1c0, RZ, 0xc0, !PT ;  /* 0x000001c011117812 */ /* 0x000fe200078ec0ff */
[----:B------:R-:W-:Y:S01]  /*34d0*/  IMAD R5, R24, c[0x0][0x264], R5 ;  /* 0x0000990018057a24 */ /* 0x000fe200078e0205 */
[----:B------:R-:W-:Y:S01]  /*34e0*/  SHF.R.S32.HI R0, RZ, 0x1f, R3 ;  /* 0x0000001fff007819 */ /* 0x000fe20000011403 */
[----:B------:R-:W-:Y:S02]  /*34f0*/  IMAD.SHL.U32 R18, R18, 0x40, RZ ;  /* 0x0000004012127824 */ /* 0x000fe400078e00ff */
[----:B------:R-:W-:Y:S01]  /*3500*/  IMAD.WIDE.U32 R76, R23, c[0x0][0x268], R4 ;  /* 0x00009a00174c7a25 */ /* 0x000fe200078e0004 */
[----:B------:R-:W-:Y:S02]  /*3510*/  LEA.HI R3, R0, R3, RZ, 0x3 ;  /* 0x0000000300037211 */ /* 0x000fe400078f18ff */
[----:B------:R-:W-:Y:S01]  /*3520*/  LOP3.LUT R18, R18, 0x1c0, RZ, 0xc0, !PT ;  /* 0x000001c012127812 */ /* 0x000fe200078ec0ff */
[----:B------:R-:W-:Y:S01]  /*3530*/  IMAD.IADD R79, R77, 0x1, R6 ;  /* 0x000000014d4f7824 */ /* 0x000fe200078e0206 */
[--C-:B------:R-:W-:Y:S01]  /*3540*/  LOP3.LUT R5, R17, 0x38, R3.reuse, 0xf8, !PT ;  /* 0x0000003811057812 */ /* 0x100fe200078ef803 */
[----:B------:R-:W-:Y:S01]  /*3550*/  IMAD.MOV.U32 R137, RZ, RZ, 0x6 ;  /* 0x00000006ff897424 */ /* 0x000fe200078e00ff */
[----:B------:R-:W1:Y:S01]  /*3560*/  S2R R17, SR_TID.X ;  /* 0x0000000000117919 */ /* 0x000e620000002100 */
[--C-:B------:R-:W-:Y:S01]  /*3570*/  LOP3.LUT R4, R18, 0x38, R3.reuse, 0xf8, !PT ;  /* 0x0000003812047812 */ /* 0x100fe200078ef803 */
[----:B------:R-:W-:Y:S01]  /*3580*/  IMAD.MOV.U32 R153, RZ, RZ, c[0x0][0x2b8] ;  /* 0x0000ae00ff997624 */ /* 0x000fe200078e00ff */
[----:B------:R-:W-:Y:S01]  /*3590*/  IADD3 R18, R130, 0x20, RZ ;  /* 0x0000002082127810 */ /* 0x000fe20007ffe0ff */
[----:B------:R-:W-:Y:S01]  /*35a0*/  IMAD.MOV.U32 R152, RZ, RZ, c[0x0][0x27c] ;  /* 0x00009f00ff987624 */ /* 0x000fe200078e00ff */
        /* <DEDUP_REMOVED lines=8> */
[----:B------:R-:W-:-:S02]  /*3630*/  LOP3.LUT R18, R18, 0x1c0, RZ, 0xc0, !PT ;  /* 0x000001c012127812 */ /* 0x000fc400078ec0ff */
[----:B------:R-:W-:Y:S02]  /*3640*/  SHF.R.S32.HI R93, RZ, 0x1f, R78 ;  /* 0x0000001fff5d7819 */ /* 0x000fe4000001144e */
        /* <DEDUP_REMOVED lines=22> */
.L_x_958:
[----:B------:R-:W-:Y:S01]  /*37b0*/  IMAD R3, R31, 0x50, R0 ;  /* 0x000000501f037824 */ /* 0x000fe200078e0200 */
[----:B------:R-:W-:Y:S01]  /*37c0*/  ISETP.NE.AND P1, PT, R153, 0x1, PT ;  /* 0x000000019900780c */ /* 0x000fe20003f25270 */
[----:B------:R-:W-:Y:S01]  /*37d0*/  IMAD.MOV.U32 R74, RZ, RZ, RZ ;  /* 0x000000ffff4a7224 */ /* 0x000fe200078e00ff */
[----:B-1---5:R1:W5:Y:S01]  /*37e0*/  LDL R156, [R1+0x10] ;  /* 0x00001000019c7983 */ /* 0x0223620000100800 */
[----:B------:R-:W-:Y:S01]  /*37f0*/  IMAD.IADD R4, R122, 0x1, R3 ;  /* 0x000000017a047824 */ /* 0x000fe200078e0203 */
[----:B------:R-:W-:Y:S01]  /*3800*/  ISETP.GE.AND P0, PT, R3, R2, PT ;  /* 0x000000020300720c */ /* 0x000fe20003f06270 */
[----:B------:R-:W-:Y:S04]  /*3810*/  DEPBAR.LE SB0, 0x0 ;  /* 0x000080000000791a */ /* 0x000fe80000000000 */
[--C-:B------:R-:W-:Y:S01]  /*3820*/  IMAD.MOV.U32 R3, RZ, RZ, R4.reuse ;  /* 0x000000ffff037224 */ /* 0x100fe200078e0004 */
[----:B------:R-:W-:Y:S01]  /*3830*/  ISETP.GT.OR P0, PT, R0, 0x4f, P0 ;  /* 0x0000004f0000780c */ /* 0x000fe20000704670 */
[----:B------:R1:W5:Y:S01]  /*3840*/  LDL R155, [R1+0x8] ;  /* 0x00000800019b7983 */ /* 0x0003620000100800 */
[----:B------:R-:W-:Y:S01]  /*3850*/  WARPSYNC 0xffffffff ;  /* 0xffffffff00007948 */ /* 0x000fe20003800000 */
[----:B------:R-:W-:Y:S01]  /*3860*/  @P1 IMAD.HI.U32 R5, R4, c[0x0][0x2bc], RZ ;  /* 0x0000af0004051a27 */ /* 0x000fe200078e00ff */
[----:B------:R-:W-:Y:S01]  /*3870*/  ISETP.GE.AND P2, PT, R152, 0x1, PT ;  /* 0x000000019800780c */ /* 0x000fe20003f46270 */
[----:B------:R1:W5:Y:S01]  /*3880*/  LDL R154, [R1+0xc] ;  /* 0x00000c00019a7983 */ /* 0x0003620000100800 */
[----:B------:R-:W-:Y:S02]  /*3890*/  BSSY B2, `(.L_x_924) ;  /* 0x0000416000027945 */ /* 0x000fe40003800000 */
[----:B------:R-:W-:Y:S05]  /*38a0*/  @P1 SHF.R.U32.HI R3, RZ, c[0x0][0x2c0], R5 ;  /* 0x0000b000ff031a19 */ /* 0x000fea0000011605 */
        /* <DEDUP_REMOVED lines=8> */
[----:B--2---:R-:W2:Y:S04]  /*3930*/  @!P0 LDG.E R74, [R6.64] ;  /* 0x00000008064a8981 */ /* 0x004ea8000c1e1900 */
        /* <DEDUP_REMOVED lines=13> */
[-C--:B-1----:R-:W-:Y:S01]  /*3a10*/  IMAD R6, R143, R31.reuse, RZ ;  /* 0x0000001f8f067224 */ /* 0x082fe200078e02ff */
[----:B------:R-:W-:Y:S01]  /*3a20*/  ISETP.NE.AND P0, PT, RZ, UR5, PT ;  /* 0x00000005ff007c0c */ /* 0x000fe2000bf05270 */
[-C--:B------:R-:W-:Y:S01]  /*3a30*/  IMAD R5, R144, R31.reuse, RZ ;  /* 0x0000001f90057224 */ /* 0x080fe200078e02ff */
[----:B------:R-:W-:Y:S01]  /*3a40*/  SHF.R.S32.HI R4, RZ, 0x1f, R31 ;  /* 0x0000001fff047819 */ /* 0x000fe2000001141f */
[----:B------:R-:W-:Y:S02]  /*3a50*/  IMAD R3, R31, -0x50, R2 ;  /* 0xffffffb01f037824 */ /* 0x000fe400078e0202 */
[-C--:B------:R-:W-:Y:S03]  /*3a60*/  IMAD.WIDE.U32 R14, R134, R31.reuse, RZ ;  /* 0x0000001f860e7225 */ /* 0x080fe600078e00ff */
[----:B------:R-:W-:Y:S01]  /*3a70*/  IMNMX R63, R3, 0x50, PT ;  /* 0x00000050033f7817 */ /* 0x000fe20003800200 */
[C---:B------:R-:W-:Y:S02]  /*3a80*/  IMAD R6, R4.reuse, R134, R6 ;  /* 0x0000008604067224 */ /* 0x040fe400078e0206 */
[----:B------:R-:W-:Y:S02]  /*3a90*/  IMAD R5, R4, R132, R5 ;  /* 0x0000008404057224 */ /* 0x000fe400078e0205 */
[----:B------:R-:W-:Y:S01]  /*3aa0*/  IMAD.WIDE.U32 R12, R132, R31, RZ ;  /* 0x0000001f840c7225 */ /* 0x000fe200078e00ff */
[----:B------:R-:W-:Y:S04]  /*3ab0*/  IADD3 R28, R15, R6, RZ ;  /* 0x000000060f1c7210 */ /* 0x000fe80007ffe0ff */
        /* <DEDUP_REMOVED lines=30> */
.L_x_928:
[----:B------:R-:W-:Y:S05]  /*3ca0*/  BSYNC B0 ;  /* 0x0000000000007941 */ /* 0x000fea0003800000 */
.L_x_927:
        /* <DEDUP_REMOVED lines=40> */
.L_x_930:
[----:B------:R-:W-:Y:S05]  /*3f30*/  BSYNC B0 ;  /* 0x0000000000007941 */ /* 0x000fea0003800000 */
.L_x_929:
        /* <DEDUP_REMOVED lines=39> */
.L_x_932:
[----:B------:R-:W-:Y:S05]  /*41b0*/  BSYNC B0 ;  /* 0x0000000000007941 */ /* 0x000fea0003800000 */
.L_x_931:
        /* <DEDUP_REMOVED lines=75> */
.L_x_936:
[----:B------:R-:W-:Y:S05]  /*4670*/  BSYNC B0 ;  /* 0x0000000000007941 */ /* 0x000fea0003800000 */
.L_x_935:
        /* <DEDUP_REMOVED lines=57> */
.L_x_934:
[----:B------:R-:W-:Y:S05]  /*4a10*/  BSYNC B1 ;  /* 0x0000000000017941 */ /* 0x000fea0003800000 */
.L_x_933:
        /* <DEDUP_REMOVED lines=62> */
.L_x_940:
[----:B------:R-:W-:Y:S05]  /*4e00*/  BSYNC B0 ;  /* 0x0000000000007941 */ /* 0x000fea0003800000 */
.L_x_939:
        /* <DEDUP_REMOVED lines=57> */
.L_x_938:
[----:B------:R-:W-:Y:S05]  /*51a0*/  BSYNC B1 ;  /* 0x0000000000017941 */ /* 0x000fea0003800000 */
.L_x_937:
        /* <DEDUP_REMOVED lines=61> */
.L_x_943:
[----:B------:R-:W-:Y:S05]  /*5580*/  BSYNC B0 ;  /* 0x0000000000007941 */ /* 0x000fea0003800000 */
.L_x_942:
        /* <DEDUP_REMOVED lines=58> */
.L_x_926:
        /* <DEDUP_REMOVED lines=20> */
[----:B------:R-:W-:Y:S01]  /*5a70*/  @!P2 IADD3.X R4, R97, R28, R139, P1, P0 ;  /* 0x0000001c6104a210 */ /* 0x000fe20000fe048b */
        /* <DEDUP_REMOVED lines=85> */
[----:B------:R-:W-:Y:S02]  /*5fd0*/  @!P1 SHF.R.U64 R41, R34, 0x10, R35 ;  /* 0x0000001022299819 */ /* 0x000fe40000001223 */
        /* <DEDUP_REMOVED lines=105> */
.L_x_945:
[----:B------:R-:W-:Y:S05]  /*6670*/  BSYNC B0 ;  /* 0x0000000000007941 */ /* 0x000fea0003800000 */
.L_x_944:
        /* <DEDUP_REMOVED lines=126> */
.L_x_947:
[----:B------:R-:W-:Y:S05]  /*6e60*/  BSYNC B0 ;  /* 0x0000000000007941 */ /* 0x000fea0003800000 */
.L_x_946:
[----:B------:R1:W2:Y:S01]  /*6e70*/  SHFL.IDX PT, R37, R70, 0x2, 0x1c1f ;  /* 0x005c1f0046257f89 */ /* 0x0002a200000e0000 */
[----:B------:R-:W-:Y:S03]  /*6e80*/  ISETP.GE.OR P0, PT, R157, R63, P5 ;  /* 0x0000003f9d00720c */ /* 0x000fe60002f06670 */
[----:B------:R1:W4:Y:S10]  /*6e90*/  SHFL.IDX PT, R36, R71, 0x2, 0x1c1f ;  /* 0x005c1f0047247f89 */ /* 0x00033400000e0000 */
[----:B------:R-:W-:-:S05]  /*6ea0*/  @P0 BRA `(.L_x_941) ;  /* 0x00000b4000000947 */ /* 0x000fca0003800000 */
[----:B------:R-:W-:Y:S01]  /*6eb0*/  SEL R3, R138, R123, !P4 ;  /* 0x0000007b8a037207 */ /* 0x000fe20006000000 */
[----:B------:R-:W5:Y:S01]  /*6ec0*/  LDL R5, [R1+0x68] ;  /* 0x0000680001057983 */ /* 0x000f620000100800 */
[C---:B---3--:R-:W-:Y:S01]  /*6ed0*/  IADD3 R7, R130.reuse, 0x40, RZ ;  /* 0x0000004082077810 */ /* 0x048fe20007ffe0ff */
[----:B------:R-:W-:Y:S01]  /*6ee0*/  @!P1 HADD2.F32 R11, -RZ, R58.H0_H0 ;  /* 0x2000003aff0b9230 */ /* 0x000fe20000004100 */
[----:B------:R-:W-:Y:S01]  /*6ef0*/  SHF.R.S32.HI R4, RZ, 0x1f, R3 ;  /* 0x0000001fff047819 */ /* 0x000fe20000011403 */
[----:B-1----:R-:W1:Y:S01]  /*6f00*/  LDS.128 R16, [R115+0x2900] ;  /* 0x0029000073107984 */ /* 0x002e620000000c00 */
[----:B----4-:R-:W-:Y:S01]  /*6f10*/  IADD3 R6, R130, 0x40, RZ ;  /* 0x0000004082067810 */ /* 0x010fe20007ffe0ff */
[----:B------:R-:W-:Y:S01]  /*6f20*/  IMAD.SHL.U32 R7, R7, 0x40, RZ ;  /* 0x0000004007077824 */ /* 0x000fe200078e00ff */
[----:B------:R-:W-:Y:S01]  /*6f30*/  LEA.HI R3, R4, R3, RZ, 0x4 ;  /* 0x0000000304037211 */ /* 0x000fe200078f20ff */
[----:B------:R-:W-:Y:S01]  /*6f40*/  @!P1 HADD2.F32 R23, -RZ, R59.H1_H1 ;  /* 0x3000003bff179230 */ /* 0x000fe20000004100 */
[----:B------:R-:W-:Y:S02]  /*6f50*/  SHF.L.U32 R6, R6, 0x6, RZ ;  /* 0x0000000606067819 */ /* 0x000fe400000006ff */
[----:B------:R-:W-:Y:S02]  /*6f60*/  LEA.HI.SX32 R3, R3, R94, 0x1c ;  /* 0x0000005e03037211 */ /* 0x000fe400078fe2ff */
[----:B------:R-:W-:Y:S02]  /*6f70*/  LOP3.LUT R6, R6, 0x1c0, RZ, 0xc0, !PT ;  /* 0x000001c006067812 */ /* 0x000fe400078ec0ff */
[----:B------:R-:W-:Y:S02]  /*6f80*/  LOP3.LUT R7, R7, 0x1c0, RZ, 0xc0, !PT ;  /* 0x000001c007077812 */ /* 0x000fe400078ec0ff */
[----:B------:R-:W-:Y:S02]  /*6f90*/  SHF.L.U32 R38, R3, 0x3, RZ ;  /* 0x0000000303267819 */ /* 0x000fe400000006ff */
[----:B------:R-:W-:Y:S02]  /*6fa0*/  SHF.R.U32.HI R6, RZ, 0x3, R6 ;  /* 0x00000003ff067819 */ /* 0x000fe40000011606 */
[----:B------:R-:W-:Y:S02]  /*6fb0*/  LOP3.LUT R3, R7, 0x38, R38, 0xf8, !PT ;  /* 0x0000003807037812 */ /* 0x000fe400078ef826 */
[--C-:B------:R-:W-:Y:S02]  /*6fc0*/  @!P1 SHF.R.U64 R4, R24, 0x10, R25.reuse ;  /* 0x0000001018049819 */ /* 0x100fe40000001219 */
[----:B------:R-:W-:Y:S01]  /*6fd0*/  LOP3.LUT R3, R3, R6, RZ, 0x3c, !PT ;  /* 0x0000000603037212 */ /* 0x000fe200078e3cff */
[----:B------:R-:W-:Y:S01]  /*6fe0*/  @!P1 HADD2.F32 R6, -RZ, R29.H0_H0 ;  /* 0x2000001dff069230 */ /* 0x000fe20000004100 */
[C---:B------:R-:W-:Y:S01]  /*6ff0*/  LEA R44, P0, R78.reuse, R36, 0x1 ;  /* 0x000000244e2c7211 */ /* 0x040fe200078008ff */
[----:B------:R-:W-:Y:S01]  /*7000*/  @!P1 HADD2.F32 R4, -RZ, R4.H0_H0 ;  /* 0x20000004ff049230 */ /* 0x000fe20000004100 */
[----:B------:R-:W-:Y:S02]  /*7010*/  @!P1 SHF.R.U32.HI R8, RZ, 0x10, R25 ;  /* 0x00000010ff089819 */ /* 0x000fe40000011619 */
[----:B--2---:R-:W-:Y:S02]  /*7020*/  LEA.HI.X R45, R78, R37, R93, 0x1, P0 ;  /* 0x000000254e2d7211 */ /* 0x004fe400000f0c5d */
[----:B------:R-:W-:Y:S02]  /*7030*/  @!P1 SHF.R.U64 R12, R26, 0x10, R27 ;  /* 0x000000101a0c9819 */ /* 0x000fe4000000121b */
[--C-:B------:R-:W-:Y:S02]  /*7040*/  @!P1 SHF.R.U64 R14, R52, 0x10, R53.reuse ;  /* 0x00000010340e9819 */ /* 0x100fe40000001235 */
[----:B------:R-:W-:Y:S02]  /*7050*/  @!P1 SHF.R.U32.HI R21, RZ, 0x10, R53 ;  /* 0x00000010ff159819 */ /* 0x000fe40000011635 */
[----:B------:R-:W-:Y:S01]  /*7060*/  @!P1 SHF.R.U32.HI R10, RZ, 0x10, R27 ;  /* 0x00000010ff0a9819 */ /* 0x000fe2000001161b */
[----:B------:R-:W-:Y:S01]  /*7070*/  @!P1 HADD2.F32 R14, -RZ, R14.H0_H0 ;  /* 0x2000000eff0e9230 */ /* 0x000fe20000004100 */
[--C-:B------:R-:W-:Y:S01]  /*7080*/  @!P1 SHF.R.U32.HI R22, RZ, 0x10, R55.reuse ;  /* 0x00000010ff169819 */ /* 0x100fe20000011637 */
[----:B------:R-:W-:Y:S01]  /*7090*/  @!P1 HADD2.F32 R21, -RZ, R21.H0_H0 ;  /* 0x20000015ff159230 */ /* 0x000fe20000004100 */
[----:B------:R-:W-:Y:S01]  /*70a0*/  @!P1 SHF.R.U64 R25, R54, 0x10, R55 ;  /* 0x0000001036199819 */ /* 0x000fe20000001237 */
[----:B------:R-:W-:Y:S01]  /*70b0*/  @!P1 HADD2.F32 R27, -RZ, R59.H0_H0 ;  /* 0x2000003bff1b9230 */ /* 0x000fe20000004100 */
[----:B------:R-:W-:Y:S01]  /*70c0*/  ISETP.GE.AND P0, PT, R38, c[0x0][0x1d4], PT ;  /* 0x0000750026007a0c */ /* 0x000fe20003f06270 */
[----:B------:R-:W-:Y:S02]  /*70d0*/  @!P1 HADD2.F32 R10, -RZ, R10.H0_H0 ;  /* 0x2000000aff0a9230 */ /* 0x000fe40000004100 */
[----:B------:R-:W-:Y:S01]  /*70e0*/  @!P1 HADD2.F32 R25, -RZ, R25.H0_H0 ;  /* 0x20000019ff199230 */ /* 0x000fe20000004100 */
[----:B-----5:R-:W-:Y:S05]  /*70f0*/  IMAD.IADD R3, R5, 0x1, R3 ;  /* 0x0000000105037824 */ /* 0x020fea00078e0203 */
[----:B------:R-:W-:Y:S05]  /*7100*/  SHF.L.U32 R3, R3, 0x1, RZ ;  /* 0x0000000103037819 */ /* 0x000fea00000006ff */
[----:B------:R1:W2:Y:S02]  /*7110*/  LDS.128 R32, [R3+0x2900] ;  /* 0x0029000003207984 */ /* 0x0002a40000000c00 */
[----:B-1----:R-:W-:Y:S05]  /*7120*/  @!P1 IMAD.MOV.U32 R3, RZ, RZ, R16 ;  /* 0x000000ffff039224 */ /* 0x002fea00078e0010 */
[----:B------:R-:W-:Y:S01]  /*7130*/  @!P1 HADD2.F32 R7, -RZ, R3.H0_H0 ;  /* 0x20000003ff079230 */ /* 0x000fe20000004100 */
[----:B--2---:R-:W-:Y:S05]  /*7140*/  @!P1 MOV R5, R32 ;  /* 0x0000002000059202 */ /* 0x004fea0000000f00 */
        /* <DEDUP_REMOVED lines=8> */
[----:B------:R-:W-:Y:S01]  /*71d0*/  @!P1 HADD2.F32 R15, -RZ, R58.H1_H1 ;  /* 0x3000003aff0f9230 */ /* 0x000fe20000004100 */
[----:B------:R-:W-:Y:S01]  /*71e0*/  @!P1 IMAD.MOV.U32 R11, RZ, RZ, R33 ;  /* 0x000000ffff0b9224 */ /* 0x000fe200078e0021 */
[----:B------:R-:W-:Y:S01]  /*71f0*/  @!P1 HADD2.F32 R7, -RZ, R8.H0_H0 ;  /* 0x20000008ff079230 */ /* 0x000fe20000004100 */
[C---:B------:R-:W-:Y:S02]  /*7200*/  @!P1 FMUL.FTZ R4, R5.reuse, R4 ;  /* 0x0000000405049220 */ /* 0x040fe40000410000 */
[-C--:B------:R-:W-:Y:S01]  /*7210*/  @!P1 FFMA.FTZ R46, R5, R14.reuse, -R6 ;  /* 0x0000000e052e9223 */ /* 0x080fe20000010806 */
[----:B------:R-:W-:Y:S01]  /*7220*/  @!P1 MOV R6, R17 ;  /* 0x0000001100069202 */ /* 0x000fe20000000f00 */
[----:B------:R-:W-:Y:S01]  /*7230*/  @!P1 FFMA.FTZ R4, R13, R14, R4 ;  /* 0x0000000e0d049223 */ /* 0x000fe20000010004 */
[----:B------:R-:W-:Y:S02]  /*7240*/  @!P1 HADD2.F32 R14, -RZ, R11.H0_H0 ;  /* 0x2000000bff0e9230 */ /* 0x000fe40000004100 */
[----:B------:R-:W-:Y:S02]  /*7250*/  @!P1 HADD2.F32 R5, -RZ, R29.H1_H1 ;  /* 0x3000001dff059230 */ /* 0x000fe40000004100 */
[--C-:B------:R-:W-:Y:S01]  /*7260*/  @!P1 HADD2.F32 R9, -RZ, R6.reuse.H0_H0 ;  /* 0x20000006ff099230 */ /* 0x100fe20000004100 */
[----:B------:R-:W-:Y:S01]  /*7270*/  @!P1 F2FP.PACK_AB R4, R4, R3 ;  /* 0x000000030404923e */ /* 0x000fe200000000ff */
[----:B------:R-:W-:Y:S02]  /*7280*/  @!P1 HADD2.F32 R20, -RZ, R11.H1_H1 ;  /* 0x3000000bff149230 */ /* 0x000fe40000004100 */
[----:B------:R-:W-:Y:S01]  /*7290*/  @!P1 HADD2.F32 R8, -RZ, R6.H1_H1 ;  /* 0x30000006ff089230 */ /* 0x000fe20000004100 */
[-C--:B------:R-:W-:Y:S01]  /*72a0*/  @!P1 FMUL.FTZ R6, R14, R5.reuse ;  /* 0x000000050e069220 */ /* 0x080fe20000410000 */
[----:B------:R-:W-:Y:S01]  /*72b0*/  @!P1 HADD2.F32 R29, -RZ, R22.H0_H0 ;  /* 0x20000016ff1d9230 */ /* 0x000fe20000004100 */
[C---:B------:R-:W-:Y:S01]  /*72c0*/  @!P1 FMUL.FTZ R5, R9.reuse, R5 ;  /* 0x0000000509059220 */ /* 0x040fe20000410000 */
[----:B------:R-:W-:Y:S01]  /*72d0*/  @!P1 MOV R32, R4 ;  /* 0x0000000400209202 */ /* 0x000fe20000000f00 */
[----:B------:R-:W-:Y:S02]  /*72e0*/  @!P1 FMUL.FTZ R11, R20, R7 ;  /* 0x00000007140b9220 */ /* 0x000fe40000410000 */
        /* <DEDUP_REMOVED lines=9> */
[----:B------:R-:W-:Y:S01]  /*7380*/  @!P1 HADD2.F32 R28, -RZ, R9.H1_H1 ;  /* 0x30000009ff1c9230 */ /* 0x000fe20000004100 */
[----:B------:R-:W-:Y:S01]  /*7390*/  @!P1 F2FP.PACK_AB R14, R42, R43 ;  /* 0x0000002b2a0e923e */ /* 0x000fe200000000ff */
[--C-:B------:R-:W-:Y:S01]  /*73a0*/  @!P1 HADD2.F32 R11, -RZ, R8.reuse.H0_H0 ;  /* 0x20000008ff0b9230 */ /* 0x100fe20000004100 */
[-C--:B------:R-:W-:Y:S01]  /*73b0*/  @!P1 FMUL.FTZ R13, R26, R7.reuse ;  /* 0x000000071a0d9220 */ /* 0x080fe20000410000 */
[----:B------:R-:W-:Y:S01]  /*73c0*/  @!P1 HADD2.F32 R8, -RZ, R8.H1_H1 ;  /* 0x30000008ff089230 */ /* 0x000fe20000004100 */
[----:B------:R-:W-:Y:S02]  /*73d0*/  @!P1 MOV R17, R14 ;  /* 0x0000000e00119202 */ /* 0x000fe40000000f00 */
[C---:B------:R-:W-:Y:S01]  /*73e0*/  @!P1 FMUL.FTZ R9, R11.reuse, R7 ;  /* 0x000000070b099220 */ /* 0x040fe20000410000 */
[----:B------:R-:W-:Y:S01]  /*73f0*/  @!P1 F2FP.PACK_AB R5, R6, R5 ;  /* 0x000000050605923e */ /* 0x000fe200000000ff */
[-C--:B------:R-:W-:Y:S02]  /*7400*/  @!P1 FMUL.FTZ R7, R28, R10.reuse ;  /* 0x0000000a1c079220 */ /* 0x080fe40000410000 */
[----:B------:R-:W-:Y:S01]  /*7410*/  @!P1 FFMA.FTZ R41, R11, R27, -R13 ;  /* 0x0000001b0b299223 */ /* 0x000fe2000001080d */
[----:B------:R-:W-:Y:S01]  /*7420*/  @!P1 HADD2.F32 R11, -RZ, R12.H0_H0 ;  /* 0x2000000cff0b9230 */ /* 0x000fe20000004100 */
[----:B------:R-:W-:Y:S02]  /*7430*/  @!P1 IMAD.MOV.U32 R13, RZ, RZ, R34 ;  /* 0x000000ffff0d9224 */ /* 0x000fe400078e0022 */
[C---:B------:R-:W-:Y:S02]  /*7440*/  @!P1 FMUL.FTZ R10, R8.reuse, R10 ;  /* 0x0000000a080a9220 */ /* 0x040fe40000410000 */
[----:B------:R-:W-:Y:S01]  /*7450*/  @!P1 FFMA.FTZ R40, R8, R29, -R7 ;  /* 0x0000001d08289223 */ /* 0x000fe20000010807 */
[----:B------:R-:W-:Y:S01]  /*7460*/  @!P1 MOV R8, R18 ;  /* 0x0000001200089202 */ /* 0x000fe20000000f00 */
[----:B------:R-:W-:Y:S01]  /*7470*/  @!P1 IMAD.MOV.U32 R33, RZ, RZ, R5 ;  /* 0x000000ffff219224 */ /* 0x000fe200078e0005 */
[----:B------:R-:W-:Y:S02]  /*7480*/  @!P1 HADD2.F32 R7, -RZ, R30.H1_H1 ;  /* 0x3000001eff079230 */ /* 0x000fe40000004100 */
[--C-:B------:R-:W-:Y:S02]  /*7490*/  @!P1 HADD2.F32 R22, -RZ, R13.reuse.H0_H0 ;  /* 0x2000000dff169230 */ /* 0x100fe40000004100 */
[----:B------:R-:W-:Y:S02]  /*74a0*/  @!P1 HADD2.F32 R24, -RZ, R13.H1_H1 ;  /* 0x3000000dff189230 */ /* 0x000fe40000004100 */
[--C-:B------:R-:W-:Y:S02]  /*74b0*/  @!P1 HADD2.F32 R13, -RZ, R8.reuse.H0_H0 ;  /* 0x20000008ff0d9230 */ /* 0x100fe40000004100 */
[----:B------:R-:W-:Y:S01]  /*74c0*/  @!P1 HADD2.F32 R12, -RZ, R8.H1_H1 ;  /* 0x30000008ff0c9230 */ /* 0x000fe20000004100 */
[----:B------:R-:W-:Y:S02]  /*74d0*/  @!P1 FMUL.FTZ R8, R22, R7 ;  /* 0x0000000716089220 */ /* 0x000fe40000410000 */
[----:B------:R-:W-:Y:S02]  /*74e0*/  @!P1 FMUL.FTZ R30, R24, R11 ;  /* 0x0000000b181e9220 */ /* 0x000fe40000410000 */
[C---:B------:R-:W-:Y:S02]  /*74f0*/  @!P1 FFMA.FTZ R39, R13.reuse, R23, -R8 ;  /* 0x000000170d279223 */ /* 0x040fe40000010808 */
[----:B------:R-:W-:Y:S02]  /*7500*/  @!P1 FFMA.FTZ R30, R12, R25, -R30 ;  /* 0x000000190c1e9223 */ /* 0x000fe4000001081e */
[----:B------:R-:W-:Y:S01]  /*7510*/  @!P1 FMUL.FTZ R7, R13, R7 ;  /* 0x000000070d079220 */ /* 0x000fe20000410000 */
[----:B------:R-:W-:Y:S01]  /*7520*/  @!P1 F2FP.PACK_AB R13, R46, R47 ;  /* 0x0000002f2e0d923e */ /* 0x000fe200000000ff */
[----:B------:R-:W-:Y:S01]  /*7530*/  @!P1 FMUL.FTZ R8, R12, R11 ;  /* 0x0000000b0c089220 */ /* 0x000fe20000410000 */
[----:B------:R-:W-:Y:S01]  /*7540*/  @!P1 F2FP.PACK_AB R11, R30, R39 ;  /* 0x000000271e0b923e */ /* 0x000fe200000000ff */
[----:B------:R-:W-:Y:S01]  /*7550*/  @!P1 FFMA.FTZ R7, R22, R23, R7 ;  /* 0x0000001716079223 */ /* 0x000fe20000010007 */
[----:B------:R-:W-:Y:S01]  /*7560*/  @!P1 F2FP.PACK_AB R12, R40, R41 ;  /* 0x00000029280c923e */ /* 0x000fe200000000ff */
[----:B------:R-:W-:Y:S02]  /*7570*/  @!P1 IMAD.MOV.U32 R16, RZ, RZ, R13 ;  /* 0x000000ffff109224 */ /* 0x000fe400078e000d */
[----:B------:R-:W-:Y:S01]  /*7580*/  @!P1 IMAD.MOV.U32 R18, RZ, RZ, R11 ;  /* 0x000000ffff129224 */ /* 0x000fe200078e000b */
[----:B------:R-:W-:Y:S01]  /*7590*/  @!P1 MOV R19, R12 ;  /* 0x0000000c00139202 */ /* 0x000fe20000000f00 */
[----:B------:R-:W-:Y:S02]  /*75a0*/  @!P1 FFMA.FTZ R8, R24, R25, R8 ;  /* 0x0000001918089223 */ /* 0x000fe40000010008 */
[----:B------:R-:W-:Y:S02]  /*75b0*/  @!P1 FFMA.FTZ R9, R26, R27, R9 ;  /* 0x0000001b1a099223 */ /* 0x000fe40000010009 */
[----:B------:R1:W-:Y:S01]  /*75c0*/  ST.E.128 [R44.64], R16 ;  /* 0x000000102c007985 */ /* 0x0003e2000c101d08 */
[----:B------:R-:W-:Y:S01]  /*75d0*/  @!P1 F2FP.PACK_AB R7, R8, R7 ;  /* 0x000000070807923e */ /* 0x000fe200000000ff */
[----:B------:R-:W-:Y:S03]  /*75e0*/  @!P1 FFMA.FTZ R10, R28, R29, R10 ;  /* 0x0000001d1c0a9223 */ /* 0x000fe6000001000a */
        /* <DEDUP_REMOVED lines=8> */
.L_x_925:
[----:B-1----:R1:W2:Y:S01]  /*7670*/  SHFL.IDX PT, R5, R70, RZ, 0x1c1f ;  /* 0x001c1fff46057589 */ /* 0x0022a200000e0000 */
        /* <DEDUP_REMOVED lines=10> */
[----:B-----5:R-:W1:Y:S01]  /*7720*/  @!P1 LDS.128 R8, [R155+0x2800] ;  /* 0x002800009b089984 */ /* 0x020e620000000c00 */
        /* <DEDUP_REMOVED lines=9> */
.L_x_949:
[----:B-12---:R-:W-:Y:S05]  /*77c0*/  BSYNC B0 ;  /* 0x0000000000007941 */ /* 0x006fea0003800000 */
.L_x_948:
[----:B------:R1:W2:Y:S01]  /*77d0*/  SHFL.IDX PT, R5, R70, 0x1, 0x1c1f ;  /* 0x003c1f0046057f89 */ /* 0x0002a200000e0000 */
[----:B------:R-:W-:Y:S01]  /*77e0*/  ISETP.GE.AND P0, PT, R3, 0x21, PT ;  /* 0x000000210300780c */ /* 0x000fe20003f06270 */
[----:B------:R-:W-:Y:S02]  /*77f0*/  BSSY B0, `(.L_x_950) ;  /* 0x000000f000007945 */ /* 0x000fe40003800000 */
[----:B---3--:R1:W3:Y:S10]  /*7800*/  SHFL.IDX PT, R4, R71, 0x1, 0x1c1f ;  /* 0x003c1f0047047f89 */ /* 0x0082f400000e0000 */
[----:B------:R-:W-:-:S05]  /*7810*/  @!P0 BRA `(.L_x_951) ;  /* 0x000000c000008947 */ /* 0x000fca0003800000 */
[C---:B------:R-:W-:Y:S11]  /*7820*/  ISETP.GE.AND P1, PT, R88.reuse, c[0x0][0x1d4], PT ;  /* 0x0000750058007a0c */ /* 0x040ff60003f26270 */
[----:B------:R-:W-:Y:S02]  /*7830*/  @!UPT UIADD3 URZ, URZ, URZ, URZ ;  /* 0x0000003f3f3ff290 */ /* 0x000fe4000fffe03f */
[----:B-----5:R-:W4:Y:S01]  /*7840*/  @!P1 LDS.128 R8, [R155+0x3800] ;  /* 0x003800009b089984 */ /* 0x020f220000000c00 */
        /* <DEDUP_REMOVED lines=9> */
.L_x_951:
[----:B------:R-:W-:Y:S05]  /*78e0*/  BSYNC B0 ;  /* 0x0000000000007941 */ /* 0x000fea0003800000 */
.L_x_950:
[----:B--2---:R2:W4:Y:S01]  /*78f0*/  SHFL.IDX PT, R5, R70, 0x2, 0x1c1f ;  /* 0x005c1f0046057f89 */ /* 0x00452200000e0000 */
[----:B------:R-:W-:Y:S03]  /*7900*/  ISETP.GE.AND P0, PT, R3, 0x41, PT ;  /* 0x000000410300780c */ /* 0x000fe60003f06270 */
[----:B---3--:R2:W3:Y:S10]  /*7910*/  SHFL.IDX PT, R4, R71, 0x2, 0x1c1f ;  /* 0x005c1f0047047f89 */ /* 0x0084f400000e0000 */
[----:B------:R-:W-:-:S05]  /*7920*/  @!P0 BRA `(.L_x_941) ;  /* 0x000000c000008947 */ /* 0x000fca0003800000 */
[C---:B------:R-:W-:Y:S11]  /*7930*/  ISETP.GE.AND P1, PT, R88.reuse, c[0x0][0x1d4], PT ;  /* 0x0000750058007a0c */ /* 0x040ff60003f26270 */
[----:B------:R-:W-:Y:S02]  /*7940*/  @!UPT UIADD3 URZ, URZ, URZ, URZ ;  /* 0x0000003f3f3ff290 */ /* 0x000fe4000fffe03f */
[----:B-----5:R-:W1:Y:S01]  /*7950*/  @!P1 LDS.128 R8, [R155+0x4800] ;  /* 0x004800009b089984 */ /* 0x020e620000000c00 */
[CC--:B---3--:R-:W-:Y:S04]  /*7960*/  @!P1 LEA R6, P0, R88.reuse, R4.reuse, 0x1 ;  /* 0x0000000458069211 */ /* 0x0c8fe800078008ff */
[-C--:B----4-:R-:W-:Y:S02]  /*7970*/  @!P1 LEA.HI.X R7, R88, R5.reuse, R89, 0x1, P0 ;  /* 0x0000000558079211 */ /* 0x090fe400000f0c59 */
[C---:B------:R-:W-:Y:S11]  /*7980*/  ISETP.GE.AND P0, PT, R228.reuse, c[0x0][0x1d4], PT ;  /* 0x00007500e4007a0c */ /* 0x040ff60003f06270 */
[----:B------:R-:W-:Y:S02]  /*7990*/  @!UPT UIADD3 URZ, URZ, URZ, URZ ;  /* 0x0000003f3f3ff290 */ /* 0x000fe4000fffe03f */
[C---:B------:R-:W-:Y:S04]  /*79a0*/  @!P0 LEA R4, P2, R228.reuse, R4, 0x1 ;  /* 0x00000004e4048211 */ /* 0x040fe800078408ff */
[----:B------:R-:W-:Y:S01]  /*79b0*/  @!P0 LEA.HI.X R5, R228, R5, R156, 0x1, P2 ;  /* 0x00000005e4058211 */ /* 0x000fe200010f0c9c */
[----:B-1----:R-:W-:Y:S04]  /*79c0*/  @!P1 ST.E.128 [R6.64], R8 ;  /* 0x0000000806009985 */ /* 0x002fe8000c101d08 */
[----:B------:R-:W1:Y:S04]  /*79d0*/  @!P0 LDS.128 R8, [R154+0x4800] ;  /* 0x004800009a088984 */ /* 0x000e680000000c00 */
[----:B-1----:R1:W-:Y:S02]  /*79e0*/  @!P0 ST.E.128 [R4.64], R8 ;  /* 0x0000000804008985 */ /* 0x0023e4000c101d08 */
.L_x_941:
[----:B------:R-:W-:Y:S05]  /*79f0*/  BSYNC B2 ;  /* 0x0000000000027941 */ /* 0x000fea0003800000 */
.L_x_924:
[----:B------:R-:W-:Y:S01]  /*7a00*/  IMAD R20, R31, -0x50, RZ ;  /* 0xffffffb01f147824 */ /* 0x000fe200078e02ff */
[----:B------:R-:W-:Y:S01]  /*7a10*/  BSSY B0, `(.L_x_952) ;  /* 0x0000063000007945 */ /* 0x000fe20003800000 */
[----:B-123--:R-:W-:Y:S02]  /*7a20*/  IMAD R4, R81, c[0x0][0x208], RZ ;  /* 0x0000820051047a24 */ /* 0x00efe400078e02ff */
[----:B------:R-:W-:Y:S02]  /*7a30*/  IMAD.IADD R3, R101, 0x1, R20 ;  /* 0x0000000165037824 */ /* 0x000fe400078e0214 */
[C---:B------:R-:W-:Y:S02]  /*7a40*/  IMAD R8, R75.reuse, c[0x0][0x20c], R4 ;  /* 0x000083004b087a24 */ /* 0x040fe400078e0204 */
[----:B----4-:R-:W-:Y:S01]  /*7a50*/  IMAD.WIDE.U32 R4, R75, c[0x0][0x208], RZ ;  /* 0x000082004b047a25 */ /* 0x010fe200078e00ff */
[C---:B------:R-:W-:Y:S02]  /*7a60*/  ISETP.GE.AND P3, PT, R3.reuse, 0x11, PT ;  /* 0x000000110300780c */ /* 0x040fe40003f66270 */
[----:B------:R-:W-:Y:S01]  /*7a70*/  ISETP.GE.AND P2, PT, R3, 0x21, PT ;  /* 0x000000210300780c */ /* 0x000fe20003f46270 */
[----:B------:R-:W-:Y:S01]  /*7a80*/  IMAD.WIDE R6, R31, 0x50, R102 ;  /* 0x000000501f067825 */ /* 0x000fe200078e0266 */
[----:B------:R-:W-:Y:S02]  /*7a90*/  IADD3 R5, R5, R8, RZ ;  /* 0x0000000805057210 */ /* 0x000fe40007ffe0ff */
[C---:B------:R-:W-:Y:S01]  /*7aa0*/  ISETP.GE.AND P1, PT, R3.reuse, 0x31, PT ;  /* 0x000000310300780c */ /* 0x040fe20003f26270 */
[----:B------:R-:W-:Y:S02]  /*7ab0*/  IMAD R9, R92, c[0x0][0x218], RZ ;  /* 0x000086005c097a24 */ /* 0x000fe400078e02ff */
[----:B------:R-:W-:Y:S04]  /*7ac0*/  IMAD.WIDE.U32 R4, R74, c[0x0][0x218], R4 ;  /* 0x000086004a047a25 */ /* 0x000fe800078e0004 */
[----:B------:R-:W-:Y:S01]  /*7ad0*/  @P3 IADD3 R10, P0, R6, 0x10, RZ ;  /* 0x00000010060a3810 */ /* 0x000fe20007f1e0ff */
[----:B------:R-:W-:Y:S03]  /*7ae0*/  IMAD R9, R74, c[0x0][0x21c], R9 ;  /* 0x000087004a097a24 */ /* 0x000fe600078e0209 */
[----:B------:R-:W-:Y:S02]  /*7af0*/  @P3 IADD3.X R12, RZ, R7, RZ, P0, !PT ;  /* 0x00000007ff0c3210 */ /* 0x000fe400007fe4ff */
[----:B------:R-:W-:Y:S05]  /*7b00*/  @P2 IADD3 R11, P0, R6, 0x20, RZ ;  /* 0x00000020060b2810 */ /* 0x000fea0007f1e0ff */
[----:B------:R-:W-:Y:S01]  /*7b10*/  @P2 IMAD.X R22, RZ, RZ, R7, P0 ;  /* 0x000000ffff162224 */ /* 0x000fe200000e0607 */
[----:B------:R-:W-:Y:S04]  /*7b20*/  IADD3 R8, P0, R110, R4, RZ ;  /* 0x000000046e087210 */ /* 0x000fe80007f1e0ff */
[----:B------:R-:W-:Y:S02]  /*7b30*/  IADD3.X R9, R120, R5, R9, P0, !PT ;  /* 0x0000000578097210 */ /* 0x000fe400007fe409 */
[C---:B------:R-:W-:Y:S05]  /*7b40*/  @P1 IADD3 R16, P0, R6.reuse, 0x30, RZ ;  /* 0x0000003006101810 */ /* 0x040fea0007f1e0ff */
[----:B------:R-:W-:Y:S01]  /*7b50*/  @P1 IMAD.X R21, RZ, RZ, R7, P0 ;  /* 0x000000ffff151224 */ /* 0x000fe200000e0607 */
[C---:B------:R-:W-:Y:S11]  /*7b60*/  ISETP.GE.AND P0, PT, R3.reuse, 0x41, PT ;  /* 0x000000410300780c */ /* 0x040ff60003f06270 */
[----:B------:R-:W-:Y:S02]  /*7b70*/  @!UPT UIADD3 URZ, URZ, URZ, URZ ;  /* 0x0000003f3f3ff290 */ /* 0x000fe4000fffe03f */
[C---:B------:R-:W-:Y:S04]  /*7b80*/  @P0 IADD3 R19, P4, R6.reuse, 0x40, RZ ;  /* 0x0000004006130810 */ /* 0x040fe80007f9e0ff */
[----:B------:R-:W-:Y:S02]  /*7b90*/  @P0 IADD3.X R23, RZ, R7, RZ, P4, !PT ;  /* 0x00000007ff170210 */ /* 0x000fe400027fe4ff */
[----:B------:R-:W-:Y:S11]  /*7ba0*/  ISETP.GE.AND P4, PT, R3, 0x1, PT ;  /* 0x000000010300780c */ /* 0x000ff60003f86270 */
[----:B------:R-:W-:Y:S02]  /*7bb0*/  @!UPT UIADD3 URZ, URZ, URZ, URZ ;  /* 0x0000003f3f3ff290 */ /* 0x000fe4000fffe03f */
[----:B------:R-:W-:Y:S01]  /*7bc0*/  @P4 MOV R5, R79 ;  /* 0x0000004f00054202 */ /* 0x000fe20000000f00 */
[----:B------:R-:W-:Y:S02]  /*7bd0*/  @P4 IMAD R3, R7, c[0x0][0x258], RZ ;  /* 0x0000960007034a24 */ /* 0x000fe400078e02ff */
[----:B------:R-:W-:Y:S02]  /*7be0*/  @P4 IMAD.MOV.U32 R4, RZ, RZ, R76 ;  /* 0x000000ffff044224 */ /* 0x000fe400078e004c */
[C---:B------:R-:W-:Y:S02]  /*7bf0*/  @P4 IMAD R3, R6.reuse, c[0x0][0x25c], R3 ;  /* 0x0000970006034a24 */ /* 0x040fe400078e0203 */
[----:B------:R-:W-:Y:S04]  /*7c00*/  @P4 IMAD.WIDE.U32 R4, R6, c[0x0][0x258], R4 ;  /* 0x0000960006044a25 */ /* 0x000fe800078e0004 */
[----:B------:R-:W-:Y:S01]  /*7c10*/  @P4 IMAD.IADD R3, R5, 0x1, R3 ;  /* 0x0000000105034824 */ /* 0x000fe200078e0203 */
[C---:B------:R-:W-:Y:S01]  /*7c20*/  @P4 LEA R14, P5, R4.reuse, c[0x0][0x250], 0x1 ;  /* 0x00009400040e4a11 */ /* 0x040fe200078a08ff */
[----:B------:R-:W-:Y:S03]  /*7c30*/  @P3 IMAD.MOV.U32 R5, RZ, RZ, R79 ;  /* 0x000000ffff053224 */ /* 0x000fe600078e004f */
[----:B------:R-:W-:Y:S01]  /*7c40*/  @P4 LEA.HI.X R15, R4, c[0x0][0x254], R3, 0x1, P5 ;  /* 0x00009500040f4a11 */ /* 0x000fe200028f0c03 */
[----:B------:R-:W-:Y:S01]  /*7c50*/  @P3 IMAD R3, R12, c[0x0][0x258], RZ ;  /* 0x000096000c033a24 */ /* 0x000fe200078e02ff */
[-C--:B------:R-:W-:Y:S02]  /*7c60*/  @P3 MOV R4, R76.reuse ;  /* 0x0000004c00043202 */ /* 0x080fe40000000f00 */
[----:B------:R-:W-:Y:S01]  /*7c70*/  LEA R18, P5, R8, c[0x0][0x1f8], 0x1 ;  /* 0x00007e0008127a11 */ /* 0x000fe200078a08ff */
[----:B------:R-:W-:Y:S01]  /*7c80*/  @!PT LDS RZ, [RZ] ;  /* 0x00000000fffff984 */ /* 0x000fe20000000800 */
[----:B------:R-:W-:Y:S01]  /*7c90*/  @!PT LDS RZ, [RZ] ;  /* 0x00000000fffff984 */ /* 0x000fe20000000800 */
[----:B------:R-:W-:Y:S01]  /*7ca0*/  @!PT LDS RZ, [RZ] ;  /* 0x00000000fffff984 */ /* 0x000fe20000000800 */
[----:B------:R1:W-:Y:S01]  /*7cb0*/  @P4 LDGSTS.E.BYPASS.LTC128B.128 [R210+0x100], [R14.64], !P6 ;  /* 0x001000000ed24fae */ /* 0x0003e2000f101d48 */
[C---:B------:R-:W-:Y:S02]  /*7cc0*/  @P3 IMAD R3, R10.reuse, c[0x0][0x25c], R3 ;  /* 0x000097000a033a24 */ /* 0x040fe400078e0203 */
[----:B------:R-:W-:Y:S01]  /*7cd0*/  @P3 IMAD.WIDE.U32 R4, R10, c[0x0][0x258], R4 ;  /* 0x000096000a043a25 */ /* 0x000fe200078e0004 */
[----:B------:R-:W-:Y:S04]  /*7ce0*/  LEA.HI.X R17, R8, c[0x0][0x1fc], R9, 0x1, P5 ;  /* 0x00007f0008117a11 */ /* 0x000fe800028f0c09 */
[C---:B------:R-:W-:Y:S02]  /*7cf0*/  @P3 LEA R12, P5, R4.reuse, c[0x0][0x250], 0x1 ;  /* 0x00009400040c3a11 */ /* 0x040fe400078a08ff */
[----:B------:R-:W-:Y:S02]  /*7d00*/  @P3 IADD3 R3, R5, R3, RZ ;  /* 0x0000000305033210 */ /* 0x000fe40007ffe0ff */
[----:B------:R-:W-:Y:S02]  /*7d10*/  @P2 MOV R5, R79 ;  /* 0x0000004f00052202 */ /* 0x000fe40000000f00 */
[----:B------:R-:W-:Y:S01]  /*7d20*/  @P3 LEA.HI.X R13, R4, c[0x0][0x254], R3, 0x1, P5 ;  /* 0x00009500040d3a11 */ /* 0x000fe200028f0c03 */
[----:B------:R-:W-:Y:S02]  /*7d30*/  @P2 IMAD R3, R22, c[0x0][0x258], RZ ;  /* 0x0000960016032a24 */ /* 0x000fe400078e02ff */
[----:B------:R-:W-:Y:S02]  /*7d40*/  @P2 IMAD.MOV.U32 R4, RZ, RZ, R76 ;  /* 0x000000ffff042224 */ /* 0x000fe400078e004c */
        /* <DEDUP_REMOVED lines=23> */
[----:B------:R1:W2:Y:S03]  /*7ec0*/  SHFL.IDX PT, R5, R17, RZ, 0x1c1f ;  /* 0x001c1fff11057589 */ /* 0x0002a600000e0000 */
[----:B------:R-:W-:Y:S02]  /*7ed0*/  @P0 LEA.HI.X R7, R4, c[0x0][0x254], R3, 0x1, P5 ;  /* 0x0000950004070a11 */ /* 0x000fe400028f0c03 */
[----:B------:R-:W-:Y:S02]  /*7ee0*/  IADD3 R3, R20, R2, RZ ;  /* 0x0000000214037210 */ /* 0x000fe40007ffe0ff */
[----:B------:R1:W3:Y:S02]  /*7ef0*/  SHFL.IDX PT, R4, R18, RZ, 0x1c1f ;  /* 0x001c1fff12047589 */ /* 0x0002e400000e0000 */
[----:B------:R-:W-:Y:S05]  /*7f00*/  IMNMX R3, R3, 0x50, PT ;  /* 0x0000005003037817 */ /* 0x000fea0003800200 */
[----:B------:R1:W-:Y:S01]  /*7f10*/  @P0 LDGSTS.E.BYPASS.LTC128B.128 [R210+0x2100], [R6.64], !P6 ;  /* 0x0210000006d20fae */ /* 0x0003e2000f101d48 */
[----:B------:R-:W-:Y:S05]  /*7f20*/  IMAD.IADD R3, R3, 0x1, -R130 ;  /* 0x0000000103037824 */ /* 0x000fea00078e0a82 */
[----:B------:R-:W-:Y:S01]  /*7f30*/  ISETP.GE.AND P0, PT, R3, 0x1, PT ;  /* 0x000000010300780c */ /* 0x000fe20003f06270 */
[----:B------:R-:W0:Y:S01]  /*7f40*/  LDGDEPBAR ;  /* 0x00000000000079af */ /* 0x000e220000000000 */
[----:B------:R-:W-:Y:S06]  /*7f50*/  DEPBAR.LE SB0, 0x0 ;  /* 0x000080000000791a */ /* 0x000fec0000000000 */
[----:B------:R-:W-:Y:S06]  /*7f60*/  BAR.SYNC.DEFER_BLOCKING 0x0 ;  /* 0x0000000000007b1d */ /* 0x000fec0000010000 */
[----:B------:R-:W-:-:S05]  /*7f70*/  @!P0 BRA `(.L_x_953) ;  /* 0x000000c000008947 */ /* 0x000fca0003800000 */
[C---:B-123--:R-:W-:Y:S11]  /*7f80*/  ISETP.GE.AND P1, PT, R88.reuse, c[0x0][0x1d4], PT ;  /* 0x0000750058007a0c */ /* 0x04eff60003f26270 */
[----:B------:R-:W-:Y:S02]  /*7f90*/  @!UPT UIADD3 URZ, URZ, URZ, URZ ;  /* 0x0000003f3f3ff290 */ /* 0x000fe4000fffe03f */
[----:B-----5:R-:W1:Y:S01]  /*7fa0*/  @!P1 LDS.128 R8, [R155] ;  /* 0x000000009b089984 */ /* 0x020e620000000c00 */
[CC--:B------:R-:W-:Y:S04]  /*7fb0*/  @!P1 LEA R6, P0, R88.reuse, R4.reuse, 0x1 ;  /* 0x0000000458069211 */ /* 0x0c0fe800078008ff */
[-C--:B------:R-:W-:Y:S02]  /*7fc0*/  @!P1 LEA.HI.X R7, R88, R5.reuse, R89, 0x1, P0 ;  /* 0x0000000558079211 */ /* 0x080fe400000f0c59 */
[C---:B------:R-:W-:Y:S11]  /*7fd0*/  ISETP.GE.AND P0, PT, R228.reuse, c[0x0][0x1d4], PT ;  /* 0x00007500e4007a0c */ /* 0x040ff60003f06270 */
[----:B------:R-:W-:Y:S02]  /*7fe0*/  @!UPT UIADD3 URZ, URZ, URZ, URZ ;  /* 0x0000003f3f3ff290 */ /* 0x000fe4000fffe03f */
[C---:B------:R-:W-:Y:S04]  /*7ff0*/  @!P0 LEA R4, P2, R228.reuse, R4, 0x1 ;  /* 0x00000004e4048211 */ /* 0x040fe800078408ff */
[----:B------:R-:W-:Y:S01]  /*8000*/  @!P0 LEA.HI.X R5, R228, R5, R156, 0x1, P2 ;  /* 0x00000005e4058211 */ /* 0x000fe200010f0c9c */
[----:B-1----:R-:W-:Y:S04]  /*8010*/  @!P1 ST.E.128 [R6.64], R8 ;  /* 0x0000000806009985 */ /* 0x002fe8000c101d08 */
[----:B------:R-:W1:Y:S04]  /*8020*/  @!P0 LDS.128 R8, [R154] ;  /* 0x000000009a088984 */ /* 0x000e680000000c00 */
[----:B-1----:R1:W-:Y:S02]  /*8030*/  @!P0 ST.E.128 [R4.64], R8 ;  /* 0x0000000804008985 */ /* 0x0023e4000c101d08 */
.L_x_953:
[----:B-123--:R-:W-:Y:S05]  /*8040*/  BSYNC B0 ;  /* 0x0000000000007941 */ /* 0x00efea0003800000 */
.L_x_952:
[----:B------:R1:W2:Y:S01]  /*8050*/  SHFL.IDX PT, R5, R17, 0x1, 0x1c1f ;  /* 0x003c1f0011057f89 */ /* 0x0002a200000e0000 */
[----:B------:R-:W-:Y:S01]  /*8060*/  ISETP.GE.AND P0, PT, R3, 0x21, PT ;  /* 0x000000210300780c */ /* 0x000fe20003f06270 */
[----:B------:R-:W-:Y:S02]  /*8070*/  BSSY B0, `(.L_x_954) ;  /* 0x000000f000007945 */ /* 0x000fe40003800000 */
[----:B------:R1:W3:Y:S10]  /*8080*/  SHFL.IDX PT, R4, R18, 0x1, 0x1c1f ;  /* 0x003c1f0012047f89 */ /* 0x0002f400000e0000 */
        /* <DEDUP_REMOVED lines=13> */
.L_x_955:
[----:B------:R-:W-:Y:S05]  /*8160*/  BSYNC B0 ;  /* 0x0000000000007941 */ /* 0x000fea0003800000 */
.L_x_954:
[----:B--2---:R2:W4:Y:S01]  /*8170*/  SHFL.IDX PT, R5, R17, 0x2, 0x1c1f ;  /* 0x005c1f0011057f89 */ /* 0x00452200000e0000 */
[----:B------:R-:W-:Y:S01]  /*8180*/  ISETP.GE.AND P0, PT, R3, 0x41, PT ;  /* 0x000000410300780c */ /* 0x000fe20003f06270 */
[----:B------:R-:W-:Y:S02]  /*8190*/  BSSY B0, `(.L_x_956) ;  /* 0x000000f000007945 */ /* 0x000fe40003800000 */
        /* <DEDUP_REMOVED lines=14> */
.L_x_957:
[----:B------:R-:W-:Y:S05]  /*8280*/  BSYNC B0 ;  /* 0x0000000000007941 */ /* 0x000fea0003800000 */
.L_x_956:
[C---:B------:R-:W-:Y:S02]  /*8290*/  ISETP.GT.AND P0, PT, R31.reuse, R114, PT ;  /* 0x000000721f00720c */ /* 0x040fe40003f04270 */
[----:B------:R-:W-:Y:S11]  /*82a0*/  IADD3 R31, R31, -0x1, RZ ;  /* 0xffffffff1f1f7810 */ /* 0x000ff60007ffe0ff */
[----:B------:R-:W-:Y:S01]  /*82b0*/  @P0 SHF.R.S32.HI R6, RZ, 0x1f, R31 ;  /* 0x0000001fff060819 */ /* 0x000fe2000001141f */
[----:B------:R-:W-:Y:S02]  /*82c0*/  @P0 IMAD R3, R145, R31, RZ ;  /* 0x0000001f91030224 */ /* 0x000fe400078e02ff */
[----:B-1-3--:R-:W-:Y:S02]  /*82d0*/  @P0 IMAD.MOV.U32 R4, RZ, RZ, R106 ;  /* 0x000000ffff040224 */ /* 0x00afe400078e006a */
[----:B----4-:R-:W-:Y:S02]  /*82e0*/  @P0 IMAD.MOV.U32 R5, RZ, RZ, R105 ;  /* 0x000000ffff050224 */ /* 0x010fe400078e0069 */
[-C--:B------:R-:W-:Y:S02]  /*82f0*/  @P0 IMAD R3, R6, R126.reuse, R3 ;  /* 0x0000007e06030224 */ /* 0x080fe400078e0203 */
[----:B------:R-:W-:Y:S04]  /*8300*/  @P0 IMAD.WIDE.U32 R4, R31, R126, R4 ;  /* 0x0000007e1f040225 */ /* 0x000fe800078e0004 */
[----:B------:R-:W-:Y:S01]  /*8310*/  @P0 IMAD.IADD R3, R5, 0x1, R3 ;  /* 0x0000000105030824 */ /* 0x000fe200078e0203 */
[C---:B------:R-:W-:Y:S01]  /*8320*/  @P0 LEA R10, P1, R4.reuse, c[0x0][0x220], 0x1 ;  /* 0x00008800040a0a11 */ /* 0x040fe200078208ff */
[C---:B------:R-:W-:Y:S03]  /*8330*/  @P0 IMAD.SHL.U32 R12, R151.reuse, 0x2, RZ ;  /* 0x00000002970c0824 */ /* 0x040fe600078e00ff */
[----:B------:R-:W-:Y:S02]  /*8340*/  @P0 LEA.HI.X R11, R4, c[0x0][0x224], R3, 0x1, P1 ;  /* 0x00008900040b0a11 */ /* 0x000fe400008f0c03 */
[----:B------:R-:W-:Y:S02]  /*8350*/  @P0 IADD3 R8, P1, R12, R10, RZ ;  /* 0x0000000a0c080210 */ /* 0x000fe40007f3e0ff */
[----:B------:R-:W-:Y:S01]  /*8360*/  @P0 SHF.L.U64.HI R3, R151, 0x1, R146 ;  /* 0x0000000197030819 */ /* 0x000fe20000010292 */
[----:B------:R-:W-:Y:S01]  /*8370*/  @!PT LDS RZ, [RZ] ;  /* 0x00000000fffff984 */ /* 0x000fe20000000800 */
[----:B------:R-:W-:Y:S01]  /*8380*/  @!PT LDS RZ, [RZ] ;  /* 0x00000000fffff984 */ /* 0x000fe20000000800 */
[----:B------:R-:W-:Y:S01]  /*8390*/  @!PT LDS RZ, [RZ] ;  /* 0x00000000fffff984 */ /* 0x000fe20000000800 */
[----:B------:R1:W-:Y:S03]  /*83a0*/  @P0 LDGSTS.E.BYPASS.LTC128B.128 [R210+0x2900], [R10.64], !P6 ;  /* 0x029000000ad20fae */ /* 0x0003e6000f101d48 */
[----:B------:R-:W-:Y:S02]  /*83b0*/  @P0 IADD3.X R9, R3, R11, RZ, P1, !PT ;  /* 0x0000000b03090210 */ /* 0x000fe40000ffe4ff */
        /* <DEDUP_REMOVED lines=14> */
.L_x_923:
[----:B-1----:R-:W3:Y:S01]  /*84a0*/  LDL R11, [R1+0x44] ;  /* 0x00004400010b7983 */ /* 0x002ee20000100800 */
[----:B------:R-:W-:-:S03]  /*84b0*/  IMAD.MOV.U32 R0, RZ, RZ, c[0x0][0x2c4] ;  /* 0x0000b100ff007624 */ /* 0x000fc600078e00ff */
[----:B------:R-:W4:Y:S02]  /*84c0*/  LDL R2, [R1] ;  /* 0x0000000001027983 */ /* 0x000f240000100800 */
[----:B------:R-:W-:Y:S01]  /*84d0*/  ISETP.NE.AND P3, PT, R0, 0x1, PT ;  /* 0x000000010000780c */ /* 0x000fe20003f65270 */
[----:B------:R-:W-:-:S05]  /*84e0*/  IMAD.MOV.U32 R4, RZ, RZ, c[0x0][0x32c] ;  /* 0x0000cb00ff047624 */ /* 0x000fca00078e00ff */
[----:B------:R-:W-:Y:S02]  /*84f0*/  ISETP.GE.AND P1, PT, R4, 0x1, PT ;  /* 0x000000010400780c */ /* 0x000fe40003f26270 */
[----:B---3--:R-:W-:-:S05]  /*8500*/  IADD3 R0, R11, 0x7f, RZ ;  /* 0x0000007f0b007810 */ /* 0x008fca0007ffe0ff */
[----:B------:R-:W-:Y:S01]  /*8510*/  @P3 IMAD.HI.U32 R3, R0, c[0x0][0x2c8], RZ ;  /* 0x0000b20000033a27 */ /* 0x000fe200078e00ff */
[----:B----4-:R-:W-:-:S04]  /*8520*/  IADD3 R2, R2, 0x1, -R252 ;  /* 0x0000000102027810 */ /* 0x010fc80007ffe8fc */
[----:B------:R-:W-:-:S05]  /*8530*/  @P3 SHF.R.U32.HI R0, RZ, c[0x0][0x2cc], R3 ;  /* 0x0000b300ff003a19 */ /* 0x000fca0000011603 */
[----:B------:R-:W-:-:S05]  /*8540*/  IMAD.IADD R0, R2, 0x1, R0 ;  /* 0x0000000102007824 */ /* 0x000fca00078e0200 */
[----:B------:R-:W-:Y:S01]  /*8550*/  IADD3 R3, R0, c[0x0][0x328], RZ ;  /* 0x0000ca0000037a10 */ /* 0x000fe20007ffe0ff */
[----:B------:R-:W-:Y:S05]  /*8560*/  @!P1 BRA `(.L_x_959) ;  /* 0x0000011000009947 */ /* 0x000fea0003800000 */
[C---:B------:R-:W-:Y:S01]  /*8570*/  ISETP.GT.AND P0, PT, R0.reuse, RZ, PT ;  /* 0x000000ff0000720c */ /* 0x040fe20003f04270 */
[----:B------:R-:W-:Y:S01]  /*8580*/  BSSY B0, `(.L_x_960) ;  /* 0x000000d000007945 */ /* 0x000fe20003800000 */
[----:B------:R-:W-:Y:S01]  /*8590*/  IADD3 R2, R0, -0x1, RZ ;  /* 0xffffffff00027810 */ /* 0x000fe20007ffe0ff */
[----:B------:R-:W-:-:S10]  /*85a0*/  IMAD.MOV.U32 R4, RZ, RZ, c[0x0][0x32c] ;  /* 0x0000cb00ff047624 */ /* 0x000fd400078e00ff */
[----:B------:R-:W-:Y:S05]  /*85b0*/  @P0 BRA `(.L_x_961) ;  /* 0x0000006000000947 */ /* 0x000fea0003800000 */
[----:B------:R-:W-:Y:S01]  /*85c0*/  ISETP.NE.AND P0, PT, R4, 0x1, PT ;  /* 0x000000010400780c */ /* 0x000fe20003f05270 */
[----:B------:R-:W-:-:S12]  /*85d0*/  IMAD.MOV R0, RZ, RZ, -R0 ;  /* 0x000000ffff007224 */ /* 0x000fd800078e0a00 */
[----:B------:R-:W-:-:S05]  /*85e0*/  @P0 IMAD.HI.U32 R2, R0, c[0x0][0x330], RZ ;  /* 0x0000cc0000020a27 */ /* 0x000fca00078e00ff */
[----:B------:R-:W-:-:S04]  /*85f0*/  @P0 SHF.R.U32.HI R0, RZ, c[0x0][0x334], R2 ;  /* 0x0000cd00ff000a19 */ /* 0x000fc80000011602 */
[----:B------:R-:W-:Y:S01]  /*8600*/  LOP3.LUT R2, RZ, R0, RZ, 0x33, !PT ;  /* 0x00000000ff027212 */ /* 0x000fe200078e33ff */
[----:B------:R-:W-:Y:S05]  /*8610*/  BRA `(.L_x_962) ;  /* 0x0000003000007947 */ /* 0x000fea0003800000 */
.L_x_961:
[----:B------:R-:W-:-:S13]  /*8620*/  ISETP.NE.AND P0, PT, R4, 0x1, PT ;  /* 0x000000010400780c */ /* 0x000fda0003f05270 */
[----:B------:R-:W-:-:S05]  /*8630*/  @P0 IMAD.HI.U32 R0, R2, c[0x0][0x330], RZ ;  /* 0x0000cc0002000a27 */ /* 0x000fca00078e00ff */
[----:B------:R-:W-:Y:S02]  /*8640*/  @P0 SHF.R.U32.HI R2, RZ, c[0x0][0x334], R0 ;  /* 0x0000cd00ff020a19 */ /* 0x000fe40000011600 */
.L_x_962:
[----:B------:R-:W-:Y:S05]  /*8650*/  BSYNC B0 ;  /* 0x0000000000007941 */ /* 0x000fea0003800000 */
.L_x_960:
[----:B------:R-:W-:-:S05]  /*8660*/  IMAD R2, R2, R4, c[0x0][0x32c] ;  /* 0x0000cb0002027624 */ /* 0x000fca00078e0204 */
[----:B------:R-:W-:-:S04]  /*8670*/  IMNMX R3, R3, R2, PT ;  /* 0x0000000203037217 */ /* 0x000fc80003800200 */
.L_x_959:
[----:B------:R-:W-:Y:S01]  /*8680*/  IADD3 R3, R3, 0x4f, RZ ;  /* 0x0000004f03037810 */ /* 0x000fe20007ffe0ff */
[----:B------:R-:W-:-:S04]  /*8690*/  @P3 IMAD.HI.U32 R2, R11, c[0x0][0x2c8], RZ ;  /* 0x0000b2000b023a27 */ /* 0x000fc800078e00ff */
[----:B------:R-:W-:-:S04]  /*86a0*/  IMAD.HI R3, R3, 0x66666667, RZ ;  /* 0x6666666703037827 */ /* 0x000fc800078e02ff */
[----:B------:R-:W-:Y:S01]  /*86b0*/  IMAD.MOV.U32 R0, RZ, RZ, R11 ;  /* 0x000000ffff007224 */ /* 0x000fe200078e000b */
[----:B------:R-:W-:Y:S02]  /*86c0*/  @P3 SHF.R.U32.HI R0, RZ, c[0x0][0x2cc], R2 ;  /* 0x0000b300ff003a19 */ /* 0x000fe40000011602 */
[----:B------:R-:W-:-:S03]  /*86d0*/  SHF.R.U32.HI R2, RZ, 0x1f, R3 ;  /* 0x0000001fff027819 */ /* 0x000fc60000011603 */
[----:B------:R-:W-:Y:S01]  /*86e0*/  IMAD.IADD R0, R229, 0x1, R0 ;  /* 0x00000001e5007824 */ /* 0x000fe200078e0200 */
[----:B------:R-:W-:-:S04]  /*86f0*/  LEA.HI.SX32 R3, R3, R2, 0x1b ;  /* 0x0000000203037211 */ /* 0x000fc800078fdaff */
[----:B------:R-:W-:Y:S02]  /*8700*/  IADD3 R2, R0, -c[0x0][0x324], RZ ;  /* 0x8000c90000027a10 */ /* 0x000fe40007ffe0ff */
[----:B------:R-:W-:Y:S01]  /*8710*/  IMNMX R7, R142, R3, PT ;  /* 0x000000038e077217 */ /* 0x000fe20003800200 */
[----:B------:R-:W-:Y:S05]  /*8720*/  @!P1 BRA `(.L_x_963) ;  /* 0x0000011000009947 */ /* 0x000fea0003800000 */
[----:B------:R-:W-:Y:S01]  /*8730*/  ISETP.GT.AND P0, PT, R0, -0x1, PT ;  /* 0xffffffff0000780c */ /* 0x000fe20003f04270 */
[----:B------:R-:W-:-:S12]  /*8740*/  BSSY B0, `(.L_x_964) ;  /* 0x000000d000007945 */ /* 0x000fd80003800000 */
        /* <DEDUP_REMOVED lines=8> */
.L_x_965:
[----:B------:R-:W-:-:S04]  /*87d0*/  MOV R3, c[0x0][0x32c] ;  /* 0x0000cb0000037a02 */ /* 0x000fc80000000f00 */
[----:B------:R-:W-:-:S13]  /*87e0*/  ISETP.NE.AND P0, PT, R3, 0x1, PT ;  /* 0x000000010300780c */ /* 0x000fda0003f05270 */
[----:B------:R-:W-:-:S05]  /*87f0*/  @P0 IMAD.HI.U32 R3, R0, c[0x0][0x330], RZ ;  /* 0x0000cc0000030a27 */ /* 0x000fca00078e00ff */
[----:B------:R-:W-:Y:S02]  /*8800*/  @P0 SHF.R.U32.HI R0, RZ, c[0x0][0x334], R3 ;  /* 0x0000cd00ff000a19 */ /* 0x000fe40000011603 */
.L_x_966:
[----:B------:R-:W-:Y:S05]  /*8810*/  BSYNC B0 ;  /* 0x0000000000007941 */ /* 0x000fea0003800000 */
.L_x_964:
[----:B------:R-:W-:-:S05]  /*8820*/  IMAD R0, R0, c[0x0][0x32c], RZ ;  /* 0x0000cb0000007a24 */ /* 0x000fca00078e02ff */
[----:B------:R-:W-:-:S05]  /*8830*/  IMNMX R2, R2, R0, !PT ;  /* 0x0000000002027217 */ /* 0x000fca0007800200 */
.L_x_963:
[----:B------:R-:W-:Y:S01]  /*8840*/  IMAD.HI R2, R2, 0x66666667, RZ ;  /* 0x6666666702027827 */ /* 0x000fe200078e02ff */
[----:B------:R-:W-:Y:S04]  /*8850*/  BSSY B0, `(.L_x_967) ;  /* 0x0000024000007945 */ /* 0x000fe80003800000 */
[----:B------:R-:W-:-:S04]  /*8860*/  SHF.R.U32.HI R0, RZ, 0x1f, R2 ;  /* 0x0000001fff007819 */ /* 0x000fc80000011602 */
[----:B------:R-:W-:Y:S01]  /*8870*/  LEA.HI.SX32 R2, R2, R0, 0x1b ;  /* 0x0000000002027211 */ /* 0x000fe200078fdaff */
[----:B------:R-:W-:-:S03]  /*8880*/  IMAD.MOV.U32 R0, RZ, RZ, RZ ;  /* 0x000000ffff007224 */ /* 0x000fc600078e00ff */
[----:B------:R-:W-:-:S04]  /*8890*/  IMNMX R6, RZ, R2, !PT ;  /* 0x00000002ff067217 */ /* 0x000fc80007800200 */
[----:B------:R-:W-:-:S13]  /*88a0*/  ISETP.GT.AND P0, PT, R7, R6, PT ;  /* 0x000000060700720c */ /* 0x000fda0003f04270 */
[----:B------:R-:W-:Y:S05]  /*88b0*/  @!P0 BRA `(.L_x_968) ;  /* 0x000001d000008947 */ /* 0x000fea0003800000 */
[----:B------:R-:W-:Y:S02]  /*88c0*/  IABS R2, R124 ;  /* 0x0000007c00027213 */ /* 0x000fe40000000000 */
[----:B------:R-:W-:Y:S02]  /*88d0*/  IADD3 R3, R124, -0x1, R7 ;  /* 0xffffffff7c037810 */ /* 0x000fe40007ffe007 */
[----:B------:R-:W1:Y:S03]  /*88e0*/  I2F.RP R0, R2 ;  /* 0x0000000200007306 */ /* 0x000e660000209400 */
[----:B------:R-:W-:-:S05]  /*88f0*/  IMAD.IADD R8, R3, 0x1, -R6 ;  /* 0x0000000103087824 */ /* 0x000fca00078e0a06 */
[----:B------:R-:W-:Y:S01]  /*8900*/  IABS R10, R8 ;  /* 0x00000008000a7213 */ /* 0x000fe20000000000 */
[----:B-1----:R-:W1:Y:S02]  /*8910*/  MUFU.RCP R0, R0 ;  /* 0x0000000000007308 */ /* 0x002e640000001000 */
[----:B-1----:R-:W-:-:S06]  /*8920*/  IADD3 R0, R0, 0xffffffe, RZ ;  /* 0x0ffffffe00007810 */ /* 0x002fcc0007ffe0ff */
[----:B------:R-:W1:Y:S02]  /*8930*/  F2I.FTZ.U32.TRUNC.NTZ R5, R0 ;  /* 0x0000000000057305 */ /* 0x000e64000021f000 */
        /* <DEDUP_REMOVED lines=21> */
.L_x_968:
[----:B------:R-:W-:Y:S05]  /*8a90*/  BSYNC B0 ;  /* 0x0000000000007941 */ /* 0x000fea0003800000 */
.L_x_967:
[----:B------:R-:W3:Y:S01]  /*8aa0*/  LDL R2, [R1+0x8c] ;  /* 0x00008c0001027983 */ /* 0x000ee20000100800 */
        /* <DEDUP_REMOVED lines=34> */
[----:B---3--:R-:W-:-:S04]  /*8cd0*/  IMAD R3, R2, R0, R6 ;  /* 0x0000000002037224 */ /* 0x008fc800078e0206 */
[--C-:B------:R-:W-:Y:S01]  /*8ce0*/  IMAD.IADD R2, R3, 0x1, R0.reuse ;  /* 0x0000000103027824 */ /* 0x100fe200078e0200 */
[----:B------:R1:W-:Y:S01]  /*8cf0*/  STL [R1+0x14], R3 ;  /* 0x0000140301007387 */ /* 0x0003e20000100800 */
[----:B------:R-:W-:-:S03]  /*8d00*/  PRMT R0, RZ, 0x7610, R0 ;  /* 0x00007610ff007816 */ /* 0x000fc60000000000 */
[----:B------:R-:W-:-:S04]  /*8d10*/  IMNMX R230, R7, R2, PT ;  /* 0x0000000207e67217 */ /* 0x000fc80003800200 */
[----:B------:R-:W-:-:S13]  /*8d20*/  ISETP.GT.AND P0, PT, R230, R3, PT ;  /* 0x00000003e600720c */ /* 0x000fda0003f04270 */
[----:B------:R-:W-:Y:S05]  /*8d30*/  @!P0 BRA `(.L_x_969) ;  /* 0x0001928000008947 */ /* 0x000fea0003800000 */
[----:B------:R-:W3:Y:S04]  /*8d40*/  LDL R9, [R1+0x5c] ;  /* 0x00005c0001097983 */ /* 0x000ee80000100800 */
[----:B------:R-:W4:Y:S04]  /*8d50*/  LDL R5, [R1+0x58] ;  /* 0x0000580001057983 */ /* 0x000f280000100800 */
[----:B--2---:R-:W2:Y:S01]  /*8d60*/  LDL R4, [R1+0x1c] ;  /* 0x00001c0001047983 */ /* 0x004ea20000100800 */
[----:B------:R-:W-:-:S04]  /*8d70*/  ISETP.NE.U32.AND P0, PT, RZ, c[0x0][0x340], PT ;  /* 0x0000d000ff007a0c */ /* 0x000fc80003f05070 */
[----:B------:R-:W-:-:S13]  /*8d80*/  ISETP.NE.AND.EX P1, PT, RZ, c[0x0][0x344], PT, P0 ;  /* 0x0000d100ff007a0c */ /* 0x000fda0003f25300 */
[----:B------:R-:W-:Y:S01]  /*8d90*/  @P1 IMAD.MOV.U32 R2, RZ, RZ, 0x4 ;  /* 0x00000004ff021424 */ /* 0x000fe200078e00ff */
[----:B------:R-:W-:-:S05]  /*8da0*/  SHF.R.S32.HI R0, RZ, 0x1f, R141 ;  /* 0x0000001fff007819 */ /* 0x000fca000001148d */
[----:B------:R-:W-:Y:S01]  /*8db0*/  IMAD R0, R0, c[0x0][0x178], RZ ;  /* 0x00005e0000007a24 */ /* 0x000fe200078e02ff */
[----:B------:R-:W-:-:S03]  /*8dc0*/  ISETP.NE.U32.AND P0, PT, RZ, c[0x0][0x348], PT ;  /* 0x0000d200ff007a0c */ /* 0x000fc60003f05070 */
[----:B------:R-:W-:Y:S01]  /*8dd0*/  IMAD R0, R141, c[0x0][0x17c], R0 ;  /* 0x00005f008d007a24 */ /* 0x000fe200078e0200 */
[----:B------:R-:W-:Y:S01]  /*8de0*/  ISETP.NE.AND.EX P0, PT, RZ, c[0x0][0x34c], PT, P0 ;  /* 0x0000d300ff007a0c */ /* 0x000fe20003f05300 */
[----:B-1-3--:R-:W-:-:S05]  /*8df0*/  @P1 IMAD.WIDE R2, R9, R2, c[0x0][0x340] ;  /* 0x0000d00009021625 */ /* 0x00afca00078e0202 */
[----:B------:R1:W5:Y:S01]  /*8e00*/  @P1 LDG.E R8, [R2.64] ;  /* 0x0000000802081981 */ /* 0x000362000c1e1900 */
[----:B----4-:R-:W-:Y:S02]  /*8e10*/  LOP3.LUT R91, R5, 0xffff, RZ, 0xc0, !PT ;  /* 0x0000ffff055b7812 */ /* 0x010fe400078ec0ff */
[----:B--2---:R-:W-:Y:S01]  /*8e20*/  IADD3 R4, R4, R11, RZ ;  /* 0x0000000b04047210 */ /* 0x004fe20007ffe0ff */
[----:B------:R-:W2:Y:S01]  /*8e30*/  S2R R12, SR_TID.X ;  /* 0x00000000000c7919 */ /* 0x000ea20000002100 */
[----:B------:R-:W-:-:S03]  /*8e40*/  SEL R5, R9, RZ, !P0 ;  /* 0x000000ff09057207 */ /* 0x000fc60004000000 */
[----:B------:R-:W-:-:S04]  /*8e50*/  @P3 IMAD.HI.U32 R7, R4, c[0x0][0x2c8], RZ ;  /* 0x0000b20004073a27 */ /* 0x000fc800078e00ff */
[----:B-1----:R-:W-:-:S04]  /*8e60*/  IMAD.WIDE.U32 R2, R141, c[0x0][0x178], RZ ;  /* 0x00005e008d027a25 */ /* 0x002fc800078e00ff */
[----:B------:R-:W-:Y:S01]  /*8e70*/  IMAD.IADD R3, R3, 0x1, R0 ;  /* 0x0000000103037824 */ /* 0x000fe200078e0200 */
[----:B------:R-:W-:-:S03]  /*8e80*/  SHF.R.S32.HI R0, RZ, 0x1f, R9 ;  /* 0x0000001fff007819 */ /* 0x000fc60000011409 */
[----:B------:R-:W-:Y:S01]  /*8e90*/  IMAD.WIDE.U32 R2, R91, c[0x0][0x1b8], R2 ;  /* 0x00006e005b027a25 */ /* 0x000fe200078e0002 */
[----:B------:R-:W-:-:S03]  /*8ea0*/  SEL R6, R0, RZ, !P0 ;  /* 0x000000ff00067207 */ /* 0x000fc60004000000 */
[----:B------:R-:W-:Y:S01]  /*8eb0*/  IMAD.MOV.U32 R0, RZ, RZ, R4 ;  /* 0x000000ffff007224 */ /* 0x000fe200078e0004 */
[----:B------:R-:W-:Y:S01]  /*8ec0*/  @P3 SHF.R.U32.HI R0, RZ, c[0x0][0x2cc], R7 ;  /* 0x0000b300ff003a19 */ /* 0x000fe20000011607 */
[----:B------:R-:W-:Y:S02]  /*8ed0*/  IMAD R3, R91, c[0x0][0x1bc], R3 ;  /* 0x00006f005b037a24 */ /* 0x000fe400078e0203 */
[----:B------:R-:W-:Y:S02]  /*8ee0*/  IMAD R6, R6, c[0x0][0x1c0], RZ ;  /* 0x0000700006067a24 */ /* 0x000fe400078e02ff */
[----:B------:R-:W-:Y:S01]  /*8ef0*/  IMAD.WIDE.U32 R2, R5, c[0x0][0x1c0], R2 ;  /* 0x0000700005027a25 */ /* 0x000fe200078e0002 */
[----:B------:R-:W-:-:S03]  /*8f00*/  SHF.R.S32.HI R7, RZ, 0x1f, R0 ;  /* 0x0000001fff077819 */ /* 0x000fc60000011400 */
[----:B------:R-:W-:Y:S01]  /*8f10*/  IMAD R6, R5, c[0x0][0x1c4], R6 ;  /* 0x0000710005067a24 */ /* 0x000fe200078e0206 */
[----:B------:R-:W-:-:S03]  /*8f20*/  IADD3 R5, -R0, RZ, RZ ;  /* 0x000000ff00057210 */ /* 0x000fc60007ffe1ff */
[----:B------:R-:W-:Y:S02]  /*8f30*/  IMAD.IADD R3, R3, 0x1, R6 ;  /* 0x0000000103037824 */ /* 0x000fe400078e0206 */
[----:B------:R-:W-:Y:S02]  /*8f40*/  IMAD R4, R5, c[0x0][0x2c4], R4 ;  /* 0x0000b10005047a24 */ /* 0x000fe400078e0204 */
[----:B------:R-:W-:Y:S02]  /*8f50*/  IMAD R5, R7, c[0x0][0x1b0], RZ ;  /* 0x00006c0007057a24 */ /* 0x000fe400078e02ff */
[----:B------:R-:W-:-:S04]  /*8f60*/  IMAD.WIDE.U32 R2, R0, c[0x0][0x1b0], R2 ;  /* 0x00006c0000027a25 */ /* 0x000fc800078e0002 */
[----:B------:R-:W-:Y:S01]  /*8f70*/  IMAD R6, R0, c[0x0][0x1b4], R5 ;  /* 0x00006d0000067a24 */ /* 0x000fe200078e0205 */
[----:B------:R-:W-:Y:S02]  /*8f80*/  SHF.R.S32.HI R5, RZ, 0x1f, R4 ;  /* 0x0000001fff057819 */ /* 0x000fe40000011404 */
[----:B--2---:R-:W-:Y:S02]  /*8f90*/  SHF.R.S32.HI R10, RZ, 0x1f, R12 ;  /* 0x0000001fff0a7819 */ /* 0x004fe4000001140c */
[----:B------:R-:W-:Y:S01]  /*8fa0*/  IADD3 R3, R3, R6, RZ ;  /* 0x0000000603037210 */ /* 0x000fe20007ffe0ff */
[----:B------:R-:W-:Y:S01]  /*8fb0*/  IMAD R0, R5, c[0x0][0x1a8], RZ ;  /* 0x00006a0005007a24 */ /* 0x000fe200078e02ff */
[----:B------:R-:W-:-:S03]  /*8fc0*/  LEA.HI R10, R10, R12, RZ, 0x3 ;  /* 0x0000000c0a0a7211 */ /* 0x000fc600078f18ff */
[C---:B------:R-:W-:Y:S02]  /*8fd0*/  IMAD R0, R4.reuse, c[0x0][0x1ac], R0 ;  /* 0x00006b0004007a24 */ /* 0x040fe400078e0200 */
[----:B------:R-:W-:Y:S01]  /*8fe0*/  IMAD.WIDE.U32 R2, R4, c[0x0][0x1a8], R2 ;  /* 0x00006a0004027a25 */ /* 0x000fe200078e0002 */
[----:B------:R-:W-:-:S03]  /*8ff0*/  SHF.R.S32.HI R10, RZ, 0x3, R10 ;  /* 0x00000003ff0a7819 */ /* 0x000fc6000001140a */
[----:B------:R-:W-:Y:S01]  /*9000*/  IMAD.IADD R0, R3, 0x1, R0 ;  /* 0x0000000103007824 */ /* 0x000fe200078e0200 */
[----:B------:R-:W-:Y:S02]  /*9010*/  LEA R6, P0, R2, c[0x0][0x160], 0x1 ;  /* 0x0000580002067a11 */ /* 0x000fe400078008ff */
[----:B------:R-:W-:Y:S02]  /*9020*/  ISETP.GE.AND P2, PT, R248, c[0x0][0x198], PT ;  /* 0x00006600f8007a0c */ /* 0x000fe40003f46270 */
[----:B------:R-:W-:Y:S02]  /*9030*/  LEA.HI.X R5, R2, c[0x0][0x164], R0, 0x1, P0 ;  /* 0x0000590002057a11 */ /* 0x000fe400000f0c00 */
[----:B------:R-:W-:Y:S02]  /*9040*/  IADD3 R173, R230, -0x1, RZ ;  /* 0xffffffffe6ad7810 */ /* 0x000fe40007ffe0ff */
[----:B------:R-:W-:Y:S01]  /*9050*/  IADD3 R4, R10, R11, RZ ;  /* 0x0000000b0a047210 */ /* 0x000fe20007ffe0ff */
[----:B------:R-:W-:Y:S01]  /*9060*/  @!P1 IMAD.MOV.U32 R8, RZ, RZ, R9 ;  /* 0x000000ffff089224 */ /* 0x000fe200078e0009 */
[----:B------:R-:W-:Y:S05]  /*9070*/  BRA.DIV ~URZ, `(.L_x_970) ;  /* 0x0001d4227f007947 */ /* 0x000fea000b800000 */
[----:B------:R1:W2:Y:S02]  /*9080*/  SHFL.IDX PT, R7, R5, RZ, 0x181f ;  /* 0x00181fff05077589 */ /* 0x0002a400000e0000 */
.L_x_1213:
[----:B------:R-:W-:Y:S05]  /*9090*/  BRA.DIV ~URZ, `(.L_x_971) ;  /* 0x0001d4727f007947 */ /* 0x000fea000b800000 */
[----:B------:R3:W4:Y:S02]  /*90a0*/  SHFL.IDX PT, R2, R6, RZ, 0x181f ;  /* 0x00181fff06027589 */ /* 0x00072400000e0000 */
.L_x_1214:
        /* <DEDUP_REMOVED lines=10> */
.L_x_973:
[----:B------:R-:W-:Y:S05]  /*9150*/  BSYNC B0 ;  /* 0x0000000000007941 */ /* 0x000fea0003800000 */
.L_x_972:
[----:B------:R-:W-:Y:S05]  /*9160*/  BRA.DIV ~URZ, `(.L_x_974) ;  /* 0x0001d4127f007947 */ /* 0x000fea000b800000 */
[----:B--2---:R2:W1:Y:S04]  /*9170*/  SHFL.IDX PT, R7, R5, 0x1, 0x181f ;  /* 0x00381f0005077f89 */ /* 0x00446800000e0000 */
[----:B----4-:R2:W4:Y:S02]  /*9180*/  SHFL.IDX PT, R2, R6, 0x1, 0x181f ;  /* 0x00381f0006027f89 */ /* 0x01052400000e0000 */
.L_x_1215:
        /* <DEDUP_REMOVED lines=10> */
.L_x_976:
[----:B------:R-:W-:Y:S05]  /*9230*/  BSYNC B0 ;  /* 0x0000000000007941 */ /* 0x000fea0003800000 */
.L_x_975:
[----:B------:R-:W-:Y:S05]  /*9240*/  BRA.DIV ~URZ, `(.L_x_977) ;  /* 0x0001d4027f007947 */ /* 0x000fea000b800000 */
[----:B-1----:R1:W2:Y:S02]  /*9250*/  SHFL.IDX PT, R7, R5, 0x2, 0x181f ;  /* 0x00581f0005077f89 */ /* 0x0022a400000e0000 */
.L_x_1216:
[----:B------:R-:W-:Y:S05]  /*9260*/  BRA.DIV ~URZ, `(.L_x_978) ;  /* 0x0001d4527f007947 */ /* 0x000fea000b800000 */
[----:B----4-:R4:W1:Y:S02]  /*9270*/  SHFL.IDX PT, R2, R6, 0x2, 0x181f ;  /* 0x00581f0006027f89 */ /* 0x01086400000e0000 */
.L_x_1217:
        /* <DEDUP_REMOVED lines=10> */
.L_x_980:
[----:B------:R-:W-:Y:S05]  /*9320*/  BSYNC B0 ;  /* 0x0000000000007941 */ /* 0x000fea0003800000 */
.L_x_979:
[----:B------:R-:W-:Y:S05]  /*9330*/  BRA.DIV ~URZ, `(.L_x_981) ;  /* 0x0001d3f27f007947 */ /* 0x000fea000b800000 */
[----:B--2---:R2:W3:Y:S04]  /*9340*/  SHFL.IDX PT, R7, R5, 0x3, 0x181f ;  /* 0x00781f0005077f89 */ /* 0x0044e800000e0000 */
[----:B-1----:R2:W1:Y:S02]  /*9350*/  SHFL.IDX PT, R2, R6, 0x3, 0x181f ;  /* 0x00781f0006027f89 */ /* 0x00246400000e0000 */
.L_x_1218:
        /* <DEDUP_REMOVED lines=10> */
.L_x_983:
[----:B------:R-:W-:Y:S05]  /*9400*/  BSYNC B0 ;  /* 0x0000000000007941 */ /* 0x000fea0003800000 */
.L_x_982:
[----:B------:R-:W-:Y:S05]  /*9410*/  BRA.DIV ~URZ, `(.L_x_984) ;  /* 0x0001d3e27f007947 */ /* 0x000fea000b800000 */
[----:B---3--:R3:W2:Y:S02]  /*9420*/  SHFL.IDX PT, R7, R5, 0x4, 0x181f ;  /* 0x00981f0005077f89 */ /* 0x0086a400000e0000 */
.L_x_1219:
[----:B------:R-:W-:Y:S05]  /*9430*/  BRA.DIV ~URZ, `(.L_x_985) ;  /* 0x0001d4327f007947 */ /* 0x000fea000b800000 */
[----:B-1----:R1:W3:Y:S02]  /*9440*/  SHFL.IDX PT, R2, R6, 0x4, 0x181f ;  /* 0x00981f0006027f89 */ /* 0x0022e400000e0000 */
.L_x_1220:
        /* <DEDUP_REMOVED lines=10> */
.L_x_987:
[----:B------:R-:W-:Y:S05]  /*94f0*/  BSYNC B0 ;  /* 0x0000000000007941 */ /* 0x000fea0003800000 */
.L_x_986:
[----:B------:R-:W-:Y:S05]  /*9500*/  BRA.DIV ~URZ, `(.L_x_988) ;  /* 0x0001d3d27f007947 */ /* 0x000fea000b800000 */
[----:B--2---:R2:W1:Y:S04]  /*9510*/  SHFL.IDX PT, R7, R5, 0x5, 0x181f ;  /* 0x00b81f0005077f89 */ /* 0x00446800000e0000 */
[----:B---3--:R2:W3:Y:S02]  /*9520*/  SHFL.IDX PT, R2, R6, 0x5, 0x181f ;  /* 0x00b81f0006027f89 */ /* 0x0084e400000e0000 */
.L_x_1221:
        /* <DEDUP_REMOVED lines=10> */
.L_x_990:
[----:B------:R-:W-:Y:S05]  /*95d0*/  BSYNC B0 ;  /* 0x0000000000007941 */ /* 0x000fea0003800000 */
.L_x_989:
[----:B------:R-:W-:Y:S05]  /*95e0*/  BRA.DIV ~URZ, `(.L_x_991) ;  /* 0x0001d3c27f007947 */ /* 0x000fea000b800000 */
[----:B-1----:R1:W2:Y:S02]  /*95f0*/  SHFL.IDX PT, R7, R5, 0x6, 0x181f ;  /* 0x00d81f0005077f89 */ /* 0x0022a400000e0000 */
.L_x_1222:
[----:B------:R-:W-:Y:S05]  /*9600*/  BRA.DIV ~URZ, `(.L_x_992) ;  /* 0x0001d4127f007947 */ /* 0x000fea000b800000 */
[----:B---3--:R3:W1:Y:S02]  /*9610*/  SHFL.IDX PT, R2, R6, 0x6, 0x181f ;  /* 0x00d81f0006027f89 */ /* 0x00866400000e0000 */
.L_x_1223:
        /* <DEDUP_REMOVED lines=10> */
.L_x_994:
[----:B------:R-:W-:Y:S05]  /*96c0*/  BSYNC B0 ;  /* 0x0000000000007941 */ /* 0x000fea0003800000 */
.L_x_993:
[----:B------:R-:W-:Y:S05]  /*96d0*/  BRA.DIV ~URZ, `(.L_x_995) ;  /* 0x0001d3b27f007947 */ /* 0x000fea000b800000 */
[----:B-12---:R-:W1:Y:S04]  /*96e0*/  SHFL.IDX PT, R5, R5, 0x7, 0x181f ;  /* 0x00f81f0005057f89 */ /* 0x006e6800000e0000 */
[----:B------:R2:W3:Y:S02]  /*96f0*/  SHFL.IDX PT, R3, R6, 0x7, 0x181f ;  /* 0x00f81f0006037f89 */ /* 0x0004e400000e0000 */
.L_x_1224:
        /* <DEDUP_REMOVED lines=17> */
[----:B------:R-:W3:Y:S04]  /*9810*/  LDL R180, [R1+0x1c] ;  /* 0x00001c0001b47983 */ /* 0x000ee80000100800 */
[----:B------:R-:W5:Y:S04]  /*9820*/  LDL R9, [R1] ;  /* 0x0000000001097983 */ /* 0x000f680000100800 */
[----:B--2---:R-:W2:Y:S01]  /*9830*/  LDL R181, [R1+0x48] ;  /* 0x0000480001b57983 */ /* 0x004ea20000100800 */
[----:B------:R-:W-:Y:S02]  /*9840*/  IMAD.MOV.U32 R64, RZ, RZ, 0x50 ;  /* 0x00000050ff407424 */ /* 0x000fe400078e00ff */
[----:B------:R-:W-:-:S02]  /*9850*/  IMAD.MOV.U32 R2, RZ, RZ, c[0x0][0x2b8] ;  /* 0x0000ae00ff027624 */ /* 0x000fc400078e00ff */
[----:B------:R-:W-:-:S03]  /*9860*/  IMAD R172, R230, R64, -0x50 ;  /* 0xffffffb0e6ac7424 */ /* 0x000fc600078e0240 */
[----:B------:R-:W-:Y:S01]  /*9870*/  ISETP.NE.AND P5, PT, R2, 0x1, PT ;  /* 0x000000010200780c */ /* 0x000fe20003fa5270 */
[----:B------:R-:W-:Y:S01]  /*9880*/  IMAD.MOV.U32 R215, RZ, RZ, RZ ;  /* 0x000000ffffd77224 */ /* 0x000fe200078e00ff */
[----:B------:R-:W-:Y:S01]  /*9890*/  BAR.SYNC.DEFER_BLOCKING 0x0 ;  /* 0x0000000000007b1d */ /* 0x000fe20000010000 */
[----:B---3--:R-:W-:-:S05]  /*98a0*/  IMAD.IADD R3, R180, 0x1, R172 ;  /* 0x00000001b4037824 */ /* 0x008fca00078e02ac */
[C---:B-----5:R-:W-:Y:S01]  /*98b0*/  ISETP.GE.AND P0, PT, R3.reuse, R9, PT ;  /* 0x000000090300720c */ /* 0x060fe20003f06270 */
[----:B--2---:R-:W-:-:S03]  /*98c0*/  IMAD.IADD R3, R3, 0x1, R181 ;  /* 0x0000000103037824 */ /* 0x004fc600078e02b5 */
[----:B------:R-:W-:Y:S01]  /*98d0*/  ISETP.GT.OR P0, PT, R180, 0x4f, P0 ;  /* 0x0000004fb400780c */ /* 0x000fe20000704670 */
[----:B------:R-:W-:-:S04]  /*98e0*/  @P5 IMAD.HI.U32 R4, R3, c[0x0][0x2bc], RZ ;  /* 0x0000af0003045a27 */ /* 0x000fc800078e00ff */
[----:B------:R-:W-:Y:S01]  /*98f0*/  IMAD.MOV.U32 R2, RZ, RZ, R3 ;  /* 0x000000ffff027224 */ /* 0x000fe200078e0003 */
[----:B------:R-:W-:-:S07]  /*9900*/  @P5 SHF.R.U32.HI R2, RZ, c[0x0][0x2c0], R4 ;  /* 0x0000b000ff025a19 */ /* 0x000fce0000011604 */
[----:B------:R-:W-:-:S04]  /*9910*/  @!P0 IADD3 R5, P1, R2, R178, RZ ;  /* 0x000000b202058210 */ /* 0x000fc80007f3e0ff */
[----:B----4-:R-:W-:Y:S02]  /*9920*/  @!P0 LEA.HI.X.SX32 R6, R2, R175, 0x1, P1 ;  /* 0x000000af02068211 */ /* 0x010fe400008f0eff */
        /* <DEDUP_REMOVED lines=13> */
[----:B---3--:R-:W-:Y:S01]  /*9a00*/  SHF.R.S32.HI R7, RZ, 0x1f, R8 ;  /* 0x0000001fff077819 */ /* 0x008fe20000011408 */
[----:B------:R-:W-:-:S03]  /*9a10*/  IMAD R64, R230, -0x50, R64 ;  /* 0xffffffb0e6407824 */ /* 0x000fc600078e0240 */
[----:B------:R-:W-:Y:S01]  /*9a20*/  LEA.HI R7, R7, R8, RZ, 0x3 ;  /* 0x0000000807077211 */ /* 0x000fe200078f18ff */
[----:B------:R-:W-:-:S03]  /*9a30*/  IMAD.IADD R94, R9, 0x1, R64 ;  /* 0x00000001095e7824 */ /* 0x000fc600078e0240 */
[----:B------:R-:W-:-:S05]  /*9a40*/  SHF.R.S32.HI R7, RZ, 0x3, R7 ;  /* 0x00000003ff077819 */ /* 0x000fca0000011407 */
[----:B------:R-:W-:Y:S01]  /*9a50*/  IMAD.IADD R90, R94, 0x1, -R7 ;  /* 0x000000015e5a7824 */ /* 0x000fe200078e0a07 */
[----:B------:R-:W-:-:S04]  /*9a60*/  ISETP.GE.AND P6, PT, R248, c[0x0][0x1d4], PT ;  /* 0x00007500f8007a0c */ /* 0x000fc80003fc6270 */
[C---:B------:R-:W-:Y:S02]  /*9a70*/  ISETP.GE.AND P4, PT, R90.reuse, 0x11, PT ;  /* 0x000000115a00780c */ /* 0x040fe40003f86270 */
[----:B------:R-:W-:Y:S01]  /*9a80*/  ISETP.GE.AND P3, PT, R90, 0x21, PT ;  /* 0x000000215a00780c */ /* 0x000fe20003f66270 */
[----:B------:R-:W-:Y:S04]  /*9a90*/  STL.64 [R1+0x30], R176 ;  /* 0x000030b001007387 */ /* 0x000fe80000100a00 */
[----:B------:R-:W-:Y:S01]  /*9aa0*/  STL [R1+0x2c], R174 ;  /* 0x00002cae01007387 */ /* 0x000fe20000100800 */
[----:B------:R-:W-:-:S04]  /*9ab0*/  LOP3.LUT R209, R209, 0xfffffff7, RZ, 0xc0, !PT ;  /* 0xfffffff7d1d17812 */ /* 0x000fc800078ec0ff */
[----:B------:R-:W-:Y:S02]  /*9ac0*/  @P5 LOP3.LUT R209, R209, 0x8, RZ, 0xfc, !PT ;  /* 0x00000008d1d15812 */ /* 0x000fe400078efcff */
[----:B------:R-:W-:Y:S02]  /*9ad0*/  LOP3.LUT R208, R208, 0xfffffeff, RZ, 0xc0, !PT ;  /* 0xfffffeffd0d07812 */ /* 0x000fe400078ec0ff */
[----:B------:R-:W-:Y:S02]  /*9ae0*/  LOP3.LUT R209, R209, 0xfffffffd, RZ, 0xc0, !PT ;  /* 0xfffffffdd1d17812 */ /* 0x000fe400078ec0ff */
[----:B------:R-:W-:Y:S02]  /*9af0*/  @P6 LOP3.LUT R208, R208, 0x100, RZ, 0xfc, !PT ;  /* 0x00000100d0d06812 */ /* 0x000fe400078efcff */
        /* <DEDUP_REMOVED lines=11> */
[----:B------:R-:W3:Y:S04]  /*9bb0*/  SHFL.IDX PT, R6, R2, 0x1, 0x181f ;  /* 0x00381f0002067f89 */ /* 0x000ee800000e0000 */
[----:B------:R-:W4:Y:S04]  /*9bc0*/  SHFL.IDX PT, R9, R10, 0x1, 0x181f ;  /* 0x00381f000a097f89 */ /* 0x000f2800000e0000 */
[----:B------:R-:W5:Y:S04]  /*9bd0*/  SHFL.IDX PT, R7, R2, 0x2, 0x181f ;  /* 0x00581f0002077f89 */ /* 0x000f6800000e0000 */
[----:B------:R-:W5:Y:S01]  /*9be0*/  SHFL.IDX PT, R11, R10, 0x2, 0x181f ;  /* 0x00581f000a0b7f89 */ /* 0x000f6200000e0000 */
[----:B-1----:R-:W-:-:S03]  /*9bf0*/  @P0 LEA R4, P1, R248, R3, 0x1 ;  /* 0x00000003f8040211 */ /* 0x002fc600078208ff */
[----:B------:R-:W1:Y:S01]  /*9c00*/  SHFL.IDX PT, R3, R2, 0x3, 0x181f ;  /* 0x00781f0002037f89 */ /* 0x000e6200000e0000 */
[----:B--2---:R-:W-:-:S05]  /*9c10*/  @P0 LEA.HI.X R5, R248, R5, R249, 0x1, P1 ;  /* 0x00000005f8050211 */ /* 0x004fca00008f0cf9 */
[----:B------:R2:W-:Y:S01]  /*9c20*/  @P0 LDGSTS.E.BYPASS.LTC128B.128 [R210+0x2900], [R4.64], !P6 ;  /* 0x0290000004d20fae */ /* 0x0005e2000f101d48 */
[----:B------:R-:W-:Y:S02]  /*9c30*/  ISETP.GE.AND P1, PT, R90, 0x31, PT ;  /* 0x000000315a00780c */ /* 0x000fe40003f26270 */
[C---:B---3--:R-:W-:Y:S01]  /*9c40*/  @P4 LEA R8, P0, R248.reuse, R6, 0x1 ;  /* 0x00000006f8084211 */ /* 0x048fe200078008ff */
[----:B------:R-:W-:Y:S03]  /*9c50*/  SHFL.IDX PT, R2, R2, 0x4, 0x181f ;  /* 0x00981f0002027f89 */ /* 0x000fe600000e0000 */
[C---:B----4-:R-:W-:Y:S02]  /*9c60*/  @P4 LEA.HI.X R9, R248.reuse, R9, R249, 0x1, P0 ;  /* 0x00000009f8094211 */ /* 0x050fe400000f0cf9 */
[----:B-----5:R-:W-:-:S03]  /*9c70*/  @P3 LEA R6, P0, R248, R7, 0x1 ;  /* 0x00000007f8063211 */ /* 0x020fc600078008ff */
[----:B------:R3:W-:Y:S04]  /*9c80*/  @P4 LDGSTS.E.BYPASS.LTC128B.128 [R210+0x3100], [R8.64], !P6 ;  /* 0x0310000008d24fae */ /* 0x0007e8000f101d48 */
[----:B--2---:R-:W2:Y:S01]  /*9c90*/  SHFL.IDX PT, R5, R10, 0x3, 0x181f ;  /* 0x00781f000a057f89 */ /* 0x004ea200000e0000 */
[C-C-:B------:R-:W-:Y:S02]  /*9ca0*/  @P3 LEA.HI.X R7, R248.reuse, R11, R249.reuse, 0x1, P0 ;  /* 0x0000000bf8073211 */ /* 0x140fe400000f0cf9 */
[C---:B-1----:R-:W-:Y:S02]  /*9cb0*/  @P1 LEA R4, P0, R248.reuse, R3, 0x1 ;  /* 0x00000003f8041211 */ /* 0x042fe400078008ff */
[----:B------:R-:W1:Y:S04]  /*9cc0*/  SHFL.IDX PT, R3, R10, 0x4, 0x181f ;  /* 0x00981f000a037f89 */ /* 0x000e6800000e0000 */
[----:B------:R3:W-:Y:S01]  /*9cd0*/  @P3 LDGSTS.E.BYPASS.LTC128B.128 [R210+0x3900], [R6.64], !P6 ;  /* 0x0390000006d23fae */ /* 0x0007e2000f101d48 */
[----:B--2---:R-:W-:-:S02]  /*9ce0*/  @P1 LEA.HI.X R5, R248, R5, R249, 0x1, P0 ;  /* 0x00000005f8051211 */ /* 0x004fc400000f0cf9 */
[----:B------:R-:W-:-:S03]  /*9cf0*/  ISETP.GE.AND P0, PT, R90, 0x41, PT ;  /* 0x000000415a00780c */ /* 0x000fc60003f06270 */
[----:B------:R3:W-:Y:S10]  /*9d00*/  @P1 LDGSTS.E.BYPASS.LTC128B.128 [R210+0x4100], [R4.64], !P6 ;  /* 0x0410000004d21fae */ /* 0x0007f4000f101d48 */
[----:B------:R-:W-:-:S04]  /*9d10*/  @P0 LEA R2, P2, R248, R2, 0x1 ;  /* 0x00000002f8020211 */ /* 0x000fc800078408ff */
[----:B-1----:R-:W-:Y:S02]  /*9d20*/  @P0 LEA.HI.X R3, R248, R3, R249, 0x1, P2 ;  /* 0x00000003f8030211 */ /* 0x002fe400010f0cf9 */
[----:B------:R-:W-:-:S03]  /*9d30*/  ISETP.GT.AND P3, PT, R180, 0x4f, PT ;  /* 0x0000004fb400780c */ /* 0x000fc60003f64270 */
[----:B------:R3:W-:Y:S01]  /*9d40*/  @P0 LDGSTS.E.BYPASS.LTC128B.128 [R210+0x4900], [R2.64], !P6 ;  /* 0x0490000002d20fae */ /* 0x0007e2000f101d48 */
[----:B------:R-:W-:-:S03]  /*9d50*/  ISETP.LT.AND P0, PT, RZ, c[0x0][0x27c], PT ;  /* 0x00009f00ff007a0c */ /* 0x000fc60003f01270 */
[----:B------:R-:W0:Y:S06]  /*9d60*/  LDGDEPBAR ;  /* 0x00000000000079af */ /* 0x000e2c0000000000 */
[----:B------:R-:W-:-:S04]  /*9d70*/  @P3 LOP3.LUT R209, R209, 0x2, RZ, 0xfc, !PT ;  /* 0x00000002d1d13812 */ /* 0x000fc800078efcff */
[----:B------:R-:W-:Y:S05]  /*9d80*/  @P0 BRA `(.L_x_996) ;  /* 0x0000002000000947 */ /* 0x000fea0003800000 */
[----:B------:R-:W-:-:S04]  /*9d90*/  DEPBAR.LE SB0, 0x1 ;  /* 0x000080400000791a */ /* 0x000fc80000000000 */
[----:B------:R-:W-:Y:S05]  /*9da0*/  BRA `(.L_x_997) ;  /* 0x00004b9000007947 */ /* 0x000fea0003800000 */
.L_x_996:
[----:B------:R-:W2:Y:S01]  /*9db0*/  LDL R63, [R1+0x44] ;  /* 0x00004400013f7983 */ /* 0x000ea20000100800 */
[----:B------:R-:W-:Y:S01]  /*9dc0*/  ULDC.U8 UR4, c[0x0][0x298] ;  /* 0x0000a60000047ab9 */ /* 0x000fe20000000000 */
[----:B---3--:R-:W-:Y:S01]  /*9dd0*/  SHF.R.S32.HI R2, RZ, 0x1f, R125 ;  /* 0x0000001fff027819 */ /* 0x008fe2000001147d */
[C---:B------:R-:W-:Y:S01]  /*9de0*/  IMAD.WIDE.U32 R6, R125.reuse, c[0x0][0x280], RZ ;  /* 0x0000a0007d067a25 */ /* 0x040fe200078e00ff */
[----:B------:R-:W-:Y:S01]  /*9df0*/  ISETP.NE.AND P0, PT, RZ, UR4, PT ;  /* 0x00000004ff007c0c */ /* 0x000fe2000bf05270 */
[----:B------:R-:W-:Y:S02]  /*9e00*/  BSSY B2, `(.L_x_997) ;  /* 0x00004b3000027945 */ /* 0x000fe40003800000 */
[C---:B------:R-:W-:Y:S02]  /*9e10*/  IMAD R3, R2.reuse, c[0x0][0x280], RZ ;  /* 0x0000a00002037a24 */ /* 0x040fe400078e02ff */
[----:B------:R-:W-:Y:S02]  /*9e20*/  IMAD R2, R2, c[0x0][0x290], RZ ;  /* 0x0000a40002027a24 */ /* 0x000fe400078e02ff */
[----:B------:R-:W-:-:S02]  /*9e30*/  IMAD R3, R125, c[0x0][0x284], R3 ;  /* 0x0000a1007d037a24 */ /* 0x000fc400078e0203 */
[C---:B------:R-:W-:Y:S02]  /*9e40*/  IMAD R8, R125.reuse, c[0x0][0x294], R2 ;  /* 0x0000a5007d087a24 */ /* 0x040fe400078e0202 */
[----:B------:R-:W-:Y:S01]  /*9e50*/  IMAD.WIDE.U32 R4, R125, c[0x0][0x290], RZ ;  /* 0x0000a4007d047a25 */ /* 0x000fe200078e00ff */
[----:B------:R-:W-:-:S04]  /*9e60*/  IADD3 R3, R3, R7, RZ ;  /* 0x0000000703037210 */ /* 0x000fc80007ffe0ff */
[----:B------:R-:W-:Y:S02]  /*9e70*/  IADD3 R8, R8, R5, RZ ;  /* 0x0000000508087210 */ /* 0x000fe40007ffe0ff */
[----:B--2---:R-:W-:-:S04]  /*9e80*/  IADD3 R14, R130, R63, RZ ;  /* 0x0000003f820e7210 */ /* 0x004fc80007ffe0ff */
[----:B------:R-:W-:Y:S01]  /*9e90*/  LEA R2, R131, R14, 0x5 ;  /* 0x0000000e83027211 */ /* 0x000fe200078e28ff */
[----:B------:R-:W-:Y:S05]  /*9ea0*/  @!P0 BRA `(.L_x_998) ;  /* 0x0000264000008947 */ /* 0x000fea0003800000 */
[----:B------:R1:W5:Y:S01]  /*9eb0*/  LDL R46, [R1+0x90] ;  /* 0x00009000012e7983 */ /* 0x0003620000100800 */
[----:B------:R-:W-:-:S05]  /*9ec0*/  IMAD.MOV.U32 R9, RZ, RZ, c[0x0][0x2c4] ;  /* 0x0000b100ff097624 */ /* 0x000fca00078e00ff */
[----:B------:R-:W-:-:S13]  /*9ed0*/  ISETP.NE.AND P1, PT, R9, 0x1, PT ;  /* 0x000000010900780c */ /* 0x000fda0003f25270 */
[----:B------:R-:W-:-:S05]  /*9ee0*/  @P1 IMAD.HI.U32 R5, R2, c[0x0][0x2c8], RZ ;  /* 0x0000b20002051a27 */ /* 0x000fca00078e00ff */
[----:B------:R-:W-:-:S04]  /*9ef0*/  @P1 SHF.R.U32.HI R2, RZ, c[0x0][0x2cc], R5 ;  /* 0x0000b300ff021a19 */ /* 0x000fc80000011605 */
[----:B------:R-:W-:Y:S01]  /*9f00*/  SHF.R.S32.HI R5, RZ, 0x1f, R2 ;  /* 0x0000001fff057819 */ /* 0x000fe20000011402 */
[----:B------:R-:W-:Y:S01]  /*9f10*/  IMAD.MOV.U32 R7, RZ, RZ, R3 ;  /* 0x000000ffff077224 */ /* 0x000fe200078e0003 */
[----:B------:R-:W-:Y:S01]  /*9f20*/  MOV R9, R8 ;  /* 0x0000000800097202 */ /* 0x000fe20000000f00 */
[----:B------:R-:W-:Y:S02]  /*9f30*/  IMAD.MOV.U32 R8, RZ, RZ, R4 ;  /* 0x000000ffff087224 */ /* 0x000fe400078e0004 */
[C---:B------:R-:W-:Y:S02]  /*9f40*/  IMAD R3, R5.reuse, c[0x0][0x280], RZ ;  /* 0x0000a00005037a24 */ /* 0x040fe400078e02ff */
[----:B------:R-:W-:Y:S02]  /*9f50*/  IMAD R10, R5, c[0x0][0x290], RZ ;  /* 0x0000a400050a7a24 */ /* 0x000fe400078e02ff */
[----:B------:R-:W-:-:S04]  /*9f60*/  IMAD.WIDE.U32 R6, R2, c[0x0][0x280], R6 ;  /* 0x0000a00002067a25 */ /* 0x000fc800078e0006 */
[----:B------:R-:W-:-:S04]  /*9f70*/  IMAD.WIDE.U32 R4, R2, c[0x0][0x290], R8 ;  /* 0x0000a40002047a25 */ /* 0x000fc800078e0008 */
[C---:B------:R-:W-:Y:S02]  /*9f80*/  IMAD R3, R2.reuse, c[0x0][0x284], R3 ;  /* 0x0000a10002037a24 */ /* 0x040fe400078e0203 */
[----:B------:R-:W-:Y:S01]  /*9f90*/  IMAD R2, R2, c[0x0][0x294], R10 ;  /* 0x0000a50002027a24 */ /* 0x000fe200078e020a */
[----:B------:R-:W-:-:S04]  /*9fa0*/  LEA R27, P0, R4, c[0x0][0x288], 0x1 ;  /* 0x0000a200041b7a11 */ /* 0x000fc800078008ff */
[----:B------:R-:W-:-:S04]  /*9fb0*/  IADD3 R2, R5, R2, RZ ;  /* 0x0000000205027210 */ /* 0x000fc80007ffe0ff */
[----:B------:R-:W-:Y:S02]  /*9fc0*/  LEA.HI.X R15, R4, c[0x0][0x28c], R2, 0x1, P0 ;  /* 0x0000a300040f7a11 */ /* 0x000fe400000f0c02 */
[----:B------:R-:W-:Y:S02]  /*9fd0*/  ISETP.GE.AND P0, PT, R14, R0, PT ;  /* 0x000000000e00720c */ /* 0x000fe40003f06270 */
[----:B------:R-:W-:Y:S02]  /*9fe0*/  LEA R26, P1, R6, c[0x0][0x270], 0x1 ;  /* 0x00009c00061a7a11 */ /* 0x000fe400078208ff */
[----:B------:R-:W-:-:S04]  /*9ff0*/  IADD3 R3, R7, R3, RZ ;  /* 0x0000000307037210 */ /* 0x000fc80007ffe0ff */
[----:B------:R-:W-:Y:S01]  /*a000*/  LEA.HI.X R24, R6, c[0x0][0x274], R3, 0x1, P1 ;  /* 0x00009d0006187a11 */ /* 0x000fe200008f0c03 */
[----:B------:R1:W2:Y:S01]  /*a010*/  SHFL.IDX PT, R20, R26, RZ, 0x1c1f ;  /* 0x001c1fff1a147589 */ /* 0x0002a200000e0000 */
[----:B------:R-:W-:Y:S03]  /*a020*/  BSSY B0, `(.L_x_999) ;  /* 0x0000020000007945 */ /* 0x000fe60003800000 */
[----:B------:R1:W3:Y:S01]  /*a030*/  SHFL.IDX PT, R21, R27, RZ, 0x1c1f ;  /* 0x001c1fff1b157589 */ /* 0x0002e200000e0000 */
[----:B------:R-:W-:-:S03]  /*a040*/  CS2R R36, SRZ ;  /* 0x0000000000247805 */ /* 0x000fc6000001ff00 */
[----:B------:R1:W4:Y:S01]  /*a050*/  SHFL.IDX PT, R22, R24, RZ, 0x1c1f ;  /* 0x001c1fff18167589 */ /* 0x00032200000e0000 */
[----:B------:R-:W-:-:S03]  /*a060*/  CS2R R12, SRZ ;  /* 0x00000000000c7805 */ /* 0x000fc6000001ff00 */
[----:B------:R1:W1:Y:S01]  /*a070*/  SHFL.IDX PT, R23, R15, RZ, 0x1c1f ;  /* 0x001c1fff0f177589 */ /* 0x00026200000e0000 */
[----:B------:R-:W-:Y:S01]  /*a080*/  CS2R R10, SRZ ;  /* 0x00000000000a7805 */ /* 0x000fe2000001ff00 */
[----:B------:R-:W-:Y:S01]  /*a090*/  CS2R R8, SRZ ;  /* 0x0000000000087805 */ /* 0x000fe2000001ff00 */
[----:B------:R-:W-:Y:S01]  /*a0a0*/  CS2R R6, SRZ ;  /* 0x0000000000067805 */ /* 0x000fe2000001ff00 */
[----:B------:R-:W-:Y:S05]  /*a0b0*/  @P0 BRA `(.L_x_1000) ;  /* 0x0000016000000947 */ /* 0x000fea0003800000 */
[----:B------:R-:W-:Y:S01]  /*a0c0*/  ISETP.GE.AND P1, PT, R128, c[0x0][0x27c], PT ;  /* 0x00009f0080007a0c */ /* 0x000fe20003f26270 */
[----:B------:R-:W-:Y:S01]  /*a0d0*/  CS2R R12, SRZ ;  /* 0x00000000000c7805 */ /* 0x000fe2000001ff00 */
[----:B------:R-:W-:-:S11]  /*a0e0*/  CS2R R10, SRZ ;  /* 0x00000000000a7805 */ /* 0x000fd6000001ff00 */
[C---:B------:R-:W-:Y:S01]  /*a0f0*/  @!P1 IMAD.SHL.U32 R3, R128.reuse, 0x2, RZ ;  /* 0x0000000280039824 */ /* 0x040fe200078e00ff */
[----:B------:R-:W-:-:S04]  /*a100*/  @!P1 SHF.L.U64.HI R2, R128, 0x1, R129 ;  /* 0x0000000180029819 */ /* 0x000fc80000010281 */
[----:B--2---:R-:W-:-:S05]  /*a110*/  @!P1 IADD3 R18, P0, R20, R3, RZ ;  /* 0x0000000314129210 */ /* 0x004fca0007f1e0ff */
[--C-:B----4-:R-:W-:Y:S01]  /*a120*/  @!P1 IMAD.X R19, R22, 0x1, R2.reuse, P0 ;  /* 0x0000000116139824 */ /* 0x110fe200000e0602 */
[----:B---3--:R-:W-:Y:S01]  /*a130*/  @!P1 IADD3 R16, P0, R21, R3, RZ ;  /* 0x0000000315109210 */ /* 0x008fe20007f1e0ff */
[----:B------:R-:W-:Y:S01]  /*a140*/  CS2R R6, SRZ ;  /* 0x0000000000067805 */ /* 0x000fe2000001ff00 */
[----:B------:R-:W-:Y:S02]  /*a150*/  CS2R R8, SRZ ;  /* 0x0000000000087805 */ /* 0x000fe4000001ff00 */
[----:B------:R2:W5:Y:S01]  /*a160*/  @!P1 LD.E.64 R10, [R18.64] ;  /* 0x00000008120a9980 */ /* 0x000562000c101b00 */
[----:B-1----:R-:W-:Y:S01]  /*a170*/  @!P1 IMAD.X R17, R23, 0x1, R2, P0 ;  /* 0x0000000117119824 */ /* 0x002fe200000e0602 */
[----:B------:R-:W-:-:S04]  /*a180*/  ISETP.GE.AND P0, PT, R95, c[0x0][0x27c], PT ;  /* 0x00009f005f007a0c */ /* 0x000fc80003f06270 */
[----:B------:R2:W5:Y:S09]  /*a190*/  @!P1 LD.E.64 R6, [R16.64] ;  /* 0x0000000810069980 */ /* 0x000572000c101b00 */
[C---:B------:R-:W-:Y:S01]  /*a1a0*/  @!P0 IMAD.SHL.U32 R4, R95.reuse, 0x2, RZ ;  /* 0x000000025f048824 */ /* 0x040fe200078e00ff */
[----:B-----5:R-:W-:-:S04]  /*a1b0*/  @!P0 SHF.L.U64.HI R5, R95, 0x1, R46 ;  /* 0x000000015f058819 */ /* 0x020fc8000001022e */
[----:B------:R-:W-:-:S05]  /*a1c0*/  @!P0 IADD3 R2, P2, R20, R4, RZ ;  /* 0x0000000414028210 */ /* 0x000fca0007f5e0ff */
[----:B------:R-:W-:Y:S01]  /*a1d0*/  @!P0 IMAD.X R3, R22, 0x1, R5, P2 ;  /* 0x0000000116038824 */ /* 0x000fe200010e0605 */
[----:B------:R-:W-:-:S04]  /*a1e0*/  @!P0 IADD3 R4, P2, R21, R4, RZ ;  /* 0x0000000415048210 */ /* 0x000fc80007f5e0ff */
[----:B------:R2:W5:Y:S01]  /*a1f0*/  @!P0 LD.E.64 R12, [R2.64] ;  /* 0x00000008020c8980 */ /* 0x000562000c101b00 */
[----:B------:R-:W-:-:S05]  /*a200*/  @!P0 IMAD.X R5, R23, 0x1, R5, P2 ;  /* 0x0000000117058824 */ /* 0x000fca00010e0605 */
[----:B------:R2:W5:Y:S03]  /*a210*/  @!P0 LD.E.64 R8, [R4.64] ;  /* 0x0000000804088980 */ /* 0x000566000c101b00 */
.L_x_1000:
[----:B------:R-:W-:Y:S05]  /*a220*/  BSYNC B0 ;  /* 0x0000000000007941 */ /* 0x000fea0003800000 */
.L_x_999:
[----:B--2---:R-:W-:Y:S01]  /*a230*/  IADD3 R2, R14, 0x20, RZ ;  /* 0x000000200e027810 */ /* 0x004fe20007ffe0ff */
[----:B-----5:R-:W-:Y:S01]  /*a240*/  IMAD.MOV.U32 R5, RZ, RZ, R12 ;  /* 0x000000ffff057224 */ /* 0x020fe200078e000c */
[----:B----4-:R2:W4:Y:S01]  /*a250*/  SHFL.IDX PT, R22, R24, 0x1, 0x1c1f ;  /* 0x003c1f0018167f89 */ /* 0x01052200000e0000 */
[----:B------:R-:W-:Y:S01]  /*a260*/  IMAD.MOV.U32 R4, RZ, RZ, R13 ;  /* 0x000000ffff047224 */ /* 0x000fe200078e000d */
[----:B------:R-:W-:Y:S01]  /*a270*/  ISETP.GE.AND P0, PT, R2, R0, PT ;  /* 0x000000000200720c */ /* 0x000fe20003f06270 */
[----:B------:R-:W-:Y:S01]  /*a280*/  IMAD.MOV.U32 R3, RZ, RZ, R10 ;  /* 0x000000ffff037224 */ /* 0x000fe200078e000a */
[----:B------:R-:W-:Y:S01]  /*a290*/  PRMT R49, R49, 0x5410, R5 ;  /* 0x0000541031317816 */ /* 0x000fe20000000005 */
[----:B------:R-:W-:Y:S01]  /*a2a0*/  IMAD.MOV.U32 R2, RZ, RZ, R11 ;  /* 0x000000ffff027224 */ /* 0x000fe200078e000b */
[----:B------:R-:W-:Y:S01]  /*a2b0*/  PRMT R50, R50, 0x5410, R4 ;  /* 0x0000541032327816 */ /* 0x000fe20000000004 */
[----:B------:R-:W-:Y:S01]  /*a2c0*/  IMAD.MOV.U32 R5, RZ, RZ, R8 ;  /* 0x000000ffff057224 */ /* 0x000fe200078e0008 */
[----:B------:R-:W-:Y:S01]  /*a2d0*/  PRMT R47, R47, 0x5410, R3 ;  /* 0x000054102f2f7816 */ /* 0x000fe20000000003 */
[----:B------:R-:W-:Y:S01]  /*a2e0*/  IMAD.MOV.U32 R4, RZ, RZ, R9 ;  /* 0x000000ffff047224 */ /* 0x000fe200078e0009 */
[----:B------:R-:W-:Y:S01]  /*a2f0*/  PRMT R48, R48, 0x5410, R2 ;  /* 0x0000541030307816 */ /* 0x000fe20000000002 */
[----:B------:R-:W-:Y:S01]  /*a300*/  IMAD.MOV.U32 R3, RZ, RZ, R6 ;  /* 0x000000ffff037224 */ /* 0x000fe200078e0006 */
[----:B------:R2:W3:Y:S01]  /*a310*/  SHFL.IDX PT, R16, R26, 0x1, 0x1c1f ;  /* 0x003c1f001a107f89 */ /* 0x0004e200000e0000 */
[----:B------:R-:W-:Y:S01]  /*a320*/  IMAD.MOV.U32 R2, RZ, RZ, R7 ;  /* 0x000000ffff027224 */ /* 0x000fe200078e0007 */
[----:B------:R-:W-:Y:S01]  /*a330*/  BSSY B0, `(.L_x_1001) ;  /* 0x0000021000007945 */ /* 0x000fe20003800000 */
[----:B------:R-:W-:Y:S01]  /*a340*/  PRMT R49, R5, 0x7610, R49 ;  /* 0x0000761005317816 */ /* 0x000fe20000000031 */
[----:B-1----:R2:W1:Y:S01]  /*a350*/  SHFL.IDX PT, R23, R15, 0x1, 0x1c1f ;  /* 0x003c1f000f177f89 */ /* 0x00246200000e0000 */
[----:B------:R-:W-:Y:S01]  /*a360*/  PRMT R50, R4, 0x7610, R50 ;  /* 0x0000761004327816 */ /* 0x000fe20000000032 */
[----:B------:R-:W-:Y:S01]  /*a370*/  CS2R R30, SRZ ;  /* 0x00000000001e7805 */ /* 0x000fe2000001ff00 */
[----:B------:R-:W-:Y:S01]  /*a380*/  PRMT R47, R3, 0x7610, R47 ;  /* 0x00007610032f7816 */ /* 0x000fe2000000002f */
[----:B------:R2:W1:Y:S01]  /*a390*/  SHFL.IDX PT, R17, R27, 0x1, 0x1c1f ;  /* 0x003c1f001b117f89 */ /* 0x00046200000e0000 */
[----:B------:R-:W-:Y:S01]  /*a3a0*/  PRMT R48, R2, 0x7610, R48 ;  /* 0x0000761002307816 */ /* 0x000fe20000000030 */
[----:B------:R-:W-:Y:S01]  /*a3b0*/  CS2R R4, SRZ ;  /* 0x0000000000047805 */ /* 0x000fe2000001ff00 */
[----:B------:R-:W-:Y:S01]  /*a3c0*/  CS2R R2, SRZ ;  /* 0x0000000000027805 */ /* 0x000fe2000001ff00 */
[----:B------:R-:W-:Y:S05]  /*a3d0*/  @P0 BRA `(.L_x_1002) ;  /* 0x0000016000000947 */ /* 0x000fea0003800000 */
[----:B----4-:R-:W-:Y:S01]  /*a3e0*/  ISETP.GE.AND P1, PT, R128, c[0x0][0x27c], PT ;  /* 0x00009f0080007a0c */ /* 0x010fe20003f26270 */
[----:B------:R-:W-:-:S12]  /*a3f0*/  CS2R R36, SRZ ;  /* 0x0000000000247805 */ /* 0x000fd8000001ff00 */
[C---:B------:R-:W-:Y:S01]  /*a400*/  @!P1 IMAD.SHL.U32 R2, R128.reuse, 0x2, RZ ;  /* 0x0000000280029824 */ /* 0x040fe200078e00ff */
[----:B------:R-:W-:-:S04]  /*a410*/  @!P1 SHF.L.U64.HI R3, R128, 0x1, R129 ;  /* 0x0000000180039819 */ /* 0x000fc80000010281 */
[----:B---3--:R-:W-:-:S05]  /*a420*/  @!P1 IADD3 R20, P0, R16, R2, RZ ;  /* 0x0000000210149210 */ /* 0x008fca0007f1e0ff */
[----:B------:R-:W-:Y:S01]  /*a430*/  @!P1 IMAD.X R21, R22, 0x1, R3, P0 ;  /* 0x0000000116159824 */ /* 0x000fe200000e0603 */
[----:B-1----:R-:W-:-:S05]  /*a440*/  @!P1 IADD3 R18, P0, R17, R2, RZ ;  /* 0x0000000211129210 */ /* 0x002fca0007f1e0ff */
[----:B------:R-:W-:Y:S01]  /*a450*/  @!P1 IMAD.X R19, R23, 0x1, R3, P0 ;  /* 0x0000000117139824 */ /* 0x000fe200000e0603 */
[----:B------:R-:W-:-:S13]  /*a460*/  ISETP.GE.AND P0, PT, R95, c[0x0][0x27c], PT ;  /* 0x00009f005f007a0c */ /* 0x000fda0003f06270 */
[C---:B------:R-:W-:Y:S01]  /*a470*/  @!P0 IMAD.SHL.U32 R4, R95.reuse, 0x2, RZ ;  /* 0x000000025f048824 */ /* 0x040fe200078e00ff */
[----:B------:R-:W-:-:S04]  /*a480*/  @!P0 SHF.L.U64.HI R5, R95, 0x1, R46 ;  /* 0x000000015f058819 */ /* 0x000fc8000001022e */
[----:B------:R-:W-:-:S05]  /*a490*/  @!P0 IADD3 R2, P2, R16, R4, RZ ;  /* 0x0000000410028210 */ /* 0x000fca0007f5e0ff */
[----:B------:R-:W-:Y:S01]  /*a4a0*/  @!P0 IMAD.X R3, R22, 0x1, R5, P2 ;  /* 0x0000000116038824 */ /* 0x000fe200010e0605 */
[----:B------:R-:W-:Y:S01]  /*a4b0*/  @!P0 IADD3 R16, P2, R17, R4, RZ ;  /* 0x0000000411108210 */ /* 0x000fe20007f5e0ff */
[----:B------:R-:W-:-:S03]  /*a4c0*/  CS2R R30, SRZ ;  /* 0x00000000001e7805 */ /* 0x000fc6000001ff00 */
[----:B------:R1:W5:Y:S01]  /*a4d0*/  @!P0 LD.E.64 R36, [R2.64] ;  /* 0x0000000802248980 */ /* 0x000362000c101b00 */
[----:B------:R-:W-:Y:S02]  /*a4e0*/  @!P0 IMAD.X R17, R23, 0x1, R5, P2 ;  /* 0x0000000117118824 */ /* 0x000fe400010e0605 */
[----:B------:R-:W-:-:S03]  /*a4f0*/  CS2R R4, SRZ ;  /* 0x0000000000047805 */ /* 0x000fc6000001ff00 */
[----:B------:R3:W5:Y:S04]  /*a500*/  @!P0 LD.E.64 R30, [R16.64] ;  /* 0x00000008101e8980 */ /* 0x000768000c101b00 */
[----:B------:R3:W5:Y:S01]  /*a510*/  @!P1 LD.E.64 R4, [R20.64] ;  /* 0x0000000814049980 */ /* 0x000762000c101b00 */
[----:B-1----:R-:W-:-:S06]  /*a520*/  CS2R R2, SRZ ;  /* 0x0000000000027805 */ /* 0x002fcc000001ff00 */
[----:B------:R3:W5:Y:S02]  /*a530*/  @!P1 LD.E.64 R2, [R18.64] ;  /* 0x0000000812029980 */ /* 0x000764000c101b00 */
.L_x_1002:
[----:B----4-:R-:W-:Y:S05]  /*a540*/  BSYNC B0 ;  /* 0x0000000000007941 */ /* 0x010fea0003800000 */
.L_x_1001:
[----:B---3--:R-:W-:Y:S01]  /*a550*/  IADD3 R16, R14, 0x40, RZ ;  /* 0x000000400e107810 */ /* 0x008fe20007ffe0ff */
[----:B-----5:R-:W-:Y:S01]  /*a560*/  IMAD.MOV.U32 R21, RZ, RZ, R36 ;  /* 0x000000ffff157224 */ /* 0x020fe200078e0024 */
[----:B------:R3:W4:Y:S01]  /*a570*/  SHFL.IDX PT, R19, R24, 0x2, 0x1c1f ;  /* 0x005c1f0018137f89 */ /* 0x00072200000e0000 */
[----:B------:R-:W-:Y:S01]  /*a580*/  IMAD.MOV.U32 R20, RZ, RZ, R37 ;  /* 0x000000ffff147224 */ /* 0x000fe200078e0025 */
[----:B------:R-:W-:Y:S01]  /*a590*/  ISETP.GE.AND P0, PT, R16, R0, PT ;  /* 0x000000001000720c */ /* 0x000fe20003f06270 */
[----:B-1----:R-:W-:Y:S01]  /*a5a0*/  IMAD.MOV.U32 R17, RZ, RZ, R4 ;  /* 0x000000ffff117224 */ /* 0x002fe200078e0004 */
        /* <DEDUP_REMOVED lines=8> */
[----:B------:R3:W1:Y:S01]  /*a630*/  SHFL.IDX PT, R18, R26, 0x2, 0x1c1f ;  /* 0x005c1f001a127f89 */ /* 0x00066200000e0000 */
[----:B------:R-:W-:Y:S01]  /*a640*/  IMAD.MOV.U32 R16, RZ, RZ, R3 ;  /* 0x000000ffff107224 */ /* 0x000fe200078e0003 */
[----:B------:R-:W-:Y:S01]  /*a650*/  BSSY B0, `(.L_x_1003) ;  /* 0x0000023000007945 */ /* 0x000fe20003800000 */
[----:B------:R-:W-:Y:S01]  /*a660*/  PRMT R53, R21, 0x7610, R53 ;  /* 0x0000761015357816 */ /* 0x000fe20000000035 */
[----:B------:R3:W2:Y:S01]  /*a670*/  SHFL.IDX PT, R28, R15, 0x2, 0x1c1f ;  /* 0x005c1f000f1c7f89 */ /* 0x0006a200000e0000 */
[----:B------:R-:W-:Y:S01]  /*a680*/  PRMT R54, R20, 0x7610, R54 ;  /* 0x0000761014367816 */ /* 0x000fe20000000036 */
[----:B------:R-:W-:Y:S01]  /*a690*/  CS2R R44, SRZ ;  /* 0x00000000002c7805 */ /* 0x000fe2000001ff00 */
[----:B------:R-:W-:Y:S01]  /*a6a0*/  PRMT R51, R17, 0x7610, R51 ;  /* 0x0000761011337816 */ /* 0x000fe20000000033 */
[----:B------:R3:W1:Y:S01]  /*a6b0*/  SHFL.IDX PT, R25, R27, 0x2, 0x1c1f ;  /* 0x005c1f001b197f89 */ /* 0x00066200000e0000 */
[----:B------:R-:W-:Y:S01]  /*a6c0*/  PRMT R52, R16, 0x7610, R52 ;  /* 0x0000761010347816 */ /* 0x000fe20000000034 */
[----:B------:R-:W-:Y:S01]  /*a6d0*/  CS2R R38, SRZ ;  /* 0x0000000000267805 */ /* 0x000fe2000001ff00 */
[----:B------:R-:W-:Y:S01]  /*a6e0*/  CS2R R32, SRZ ;  /* 0x0000000000207805 */ /* 0x000fe2000001ff00 */
[----:B------:R-:W-:Y:S01]  /*a6f0*/  CS2R R40, SRZ ;  /* 0x0000000000287805 */ /* 0x000fe2000001ff00 */
[----:B------:R-:W-:Y:S01]  /*a700*/  CS2R R34, SRZ ;  /* 0x0000000000227805 */ /* 0x000fe2000001ff00 */
[----:B------:R-:W-:Y:S05]  /*a710*/  @P0 BRA `(.L_x_1004) ;  /* 0x0000016000000947 */ /* 0x000fea0003800000 */
[----:B----4-:R-:W-:Y:S01]  /*a720*/  ISETP.GE.AND P1, PT, R128, c[0x0][0x27c], PT ;  /* 0x00009f0080007a0c */ /* 0x010fe20003f26270 */
[----:B------:R-:W-:Y:S01]  /*a730*/  CS2R R38, SRZ ;  /* 0x0000000000267805 */ /* 0x000fe2000001ff00 */
[----:B------:R-:W-:-:S11]  /*a740*/  CS2R R32, SRZ ;  /* 0x0000000000207805 */ /* 0x000fd6000001ff00 */
[C---:B------:R-:W-:Y:S01]  /*a750*/  @!P1 IMAD.SHL.U32 R16, R128.reuse, 0x2, RZ ;  /* 0x0000000280109824 */ /* 0x040fe200078e00ff */
[----:B------:R-:W-:-:S04]  /*a760*/  @!P1 SHF.L.U64.HI R17, R128, 0x1, R129 ;  /* 0x0000000180119819 */ /* 0x000fc80000010281 */
[----:B-1----:R-:W-:-:S05]  /*a770*/  @!P1 IADD3 R22, P0, R18, R16, RZ ;  /* 0x0000001012169210 */ /* 0x002fca0007f1e0ff */
[--C-:B------:R-:W-:Y:S01]  /*a780*/  @!P1 IMAD.X R23, R19, 0x1, R17.reuse, P0 ;  /* 0x0000000113179824 */ /* 0x100fe200000e0611 */
[----:B------:R-:W-:Y:S01]  /*a790*/  @!P1 IADD3 R20, P0, R25, R16, RZ ;  /* 0x0000001019149210 */ /* 0x000fe20007f1e0ff */
[----:B------:R-:W-:Y:S01]  /*a7a0*/  CS2R R34, SRZ ;  /* 0x0000000000227805 */ /* 0x000fe2000001ff00 */
[----:B------:R-:W-:Y:S02]  /*a7b0*/  CS2R R40, SRZ ;  /* 0x0000000000287805 */ /* 0x000fe4000001ff00 */
[----:B------:R1:W5:Y:S01]  /*a7c0*/  @!P1 LD.E.64 R32, [R22.64] ;  /* 0x0000000816209980 */ /* 0x000362000c101b00 */
[----:B--2---:R-:W-:Y:S01]  /*a7d0*/  @!P1 IMAD.X R21, R28, 0x1, R17, P0 ;  /* 0x000000011c159824 */ /* 0x004fe200000e0611 */
[----:B------:R-:W-:-:S04]  /*a7e0*/  ISETP.GE.AND P0, PT, R95, c[0x0][0x27c], PT ;  /* 0x00009f005f007a0c */ /* 0x000fc80003f06270 */
[----:B------:R1:W5:Y:S09]  /*a7f0*/  @!P1 LD.E.64 R34, [R20.64] ;  /* 0x0000000814229980 */ /* 0x000372000c101b00 */
[C---:B------:R-:W-:Y:S01]  /*a800*/  @!P0 IMAD.SHL.U32 R16, R95.reuse, 0x2, RZ ;  /* 0x000000025f108824 */ /* 0x040fe200078e00ff */
[----:B------:R-:W-:-:S04]  /*a810*/  @!P0 SHF.L.U64.HI R17, R95, 0x1, R46 ;  /* 0x000000015f118819 */ /* 0x000fc8000001022e */
[----:B------:R-:W-:-:S05]  /*a820*/  @!P0 IADD3 R18, P2, R18, R16, RZ ;  /* 0x0000001012128210 */ /* 0x000fca0007f5e0ff */
[----:B------:R-:W-:Y:S01]  /*a830*/  @!P0 IMAD.X R19, R19, 0x1, R17, P2 ;  /* 0x0000000113138824 */ /* 0x000fe200010e0611 */
[----:B------:R-:W-:-:S04]  /*a840*/  @!P0 IADD3 R16, P2, R25, R16, RZ ;  /* 0x0000001019108210 */ /* 0x000fc80007f5e0ff */
[----:B------:R1:W5:Y:S01]  /*a850*/  @!P0 LD.E.64 R38, [R18.64] ;  /* 0x0000000812268980 */ /* 0x000362000c101b00 */
[----:B------:R-:W-:-:S05]  /*a860*/  @!P0 IMAD.X R17, R28, 0x1, R17, P2 ;  /* 0x000000011c118824 */ /* 0x000fca00010e0611 */
[----:B------:R1:W5:Y:S03]  /*a870*/  @!P0 LD.E.64 R40, [R16.64] ;  /* 0x0000000810288980 */ /* 0x000366000c101b00 */
.L_x_1004:
[----:B----4-:R-:W-:Y:S05]  /*a880*/  BSYNC B0 ;  /* 0x0000000000007941 */ /* 0x010fea0003800000 */
.L_x_1003:
[----:B------:R-:W-:Y:S01]  /*a890*/  IADD3 R14, R14, 0x60, RZ ;  /* 0x000000600e0e7810 */ /* 0x000fe20007ffe0ff */
[----:B-1----:R1:W4:Y:S01]  /*a8a0*/  SHFL.IDX PT, R23, R15, 0x3, 0x1c1f ;  /* 0x007c1f000f177f89 */ /* 0x00232200000e0000 */
[----:B-----5:R-:W-:Y:S01]  /*a8b0*/  IMAD.MOV.U32 R19, RZ, RZ, R38 ;  /* 0x000000ffff137224 */ /* 0x020fe200078e0026 */
[----:B------:R-:W-:Y:S01]  /*a8c0*/  BSSY B0, `(.L_x_1005) ;  /* 0x000002e000007945 */ /* 0x000fe20003800000 */
[----:B------:R-:W-:Y:S01]  /*a8d0*/  ISETP.GE.AND P0, PT, R14, R0, PT ;  /* 0x000000000e00720c */ /* 0x000fe20003f06270 */
[----:B------:R-:W-:Y:S01]  /*a8e0*/  IMAD.MOV.U32 R18, RZ, RZ, R39 ;  /* 0x000000ffff127224 */ /* 0x000fe200078e0027 */
[----:B------:R-:W3:Y:S01]  /*a8f0*/  SHFL.IDX PT, R17, R24, 0x3, 0x1c1f ;  /* 0x007c1f0018117f89 */ /* 0x000ee200000e0000 */
[----:B------:R-:W-:Y:S01]  /*a900*/  IMAD.MOV.U32 R14, RZ, RZ, R33 ;  /* 0x000000ffff0e7224 */ /* 0x000fe200078e0021 */
[----:B------:R-:W-:Y:S01]  /*a910*/  PRMT R57, R57, 0x5410, R19 ;  /* 0x0000541039397816 */ /* 0x000fe20000000013 */
[----:B------:R-:W-:Y:S01]  /*a920*/  IMAD.MOV.U32 R19, RZ, RZ, R40 ;  /* 0x000000ffff137224 */ /* 0x000fe200078e0028 */
[----:B------:R-:W-:Y:S01]  /*a930*/  PRMT R59, R18, 0x7610, R59 ;  /* 0x00007610123b7816 */ /* 0x000fe2000000003b */
[----:B------:R-:W-:Y:S01]  /*a940*/  IMAD.MOV.U32 R18, RZ, RZ, R41 ;  /* 0x000000ffff127224 */ /* 0x000fe200078e0029 */
[----:B------:R-:W-:Y:S01]  /*a950*/  PRMT R56, R56, 0x5410, R14 ;  /* 0x0000541038387816 */ /* 0x000fe2000000000e */
[----:B------:R-:W-:Y:S01]  /*a960*/  IMAD.MOV.U32 R14, RZ, RZ, R35 ;  /* 0x000000ffff0e7224 */ /* 0x000fe200078e0023 */
[----:B------:R-:W2:Y:S01]  /*a970*/  SHFL.IDX PT, R16, R26, 0x3, 0x1c1f ;  /* 0x007c1f001a107f89 */ /* 0x000ea200000e0000 */
[----:B------:R-:W-:Y:S01]  /*a980*/  PRMT R57, R19, 0x7610, R57 ;  /* 0x0000761013397816 */ /* 0x000fe20000000039 */
[----:B------:R-:W-:Y:S01]  /*a990*/  CS2R R42, SRZ ;  /* 0x00000000002a7805 */ /* 0x000fe2000001ff00 */
[----:B------:R-:W-:Y:S01]  /*a9a0*/  PRMT R58, R18, 0x7610, R58 ;  /* 0x00007610123a7816 */ /* 0x000fe2000000003a */
[----:B------:R2:W3:Y:S01]  /*a9b0*/  SHFL.IDX PT, R22, R27, 0x3, 0x1c1f ;  /* 0x007c1f001b167f89 */ /* 0x0004e200000e0000 */
[----:B------:R-:W-:Y:S01]  /*a9c0*/  PRMT R56, R14, 0x7610, R56 ;  /* 0x000076100e387816 */ /* 0x000fe20000000038 */
[----:B--2---:R-:W-:Y:S01]  /*a9d0*/  CS2R R28, SRZ ;  /* 0x00000000001c7805 */ /* 0x004fe2000001ff00 */
[----:B-1-3--:R-:W-:-:S05]  /*a9e0*/  IMAD.MOV.U32 R15, RZ, RZ, R32 ;  /* 0x000000ffff0f7224 */ /* 0x00afca00078e0020 */
[----:B------:R-:W-:Y:S01]  /*a9f0*/  PRMT R55, R55, 0x5410, R15 ;  /* 0x0000541037377816 */ /* 0x000fe2000000000f */
[----:B------:R-:W-:-:S05]  /*aa00*/  IMAD.MOV.U32 R15, RZ, RZ, R34 ;  /* 0x000000ffff0f7224 */ /* 0x000fca00078e0022 */
[----:B------:R-:W-:Y:S01]  /*aa10*/  PRMT R54, R54, 0x5410, R15 ;  /* 0x0000541036367816 */ /* 0x000fe2000000000f */
[----:B------:R-:W-:Y:S01]  /*aa20*/  CS2R R26, SRZ ;  /* 0x00000000001a7805 */ /* 0x000fe2000001ff00 */
[----:B------:R-:W-:Y:S05]  /*aa30*/  @P0 BRA `(.L_x_1006) ;  /* 0x0000016000000947 */ /* 0x000fea0003800000 */
[----:B----4-:R-:W-:Y:S01]  /*aa40*/  ISETP.GE.AND P1, PT, R128, c[0x0][0x27c], PT ;  /* 0x00009f0080007a0c */ /* 0x010fe20003f26270 */
[----:B------:R-:W-:Y:S01]  /*aa50*/  CS2R R44, SRZ ;  /* 0x00000000002c7805 */ /* 0x000fe2000001ff00 */
[----:B------:R-:W-:-:S11]  /*aa60*/  CS2R R26, SRZ ;  /* 0x00000000001a7805 */ /* 0x000fd6000001ff00 */
[C---:B------:R-:W-:Y:S01]  /*aa70*/  @!P1 IMAD.SHL.U32 R14, R128.reuse, 0x2, RZ ;  /* 0x00000002800e9824 */ /* 0x040fe200078e00ff */
[----:B------:R-:W-:-:S04]  /*aa80*/  @!P1 SHF.L.U64.HI R15, R128, 0x1, R129 ;  /* 0x00000001800f9819 */ /* 0x000fc80000010281 */
[----:B------:R-:W-:-:S05]  /*aa90*/  @!P1 IADD3 R20, P0, R16, R14, RZ ;  /* 0x0000000e10149210 */ /* 0x000fca0007f1e0ff */
[--C-:B------:R-:W-:Y:S01]  /*aaa0*/  @!P1 IMAD.X R21, R17, 0x1, R15.reuse, P0 ;  /* 0x0000000111159824 */ /* 0x100fe200000e060f */
[----:B------:R-:W-:Y:S01]  /*aab0*/  @!P1 IADD3 R18, P0, R22, R14, RZ ;  /* 0x0000000e16129210 */ /* 0x000fe20007f1e0ff */
[----:B------:R-:W-:Y:S01]  /*aac0*/  CS2R R28, SRZ ;  /* 0x00000000001c7805 */ /* 0x000fe2000001ff00 */
[----:B------:R-:W-:Y:S02]  /*aad0*/  CS2R R42, SRZ ;  /* 0x00000000002a7805 */ /* 0x000fe4000001ff00 */
[----:B------:R1:W5:Y:S01]  /*aae0*/  @!P1 LD.E.64 R26, [R20.64] ;  /* 0x00000008141a9980 */ /* 0x000362000c101b00 */
[----:B------:R-:W-:Y:S01]  /*aaf0*/  @!P1 IMAD.X R19, R23, 0x1, R15, P0 ;  /* 0x0000000117139824 */ /* 0x000fe200000e060f */
        /* <DEDUP_REMOVED lines=10> */
.L_x_1006:
[----:B----4-:R-:W-:Y:S05]  /*aba0*/  BSYNC B0 ;  /* 0x0000000000007941 */ /* 0x010fea0003800000 */
.L_x_1005:
[----:B-1---5:R-:W-:Y:S01]  /*abb0*/  IMAD.MOV.U32 R14, RZ, RZ, R44 ;  /* 0x000000ffff0e7224 */ /* 0x022fe200078e002c */
[----:B------:R-:W-:-:S04]  /*abc0*/  DEPBAR.LE SB0, 0x1 ;  /* 0x000080400000791a */ /* 0x000fc80000000000 */
[----:B------:R-:W-:Y:S01]  /*abd0*/  IMAD.MOV.U32 R16, RZ, RZ, R45 ;  /* 0x000000ffff107224 */ /* 0x000fe200078e002d */
[----:B------:R-:W-:Y:S01]  /*abe0*/  BSSY B1, `(.L_x_1007) ;  /* 0x000006e000017945 */ /* 0x000fe20003800000 */
[----:B------:R-:W-:-:S03]  /*abf0*/  IMAD.MOV.U32 R15, RZ, RZ, R26 ;  /* 0x000000ffff0f7224 */ /* 0x000fc600078e001a */
[----:B------:R-:W-:Y:S01]  /*ac00*/  PRMT R62, R14, 0x5410, R16 ;  /* 0x000054100e3e7816 */ /* 0x000fe20000000010 */
[----:B------:R-:W-:Y:S01]  /*ac10*/  IMAD.IADD R14, R0, 0x1, -R63 ;  /* 0x00000001000e7824 */ /* 0x000fe200078e0a3f */
[----:B------:R-:W-:Y:S01]  /*ac20*/  MOV R0, R27 ;  /* 0x0000001b00007202 */ /* 0x000fe20000000f00 */
[----:B------:R-:W-:Y:S01]  /*ac30*/  IMAD.MOV.U32 R16, RZ, RZ, R42 ;  /* 0x000000ffff107224 */ /* 0x000fe200078e002a */
[----:B------:R-:W-:Y:S01]  /*ac40*/  PRMT R59, R59, 0x5410, R15 ;  /* 0x000054103b3b7816 */ /* 0x000fe2000000000f */
[----:B------:R-:W-:Y:S01]  /*ac50*/  IMAD.MOV.U32 R15, RZ, RZ, R43 ;  /* 0x000000ffff0f7224 */ /* 0x000fe200078e002b */
[----:B------:R-:W-:Y:S02]  /*ac60*/  IMNMX R46, R14, 0x80, PT ;  /* 0x000000800e2e7817 */ /* 0x000fe40003800200 */
[----:B------:R-:W-:Y:S01]  /*ac70*/  PRMT R60, R60, 0x5410, R0 ;  /* 0x000054103c3c7816 */ /* 0x000fe20000000000 */
[----:B------:R-:W-:Y:S01]  /*ac80*/  IMAD.MOV.U32 R0, RZ, RZ, R29 ;  /* 0x000000ffff007224 */ /* 0x000fe200078e001d */
[----:B------:R-:W-:Y:S01]  /*ac90*/  BAR.SYNC.DEFER_BLOCKING 0x0 ;  /* 0x0000000000007b1d */ /* 0x000fe20000010000 */
[----:B------:R-:W-:-:S02]  /*aca0*/  ISETP.GE.AND P0, PT, R130, R46, PT ;  /* 0x0000002e8200720c */ /* 0x000fc40003f06270 */
[----:B------:R-:W-:Y:S02]  /*acb0*/  MOV R14, R28 ;  /* 0x0000001c000e7202 */ /* 0x000fe40000000f00 */
[----:B------:R-:W-:Y:S02]  /*acc0*/  PRMT R61, R16, 0x5410, R15 ;  /* 0x00005410103d7816 */ /* 0x000fe4000000000f */
[----:B------:R-:W-:Y:S02]  /*acd0*/  PRMT R58, R58, 0x5410, R14 ;  /* 0x000054103a3a7816 */ /* 0x000fe4000000000e */
[----:B------:R-:W-:-:S05]  /*ace0*/  PRMT R60, R0, 0x7610, R60 ;  /* 0x00007610003c7816 */ /* 0x000fca000000003c */
[----:B------:R-:W-:Y:S05]  /*acf0*/  @P0 BRA `(.L_x_1008) ;  /* 0x000005c000000947 */ /* 0x000fea0003800000 */
[----:B------:R-:W-:Y:S01]  /*ad00*/  ISETP.GE.AND P0, PT, R128, c[0x0][0x27c], PT ;  /* 0x00009f0080007a0c */ /* 0x000fe20003f06270 */
[----:B------:R-:W-:-:S12]  /*ad10*/  BSSY B0, `(.L_x_1009) ;  /* 0x000002d000007945 */ /* 0x000fd80003800000 */
[----:B------:R-:W-:Y:S05]  /*ad20*/  @P0 BRA `(.L_x_1010) ;  /* 0x000002b000000947 */ /* 0x000fea0003800000 */
[----:B------:R-:W2:Y:S01]  /*ad30*/  LDL R65, [R1+0x8] ;  /* 0x0000080001417983 */ /* 0x000ea20000100800 */
[--C-:B------:R-:W-:Y:S02]  /*ad40*/  SHF.R.U32.HI R0, RZ, 0x10, R7.reuse ;  /* 0x00000010ff007819 */ /* 0x100fe40000011607 */
[----:B------:R-:W-:Y:S01]  /*ad50*/  SHF.R.U64 R24, R6, 0x10, R7 ;  /* 0x0000001006187819 */ /* 0x000fe20000001207 */
[----:B------:R-:W-:Y:S01]  /*ad60*/  HADD2.F32 R7, -RZ, R47.H1_H1 ;  /* 0x3000002fff077230 */ /* 0x000fe20000004100 */
[--C-:B------:R-:W-:Y:S02]  /*ad70*/  SHF.R.U64 R25, R10, 0x10, R11.reuse ;  /* 0x000000100a197819 */ /* 0x100fe4000000120b */
[----:B------:R-:W-:-:S05]  /*ad80*/  SHF.R.U32.HI R21, RZ, 0x10, R11 ;  /* 0x00000010ff157819 */ /* 0x000fca000001160b */
[----:B------:R-:W-:Y:S01]  /*ad90*/  HADD2.F32 R22, -RZ, R21.H0_H0 ;  /* 0x20000015ff167230 */ /* 0x000fe20000004100 */
[----:B--2---:R-:W1:Y:S02]  /*ada0*/  LDS.128 R16, [R65+0x5000] ;  /* 0x0050000041107984 */ /* 0x004e640000000c00 */
[--C-:B-1----:R-:W-:Y:S02]  /*adb0*/  HADD2.F32 R20, -RZ, R19.reuse.H0_H0 ;  /* 0x20000013ff147230 */ /* 0x102fe40000004100 */
[----:B------:R-:W-:Y:S02]  /*adc0*/  HADD2.F32 R6, -RZ, R19.H1_H1 ;  /* 0x30000013ff067230 */ /* 0x000fe40000004100 */
[--C-:B------:R-:W-:Y:S02]  /*add0*/  HADD2.F32 R19, -RZ, R16.reuse.H0_H0 ;  /* 0x20000010ff137230 */ /* 0x100fe40000004100 */
[----:B------:R-:W-:Y:S02]  /*ade0*/  HADD2.F32 R15, -RZ, R16.H1_H1 ;  /* 0x30000010ff0f7230 */ /* 0x000fe40000004100 */
[----:B------:R-:W-:-:S02]  /*adf0*/  HADD2.F32 R16, -RZ, R18.H0_H0 ;  /* 0x20000012ff107230 */ /* 0x000fc40000004100 */
[----:B------:R-:W-:Y:S02]  /*ae00*/  HADD2.F32 R10, -RZ, R18.H1_H1 ;  /* 0x30000012ff0a7230 */ /* 0x000fe40000004100 */
[----:B------:R-:W-:Y:S02]  /*ae10*/  HADD2.F32 R18, -RZ, R0.H0_H0 ;  /* 0x20000000ff127230 */ /* 0x000fe40000004100 */
[--C-:B------:R-:W-:Y:S02]  /*ae20*/  HADD2.F32 R14, -RZ, R17.reuse.H0_H0 ;  /* 0x20000011ff0e7230 */ /* 0x100fe40000004100 */
[----:B------:R-:W-:Y:S01]  /*ae30*/  HADD2.F32 R11, -RZ, R17.H1_H1 ;  /* 0x30000011ff0b7230 */ /* 0x000fe20000004100 */
[-C--:B------:R-:W-:Y:S01]  /*ae40*/  FMUL.FTZ R17, R6, R18.reuse ;  /* 0x0000001206117220 */ /* 0x080fe20000410000 */
[----:B------:R-:W-:Y:S01]  /*ae50*/  HADD2.F32 R0, -RZ, R47.H0_H0 ;  /* 0x2000002fff007230 */ /* 0x000fe20000004100 */
[C---:B------:R-:W-:Y:S02]  /*ae60*/  FMUL.FTZ R18, R20.reuse, R18 ;  /* 0x0000001214127220 */ /* 0x040fe40000410000 */
[----:B------:R-:W-:-:S02]  /*ae70*/  FFMA.FTZ R23, R20, R22, -R17 ;  /* 0x0000001614177223 */ /* 0x000fc40000010811 */
[-C--:B------:R-:W-:Y:S02]  /*ae80*/  FMUL.FTZ R17, R19, R0.reuse ;  /* 0x0000000013117220 */ /* 0x080fe40000410000 */
[C---:B------:R-:W-:Y:S01]  /*ae90*/  FMUL.FTZ R21, R15.reuse, R0 ;  /* 0x000000000f157220 */ /* 0x040fe20000410000 */
[----:B------:R-:W-:Y:S01]  /*aea0*/  HADD2.F32 R0, -RZ, R48.H0_H0 ;  /* 0x20000030ff007230 */ /* 0x000fe20000004100 */
[-C--:B------:R-:W-:Y:S01]  /*aeb0*/  FFMA.FTZ R20, R15, R7.reuse, R17 ;  /* 0x000000070f147223 */ /* 0x080fe20000010011 */
[----:B------:R-:W-:Y:S01]  /*aec0*/  HADD2.F32 R17, -RZ, R24.H0_H0 ;  /* 0x20000018ff117230 */ /* 0x000fe20000004100 */
[----:B------:R-:W-:Y:S01]  /*aed0*/  FFMA.FTZ R22, R6, R22, R18 ;  /* 0x0000001606167223 */ /* 0x000fe20000010012 */
[----:B------:R-:W-:Y:S01]  /*aee0*/  HADD2.F32 R6, -RZ, R48.H1_H1 ;  /* 0x30000030ff067230 */ /* 0x000fe20000004100 */
[----:B------:R-:W-:Y:S01]  /*aef0*/  FFMA.FTZ R21, R19, R7, -R21 ;  /* 0x0000000713157223 */ /* 0x000fe20000010815 */
[----:B------:R-:W-:Y:S01]  /*af00*/  HADD2.F32 R19, -RZ, R25.H0_H0 ;  /* 0x20000019ff137230 */ /* 0x000fe20000004100 */
[----:B------:R-:W-:-:S02]  /*af10*/  FMUL.FTZ R7, R10, R0 ;  /* 0x000000000a077220 */ /* 0x000fc40000410000 */
[----:B------:R-:W-:Y:S02]  /*af20*/  FMUL.FTZ R0, R16, R0 ;  /* 0x0000000010007220 */ /* 0x000fe40000410000 */
[-C--:B------:R-:W-:Y:S02]  /*af30*/  FMUL.FTZ R15, R11, R17.reuse ;  /* 0x000000110b0f7220 */ /* 0x080fe40000410000 */
[----:B------:R-:W-:Y:S02]  /*af40*/  FMUL.FTZ R17, R14, R17 ;  /* 0x000000110e117220 */ /* 0x000fe40000410000 */
[-C--:B------:R-:W-:Y:S01]  /*af50*/  FFMA.FTZ R18, R16, R6.reuse, -R7 ;  /* 0x0000000610127223 */ /* 0x080fe20000010807 */
[----:B------:R-:W-:Y:S01]  /*af60*/  F2FP.PACK_AB R16, R20, R21 ;  /* 0x000000151410723e */ /* 0x000fe200000000ff */
[----:B------:R-:W-:Y:S02]  /*af70*/  FFMA.FTZ R0, R10, R6, R0 ;  /* 0x000000060a007223 */ /* 0x000fe40000010000 */
[----:B------:R-:W-:-:S02]  /*af80*/  FFMA.FTZ R7, R14, R19, -R15 ;  /* 0x000000130e077223 */ /* 0x000fc4000001080f */
[----:B------:R-:W-:Y:S01]  /*af90*/  FFMA.FTZ R6, R11, R19, R17 ;  /* 0x000000130b067223 */ /* 0x000fe20000010011 */
[----:B------:R-:W-:Y:S02]  /*afa0*/  F2FP.PACK_AB R19, R22, R23 ;  /* 0x000000171613723e */ /* 0x000fe400000000ff */
[----:B------:R-:W-:Y:S02]  /*afb0*/  F2FP.PACK_AB R18, R0, R18 ;  /* 0x000000120012723e */ /* 0x000fe400000000ff */
[----:B------:R-:W-:-:S05]  /*afc0*/  F2FP.PACK_AB R17, R6, R7 ;  /* 0x000000070611723e */ /* 0x000fca00000000ff */
[----:B------:R1:W-:Y:S02]  /*afd0*/  STS.128 [R65+0x5000], R16 ;  /* 0x0050001041007388 */ /* 0x0003e40000000c00 */
.L_x_1010:
[----:B------:R-:W-:Y:S05]  /*afe0*/  BSYNC B0 ;  /* 0x0000000000007941 */ /* 0x000fea0003800000 */
.L_x_1009:
[----:B------:R-:W-:-:S13]  /*aff0*/  ISETP.GE.AND P0, PT, R95, c[0x0][0x27c], PT ;  /* 0x00009f005f007a0c */ /* 0x000fda0003f06270 */
[----:B------:R-:W-:Y:S05]  /*b000*/  @P0 BRA `(.L_x_1008) ;  /* 0x000002b000000947 */ /* 0x000fea0003800000 */
[----:B------:R-:W2:Y:S01]  /*b010*/  LDL R22, [R1+0xc] ;  /* 0x00000c0001167983 */ /* 0x000ea20000100800 */
[----:B------:R-:W-:Y:S02]  /*b020*/  SHF.R.U32.HI R0, RZ, 0x10, R9 ;  /* 0x00000010ff007819 */ /* 0x000fe40000011609 */
[--C-:B------:R-:W-:Y:S02]  /*b030*/  SHF.R.U64 R21, R12, 0x10, R13.reuse ;  /* 0x000000100c157819 */ /* 0x100fe4000000120d */
[----:B------:R-:W-:Y:S02]  /*b040*/  SHF.R.U32.HI R7, RZ, 0x10, R13 ;  /* 0x00000010ff077819 */ /* 0x000fe4000001160d */
[----:B------:R-:W-:Y:S01]  /*b050*/  SHF.R.U64 R20, R8, 0x10, R9 ;  /* 0x0000001008147819 */ /* 0x000fe20000001209 */
[----:B-12---:R-:W1:Y:S02]  /*b060*/  LDS.128 R16, [R22+0x5000] ;  /* 0x0050000016107984 */ /* 0x006e640000000c00 */
[----:B-1----:R-:W-:-:S02]  /*b070*/  HADD2.F32 R12, -RZ, R16.H0_H0 ;  /* 0x20000010ff0c7230 */ /* 0x002fc40000004100 */
[----:B------:R-:W-:Y:S02]  /*b080*/  HADD2.F32 R11, -RZ, R16.H1_H1 ;  /* 0x30000010ff0b7230 */ /* 0x000fe40000004100 */
[----:B------:R-:W-:Y:S02]  /*b090*/  HADD2.F32 R6, -RZ, R19.H1_H1 ;  /* 0x30000013ff067230 */ /* 0x000fe40000004100 */
[----:B------:R-:W-:Y:S02]  /*b0a0*/  HADD2.F32 R16, -RZ, R0.H0_H0 ;  /* 0x20000000ff107230 */ /* 0x000fe40000004100 */
[----:B------:R-:W-:Y:S02]  /*b0b0*/  HADD2.F32 R0, -RZ, R49.H0_H0 ;  /* 0x20000031ff007230 */ /* 0x000fe40000004100 */
[----:B------:R-:W-:Y:S01]  /*b0c0*/  HADD2.F32 R13, -RZ, R19.H0_H0 ;  /* 0x20000013ff0d7230 */ /* 0x000fe20000004100 */
[----:B------:R-:W-:Y:S01]  /*b0d0*/  FMUL.FTZ R15, R6, R16 ;  /* 0x00000010060f7220 */ /* 0x000fe20000410000 */
[----:B------:R-:W-:-:S02]  /*b0e0*/  HADD2.F32 R19, -RZ, R7.H0_H0 ;  /* 0x20000007ff137230 */ /* 0x000fc40000004100 */
[--C-:B------:R-:W-:Y:S01]  /*b0f0*/  HADD2.F32 R10, -RZ, R17.reuse.H0_H0 ;  /* 0x20000011ff0a7230 */ /* 0x100fe20000004100 */
[----:B------:R-:W-:Y:S01]  /*b100*/  FMUL.FTZ R16, R13, R16 ;  /* 0x000000100d107220 */ /* 0x000fe20000410000 */
[----:B------:R-:W-:Y:S01]  /*b110*/  HADD2.F32 R9, -RZ, R17.H1_H1 ;  /* 0x30000011ff097230 */ /* 0x000fe20000004100 */
[-C--:B------:R-:W-:Y:S01]  /*b120*/  FMUL.FTZ R17, R11, R0.reuse ;  /* 0x000000000b117220 */ /* 0x080fe20000410000 */
[----:B------:R-:W-:Y:S02]  /*b130*/  HADD2.F32 R7, -RZ, R49.H1_H1 ;  /* 0x30000031ff077230 */ /* 0x000fe40000004100 */
[--C-:B------:R-:W-:Y:S02]  /*b140*/  HADD2.F32 R14, -RZ, R18.reuse.H0_H0 ;  /* 0x20000012ff0e7230 */ /* 0x100fe40000004100 */
[----:B------:R-:W-:Y:S01]  /*b150*/  HADD2.F32 R8, -RZ, R18.H1_H1 ;  /* 0x30000012ff087230 */ /* 0x000fe20000004100 */
[----:B------:R-:W-:Y:S02]  /*b160*/  FFMA.FTZ R18, R13, R19, -R15 ;  /* 0x000000130d127223 */ /* 0x000fe4000001080f */
[C---:B------:R-:W-:Y:S01]  /*b170*/  FMUL.FTZ R13, R12.reuse, R0 ;  /* 0x000000000c0d7220 */ /* 0x040fe20000410000 */
[----:B------:R-:W-:Y:S01]  /*b180*/  HADD2.F32 R0, -RZ, R50.H0_H0 ;  /* 0x20000032ff007230 */ /* 0x000fe20000004100 */
[----:B------:R-:W-:Y:S01]  /*b190*/  FFMA.FTZ R17, R12, R7, -R17 ;  /* 0x000000070c117223 */ /* 0x000fe20000010811 */
[----:B------:R-:W-:Y:S01]  /*b1a0*/  HADD2.F32 R12, -RZ, R20.H0_H0 ;  /* 0x20000014ff0c7230 */ /* 0x000fe20000004100 */
[----:B------:R-:W-:Y:S01]  /*b1b0*/  FFMA.FTZ R15, R6, R19, R16 ;  /* 0x00000013060f7223 */ /* 0x000fe20000010010 */
[----:B------:R-:W-:Y:S01]  /*b1c0*/  HADD2.F32 R6, -RZ, R50.H1_H1 ;  /* 0x30000032ff067230 */ /* 0x000fe20000004100 */
[----:B------:R-:W-:Y:S01]  /*b1d0*/  FFMA.FTZ R13, R11, R7, R13 ;  /* 0x000000070b0d7223 */ /* 0x000fe2000001000d */
[----:B------:R-:W-:Y:S01]  /*b1e0*/  HADD2.F32 R16, -RZ, R21.H0_H0 ;  /* 0x20000015ff107230 */ /* 0x000fe20000004100 */
[----:B------:R-:W-:-:S02]  /*b1f0*/  FMUL.FTZ R7, R8, R0 ;  /* 0x0000000008077220 */ /* 0x000fc40000410000 */
[----:B------:R-:W-:Y:S02]  /*b200*/  FMUL.FTZ R0, R14, R0 ;  /* 0x000000000e007220 */ /* 0x000fe40000410000 */
[-C--:B------:R-:W-:Y:S02]  /*b210*/  FMUL.FTZ R11, R9, R12.reuse ;  /* 0x0000000c090b7220 */ /* 0x080fe40000410000 */
[----:B------:R-:W-:Y:S02]  /*b220*/  FMUL.FTZ R12, R10, R12 ;  /* 0x0000000c0a0c7220 */ /* 0x000fe40000410000 */
[-C--:B------:R-:W-:Y:S02]  /*b230*/  FFMA.FTZ R14, R14, R6.reuse, -R7 ;  /* 0x000000060e0e7223 */ /* 0x080fe40000010807 */
[----:B------:R-:W-:Y:S01]  /*b240*/  FFMA.FTZ R0, R8, R6, R0 ;  /* 0x0000000608007223 */ /* 0x000fe20000010000 */
[----:B------:R-:W-:Y:S01]  /*b250*/  F2FP.PACK_AB R8, R13, R17 ;  /* 0x000000110d08723e */ /* 0x000fe200000000ff */
[----:B------:R-:W-:Y:S01]  /*b260*/  FFMA.FTZ R7, R10, R16, -R11 ;  /* 0x000000100a077223 */ /* 0x000fe2000001080b */
[----:B------:R-:W-:Y:S01]  /*b270*/  F2FP.PACK_AB R11, R15, R18 ;  /* 0x000000120f0b723e */ /* 0x000fe200000000ff */
[----:B------:R-:W-:Y:S01]  /*b280*/  FFMA.FTZ R6, R9, R16, R12 ;  /* 0x0000001009067223 */ /* 0x000fe2000001000c */
[----:B------:R-:W-:-:S04]  /*b290*/  F2FP.PACK_AB R10, R0, R14 ;  /* 0x0000000e000a723e */ /* 0x000fc800000000ff */
[----:B------:R-:W-:-:S05]  /*b2a0*/  F2FP.PACK_AB R9, R6, R7 ;  /* 0x000000070609723e */ /* 0x000fca00000000ff */
[----:B------:R1:W-:Y:S02]  /*b2b0*/  STS.128 [R22+0x5000], R8 ;  /* 0x0050000816007388 */ /* 0x0003e40000000c00 */
.L_x_1008:
[----:B------:R-:W-:Y:S05]  /*b2c0*/  BSYNC B1 ;  /* 0x0000000000017941 */ /* 0x000fea0003800000 */
.L_x_1007:
[----:B------:R-:W-:Y:S01]  /*b2d0*/  IADD3 R0, R130, 0x20, RZ ;  /* 0x0000002082007810 */ /* 0x000fe20007ffe0ff */
[----:B------:R-:W-:Y:S03]  /*b2e0*/  BSSY B1, `(.L_x_1011) ;  /* 0x000005f000017945 */ /* 0x000fe60003800000 */
[----:B------:R-:W-:-:S13]  /*b2f0*/  ISETP.GE.AND P0, PT, R0, R46, PT ;  /* 0x0000002e0000720c */ /* 0x000fda0003f06270 */
[----:B------:R-:W-:Y:S05]  /*b300*/  @P0 BRA `(.L_x_1012) ;  /* 0x000005c000000947 */ /* 0x000fea0003800000 */
[----:B------:R-:W-:Y:S01]  /*b310*/  ISETP.GE.AND P0, PT, R128, c[0x0][0x27c], PT ;  /* 0x00009f0080007a0c */ /* 0x000fe20003f06270 */
[----:B------:R-:W-:-:S12]  /*b320*/  BSSY B0, `(.L_x_1013) ;  /* 0x000002d000007945 */ /* 0x000fd80003800000 */
[----:B------:R-:W-:Y:S05]  /*b330*/  @P0 BRA `(.L_x_1014) ;  /* 0x000002b000000947 */ /* 0x000fea0003800000 */
[----:B-1----:R-:W2:Y:S01]  /*b340*/  LDL R18, [R1+0x8] ;  /* 0x0000080001127983 */ /* 0x002ea20000100800 */
[--C-:B------:R-:W-:Y:S01]  /*b350*/  SHF.R.U64 R15, R2, 0x10, R3.reuse ;  /* 0x00000010020f7819 */ /* 0x100fe20000001203 */
[----:B------:R-:W-:Y:S01]  /*b360*/  HADD2.F32 R0, -RZ, R51.H0_H0 ;  /* 0x20000033ff007230 */ /* 0x000fe20000004100 */
[----:B------:R-:W-:Y:S02]  /*b370*/  SHF.R.U32.HI R3, RZ, 0x10, R3 ;  /* 0x00000010ff037819 */ /* 0x000fe40000011603 */
        /* <DEDUP_REMOVED lines=9> */
[----:B------:R-:W-:Y:S01]  /*b410*/  HADD2.F32 R4, -RZ, R10.H1_H1 ;  /* 0x3000000aff047230 */ /* 0x000fe20000004100 */
[----:B------:R-:W-:Y:S01]  /*b420*/  FMUL.FTZ R13, R7, R0 ;  /* 0x00000000070d7220 */ /* 0x000fe20000410000 */
[----:B------:R-:W-:Y:S02]  /*b430*/  HADD2.F32 R10, -RZ, R3.H0_H0 ;  /* 0x20000003ff0a7230 */ /* 0x000fe40000004100 */
[--C-:B------:R-:W-:Y:S02]  /*b440*/  HADD2.F32 R6, -RZ, R9.reuse.H0_H0 ;  /* 0x20000009ff067230 */ /* 0x100fe40000004100 */
[----:B------:R-:W-:Y:S01]  /*b450*/  HADD2.F32 R5, -RZ, R9.H1_H1 ;  /* 0x30000009ff057230 */ /* 0x000fe20000004100 */
[-C--:B------:R-:W-:Y:S01]  /*b460*/  FMUL.FTZ R9, R2, R10.reuse ;  /* 0x0000000a02097220 */ /* 0x080fe20000410000 */
[----:B------:R-:W-:Y:S01]  /*b470*/  HADD2.F32 R3, -RZ, R51.H1_H1 ;  /* 0x30000033ff037230 */ /* 0x000fe20000004100 */
[C---:B------:R-:W-:Y:S02]  /*b480*/  FMUL.FTZ R10, R12.reuse, R10 ;  /* 0x0000000a0c0a7220 */ /* 0x040fe40000410000 */
[----:B------:R-:W-:-:S02]  /*b490*/  FFMA.FTZ R14, R12, R17, -R9 ;  /* 0x000000110c0e7223 */ /* 0x000fc40000010809 */
[----:B------:R-:W-:Y:S01]  /*b4a0*/  FMUL.FTZ R9, R11, R0 ;  /* 0x000000000b097220 */ /* 0x000fe20000410000 */
[--C-:B------:R-:W-:Y:S01]  /*b4b0*/  HADD2.F32 R0, -RZ, R52.reuse.H0_H0 ;  /* 0x20000034ff007230 */ /* 0x100fe20000004100 */
[----:B------:R-:W-:Y:S01]  /*b4c0*/  FFMA.FTZ R12, R2, R17, R10 ;  /* 0x00000011020c7223 */ /* 0x000fe2000001000a */
[----:B------:R-:W-:Y:S01]  /*b4d0*/  HADD2.F32 R2, -RZ, R52.H1_H1 ;  /* 0x30000034ff027230 */ /* 0x000fe20000004100 */
[-C--:B------:R-:W-:Y:S01]  /*b4e0*/  FFMA.FTZ R10, R7, R3.reuse, R9 ;  /* 0x00000003070a7223 */ /* 0x080fe20000010009 */
[----:B------:R-:W-:Y:S01]  /*b4f0*/  HADD2.F32 R9, -RZ, R15.H0_H0 ;  /* 0x2000000fff097230 */ /* 0x000fe20000004100 */
[----:B------:R-:W-:Y:S01]  /*b500*/  FFMA.FTZ R11, R11, R3, -R13 ;  /* 0x000000030b0b7223 */ /* 0x000fe2000001080d */
[----:B------:R-:W-:Y:S01]  /*b510*/  HADD2.F32 R13, -RZ, R16.H0_H0 ;  /* 0x20000010ff0d7230 */ /* 0x000fe20000004100 */
[-C--:B------:R-:W-:Y:S02]  /*b520*/  FMUL.FTZ R3, R4, R0.reuse ;  /* 0x0000000004037220 */ /* 0x080fe40000410000 */
[----:B------:R-:W-:-:S02]  /*b530*/  FMUL.FTZ R0, R8, R0 ;  /* 0x0000000008007220 */ /* 0x000fc40000410000 */
[CC--:B------:R-:W-:Y:S02]  /*b540*/  FMUL.FTZ R7, R5.reuse, R9.reuse ;  /* 0x0000000905077220 */ /* 0x0c0fe40000410000 */
[----:B------:R-:W-:Y:S02]  /*b550*/  FMUL.FTZ R9, R6, R9 ;  /* 0x0000000906097220 */ /* 0x000fe40000410000 */
[-C--:B------:R-:W-:Y:S02]  /*b560*/  FFMA.FTZ R8, R8, R2.reuse, -R3 ;  /* 0x0000000208087223 */ /* 0x080fe40000010803 */
[----:B------:R-:W-:Y:S01]  /*b570*/  FFMA.FTZ R2, R4, R2, R0 ;  /* 0x0000000204027223 */ /* 0x000fe20000010000 */
[----:B------:R-:W-:Y:S01]  /*b580*/  F2FP.PACK_AB R4, R10, R11 ;  /* 0x0000000b0a04723e */ /* 0x000fe200000000ff */
[-C--:B------:R-:W-:Y:S01]  /*b590*/  FFMA.FTZ R3, R6, R13.reuse, -R7 ;  /* 0x0000000d06037223 */ /* 0x080fe20000010807 */
[----:B------:R-:W-:Y:S01]  /*b5a0*/  F2FP.PACK_AB R7, R12, R14 ;  /* 0x0000000e0c07723e */ /* 0x000fe200000000ff */
[----:B------:R-:W-:Y:S01]  /*b5b0*/  FFMA.FTZ R0, R5, R13, R9 ;  /* 0x0000000d05007223 */ /* 0x000fe20000010009 */
[----:B------:R-:W-:-:S04]  /*b5c0*/  F2FP.PACK_AB R6, R2, R8 ;  /* 0x000000080206723e */ /* 0x000fc800000000ff */
[----:B------:R-:W-:-:S05]  /*b5d0*/  F2FP.PACK_AB R5, R0, R3 ;  /* 0x000000030005723e */ /* 0x000fca00000000ff */
[----:B------:R1:W-:Y:S02]  /*b5e0*/  STS.128 [R18+0x6000], R4 ;  /* 0x0060000412007388 */ /* 0x0003e40000000c00 */
.L_x_1014:
[----:B------:R-:W-:Y:S05]  /*b5f0*/  BSYNC B0 ;  /* 0x0000000000007941 */ /* 0x000fea0003800000 */
.L_x_1013:
[----:B------:R-:W-:-:S13]  /*b600*/  ISETP.GE.AND P0, PT, R95, c[0x0][0x27c], PT ;  /* 0x00009f005f007a0c */ /* 0x000fda0003f06270 */
[----:B------:R-:W-:Y:S05]  /*b610*/  @P0 BRA `(.L_x_1012) ;  /* 0x000002b000000947 */ /* 0x000fea0003800000 */
[----:B-1----:R-:W2:Y:S01]  /*b620*/  LDL R18, [R1+0xc] ;  /* 0x00000c0001127983 */ /* 0x002ea20000100800 */
[----:B------:R-:W-:Y:S02]  /*b630*/  SHF.R.U32.HI R0, RZ, 0x10, R31 ;  /* 0x00000010ff007819 */ /* 0x000fe4000001161f */
[----:B------:R-:W-:Y:S02]  /*b640*/  SHF.R.U32.HI R2, RZ, 0x10, R37 ;  /* 0x00000010ff027819 */ /* 0x000fe40000011625 */
[----:B------:R-:W-:Y:S01]  /*b650*/  SHF.R.U64 R14, R30, 0x10, R31 ;  /* 0x000000101e0e7819 */ /* 0x000fe2000000121f */
[----:B------:R-:W-:Y:S01]  /*b660*/  HADD2.F32 R12, -RZ, R0.H0_H0 ;  /* 0x20000000ff0c7230 */ /* 0x000fe20000004100 */
[----:B------:R-:W-:Y:S01]  /*b670*/  SHF.R.U64 R16, R36, 0x10, R37 ;  /* 0x0000001024107819 */ /* 0x000fe20000001225 */
[----:B------:R-:W-:Y:S02]  /*b680*/  HADD2.F32 R0, -RZ, R53.H0_H0 ;  /* 0x20000035ff007230 */ /* 0x000fe40000004100 */
[----:B------:R-:W-:-:S02]  /*b690*/  HADD2.F32 R17, -RZ, R2.H0_H0 ;  /* 0x20000002ff117230 */ /* 0x000fc40000004100 */
[----:B------:R-:W-:Y:S01]  /*b6a0*/  HADD2.F32 R2, -RZ, R53.H1_H1 ;  /* 0x30000035ff027230 */ /* 0x000fe20000004100 */
        /* <DEDUP_REMOVED lines=8> */
[--C-:B------:R-:W-:Y:S01]  /*b730*/  HADD2.F32 R11, -RZ, R6.reuse.H0_H0 ;  /* 0x20000006ff0b7230 */ /* 0x100fe20000004100 */
[-C--:B------:R-:W-:Y:S01]  /*b740*/  FMUL.FTZ R13, R8, R0.reuse ;  /* 0x00000000080d7220 */ /* 0x080fe20000410000 */
[----:B------:R-:W-:Y:S01]  /*b750*/  HADD2.F32 R6, -RZ, R6.H1_H1 ;  /* 0x30000006ff067230 */ /* 0x000fe20000004100 */
[----:B------:R-:W-:Y:S02]  /*b760*/  FFMA.FTZ R15, R10, R17, -R5 ;  /* 0x000000110a0f7223 */ /* 0x000fe40000010805 */
[C---:B------:R-:W-:Y:S01]  /*b770*/  FMUL.FTZ R5, R9.reuse, R0 ;  /* 0x0000000009057220 */ /* 0x040fe20000410000 */
[----:B------:R-:W-:Y:S01]  /*b780*/  HADD2.F32 R0, -RZ, R54.H0_H0 ;  /* 0x20000036ff007230 */ /* 0x000fe20000004100 */
[-C--:B------:R-:W-:Y:S02]  /*b790*/  FFMA.FTZ R13, R9, R2.reuse, -R13 ;  /* 0x00000002090d7223 */ /* 0x080fe4000001080d */
[----:B------:R-:W-:Y:S01]  /*b7a0*/  FFMA.FTZ R9, R8, R2, R5 ;  /* 0x0000000208097223 */ /* 0x000fe20000010005 */
[----:B------:R-:W-:Y:S01]  /*b7b0*/  HADD2.F32 R8, -RZ, R14.H0_H0 ;  /* 0x2000000eff087230 */ /* 0x000fe20000004100 */
[----:B------:R-:W-:Y:S01]  /*b7c0*/  FMUL.FTZ R12, R10, R12 ;  /* 0x0000000c0a0c7220 */ /* 0x000fe20000410000 */
[----:B------:R-:W-:Y:S01]  /*b7d0*/  HADD2.F32 R2, -RZ, R55.H0_H0 ;  /* 0x20000037ff027230 */ /* 0x000fe20000004100 */
[----:B------:R-:W-:-:S02]  /*b7e0*/  FMUL.FTZ R5, R6, R0 ;  /* 0x0000000006057220 */ /* 0x000fc40000410000 */
[----:B------:R-:W-:Y:S01]  /*b7f0*/  FFMA.FTZ R10, R7, R17, R12 ;  /* 0x00000011070a7223 */ /* 0x000fe2000001000c */
[----:B------:R-:W-:Y:S01]  /*b800*/  HADD2.F32 R12, -RZ, R16.H0_H0 ;  /* 0x20000010ff0c7230 */ /* 0x000fe20000004100 */
[----:B------:R-:W-:Y:S02]  /*b810*/  FMUL.FTZ R0, R11, R0 ;  /* 0x000000000b007220 */ /* 0x000fe40000410000 */
[-C--:B------:R-:W-:Y:S02]  /*b820*/  FMUL.FTZ R7, R3, R8.reuse ;  /* 0x0000000803077220 */ /* 0x080fe40000410000 */
[----:B------:R-:W-:Y:S02]  /*b830*/  FMUL.FTZ R8, R4, R8 ;  /* 0x0000000804087220 */ /* 0x000fe40000410000 */
[-C--:B------:R-:W-:Y:S02]  /*b840*/  FFMA.FTZ R5, R11, R2.reuse, -R5 ;  /* 0x000000020b057223 */ /* 0x080fe40000010805 */
[----:B------:R-:W-:-:S02]  /*b850*/  FFMA.FTZ R2, R6, R2, R0 ;  /* 0x0000000206027223 */ /* 0x000fc40000010000 */
[-C--:B------:R-:W-:Y:S01]  /*b860*/  FFMA.FTZ R0, R4, R12.reuse, -R7 ;  /* 0x0000000c04007223 */ /* 0x080fe20000010807 */
[----:B------:R-:W-:Y:S01]  /*b870*/  F2FP.PACK_AB R7, R10, R15 ;  /* 0x0000000f0a07723e */ /* 0x000fe200000000ff */
[----:B------:R-:W-:Y:S01]  /*b880*/  FFMA.FTZ R3, R3, R12, R8 ;  /* 0x0000000c03037223 */ /* 0x000fe20000010008 */
[----:B------:R-:W-:Y:S02]  /*b890*/  F2FP.PACK_AB R6, R2, R5 ;  /* 0x000000050206723e */ /* 0x000fe400000000ff */
[----:B------:R-:W-:Y:S02]  /*b8a0*/  F2FP.PACK_AB R4, R9, R13 ;  /* 0x0000000d0904723e */ /* 0x000fe400000000ff */
[----:B------:R-:W-:-:S05]  /*b8b0*/  F2FP.PACK_AB R5, R3, R0 ;  /* 0x000000000305723e */ /* 0x000fca00000000ff */
[----:B------:R1:W-:Y:S02]  /*b8c0*/  STS.128 [R18+0x6000], R4 ;  /* 0x0060000412007388 */ /* 0x0003e40000000c00 */
.L_x_1012:
[----:B------:R-:W-:Y:S05]  /*b8d0*/  BSYNC B1 ;  /* 0x0000000000017941 */ /* 0x000fea0003800000 */
.L_x_1011:
        /* <DEDUP_REMOVED lines=8> */
[----:B------:R-:W-:Y:S02]  /*b960*/  SHF.R.U32.HI R0, RZ, 0x10, R35 ;  /* 0x00000010ff007819 */ /* 0x000fe40000011623 */
[----:B------:R-:W-:Y:S02]  /*b970*/  SHF.R.U32.HI R2, RZ, 0x10, R33 ;  /* 0x00000010ff027819 */ /* 0x000fe40000011621 */
[----:B------:R-:W-:Y:S01]  /*b980*/  SHF.R.U64 R14, R34, 0x10, R35 ;  /* 0x00000010220e7819 */ /* 0x000fe20000001223 */
[----:B------:R-:W-:Y:S01]  /*b990*/  HADD2.F32 R12, -RZ, R0.H0_H0 ;  /* 0x20000000ff0c7230 */ /* 0x000fe20000004100 */
[----:B------:R-:W-:Y:S01]  /*b9a0*/  SHF.R.U64 R15, R32, 0x10, R33 ;  /* 0x00000010200f7819 */ /* 0x000fe20000001221 */
[----:B------:R-:W-:Y:S02]  /*b9b0*/  HADD2.F32 R0, -RZ, R54.H1_H1 ;  /* 0x30000036ff007230 */ /* 0x000fe40000004100 */
[----:B------:R-:W-:-:S02]  /*b9c0*/  HADD2.F32 R17, -RZ, R2.H0_H0 ;  /* 0x20000002ff117230 */ /* 0x000fc40000004100 */
[----:B------:R-:W-:Y:S02]  /*b9d0*/  HADD2.F32 R2, -RZ, R55.H1_H1 ;  /* 0x30000037ff027230 */ /* 0x000fe40000004100 */
[----:B------:R-:W-:Y:S01]  /*b9e0*/  HADD2.F32 R15, -RZ, R15.H0_H0 ;  /* 0x2000000fff0f7230 */ /* 0x000fe20000004100 */
[----:B--2---:R-:W1:Y:S02]  /*b9f0*/  LDS.128 R4, [R18+0x7000] ;  /* 0x0070000012047984 */ /* 0x004e640000000c00 */
[--C-:B-1----:R-:W-:Y:S02]  /*ba00*/  HADD2.F32 R10, -RZ, R7.reuse.H0_H0 ;  /* 0x20000007ff0a7230 */ /* 0x102fe40000004100 */
[----:B------:R-:W-:Y:S02]  /*ba10*/  HADD2.F32 R7, -RZ, R7.H1_H1 ;  /* 0x30000007ff077230 */ /* 0x000fe40000004100 */
[--C-:B------:R-:W-:Y:S02]  /*ba20*/  HADD2.F32 R9, -RZ, R4.reuse.H0_H0 ;  /* 0x20000004ff097230 */ /* 0x100fe40000004100 */
[----:B------:R-:W-:-:S02]  /*ba30*/  HADD2.F32 R8, -RZ, R4.H1_H1 ;  /* 0x30000004ff087230 */ /* 0x000fc40000004100 */
[--C-:B------:R-:W-:Y:S02]  /*ba40*/  HADD2.F32 R4, -RZ, R5.reuse.H0_H0 ;  /* 0x20000005ff047230 */ /* 0x100fe40000004100 */
        /* <DEDUP_REMOVED lines=8> */
[----:B------:R-:W-:-:S02]  /*bad0*/  FFMA.FTZ R13, R9, R2, -R13 ;  /* 0x00000002090d7223 */ /* 0x000fc4000001080d */
[----:B------:R-:W-:Y:S01]  /*bae0*/  FFMA.FTZ R9, R8, R2, R5 ;  /* 0x0000000208097223 */ /* 0x000fe20000010005 */
[----:B------:R-:W-:Y:S01]  /*baf0*/  HADD2.F32 R8, -RZ, R14.H0_H0 ;  /* 0x2000000eff087230 */ /* 0x000fe20000004100 */
[----:B------:R-:W-:Y:S01]  /*bb00*/  FMUL.FTZ R12, R10, R12 ;  /* 0x0000000c0a0c7220 */ /* 0x000fe20000410000 */
[----:B------:R-:W-:Y:S01]  /*bb10*/  HADD2.F32 R2, -RZ, R56.H1_H1 ;  /* 0x30000038ff027230 */ /* 0x000fe20000004100 */
[-C--:B------:R-:W-:Y:S02]  /*bb20*/  FMUL.FTZ R5, R6, R0.reuse ;  /* 0x0000000006057220 */ /* 0x080fe40000410000 */
[----:B------:R-:W-:Y:S02]  /*bb30*/  FFMA.FTZ R10, R7, R17, R12 ;  /* 0x00000011070a7223 */ /* 0x000fe4000001000c */
[----:B------:R-:W-:Y:S02]  /*bb40*/  FMUL.FTZ R0, R11, R0 ;  /* 0x000000000b007220 */ /* 0x000fe40000410000 */
[----:B------:R-:W-:-:S02]  /*bb50*/  FMUL.FTZ R7, R3, R8 ;  /* 0x0000000803077220 */ /* 0x000fc40000410000 */
[----:B------:R-:W-:Y:S02]  /*bb60*/  FMUL.FTZ R8, R4, R8 ;  /* 0x0000000804087220 */ /* 0x000fe40000410000 */
[-C--:B------:R-:W-:Y:S02]  /*bb70*/  FFMA.FTZ R5, R11, R2.reuse, -R5 ;  /* 0x000000020b057223 */ /* 0x080fe40000010805 */
[----:B------:R-:W-:Y:S02]  /*bb80*/  FFMA.FTZ R2, R6, R2, R0 ;  /* 0x0000000206027223 */ /* 0x000fe40000010000 */
[-C--:B------:R-:W-:Y:S01]  /*bb90*/  FFMA.FTZ R0, R4, R15.reuse, -R7 ;  /* 0x0000000f04007223 */ /* 0x080fe20000010807 */
[----:B------:R-:W-:Y:S01]  /*bba0*/  F2FP.PACK_AB R7, R10, R16 ;  /* 0x000000100a07723e */ /* 0x000fe200000000ff */
[----:B------:R-:W-:Y:S01]  /*bbb0*/  FFMA.FTZ R3, R3, R15, R8 ;  /* 0x0000000f03037223 */ /* 0x000fe20000010008 */
[----:B------:R-:W-:Y:S02]  /*bbc0*/  F2FP.PACK_AB R6, R2, R5 ;  /* 0x000000050206723e */ /* 0x000fe400000000ff */
[----:B------:R-:W-:-:S02]  /*bbd0*/  F2FP.PACK_AB R4, R9, R13 ;  /* 0x0000000d0904723e */ /* 0x000fc400000000ff */
[----:B------:R-:W-:-:S05]  /*bbe0*/  F2FP.PACK_AB R5, R3, R0 ;  /* 0x000000000305723e */ /* 0x000fca00000000ff */
[----:B------:R1:W-:Y:S02]  /*bbf0*/  STS.128 [R18+0x7000], R4 ;  /* 0x0070000412007388 */ /* 0x0003e40000000c00 */
.L_x_1018:
[----:B------:R-:W-:Y:S05]  /*bc00*/  BSYNC B0 ;  /* 0x0000000000007941 */ /* 0x000fea0003800000 */
.L_x_1017:
        /* <DEDUP_REMOVED lines=30> */
[----:B------:R-:W-:Y:S01]  /*bdf0*/  HADD2.F32 R2, -RZ, R59.H0_H0 ;  /* 0x2000003bff027230 */ /* 0x000fe20000004100 */
        /* <DEDUP_REMOVED lines=14> */
.L_x_1016:
[----:B------:R-:W-:Y:S05]  /*bee0*/  BSYNC B1 ;  /* 0x0000000000017941 */ /* 0x000fea0003800000 */
.L_x_1015:
[----:B------:R-:W-:-:S04]  /*bef0*/  IADD3 R0, R130, 0x60, RZ ;  /* 0x0000006082007810 */ /* 0x000fc80007ffe0ff */
        /* <DEDUP_REMOVED lines=48> */
.L_x_1021:
[----:B------:R-:W-:Y:S05]  /*c200*/  BSYNC B0 ;  /* 0x0000000000007941 */ /* 0x000fea0003800000 */
.L_x_1020:
        /* <DEDUP_REMOVED lines=10> */
[----:B------:R-:W-:Y:S02]  /*c2b0*/  HADD2.F32 R2, -RZ, R62.H0_H0 ;  /* 0x2000003eff027230 */ /* 0x000fe40000004100 */
        /* <DEDUP_REMOVED lines=14> */
[----:B------:R-:W-:Y:S01]  /*c3a0*/  HADD2.F32 R0, -RZ, R61.H1_H1 ;  /* 0x3000003dff007230 */ /* 0x000fe20000004100 */
        /* <DEDUP_REMOVED lines=18> */
[----:B------:R1:W-:Y:S01]  /*c4d0*/  STS.128 [R18+0x8000], R4 ;  /* 0x0080000412007388 */ /* 0x0003e20000000c00 */
[----:B------:R-:W-:Y:S05]  /*c4e0*/  BRA `(.L_x_1019) ;  /* 0x0000244000007947 */ /* 0x000fea0003800000 */
.L_x_998:
[----:B------:R-:W-:Y:S01]  /*c4f0*/  IMAD.MOV.U32 R5, RZ, RZ, c[0x0][0x2c4] ;  /* 0x0000b100ff057624 */ /* 0x000fe200078e00ff */
[----:B------:R-:W-:Y:S01]  /*c500*/  ISETP.GE.AND P1, PT, R88, c[0x0][0x27c], PT ;  /* 0x00009f0058007a0c */ /* 0x000fe20003f26270 */
[----:B------:R-:W-:Y:S01]  /*c510*/  IMAD.MOV.U32 R7, RZ, RZ, R3 ;  /* 0x000000ffff077224 */ /* 0x000fe200078e0003 */
[----:B------:R-:W-:Y:S01]  /*c520*/  CS2R R22, SRZ ;  /* 0x0000000000167805 */ /* 0x000fe2000001ff00 */
[----:B------:R-:W-:Y:S01]  /*c530*/  IMAD.MOV.U32 R9, RZ, RZ, R8 ;  /* 0x000000ffff097224 */ /* 0x000fe200078e0008 */
[----:B------:R-:W-:Y:S01]  /*c540*/  ISETP.NE.AND P0, PT, R5, 0x1, PT ;  /* 0x000000010500780c */ /* 0x000fe20003f05270 */
[----:B------:R-:W-:Y:S01]  /*c550*/  IMAD.MOV.U32 R8, RZ, RZ, R4 ;  /* 0x000000ffff087224 */ /* 0x000fe200078e0004 */
[----:B------:R-:W-:-:S11]  /*c560*/  CS2R R20, SRZ ;  /* 0x0000000000147805 */ /* 0x000fd6000001ff00 */
[----:B------:R-:W-:-:S05]  /*c570*/  @P0 IMAD.HI.U32 R5, R2, c[0x0][0x2c8], RZ ;  /* 0x0000b20002050a27 */ /* 0x000fca00078e00ff */
[----:B------:R-:W-:-:S04]  /*c580*/  @P0 SHF.R.U32.HI R2, RZ, c[0x0][0x2cc], R5 ;  /* 0x0000b300ff020a19 */ /* 0x000fc80000011605 */
[----:B------:R-:W-:Y:S01]  /*c590*/  SHF.R.S32.HI R5, RZ, 0x1f, R2 ;  /* 0x0000001fff057819 */ /* 0x000fe20000011402 */
[----:B------:R-:W-:-:S04]  /*c5a0*/  IMAD.WIDE.U32 R6, R2, c[0x0][0x280], R6 ;  /* 0x0000a00002067a25 */ /* 0x000fc800078e0006 */
[C---:B------:R-:W-:Y:S01]  /*c5b0*/  IMAD R10, R5.reuse, c[0x0][0x280], RZ ;  /* 0x0000a000050a7a24 */ /* 0x040fe200078e02ff */
[----:B------:R-:W-:Y:S01]  /*c5c0*/  LEA R13, P0, R6, c[0x0][0x270], 0x1 ;  /* 0x00009c00060d7a11 */ /* 0x000fe200078008ff */
[----:B------:R-:W-:Y:S02]  /*c5d0*/  IMAD R3, R5, c[0x0][0x290], RZ ;  /* 0x0000a40005037a24 */ /* 0x000fe400078e02ff */
[C---:B------:R-:W-:Y:S02]  /*c5e0*/  IMAD R10, R2.reuse, c[0x0][0x284], R10 ;  /* 0x0000a100020a7a24 */ /* 0x040fe400078e020a */
[----:B------:R-:W-:Y:S02]  /*c5f0*/  IMAD.WIDE.U32 R4, R2, c[0x0][0x290], R8 ;  /* 0x0000a40002047a25 */ /* 0x000fe400078e0008 */
[----:B------:R-:W1:Y:S02]  /*c600*/  SHFL.IDX PT, R8, R13, RZ, 0x1c1f ;  /* 0x001c1fff0d087589 */ /* 0x000e6400000e0000 */
[----:B------:R-:W-:-:S02]  /*c610*/  IMAD.IADD R7, R7, 0x1, R10 ;  /* 0x0000000107077824 */ /* 0x000fc400078e020a */
[----:B------:R-:W-:-:S03]  /*c620*/  IMAD R2, R2, c[0x0][0x294], R3 ;  /* 0x0000a50002027a24 */ /* 0x000fc600078e0203 */
[----:B------:R-:W-:Y:S02]  /*c630*/  LEA.HI.X R12, R6, c[0x0][0x274], R7, 0x1, P0 ;  /* 0x00009d00060c7a11 */ /* 0x000fe400000f0c07 */
[C---:B------:R-:W-:Y:S02]  /*c640*/  LEA R3, P0, R4.reuse, c[0x0][0x288], 0x1 ;  /* 0x0000a20004037a11 */ /* 0x040fe400078008ff */
[----:B------:R-:W-:Y:S02]  /*c650*/  IADD3 R2, R5, R2, RZ ;  /* 0x0000000205027210 */ /* 0x000fe40007ffe0ff */
[----:B------:R-:W2:Y:S02]  /*c660*/  SHFL.IDX PT, R5, R12, RZ, 0x1c1f ;  /* 0x001c1fff0c057589 */ /* 0x000ea400000e0000 */
[----:B------:R-:W-:Y:S02]  /*c670*/  LEA.HI.X R2, R4, c[0x0][0x28c], R2, 0x1, P0 ;  /* 0x0000a30004027a11 */ /* 0x000fe400000f0c02 */
[----:B------:R-:W-:-:S03]  /*c680*/  ISETP.GE.OR P0, PT, R14, R0, P1 ;  /* 0x000000000e00720c */ /* 0x000fc60000f06670 */
[----:B------:R-:W-:Y:S10]  /*c690*/  SHFL.IDX PT, R9, R2, RZ, 0x1c1f ;  /* 0x001c1fff02097589 */ /* 0x000ff400000e0000 */
[C---:B------:R-:W-:Y:S01]  /*c6a0*/  @!P0 IMAD.SHL.U32 R6, R88.reuse, 0x2, RZ ;  /* 0x0000000258068824 */ /* 0x040fe200078e00ff */
[----:B------:R-:W-:-:S04]  /*c6b0*/  @!P0 SHF.L.U64.HI R7, R88, 0x1, R89 ;  /* 0x0000000158078819 */ /* 0x000fc80000010259 */
[----:B-1----:R-:W-:Y:S02]  /*c6c0*/  @!P0 IADD3 R4, P2, R8, R6, RZ ;  /* 0x0000000608048210 */ /* 0x002fe40007f5e0ff */
[----:B------:R-:W1:Y:S03]  /*c6d0*/  SHFL.IDX PT, R8, R3, RZ, 0x1c1f ;  /* 0x001c1fff03087589 */ /* 0x000e6600000e0000 */
[----:B--2---:R-:W-:Y:S01]  /*c6e0*/  @!P0 IMAD.X R5, R5, 0x1, R7, P2 ;  /* 0x0000000105058824 */ /* 0x004fe200010e0607 */
[----:B------:R-:W-:Y:S01]  /*c6f0*/  CS2R R18, SRZ ;  /* 0x0000000000127805 */ /* 0x000fe2000001ff00 */
[----:B------:R-:W-:-:S03]  /*c700*/  CS2R R16, SRZ ;  /* 0x0000000000107805 */ /* 0x000fc6000001ff00 */
[----:B------:R2:W3:Y:S01]  /*c710*/  @!P0 LD.E.128 R20, [R4.64] ;  /* 0x0000000804148980 */ /* 0x0004e2000c101d00 */
[----:B-1----:R-:W-:-:S05]  /*c720*/  @!P0 IADD3 R6, P2, R8, R6, RZ ;  /* 0x0000000608068210 */ /* 0x002fca0007f5e0ff */
[----:B------:R-:W-:-:S05]  /*c730*/  @!P0 IMAD.X R7, R9, 0x1, R7, P2 ;  /* 0x0000000109078824 */ /* 0x000fca00010e0607 */
[----:B------:R3:W4:Y:S01]  /*c740*/  @!P0 LD.E.128 R16, [R6.64] ;  /* 0x0000000806108980 */ /* 0x000722000c101d00 */
[----:B--2---:R-:W-:-:S04]  /*c750*/  IADD3 R4, R14, 0x20, RZ ;  /* 0x000000200e047810 */ /* 0x004fc80007ffe0ff */
[----:B------:R-:W-:Y:S01]  /*c760*/  ISETP.GE.AND P0, PT, R4, R0, PT ;  /* 0x000000000400720c */ /* 0x000fe20003f06270 */
[----:B------:R1:W2:Y:S01]  /*c770*/  SHFL.IDX PT, R15, R13, 0x1, 0x1c1f ;  /* 0x003c1f000d0f7f89 */ /* 0x0002a200000e0000 */
[----:B------:R-:W-:Y:S03]  /*c780*/  BSSY B0, `(.L_x_1022) ;  /* 0x0000023000007945 */ /* 0x000fe60003800000 */
[----:B------:R1:W1:Y:S01]  /*c790*/  SHFL.IDX PT, R24, R3, 0x1, 0x1c1f ;  /* 0x003c1f0003187f89 */ /* 0x00026200000e0000 */
[----:B------:R-:W-:-:S03]  /*c7a0*/  CS2R R10, SRZ ;  /* 0x00000000000a7805 */ /* 0x000fc6000001ff00 */
[----:B------:R1:W1:Y:S01]  /*c7b0*/  SHFL.IDX PT, R25, R12, 0x1, 0x1c1f ;  /* 0x003c1f000c197f89 */ /* 0x00026200000e0000 */
[----:B------:R-:W-:-:S03]  /*c7c0*/  CS2R R8, SRZ ;  /* 0x0000000000087805 */ /* 0x000fc6000001ff00 */
[----:B------:R1:W1:Y:S01]  /*c7d0*/  SHFL.IDX PT, R26, R2, 0x1, 0x1c1f ;  /* 0x003c1f00021a7f89 */ /* 0x00026200000e0000 */
[----:B---3--:R-:W-:Y:S02]  /*c7e0*/  IMAD.MOV.U32 R7, RZ, RZ, R22 ;  /* 0x000000ffff077224 */ /* 0x008fe400078e0016 */
[----:B------:R-:W-:Y:S02]  /*c7f0*/  IMAD.MOV.U32 R5, RZ, RZ, R20 ;  /* 0x000000ffff057224 */ /* 0x000fe400078e0014 */
[----:B------:R-:W-:Y:S01]  /*c800*/  IMAD.MOV.U32 R4, RZ, RZ, R21 ;  /* 0x000000ffff047224 */ /* 0x000fe200078e0015 */
[----:B------:R-:W-:Y:S02]  /*c810*/  MOV R6, R23 ;  /* 0x0000001700067202 */ /* 0x000fe40000000f00 */
[----:B------:R-:W-:Y:S02]  /*c820*/  PRMT R67, R7, 0x7610, R67 ;  /* 0x0000761007437816 */ /* 0x000fe40000000043 */
[----:B------:R-:W-:-:S02]  /*c830*/  PRMT R54, R4, 0x5410, R5 ;  /* 0x0000541004367816 */ /* 0x000fc40000000005 */
[----:B------:R-:W-:Y:S01]  /*c840*/  PRMT R66, R66, 0x5410, R6 ;  /* 0x0000541042427816 */ /* 0x000fe20000000006 */
[----:B----4-:R-:W-:Y:S01]  /*c850*/  IMAD.MOV.U32 R7, RZ, RZ, R18 ;  /* 0x000000ffff077224 */ /* 0x010fe200078e0012 */
[----:B------:R-:W-:Y:S01]  /*c860*/  MOV R6, R19 ;  /* 0x0000001300067202 */ /* 0x000fe20000000f00 */
[----:B------:R-:W-:Y:S02]  /*c870*/  IMAD.MOV.U32 R5, RZ, RZ, R16 ;  /* 0x000000ffff057224 */ /* 0x000fe400078e0010 */
[----:B------:R-:W-:Y:S01]  /*c880*/  IMAD.MOV.U32 R4, RZ, RZ, R17 ;  /* 0x000000ffff047224 */ /* 0x000fe200078e0011 */
[----:B------:R-:W-:Y:S02]  /*c890*/  PRMT R56, R7, 0x7610, R56 ;  /* 0x0000761007387816 */ /* 0x000fe40000000038 */
[----:B------:R-:W-:Y:S02]  /*c8a0*/  PRMT R66, R6, 0x7610, R66 ;  /* 0x0000761006427816 */ /* 0x000fe40000000042 */
[----:B------:R-:W-:Y:S01]  /*c8b0*/  PRMT R52, R4, 0x5410, R5 ;  /* 0x0000541004347816 */ /* 0x000fe20000000005 */
[----:B------:R-:W-:Y:S01]  /*c8c0*/  CS2R R6, SRZ ;  /* 0x0000000000067805 */ /* 0x000fe2000001ff00 */
[----:B------:R-:W-:Y:S01]  /*c8d0*/  CS2R R4, SRZ ;  /* 0x0000000000047805 */ /* 0x000fe2000001ff00 */
[----:B------:R-:W-:Y:S05]  /*c8e0*/  @P0 BRA `(.L_x_1023) ;  /* 0x000000c000000947 */ /* 0x000fea0003800000 */
[----:B-12---:R-:W-:Y:S01]  /*c8f0*/  CS2R R8, SRZ ;  /* 0x0000000000087805 */ /* 0x006fe2000001ff00 */
[----:B------:R-:W-:Y:S01]  /*c900*/  CS2R R6, SRZ ;  /* 0x0000000000067805 */ /* 0x000fe2000001ff00 */
[----:B------:R-:W-:Y:S01]  /*c910*/  CS2R R4, SRZ ;  /* 0x0000000000047805 */ /* 0x000fe2000001ff00 */
[----:B------:R-:W-:Y:S05]  /*c920*/  @P1 BRA `(.L_x_1023) ;  /* 0x0000008000001947 */ /* 0x000fea0003800000 */
[C---:B------:R-:W-:Y:S01]  /*c930*/  IMAD.SHL.U32 R6, R88.reuse, 0x2, RZ ;  /* 0x0000000258067824 */ /* 0x040fe200078e00ff */
[----:B------:R-:W-:-:S04]  /*c940*/  SHF.L.U64.HI R7, R88, 0x1, R89 ;  /* 0x0000000158077819 */ /* 0x000fc80000010259 */
[----:B------:R-:W-:-:S05]  /*c950*/  IADD3 R4, P0, R15, R6, RZ ;  /* 0x000000060f047210 */ /* 0x000fca0007f1e0ff */
[----:B------:R-:W-:Y:S01]  /*c960*/  IMAD.X R5, R25, 0x1, R7, P0 ;  /* 0x0000000119057824 */ /* 0x000fe200000e0607 */
[----:B------:R-:W-:-:S04]  /*c970*/  IADD3 R6, P0, R24, R6, RZ ;  /* 0x0000000618067210 */ /* 0x000fc80007f1e0ff */
[----:B------:R1:W5:Y:S01]  /*c980*/  LD.E.128 R8, [R4.64] ;  /* 0x0000000804087980 */ /* 0x000362000c101d00 */
[----:B------:R-:W-:-:S06]  /*c990*/  IMAD.X R7, R26, 0x1, R7, P0 ;  /* 0x000000011a077824 */ /* 0x000fcc00000e0607 */
[----:B-1----:R-:W5:Y:S02]  /*c9a0*/  LD.E.128 R4, [R6.64] ;  /* 0x0000000806047980 */ /* 0x002f64000c101d00 */
.L_x_1023:
[----:B-12---:R-:W-:Y:S05]  /*c9b0*/  BSYNC B0 ;  /* 0x0000000000007941 */ /* 0x006fea0003800000 */
.L_x_1022:
[----:B------:R-:W1:Y:S01]  /*c9c0*/  SHFL.IDX PT, R26, R13, 0x2, 0x1c1f ;  /* 0x005c1f000d1a7f89 */ /* 0x000e6200000e0000 */
[----:B------:R-:W-:Y:S01]  /*c9d0*/  IADD3 R15, R14, 0x40, RZ ;  /* 0x000000400e0f7810 */ /* 0x000fe20007ffe0ff */
[----:B------:R-:W-:Y:S01]  /*c9e0*/  CS2R R42, SRZ ;  /* 0x00000000002a7805 */ /* 0x000fe2000001ff00 */
[----:B------:R-:W-:Y:S01]  /*c9f0*/  CS2R R40, SRZ ;  /* 0x0000000000287805 */ /* 0x000fe2000001ff00 */
[----:B------:R-:W2:Y:S01]  /*ca00*/  SHFL.IDX PT, R24, R12, 0x2, 0x1c1f ;  /* 0x005c1f000c187f89 */ /* 0x000ea200000e0000 */
[----:B------:R-:W-:-:S03]  /*ca10*/  ISETP.GE.OR P0, PT, R15, R0, P1 ;  /* 0x000000000f00720c */ /* 0x000fc60000f06670 */
[----:B------:R-:W-:Y:S10]  /*ca20*/  SHFL.IDX PT, R28, R2, 0x2, 0x1c1f ;  /* 0x005c1f00021c7f89 */ /* 0x000ff400000e0000 */
[C---:B------:R-:W-:Y:S01]  /*ca30*/  @!P0 IMAD.SHL.U32 R15, R88.reuse, 0x2, RZ ;  /* 0x00000002580f8824 */ /* 0x040fe200078e00ff */
[----:B------:R-:W-:-:S04]  /*ca40*/  @!P0 SHF.L.U64.HI R25, R88, 0x1, R89 ;  /* 0x0000000158198819 */ /* 0x000fc80000010259 */
[----:B-1----:R-:W-:-:S05]  /*ca50*/  @!P0 IADD3 R26, P2, R26, R15, RZ ;  /* 0x0000000f1a1a8210 */ /* 0x002fca0007f5e0ff */
[----:B--2---:R-:W-:Y:S02]  /*ca60*/  @!P0 IMAD.X R27, R24, 0x1, R25, P2 ;  /* 0x00000001181b8824 */ /* 0x004fe400010e0619 */
[----:B------:R-:W1:Y:S01]  /*ca70*/  SHFL.IDX PT, R24, R3, 0x2, 0x1c1f ;  /* 0x005c1f0003187f89 */ /* 0x000e6200000e0000 */
[----:B------:R-:W-:Y:S01]  /*ca80*/  CS2R R38, SRZ ;  /* 0x0000000000267805 */ /* 0x000fe2000001ff00 */
[----:B------:R-:W-:Y:S02]  /*ca90*/  CS2R R36, SRZ ;  /* 0x0000000000247805 */ /* 0x000fe4000001ff00 */
[----:B------:R-:W2:Y:S01]  /*caa0*/  @!P0 LD.E.128 R40, [R26.64] ;  /* 0x000000081a288980 */ /* 0x000ea2000c101d00 */
[----:B-1----:R-:W-:-:S05]  /*cab0*/  @!P0 IADD3 R24, P2, R24, R15, RZ ;  /* 0x0000000f18188210 */ /* 0x002fca0007f5e0ff */
[----:B------:R-:W-:-:S05]  /*cac0*/  @!P0 IMAD.X R25, R28, 0x1, R25, P2 ;  /* 0x000000011c198824 */ /* 0x000fca00010e0619 */
[----:B------:R1:W3:Y:S01]  /*cad0*/  @!P0 LD.E.128 R36, [R24.64] ;  /* 0x0000000818248980 */ /* 0x0002e2000c101d00 */
[----:B------:R-:W-:Y:S01]  /*cae0*/  IADD3 R14, R14, 0x60, RZ ;  /* 0x000000600e0e7810 */ /* 0x000fe20007ffe0ff */
[----:B-----5:R-:W-:-:S03]  /*caf0*/  IMAD.MOV.U32 R15, RZ, RZ, R8 ;  /* 0x000000ffff0f7224 */ /* 0x020fc600078e0008 */
[----:B------:R-:W-:Y:S01]  /*cb00*/  ISETP.GE.AND P0, PT, R14, R0, PT ;  /* 0x000000000e00720c */ /* 0x000fe20003f06270 */
[----:B------:R-:W-:Y:S01]  /*cb10*/  IMAD.MOV.U32 R14, RZ, RZ, R9 ;  /* 0x000000ffff0e7224 */ /* 0x000fe200078e0009 */
[----:B------:R-:W-:Y:S01]  /*cb20*/  PRMT R70, R15, 0x7610, R70 ;  /* 0x000076100f467816 */ /* 0x000fe20000000046 */
[----:B------:R-:W-:-:S03]  /*cb30*/  IMAD.MOV.U32 R15, RZ, RZ, R4 ;  /* 0x000000ffff0f7224 */ /* 0x000fc600078e0004 */
[----:B------:R-:W-:Y:S01]  /*cb40*/  PRMT R69, R69, 0x5410, R14 ;  /* 0x0000541045457816 */ /* 0x000fe2000000000e */
[----:B------:R-:W-:Y:S02]  /*cb50*/  IMAD.MOV.U32 R14, RZ, RZ, R5 ;  /* 0x000000ffff0e7224 */ /* 0x000fe400078e0005 */
[----:B-1----:R-:W-:Y:S02]  /*cb60*/  IMAD.MOV.U32 R25, RZ, RZ, R10 ;  /* 0x000000ffff197224 */ /* 0x002fe400078e000a */
[----:B------:R-:W-:-:S03]  /*cb70*/  IMAD.MOV.U32 R24, RZ, RZ, R11 ;  /* 0x000000ffff187224 */ /* 0x000fc600078e000b */
[----:B------:R-:W-:Y:S01]  /*cb80*/  PRMT R72, R25, 0x7610, R72 ;  /* 0x0000761019487816 */ /* 0x000fe20000000048 */
[----:B------:R-:W-:Y:S01]  /*cb90*/  IMAD.MOV.U32 R25, RZ, RZ, R6 ;  /* 0x000000ffff197224 */ /* 0x000fe200078e0006 */
[----:B------:R-:W-:Y:S01]  /*cba0*/  PRMT R71, R71, 0x5410, R24 ;  /* 0x0000541047477816 */ /* 0x000fe20000000018 */
[----:B------:R-:W-:Y:S01]  /*cbb0*/  IMAD.MOV.U32 R24, RZ, RZ, R7 ;  /* 0x000000ffff187224 */ /* 0x000fe200078e0007 */
[----:B------:R-:W-:Y:S02]  /*cbc0*/  PRMT R69, R15, 0x7610, R69 ;  /* 0x000076100f457816 */ /* 0x000fe40000000045 */
[----:B------:R-:W-:Y:S01]  /*cbd0*/  PRMT R70, R70, 0x5410, R25 ;  /* 0x0000541046467816 */ /* 0x000fe20000000019 */
[----:B------:R-:W1:Y:S01]  /*cbe0*/  SHFL.IDX PT, R15, R3, 0x3, 0x1c1f ;  /* 0x007c1f00030f7f89 */ /* 0x000e6200000e0000 */
[----:B------:R-:W-:Y:S02]  /*cbf0*/  PRMT R71, R24, 0x7610, R71 ;  /* 0x0000761018477816 */ /* 0x000fe40000000047 */
[----:B------:R-:W-:Y:S01]  /*cc00*/  PRMT R67, R67, 0x5410, R14 ;  /* 0x0000541043437816 */ /* 0x000fe2000000000e */
[----:B------:R-:W4:Y:S04]  /*cc10*/  SHFL.IDX PT, R25, R12, 0x3, 0x1c1f ;  /* 0x007c1f000c197f89 */ /* 0x000f2800000e0000 */
[----:B------:R2:W1:Y:S04]  /*cc20*/  SHFL.IDX PT, R14, R13, 0x3, 0x1c1f ;  /* 0x007c1f000d0e7f89 */ /* 0x00046800000e0000 */
[----:B------:R1:W1:Y:S01]  /*cc30*/  SHFL.IDX PT, R24, R2, 0x3, 0x1c1f ;  /* 0x007c1f0002187f89 */ /* 0x00026200000e0000 */
[----:B------:R-:W-:Y:S01]  /*cc40*/  BSSY B0, `(.L_x_1024) ;  /* 0x0000022000007945 */ /* 0x000fe20003800000 */
[----:B------:R-:W-:Y:S01]  /*cc50*/  CS2R R50, SRZ ;  /* 0x0000000000327805 */ /* 0x000fe2000001ff00 */
[----:B------:R-:W-:Y:S01]  /*cc60*/  CS2R R48, SRZ ;  /* 0x0000000000307805 */ /* 0x000fe2000001ff00 */
[----:B------:R-:W-:Y:S01]  /*cc70*/  CS2R R46, SRZ ;  /* 0x00000000002e7805 */ /* 0x000fe2000001ff00 */
[----:B------:R-:W-:Y:S01]  /*cc80*/  CS2R R44, SRZ ;  /* 0x00000000002c7805 */ /* 0x000fe2000001ff00 */
[----:B--2---:R-:W-:-:S02]  /*cc90*/  IMAD.MOV.U32 R13, RZ, RZ, R42 ;  /* 0x000000ffff0d7224 */ /* 0x004fc400078e002a */
[----:B------:R-:W-:Y:S02]  /*cca0*/  IMAD.MOV.U32 R12, RZ, RZ, R43 ;  /* 0x000000ffff0c7224 */ /* 0x000fe400078e002b */
[----:B------:R-:W-:Y:S02]  /*ccb0*/  IMAD.MOV.U32 R3, RZ, RZ, R40 ;  /* 0x000000ffff037224 */ /* 0x000fe400078e0028 */
[----:B-1----:R-:W-:Y:S01]  /*ccc0*/  IMAD.MOV.U32 R2, RZ, RZ, R41 ;  /* 0x000000ffff027224 */ /* 0x002fe200078e0029 */
[----:B------:R-:W-:Y:S02]  /*ccd0*/  PRMT R76, R13, 0x7610, R76 ;  /* 0x000076100d4c7816 */ /* 0x000fe4000000004c */
[----:B------:R-:W-:Y:S02]  /*cce0*/  PRMT R75, R75, 0x5410, R12 ;  /* 0x000054104b4b7816 */ /* 0x000fe4000000000c */
[----:B------:R-:W-:Y:S02]  /*ccf0*/  PRMT R74, R3, 0x7610, R74 ;  /* 0x00007610034a7816 */ /* 0x000fe4000000004a */
[----:B------:R-:W-:Y:S01]  /*cd00*/  PRMT R73, R73, 0x5410, R2 ;  /* 0x0000541049497816 */ /* 0x000fe20000000002 */
[----:B---3--:R-:W-:-:S02]  /*cd10*/  IMAD.MOV.U32 R13, RZ, RZ, R38 ;  /* 0x000000ffff0d7224 */ /* 0x008fc400078e0026 */
[----:B------:R-:W-:Y:S02]  /*cd20*/  IMAD.MOV.U32 R12, RZ, RZ, R39 ;  /* 0x000000ffff0c7224 */ /* 0x000fe400078e0027 */
[----:B------:R-:W-:Y:S02]  /*cd30*/  IMAD.MOV.U32 R3, RZ, RZ, R36 ;  /* 0x000000ffff037224 */ /* 0x000fe400078e0024 */
[----:B------:R-:W-:Y:S01]  /*cd40*/  IMAD.MOV.U32 R2, RZ, RZ, R37 ;  /* 0x000000ffff027224 */ /* 0x000fe200078e0025 */
[----:B------:R-:W-:Y:S02]  /*cd50*/  PRMT R74, R74, 0x5410, R13 ;  /* 0x000054104a4a7816 */ /* 0x000fe4000000000d */
[----:B------:R-:W-:Y:S02]  /*cd60*/  PRMT R75, R12, 0x7610, R75 ;  /* 0x000076100c4b7816 */ /* 0x000fe4000000004b */
[----:B------:R-:W-:Y:S02]  /*cd70*/  PRMT R73, R3, 0x7610, R73 ;  /* 0x0000761003497816 */ /* 0x000fe40000000049 */
[----:B------:R-:W-:Y:S01]  /*cd80*/  PRMT R72, R72, 0x5410, R2 ;  /* 0x0000541048487816 */ /* 0x000fe20000000002 */
[----:B------:R-:W-:Y:S05]  /*cd90*/  @P0 BRA `(.L_x_1025) ;  /* 0x000000c000000947 */ /* 0x000fea0003800000 */
[----:B----4-:R-:W-:Y:S01]  /*cda0*/  CS2R R48, SRZ ;  /* 0x0000000000307805 */ /* 0x010fe2000001ff00 */
        /* <DEDUP_REMOVED lines=9> */
[----:B------:R-:W-:-:S05]  /*ce40*/  IMAD.X R3, R24, 0x1, R3, P0 ;  /* 0x0000000118037824 */ /* 0x000fca00000e0603 */
[----:B------:R1:W5:Y:S03]  /*ce50*/  LD.E.128 R44, [R2.64] ;  /* 0x00000008022c7980 */ /* 0x000366000c101d00 */
.L_x_1025:
[----:B----4-:R-:W-:Y:S05]  /*ce60*/  BSYNC B0 ;  /* 0x0000000000007941 */ /* 0x010fea0003800000 */
.L_x_1024:
[----:B-1---5:R-:W-:Y:S01]  /*ce70*/  IMAD.MOV.U32 R2, RZ, RZ, R50 ;  /* 0x000000ffff027224 */ /* 0x022fe200078e0032 */
[----:B------:R-:W-:-:S04]  /*ce80*/  DEPBAR.LE SB0, 0x1 ;  /* 0x000080400000791a */ /* 0x000fc80000000000 */
[----:B------:R-:W-:Y:S01]  /*ce90*/  PRMT R80, R2, 0x7610, R80 ;  /* 0x0000761002507816 */ /* 0x000fe20000000050 */
[----:B------:R-:W-:Y:S01]  /*cea0*/  IMAD.IADD R2, R0, 0x1, -R63 ;  /* 0x0000000100027824 */ /* 0x000fe200078e0a3f */
[----:B------:R-:W-:Y:S01]  /*ceb0*/  BSSY B0, `(.L_x_1026) ;  /* 0x0000074000007945 */ /* 0x000fe20003800000 */
[----:B------:R-:W-:Y:S02]  /*cec0*/  IMAD.MOV.U32 R12, RZ, RZ, R51 ;  /* 0x000000ffff0c7224 */ /* 0x000fe400078e0033 */
[----:B------:R-:W-:Y:S01]  /*ced0*/  IMAD.MOV.U32 R3, RZ, RZ, R48 ;  /* 0x000000ffff037224 */ /* 0x000fe200078e0030 */
[----:B------:R-:W-:Y:S01]  /*cee0*/  IMNMX R63, R2, 0x80, PT ;  /* 0x00000080023f7817 */ /* 0x000fe20003800200 */
[----:B------:R-:W-:Y:S01]  /*cef0*/  IMAD.MOV.U32 R0, RZ, RZ, R49 ;  /* 0x000000ffff007224 */ /* 0x000fe200078e0031 */
[----:B------:R-:W-:Y:S01]  /*cf00*/  PRMT R79, R79, 0x5410, R12 ;  /* 0x000054104f4f7816 */ /* 0x000fe2000000000c */
[----:B------:R-:W-:Y:S01]  /*cf10*/  IMAD.MOV.U32 R12, RZ, RZ, R46 ;  /* 0x000000ffff0c7224 */ /* 0x000fe200078e002e */
[----:B------:R-:W-:Y:S01]  /*cf20*/  BAR.SYNC.DEFER_BLOCKING 0x0 ;  /* 0x0000000000007b1d */ /* 0x000fe20000010000 */
[----:B------:R-:W-:Y:S01]  /*cf30*/  ISETP.GE.OR P0, PT, R130, R63, P1 ;  /* 0x0000003f8200720c */ /* 0x000fe20000f06670 */
[----:B------:R-:W-:Y:S01]  /*cf40*/  IMAD.MOV.U32 R2, RZ, RZ, R44 ;  /* 0x000000ffff027224 */ /* 0x000fe200078e002c */
[----:B------:R-:W-:Y:S01]  /*cf50*/  PRMT R78, R3, 0x7610, R78 ;  /* 0x00007610034e7816 */ /* 0x000fe2000000004e */
[----:B------:R-:W-:Y:S01]  /*cf60*/  IMAD.MOV.U32 R3, RZ, RZ, R47 ;  /* 0x000000ffff037224 */ /* 0x000fe200078e002f */
[----:B------:R-:W-:Y:S01]  /*cf70*/  PRMT R77, R77, 0x5410, R0 ;  /* 0x000054104d4d7816 */ /* 0x000fe20000000000 */
[----:B------:R-:W-:Y:S01]  /*cf80*/  IMAD.MOV.U32 R0, RZ, RZ, R45 ;  /* 0x000000ffff007224 */ /* 0x000fe200078e002d */
[----:B------:R-:W-:-:S02]  /*cf90*/  PRMT R78, R78, 0x5410, R12 ;  /* 0x000054104e4e7816 */ /* 0x000fc4000000000c */
[----:B------:R-:W-:Y:S02]  /*cfa0*/  PRMT R79, R3, 0x7610, R79 ;  /* 0x00007610034f7816 */ /* 0x000fe4000000004f */
[----:B------:R-:W-:Y:S02]  /*cfb0*/  PRMT R77, R2, 0x7610, R77 ;  /* 0x00007610024d7816 */ /* 0x000fe4000000004d */
[----:B------:R-:W-:Y:S01]  /*cfc0*/  PRMT R76, R76, 0x5410, R0 ;  /* 0x000054104c4c7816 */ /* 0x000fe20000000000 */
        /* <DEDUP_REMOVED lines=9> */
[----:B------:R-:W-:Y:S02]  /*d060*/  SHF.L.U32 R24, R24, 0x9, RZ ;  /* 0x0000000918187819 */ /* 0x000fe400000006ff */
[----:B------:R-:W-:Y:S02]  /*d070*/  SHF.R.U32.HI R34, RZ, 0x10, R17 ;  /* 0x00000010ff227819 */ /* 0x000fe40000011611 */
[--C-:B------:R-:W-:Y:S02]  /*d080*/  SHF.R.U64 R65, R20, 0x10, R21.reuse ;  /* 0x0000001014417819 */ /* 0x100fe40000001215 */
[----:B------:R-:W-:Y:S02]  /*d090*/  SHF.R.U32.HI R35, RZ, 0x10, R21 ;  /* 0x00000010ff237819 */ /* 0x000fe40000011615 */
[--C-:B------:R-:W-:Y:S02]  /*d0a0*/  SHF.R.U64 R62, R22, 0x10, R23.reuse ;  /* 0x00000010163e7819 */ /* 0x100fe40000001217 */
[----:B------:R-:W-:Y:S01]  /*d0b0*/  SHF.R.U32.HI R57, RZ, 0x10, R23 ;  /* 0x00000010ff397819 */ /* 0x000fe20000011617 */
[----:B------:R-:W-:Y:S01]  /*d0c0*/  HADD2.F32 R68, -RZ, R35.H0_H0 ;  /* 0x20000023ff447230 */ /* 0x000fe20000004100 */
[----:B------:R-:W-:-:S02]  /*d0d0*/  SHF.R.U64 R61, R16, 0x10, R17 ;  /* 0x00000010103d7819 */ /* 0x000fc40000001211 */
[--C-:B------:R-:W-:Y:S02]  /*d0e0*/  SHF.R.U32.HI R53, RZ, 0x10, R19.reuse ;  /* 0x00000010ff357819 */ /* 0x100fe40000011613 */
[----:B------:R-:W-:Y:S02]  /*d0f0*/  SHF.R.U64 R58, R18, 0x10, R19 ;  /* 0x00000010123a7819 */ /* 0x000fe40000001213 */
[----:B--2---:R-:W-:-:S04]  /*d100*/  LOP3.LUT R0, R14, 0x38, R0, 0xf8, !PT ;  /* 0x000000380e007812 */ /* 0x004fc800078ef800 */
[----:B---3--:R-:W-:-:S04]  /*d110*/  LOP3.LUT R0, R0, R13, RZ, 0x3c, !PT ;  /* 0x0000000d00007212 */ /* 0x008fc800078e3cff */
[----:B------:R-:W-:Y:S01]  /*d120*/  IADD3 R0, R24, R0, RZ ;  /* 0x0000000018007210 */ /* 0x000fe20007ffe0ff */
[----:B----4-:R-:W1:Y:S03]  /*d130*/  LDS.128 R12, [R81] ;  /* 0x00000000510c7984 */ /* 0x010e660000000c00 */
[----:B------:R-:W-:-:S05]  /*d140*/  SHF.L.U32 R33, R0, 0x1, RZ ;  /* 0x0000000100217819 */ /* 0x000fca00000006ff */
[----:B------:R-:W2:Y:S01]  /*d150*/  LDS.128 R24, [R33+0x5100] ;  /* 0x0051000021187984 */ /* 0x000ea20000000c00 */
[----:B------:R-:W-:Y:S02]  /*d160*/  HADD2.F32 R0, -RZ, R52.H0_H0 ;  /* 0x20000034ff007230 */ /* 0x000fe40000004100 */
[--C-:B-1----:R-:W-:Y:S02]  /*d170*/  HADD2.F32 R31, -RZ, R13.reuse.H0_H0 ;  /* 0x2000000dff1f7230 */ /* 0x102fe40000004100 */
[----:B------:R-:W-:Y:S02]  /*d180*/  HADD2.F32 R29, -RZ, R13.H1_H1 ;  /* 0x3000000dff1d7230 */ /* 0x000fe40000004100 */
[--C-:B------:R-:W-:Y:S02]  /*d190*/  HADD2.F32 R22, -RZ, R15.reuse.H0_H0 ;  /* 0x2000000fff167230 */ /* 0x100fe40000004100 */
[----:B------:R-:W-:Y:S02]  /*d1a0*/  HADD2.F32 R21, -RZ, R15.H1_H1 ;  /* 0x3000000fff157230 */ /* 0x000fe40000004100 */
[----:B--2---:R-:W-:-:S02]  /*d1b0*/  HADD2.F32 R3, -RZ, R25.H0_H0 ;  /* 0x20000019ff037230 */ /* 0x004fc40000004100 */
[--C-:B------:R-:W-:Y:S02]  /*d1c0*/  HADD2.F32 R13, -RZ, R24.reuse.H0_H0 ;  /* 0x20000018ff0d7230 */ /* 0x100fe40000004100 */
[----:B------:R-:W-:Y:S02]  /*d1d0*/  HADD2.F32 R20, -RZ, R24.H1_H1 ;  /* 0x30000018ff147230 */ /* 0x000fe40000004100 */
[----:B------:R-:W-:Y:S02]  /*d1e0*/  HADD2.F32 R24, -RZ, R34.H0_H0 ;  /* 0x20000022ff187230 */ /* 0x000fe40000004100 */
[--C-:B------:R-:W-:Y:S02]  /*d1f0*/  HADD2.F32 R28, -RZ, R14.reuse.H0_H0 ;  /* 0x2000000eff1c7230 */ /* 0x100fe40000004100 */
[----:B------:R-:W-:Y:S01]  /*d200*/  HADD2.F32 R23, -RZ, R14.H1_H1 ;  /* 0x3000000eff177230 */ /* 0x000fe20000004100 */
[-C--:B------:R-:W-:Y:S01]  /*d210*/  FMUL.FTZ R14, R31, R0.reuse ;  /* 0x000000001f0e7220 */ /* 0x080fe20000410000 */
[----:B------:R-:W-:Y:S01]  /*d220*/  HADD2.F32 R15, -RZ, R54.H0_H0 ;  /* 0x20000036ff0f7230 */ /* 0x000fe20000004100 */
[----:B------:R-:W-:Y:S01]  /*d230*/  FMUL.FTZ R55, R3, R0 ;  /* 0x0000000003377220 */ /* 0x000fe20000410000 */
[----:B------:R-:W-:-:S02]  /*d240*/  HADD2.F32 R30, -RZ, R12.H0_H0 ;  /* 0x2000000cff1e7230 */ /* 0x000fc40000004100 */
[----:B------:R-:W-:Y:S01]  /*d250*/  HADD2.F32 R32, -RZ, R12.H1_H1 ;  /* 0x3000000cff207230 */ /* 0x000fe20000004100 */
[----:B------:R-:W-:Y:S01]  /*d260*/  FMUL.FTZ R0, R29, R24 ;  /* 0x000000181d007220 */ /* 0x000fe20000410000 */
[----:B------:R-:W-:Y:S02]  /*d270*/  HADD2.F32 R2, -RZ, R25.H1_H1 ;  /* 0x30000019ff027230 */ /* 0x000fe40000004100 */
[----:B------:R-:W-:Y:S01]  /*d280*/  HADD2.F32 R12, -RZ, R52.H1_H1 ;  /* 0x30000034ff0c7230 */ /* 0x000fe20000004100 */
[----:B------:R-:W-:Y:S01]  /*d290*/  FFMA.FTZ R60, R3, R15, R14 ;  /* 0x0000000f033c7223 */ /* 0x000fe2000001000e */
[----:B------:R-:W-:Y:S01]  /*d2a0*/  HADD2.F32 R14, -RZ, R54.H1_H1 ;  /* 0x30000036ff0e7230 */ /* 0x000fe20000004100 */
[----:B------:R-:W-:Y:S01]  /*d2b0*/  FFMA.FTZ R59, R2, R68, R0 ;  /* 0x00000044023b7223 */ /* 0x000fe20000010000 */
[----:B------:R-:W-:Y:S01]  /*d2c0*/  HADD2.F32 R0, -RZ, R66.H0_H0 ;  /* 0x20000042ff007230 */ /* 0x000fe20000004100 */
[----:B------:R-:W-:Y:S02]  /*d2d0*/  FMUL.FTZ R3, R30, R12 ;  /* 0x0000000c1e037220 */ /* 0x000fe40000410000 */
[----:B------:R-:W-:Y:S01]  /*d2e0*/  FMUL.FTZ R54, R2, R24 ;  /* 0x0000001802367220 */ /* 0x000fe20000410000 */
[----:B------:R-:W-:Y:S01]  /*d2f0*/  HADD2.F32 R2, -RZ, R56.H0_H0 ;  /* 0x20000038ff027230 */ /* 0x000fe20000004100 */
[C---:B------:R-:W-:Y:S01]  /*d300*/  FFMA.FTZ R56, R13.reuse, R14, R3 ;  /* 0x0000000e0d387223 */ /* 0x040fe20000010003 */
[----:B------:R-:W-:Y:S01]  /*d310*/  HADD2.F32 R17, -RZ, R27.H0_H0 ;  /* 0x2000001bff117230 */ /* 0x000fe20000004100 */
[----:B------:R-:W-:Y:S01]  /*d320*/  FMUL.FTZ R52, R13, R12 ;  /* 0x0000000c0d347220 */ /* 0x000fe20000410000 */
[----:B------:R-:W-:Y:S01]  /*d330*/  HADD2.F32 R3, -RZ, R66.H1_H1 ;  /* 0x30000042ff037230 */ /* 0x000fe20000004100 */
[----:B------:R-:W-:Y:S01]  /*d340*/  FMUL.FTZ R13, R22, R0 ;  /* 0x00000000160d7220 */ /* 0x000fe20000410000 */
[----:B------:R-:W-:-:S02]  /*d350*/  HADD2.F32 R19, -RZ, R26.H0_H0 ;  /* 0x2000001aff137230 */ /* 0x000fc40000004100 */
[----:B------:R-:W-:Y:S02]  /*d360*/  HADD2.F32 R18, -RZ, R26.H1_H1 ;  /* 0x3000001aff127230 */ /* 0x000fe40000004100 */
[----:B------:R-:W-:Y:S01]  /*d370*/  HADD2.F32 R16, -RZ, R27.H1_H1 ;  /* 0x3000001bff107230 */ /* 0x000fe20000004100 */
[C---:B------:R-:W-:Y:S01]  /*d380*/  FFMA.FTZ R27, R17.reuse, R3, R13 ;  /* 0x00000003111b7223 */ /* 0x040fe2000001000d */
[----:B------:R-:W-:Y:S02]  /*d390*/  HADD2.F32 R26, -RZ, R53.H0_H0 ;  /* 0x20000035ff1a7230 */ /* 0x000fe40000004100 */
[----:B------:R-:W-:Y:S01]  /*d3a0*/  HADD2.F32 R13, -RZ, R61.H0_H0 ;  /* 0x2000003dff0d7230 */ /* 0x000fe20000004100 */
[----:B------:R-:W-:Y:S01]  /*d3b0*/  FMUL.FTZ R25, R17, R0 ;  /* 0x0000000011197220 */ /* 0x000fe20000410000 */
[----:B------:R-:W-:Y:S01]  /*d3c0*/  HADD2.F32 R12, -RZ, R67.H0_H0 ;  /* 0x20000043ff0c7230 */ /* 0x000fe20000004100 */
[-C--:B------:R-:W-:Y:S01]  /*d3d0*/  FMUL.FTZ R24, R28, R2.reuse ;  /* 0x000000021c187220 */ /* 0x080fe20000410000 */
[----:B------:R-:W-:Y:S01]  /*d3e0*/  HADD2.F32 R66, -RZ, R57.H0_H0 ;  /* 0x20000039ff427230 */ /* 0x000fe20000004100 */
[----:B------:R-:W-:Y:S01]  /*d3f0*/  FMUL.FTZ R34, R19, R2 ;  /* 0x0000000213227220 */ /* 0x000fe20000410000 */
[----:B------:R-:W-:Y:S01]  /*d400*/  HADD2.F32 R17, -RZ, R58.H0_H0 ;  /* 0x2000003aff117230 */ /* 0x000fe20000004100 */
[----:B------:R-:W-:Y:S01]  /*d410*/  FMUL.FTZ R0, R21, R26 ;  /* 0x0000001a15007220 */ /* 0x000fe20000410000 */
[----:B------:R-:W-:Y:S01]  /*d420*/  HADD2.F32 R58, -RZ, R65.H0_H0 ;  /* 0x20000041ff3a7230 */ /* 0x000fe20000004100 */
[----:B------:R-:W-:Y:S01]  /*d430*/  FMUL.FTZ R2, R32, R13 ;  /* 0x0000000d20027220 */ /* 0x000fe20000410000 */
[----:B------:R-:W-:Y:S01]  /*d440*/  HADD2.F32 R57, -RZ, R62.H0_H0 ;  /* 0x2000003eff397230 */ /* 0x000fe20000004100 */
[----:B------:R-:W-:-:S02]  /*d450*/  FFMA.FTZ R53, R19, R12, R24 ;  /* 0x0000000c13357223 */ /* 0x000fc40000010018 */
[C---:B------:R-:W-:Y:S02]  /*d460*/  FMUL.FTZ R19, R16.reuse, R26 ;  /* 0x0000001a10137220 */ /* 0x040fe40000410000 */
[----:B------:R-:W-:Y:S02]  /*d470*/  FFMA.FTZ R24, R16, R66, R0 ;  /* 0x0000004210187223 */ /* 0x000fe40000010000 */
[----:B------:R-:W-:Y:S02]  /*d480*/  FMUL.FTZ R0, R23, R17 ;  /* 0x0000001117007220 */ /* 0x000fe40000410000 */
[C---:B------:R-:W-:Y:S02]  /*d490*/  FFMA.FTZ R26, R20.reuse, R58, R2 ;  /* 0x0000003a141a7223 */ /* 0x040fe40000010002 */
[----:B------:R-:W-:Y:S02]  /*d4a0*/  FMUL.FTZ R13, R20, R13 ;  /* 0x0000000d140d7220 */ /* 0x000fe40000410000 */
[----:B------:R-:W-:-:S02]  /*d4b0*/  FMUL.FTZ R2, R18, R17 ;  /* 0x0000001112027220 */ /* 0x000fc40000410000 */
[----:B------:R-:W-:Y:S02]  /*d4c0*/  FFMA.FTZ R35, R18, R57, R0 ;  /* 0x0000003912237223 */ /* 0x000fe40000010000 */
[----:B------:R-:W-:Y:S02]  /*d4d0*/  FFMA.FTZ R16, R30, R14, -R52 ;  /* 0x0000000e1e107223 */ /* 0x000fe40000010834 */
[----:B------:R-:W-:Y:S02]  /*d4e0*/  FFMA.FTZ R20, R31, R15, -R55 ;  /* 0x0000000f1f147223 */ /* 0x000fe40000010837 */
[----:B------:R-:W-:Y:S02]  /*d4f0*/  FFMA.FTZ R17, R29, R68, -R54 ;  /* 0x000000441d117223 */ /* 0x000fe40000010836 */
[----:B------:R-:W-:Y:S02]  /*d500*/  FFMA.FTZ R18, R28, R12, -R34 ;  /* 0x0000000c1c127223 */ /* 0x000fe40000010822 */
[----:B------:R-:W-:-:S02]  /*d510*/  FFMA.FTZ R3, R22, R3, -R25 ;  /* 0x0000000316037223 */ /* 0x000fc40000010819 */
[----:B------:R-:W-:Y:S02]  /*d520*/  FFMA.FTZ R0, R21, R66, -R19 ;  /* 0x0000004215007223 */ /* 0x000fe40000010813 */
[----:B------:R-:W-:Y:S02]  /*d530*/  FFMA.FTZ R14, R32, R58, -R13 ;  /* 0x0000003a200e7223 */ /* 0x000fe4000001080d */
[----:B------:R-:W-:Y:S01]  /*d540*/  FFMA.FTZ R2, R23, R57, -R2 ;  /* 0x0000003917027223 */ /* 0x000fe20000010802 */
[----:B------:R-:W-:Y:S02]  /*d550*/  F2FP.PACK_AB R19, R0, R3 ;  /* 0x000000030013723e */ /* 0x000fe400000000ff */
[----:B------:R-:W-:Y:S02]  /*d560*/  F2FP.PACK_AB R17, R17, R20 ;  /* 0x000000141111723e */ /* 0x000fe400000000ff */
[----:B------:R-:W-:Y:S02]  /*d570*/  F2FP.PACK_AB R16, R14, R16 ;  /* 0x000000100e10723e */ /* 0x000fe400000000ff */
[----:B------:R-:W-:-:S02]  /*d580*/  F2FP.PACK_AB R18, R2, R18 ;  /* 0x000000120212723e */ /* 0x000fc400000000ff */
[----:B------:R-:W-:Y:S02]  /*d590*/  F2FP.PACK_AB R15, R24, R27 ;  /* 0x0000001b180f723e */ /* 0x000fe400000000ff */
[----:B------:R-:W-:Y:S02]  /*d5a0*/  F2FP.PACK_AB R13, R59, R60 ;  /* 0x0000003c3b0d723e */ /* 0x000fe400000000ff */
[----:B------:R-:W-:Y:S02]  /*d5b0*/  F2FP.PACK_AB R12, R26, R56 ;  /* 0x000000381a0c723e */ /* 0x000fe400000000ff */
[----:B------:R-:W-:Y:S01]  /*d5c0*/  F2FP.PACK_AB R14, R35, R53 ;  /* 0x00000035230e723e */ /* 0x000fe200000000ff */
[----:B------:R1:W-:Y:S04]  /*d5d0*/  STS.128 [R81], R16 ;  /* 0x0000001051007388 */ /* 0x0003e80000000c00 */
[----:B------:R1:W-:Y:S02]  /*d5e0*/  STS.128 [R33+0x5100], R12 ;  /* 0x0051000c21007388 */ /* 0x0003e40000000c00 */
.L_x_1027:
[----:B------:R-:W-:Y:S05]  /*d5f0*/  BSYNC B0 ;  /* 0x0000000000007941 */ /* 0x000fea0003800000 */
.L_x_1026:
        /* <DEDUP_REMOVED lines=15> */
[----:B------:R-:W-:Y:S02]  /*d6f0*/  LOP3.LUT R0, R0, R3, RZ, 0x3c, !PT ;  /* 0x0000000300007212 */ /* 0x000fe400078e3cff */
[--C-:B------:R-:W-:Y:S02]  /*d700*/  SHF.R.U64 R53, R4, 0x10, R5.reuse ;  /* 0x0000001004357819 */ /* 0x100fe40000001205 */
[----:B------:R-:W-:Y:S02]  /*d710*/  SHF.R.U32.HI R4, RZ, 0x10, R5 ;  /* 0x00000010ff047819 */ /* 0x000fe40000011605 */
[----:B------:R-:W-:Y:S02]  /*d720*/  SHF.R.U32.HI R25, RZ, 0x10, R9 ;  /* 0x00000010ff197819 */ /* 0x000fe40000011609 */
[--C-:B------:R-:W-:Y:S02]  /*d730*/  SHF.R.U64 R34, R6, 0x10, R7.reuse ;  /* 0x0000001006227819 */ /* 0x100fe40000001207 */
[----:B------:R-:W-:Y:S01]  /*d740*/  SHF.R.U32.HI R26, RZ, 0x10, R7 ;  /* 0x00000010ff1a7819 */ /* 0x000fe20000011607 */
[----:B------:R-:W-:-:S02]  /*d750*/  HADD2.F32 R7, -RZ, R69.H1_H1 ;  /* 0x30000045ff077230 */ /* 0x000fc40000004100 */
[----:B------:R-:W-:Y:S01]  /*d760*/  HADD2.F32 R57, -RZ, R25.H0_H0 ;  /* 0x20000019ff397230 */ /* 0x000fe20000004100 */
[----:B------:R-:W-:Y:S02]  /*d770*/  SHF.R.U64 R55, R8, 0x10, R9 ;  /* 0x0000001008377819 */ /* 0x000fe40000001209 */
[--C-:B------:R-:W-:Y:S02]  /*d780*/  SHF.R.U32.HI R28, RZ, 0x10, R11.reuse ;  /* 0x00000010ff1c7819 */ /* 0x100fe4000001160b */
[----:B------:R-:W-:-:S03]  /*d790*/  SHF.R.U64 R54, R10, 0x10, R11 ;  /* 0x000000100a367819 */ /* 0x000fc6000000120b */
[----:B------:R-:W-:Y:S02]  /*d7a0*/  HADD2.F32 R56, -RZ, R28.H0_H0 ;  /* 0x2000001cff387230 */ /* 0x000fe40000004100 */
[----:B------:R-:W-:Y:S01]  /*d7b0*/  HADD2.F32 R55, -RZ, R55.H0_H0 ;  /* 0x20000037ff377230 */ /* 0x000fe20000004100 */
[----:B--2---:R-:W-:-:S04]  /*d7c0*/  IADD3 R0, R2, R0, RZ ;  /* 0x0000000002007210 */ /* 0x004fc80007ffe0ff */
[----:B------:R-:W-:Y:S01]  /*d7d0*/  SHF.L.U32 R27, R0, 0x1, RZ ;  /* 0x00000001001b7819 */ /* 0x000fe200000006ff */
[----:B---3--:R-:W1:Y:S04]  /*d7e0*/  LDS.128 R12, [R58] ;  /* 0x000000003a0c7984 */ /* 0x008e680000000c00 */
[----:B------:R-:W2:Y:S01]  /*d7f0*/  LDS.128 R16, [R27+0x5100] ;  /* 0x005100001b107984 */ /* 0x000ea20000000c00 */
[----:B------:R-:W-:Y:S02]  /*d800*/  HADD2.F32 R0, -RZ, R67.H1_H1 ;  /* 0x30000043ff007230 */ /* 0x000fe40000004100 */
[----:B-1----:R-:W-:Y:S02]  /*d810*/  HADD2.F32 R23, -RZ, R13.H0_H0 ;  /* 0x2000000dff177230 */ /* 0x002fe40000004100 */
[----:B------:R-:W-:-:S02]  /*d820*/  HADD2.F32 R22, -RZ, R12.H0_H0 ;  /* 0x2000000cff167230 */ /* 0x000fc40000004100 */
[----:B------:R-:W-:Y:S02]  /*d830*/  HADD2.F32 R24, -RZ, R12.H1_H1 ;  /* 0x3000000cff187230 */ /* 0x000fe40000004100 */
[----:B--2---:R-:W-:Y:S02]  /*d840*/  HADD2.F32 R3, -RZ, R17.H0_H0 ;  /* 0x20000011ff037230 */ /* 0x004fe40000004100 */
[--C-:B------:R-:W-:Y:S02]  /*d850*/  HADD2.F32 R5, -RZ, R16.reuse.H0_H0 ;  /* 0x20000010ff057230 */ /* 0x100fe40000004100 */
[----:B------:R-:W-:Y:S02]  /*d860*/  HADD2.F32 R12, -RZ, R16.H1_H1 ;  /* 0x30000010ff0c7230 */ /* 0x000fe40000004100 */
[----:B------:R-:W-:Y:S02]  /*d870*/  HADD2.F32 R21, -RZ, R13.H1_H1 ;  /* 0x3000000dff157230 */ /* 0x000fe40000004100 */
[----:B------:R-:W-:Y:S01]  /*d880*/  HADD2.F32 R16, -RZ, R4.H0_H0 ;  /* 0x20000004ff107230 */ /* 0x000fe20000004100 */
[-C--:B------:R-:W-:Y:S01]  /*d890*/  FMUL.FTZ R6, R23, R0.reuse ;  /* 0x0000000017067220 */ /* 0x080fe20000410000 */
[----:B------:R-:W-:Y:S01]  /*d8a0*/  HADD2.F32 R2, -RZ, R17.H1_H1 ;  /* 0x30000011ff027230 */ /* 0x000fe20000004100 */
[----:B------:R-:W-:Y:S01]  /*d8b0*/  FMUL.FTZ R31, R3, R0 ;  /* 0x00000000031f7220 */ /* 0x000fe20000410000 */
[----:B------:R-:W-:Y:S01]  /*d8c0*/  HADD2.F32 R4, -RZ, R69.H0_H0 ;  /* 0x20000045ff047230 */ /* 0x000fe20000004100 */
[----:B------:R-:W-:-:S02]  /*d8d0*/  FMUL.FTZ R0, R21, R16 ;  /* 0x0000001015007220 */ /* 0x000fc40000410000 */
[----:B------:R-:W-:Y:S01]  /*d8e0*/  FFMA.FTZ R52, R3, R7, R6 ;  /* 0x0000000703347223 */ /* 0x000fe20000010006 */
[----:B------:R-:W-:Y:S01]  /*d8f0*/  HADD2.F32 R6, -RZ, R70.H0_H0 ;  /* 0x20000046ff067230 */ /* 0x000fe20000004100 */
[----:B------:R-:W-:Y:S01]  /*d900*/  FMUL.FTZ R3, R22, R4 ;  /* 0x0000000416037220 */ /* 0x000fe20000410000 */
[----:B------:R-:W-:Y:S01]  /*d910*/  HADD2.F32 R13, -RZ, R15.H0_H0 ;  /* 0x2000000fff0d7230 */ /* 0x000fe20000004100 */
[C---:B------:R-:W-:Y:S01]  /*d920*/  FFMA.FTZ R35, R2.reuse, R57, R0 ;  /* 0x0000003902237223 */ /* 0x040fe20000010000 */
[----:B------:R-:W-:Y:S01]  /*d930*/  HADD2.F32 R0, -RZ, R71.H0_H0 ;  /* 0x20000047ff007230 */ /* 0x000fe20000004100 */
[----:B------:R-:W-:Y:S01]  /*d940*/  FMUL.FTZ R30, R2, R16 ;  /* 0x00000010021e7220 */ /* 0x000fe20000410000 */
[----:B------:R-:W-:Y:S01]  /*d950*/  HADD2.F32 R20, -RZ, R14.H0_H0 ;  /* 0x2000000eff147230 */ /* 0x000fe20000004100 */
[C---:B------:R-:W-:Y:S01]  /*d960*/  FFMA.FTZ R32, R5.reuse, R6, R3 ;  /* 0x0000000605207223 */ /* 0x040fe20000010003 */
[----:B------:R-:W-:Y:S01]  /*d970*/  HADD2.F32 R2, -RZ, R70.H1_H1 ;  /* 0x30000046ff027230 */ /* 0x000fe20000004100 */
[----:B------:R-:W-:Y:S01]  /*d980*/  FMUL.FTZ R29, R5, R4 ;  /* 0x00000004051d7220 */ /* 0x000fe20000410000 */
[----:B------:R-:W-:Y:S01]  /*d990*/  HADD2.F32 R9, -RZ, R19.H0_H0 ;  /* 0x20000013ff097230 */ /* 0x000fe20000004100 */
[----:B------:R-:W-:Y:S01]  /*d9a0*/  FMUL.FTZ R5, R13, R0 ;  /* 0x000000000d057220 */ /* 0x000fe20000410000 */
[----:B------:R-:W-:-:S02]  /*d9b0*/  HADD2.F32 R3, -RZ, R71.H1_H1 ;  /* 0x30000047ff037230 */ /* 0x000fc40000004100 */
[----:B------:R-:W-:Y:S02]  /*d9c0*/  HADD2.F32 R15, -RZ, R15.H1_H1 ;  /* 0x3000000fff0f7230 */ /* 0x000fe40000004100 */
[----:B------:R-:W-:Y:S01]  /*d9d0*/  HADD2.F32 R17, -RZ, R26.H0_H0 ;  /* 0x2000001aff117230 */ /* 0x000fe20000004100 */
[----:B------:R-:W-:Y:S01]  /*d9e0*/  FMUL.FTZ R16, R20, R2 ;  /* 0x0000000214107220 */ /* 0x000fe20000410000 */
[----:B------:R-:W-:Y:S02]  /*d9f0*/  HADD2.F32 R11, -RZ, R18.H0_H0 ;  /* 0x20000012ff0b7230 */ /* 0x000fe40000004100 */
[----:B------:R-:W-:Y:S01]  /*da00*/  HADD2.F32 R4, -RZ, R72.H0_H0 ;  /* 0x20000048ff047230 */ /* 0x000fe20000004100 */
[C---:B------:R-:W-:Y:S01]  /*da10*/  FFMA.FTZ R25, R9.reuse, R3, R5 ;  /* 0x0000000309197223 */ /* 0x040fe20000010005 */
[----:B------:R-:W-:Y:S01]  /*da20*/  HADD2.F32 R10, -RZ, R18.H1_H1 ;  /* 0x30000012ff0a7230 */ /* 0x000fe20000004100 */
[----:B------:R-:W-:Y:S01]  /*da30*/  FMUL.FTZ R18, R9, R0 ;  /* 0x0000000009127220 */ /* 0x000fe20000410000 */
[----:B------:R-:W-:Y:S01]  /*da40*/  HADD2.F32 R8, -RZ, R19.H1_H1 ;  /* 0x30000013ff087230 */ /* 0x000fe20000004100 */
[----:B------:R-:W-:Y:S01]  /*da50*/  FMUL.FTZ R0, R15, R17 ;  /* 0x000000110f007220 */ /* 0x000fe20000410000 */
[----:B------:R-:W-:-:S02]  /*da60*/  HADD2.F32 R14, -RZ, R14.H1_H1 ;  /* 0x3000000eff0e7230 */ /* 0x000fc40000004100 */
[----:B------:R-:W-:Y:S02]  /*da70*/  HADD2.F32 R5, -RZ, R53.H0_H0 ;  /* 0x20000035ff057230 */ /* 0x000fe40000004100 */
[----:B------:R-:W-:Y:S01]  /*da80*/  HADD2.F32 R9, -RZ, R34.H0_H0 ;  /* 0x20000022ff097230 */ /* 0x000fe20000004100 */
[C---:B------:R-:W-:Y:S01]  /*da90*/  FFMA.FTZ R33, R11.reuse, R4, R16 ;  /* 0x000000040b217223 */ /* 0x040fe20000010010 */
[----:B------:R-:W-:Y:S01]  /*daa0*/  HADD2.F32 R34, -RZ, R54.H0_H0 ;  /* 0x20000036ff227230 */ /* 0x000fe20000004100 */
[C---:B------:R-:W-:Y:S02]  /*dab0*/  FMUL.FTZ R16, R8.reuse, R17 ;  /* 0x0000001108107220 */ /* 0x040fe40000410000 */
[----:B------:R-:W-:Y:S02]  /*dac0*/  FMUL.FTZ R26, R11, R2 ;  /* 0x000000020b1a7220 */ /* 0x000fe40000410000 */
[----:B------:R-:W-:Y:S02]  /*dad0*/  FFMA.FTZ R17, R8, R56, R0 ;  /* 0x0000003808117223 */ /* 0x000fe40000010000 */
[----:B------:R-:W-:-:S02]  /*dae0*/  FMUL.FTZ R2, R24, R5 ;  /* 0x0000000518027220 */ /* 0x000fc40000410000 */
[----:B------:R-:W-:Y:S02]  /*daf0*/  FMUL.FTZ R0, R14, R9 ;  /* 0x000000090e007220 */ /* 0x000fe40000410000 */
[----:B------:R-:W-:Y:S02]  /*db00*/  FMUL.FTZ R11, R12, R5 ;  /* 0x000000050c0b7220 */ /* 0x000fe40000410000 */
[----:B------:R-:W-:Y:S02]  /*db10*/  FMUL.FTZ R5, R10, R9 ;  /* 0x000000090a057220 */ /* 0x000fe40000410000 */
        /* <DEDUP_REMOVED lines=20> */
.L_x_1029:
[----:B------:R-:W-:Y:S05]  /*dc60*/  BSYNC B0 ;  /* 0x0000000000007941 */ /* 0x000fea0003800000 */
.L_x_1028:
        /* <DEDUP_REMOVED lines=16> */
[----:B------:R-:W-:Y:S02]  /*dd70*/  SHF.R.U32.HI R22, RZ, 0x10, R37 ;  /* 0x00000010ff167819 */ /* 0x000fe40000011625 */
[--C-:B------:R-:W-:Y:S02]  /*dd80*/  SHF.R.U32.HI R23, RZ, 0x10, R41.reuse ;  /* 0x00000010ff177819 */ /* 0x100fe40000011629 */
[----:B------:R-:W-:-:S03]  /*dd90*/  SHF.R.U64 R52, R40, 0x10, R41 ;  /* 0x0000001028347819 */ /* 0x000fc60000001229 */
[----:B------:R-:W-:Y:S01]  /*dda0*/  HADD2.F32 R41, -RZ, R23.H0_H0 ;  /* 0x20000017ff297230 */ /* 0x000fe20000004100 */
[----:B------:R-:W-:Y:S02]  /*ddb0*/  SHF.R.U64 R40, R36, 0x10, R37 ;  /* 0x0000001024287819 */ /* 0x000fe40000001225 */
[----:B------:R-:W-:Y:S02]  /*ddc0*/  SHF.R.U32.HI R24, RZ, 0x10, R39 ;  /* 0x00000010ff187819 */ /* 0x000fe40000011627 */
[----:B------:R-:W-:Y:S02]  /*ddd0*/  SHF.R.U32.HI R28, RZ, 0x10, R43 ;  /* 0x00000010ff1c7819 */ /* 0x000fe4000001162b */
[----:B------:R-:W-:Y:S02]  /*dde0*/  SHF.R.U64 R34, R38, 0x10, R39 ;  /* 0x0000001026227819 */ /* 0x000fe40000001227 */
[----:B------:R-:W-:Y:S01]  /*ddf0*/  SHF.R.U64 R37, R42, 0x10, R43 ;  /* 0x000000102a257819 */ /* 0x000fe2000000122b */
[----:B------:R-:W-:-:S02]  /*de00*/  HADD2.F32 R39, -RZ, R28.H0_H0 ;  /* 0x2000001cff277230 */ /* 0x000fc40000004100 */
        /* <DEDUP_REMOVED lines=8> */
[--C-:B--2---:R-:W-:Y:S02]  /*de90*/  HADD2.F32 R3, -RZ, R9.reuse.H0_H0 ;  /* 0x20000009ff037230 */ /* 0x104fe40000004100 */
[----:B------:R-:W-:Y:S02]  /*dea0*/  HADD2.F32 R2, -RZ, R9.H1_H1 ;  /* 0x30000009ff027230 */ /* 0x000fe40000004100 */
[----:B------:R-:W-:Y:S02]  /*deb0*/  HADD2.F32 R14, -RZ, R7.H1_H1 ;  /* 0x30000007ff0e7230 */ /* 0x000fe40000004100 */
[--C-:B------:R-:W-:Y:S02]  /*dec0*/  HADD2.F32 R9, -RZ, R8.reuse.H0_H0 ;  /* 0x20000008ff097230 */ /* 0x100fe40000004100 */
[----:B------:R-:W-:Y:S02]  /*ded0*/  HADD2.F32 R13, -RZ, R8.H1_H1 ;  /* 0x30000008ff0d7230 */ /* 0x000fe40000004100 */
[----:B------:R-:W-:-:S02]  /*dee0*/  HADD2.F32 R8, -RZ, R11.H0_H0 ;  /* 0x2000000bff087230 */ /* 0x000fc40000004100 */
[----:B------:R-:W-:Y:S02]  /*def0*/  HADD2.F32 R7, -RZ, R11.H1_H1 ;  /* 0x3000000bff077230 */ /* 0x000fe40000004100 */
[----:B------:R-:W-:Y:S02]  /*df00*/  HADD2.F32 R17, -RZ, R5.H1_H1 ;  /* 0x30000005ff117230 */ /* 0x000fe40000004100 */
[----:B------:R-:W-:Y:S02]  /*df10*/  HADD2.F32 R11, -RZ, R22.H0_H0 ;  /* 0x20000016ff0b7230 */ /* 0x000fe40000004100 */
[--C-:B------:R-:W-:Y:S02]  /*df20*/  HADD2.F32 R16, -RZ, R6.reuse.H0_H0 ;  /* 0x20000006ff107230 */ /* 0x100fe40000004100 */
[----:B------:R-:W-:Y:S01]  /*df30*/  HADD2.F32 R19, -RZ, R6.H1_H1 ;  /* 0x30000006ff137230 */ /* 0x000fe20000004100 */
[-C--:B------:R-:W-:Y:S01]  /*df40*/  FMUL.FTZ R5, R20, R0.reuse ;  /* 0x0000000014057220 */ /* 0x080fe20000410000 */
[----:B------:R-:W-:Y:S01]  /*df50*/  HADD2.F32 R6, -RZ, R73.H1_H1 ;  /* 0x30000049ff067230 */ /* 0x000fe20000004100 */
[----:B------:R-:W-:Y:S01]  /*df60*/  FMUL.FTZ R31, R3, R0 ;  /* 0x00000000031f7220 */ /* 0x000fe20000410000 */
[----:B------:R-:W-:-:S02]  /*df70*/  HADD2.F32 R18, -RZ, R4.H0_H0 ;  /* 0x20000004ff127230 */ /* 0x000fc40000004100 */
[----:B------:R-:W-:Y:S01]  /*df80*/  HADD2.F32 R21, -RZ, R4.H1_H1 ;  /* 0x30000004ff157230 */ /* 0x000fe20000004100 */
[-C--:B------:R-:W-:Y:S01]  /*df90*/  FMUL.FTZ R0, R17, R11.reuse ;  /* 0x0000000b11007220 */ /* 0x080fe20000410000 */
[----:B------:R-:W-:Y:S01]  /*dfa0*/  HADD2.F32 R4, -RZ, R73.H0_H0 ;  /* 0x20000049ff047230 */ /* 0x000fe20000004100 */
[----:B------:R-:W-:Y:S01]  /*dfb0*/  FFMA.FTZ R36, R3, R6, R5 ;  /* 0x0000000603247223 */ /* 0x000fe20000010005 */
[--C-:B------:R-:W-:Y:S01]  /*dfc0*/  HADD2.F32 R5, -RZ, R74.reuse.H0_H0 ;  /* 0x2000004aff057230 */ /* 0x100fe20000004100 */
[----:B------:R-:W-:Y:S02]  /*dfd0*/  FMUL.FTZ R30, R2, R11 ;  /* 0x0000000b021e7220 */ /* 0x000fe40000410000 */
[----:B------:R-:W-:Y:S02]  /*dfe0*/  FMUL.FTZ R3, R18, R4 ;  /* 0x0000000412037220 */ /* 0x000fe40000410000 */
[----:B------:R-:W-:Y:S01]  /*dff0*/  FFMA.FTZ R35, R2, R41, R0 ;  /* 0x0000002902237223 */ /* 0x000fe20000010000 */
[----:B------:R-:W-:-:S02]  /*e000*/  HADD2.F32 R2, -RZ, R74.H1_H1 ;  /* 0x3000004aff027230 */ /* 0x000fc40000004100 */
[--C-:B------:R-:W-:Y:S01]  /*e010*/  HADD2.F32 R0, -RZ, R75.reuse.H0_H0 ;  /* 0x2000004bff007230 */ /* 0x100fe20000004100 */
[C---:B------:R-:W-:Y:S01]  /*e020*/  FMUL.FTZ R29, R9.reuse, R4 ;  /* 0x00000004091d7220 */ /* 0x040fe20000410000 */
[----:B------:R-:W-:Y:S01]  /*e030*/  HADD2.F32 R12, -RZ, R10.H0_H0 ;  /* 0x2000000aff0c7230 */ /* 0x000fe20000004100 */
[----:B------:R-:W-:Y:S01]  /*e040*/  FFMA.FTZ R32, R9, R5, R3 ;  /* 0x0000000509207223 */ /* 0x000fe20000010003 */
[----:B------:R-:W-:Y:S01]  /*e050*/  HADD2.F32 R4, -RZ, R76.H0_H0 ;  /* 0x2000004cff047230 */ /* 0x000fe20000004100 */
[----:B------:R-:W-:Y:S01]  /*e060*/  FMUL.FTZ R11, R16, R2 ;  /* 0x00000002100b7220 */ /* 0x000fe20000410000 */
[----:B------:R-:W-:Y:S01]  /*e070*/  HADD2.F32 R3, -RZ, R75.H1_H1 ;  /* 0x3000004bff037230 */ /* 0x000fe20000004100 */
[----:B------:R-:W-:Y:S01]  /*e080*/  FMUL.FTZ R9, R15, R0 ;  /* 0x000000000f097220 */ /* 0x000fe20000410000 */
[----:B------:R-:W-:Y:S01]  /*e090*/  HADD2.F32 R22, -RZ, R24.H0_H0 ;  /* 0x20000018ff167230 */ /* 0x000fe20000004100 */
[----:B------:R-:W-:Y:S01]  /*e0a0*/  FFMA.FTZ R33, R12, R4, R11 ;  /* 0x000000040c217223 */ /* 0x000fe2000001000b */
[----:B------:R-:W-:Y:S01]  /*e0b0*/  HADD2.F32 R11, -RZ, R40.H0_H0 ;  /* 0x20000028ff0b7230 */ /* 0x000fe20000004100 */
[----:B------:R-:W-:-:S02]  /*e0c0*/  FMUL.FTZ R24, R8, R0 ;  /* 0x0000000008187220 */ /* 0x000fc40000410000 */
[----:B------:R-:W-:Y:S01]  /*e0d0*/  FFMA.FTZ R26, R8, R3, R9 ;  /* 0x00000003081a7223 */ /* 0x000fe20000010009 */
[----:B------:R-:W-:Y:S01]  /*e0e0*/  HADD2.F32 R8, -RZ, R34.H0_H0 ;  /* 0x20000022ff087230 */ /* 0x000fe20000004100 */
[----:B------:R-:W-:Y:S01]  /*e0f0*/  FMUL.FTZ R0, R14, R22 ;  /* 0x000000160e007220 */ /* 0x000fe20000410000 */
[----:B------:R-:W-:Y:S01]  /*e100*/  HADD2.F32 R10, -RZ, R10.H1_H1 ;  /* 0x3000000aff0a7230 */ /* 0x000fe20000004100 */
[----:B------:R-:W-:Y:S01]  /*e110*/  FMUL.FTZ R27, R12, R2 ;  /* 0x000000020c1b7220 */ /* 0x000fe20000410000 */
[----:B------:R-:W-:Y:S01]  /*e120*/  HADD2.F32 R34, -RZ, R37.H0_H0 ;  /* 0x20000025ff227230 */ /* 0x000fe20000004100 */
[C---:B------:R-:W-:Y:S02]  /*e130*/  FFMA.FTZ R23, R7.reuse, R39, R0 ;  /* 0x0000002707177223 */ /* 0x040fe40000010000 */
[----:B------:R-:W-:Y:S02]  /*e140*/  FMUL.FTZ R22, R7, R22 ;  /* 0x0000001607167220 */ /* 0x000fe40000410000 */
[----:B------:R-:W-:-:S02]  /*e150*/  FMUL.FTZ R2, R21, R11 ;  /* 0x0000000b15027220 */ /* 0x000fc40000410000 */
[-C--:B------:R-:W-:Y:S02]  /*e160*/  FMUL.FTZ R0, R19, R8.reuse ;  /* 0x0000000813007220 */ /* 0x080fe40000410000 */
        /* <DEDUP_REMOVED lines=22> */
.L_x_1031:
[----:B------:R-:W-:Y:S05]  /*e2d0*/  BSYNC B0 ;  /* 0x0000000000007941 */ /* 0x000fea0003800000 */
.L_x_1030:
        /* <DEDUP_REMOVED lines=16> */
[----:B------:R-:W-:-:S05]  /*e3e0*/  SHF.R.U32.HI R23, RZ, 0x10, R49 ;  /* 0x00000010ff177819 */ /* 0x000fca0000011631 */
[----:B------:R-:W-:Y:S01]  /*e3f0*/  HADD2.F32 R41, -RZ, R23.H0_H0 ;  /* 0x20000017ff297230 */ /* 0x000fe20000004100 */
[----:B------:R-:W-:Y:S02]  /*e400*/  SHF.R.U32.HI R24, RZ, 0x10, R47 ;  /* 0x00000010ff187819 */ /* 0x000fe4000001162f */
[----:B------:R-:W-:Y:S02]  /*e410*/  SHF.R.U32.HI R28, RZ, 0x10, R51 ;  /* 0x00000010ff1c7819 */ /* 0x000fe40000011633 */
[----:B------:R-:W-:Y:S02]  /*e420*/  SHF.R.U64 R37, R44, 0x10, R45 ;  /* 0x000000102c257819 */ /* 0x000fe4000000122d */
[----:B------:R-:W-:Y:S01]  /*e430*/  SHF.R.U64 R34, R46, 0x10, R47 ;  /* 0x000000102e227819 */ /* 0x000fe2000000122f */
[----:B------:R-:W-:Y:S01]  /*e440*/  HADD2.F32 R40, -RZ, R28.H0_H0 ;  /* 0x2000001cff287230 */ /* 0x000fe20000004100 */
[----:B------:R-:W-:Y:S02]  /*e450*/  SHF.R.U64 R39, R48, 0x10, R49 ;  /* 0x0000001030277819 */ /* 0x000fe40000001231 */
[----:B------:R-:W-:-:S03]  /*e460*/  SHF.R.U64 R38, R50, 0x10, R51 ;  /* 0x0000001032267819 */ /* 0x000fc60000001233 */
        /* <DEDUP_REMOVED lines=76> */
.L_x_1019:
[----:B------:R-:W-:Y:S05]  /*e930*/  BSYNC B2 ;  /* 0x0000000000027941 */ /* 0x000fea0003800000 */
.L_x_997:
[----:B------:R-:W-:Y:S01]  /*e940*/  IMAD.WIDE.U32 R30, R91, c[0x0][0x210], RZ ;  /* 0x000084005b1e7a25 */ /* 0x000fe200078e00ff */
[----:B------:R-:W-:-:S04]  /*e950*/  DEPBAR.LE SB0, 0x0 ;  /* 0x000080000000791a */ /* 0x000fc80000000000 */
[----:B------:R-:W-:Y:S01]  /*e960*/  IMAD R28, R91, c[0x0][0x214], R31 ;  /* 0x000085005b1c7a24 */ /* 0x000fe200078e021f */
[----:B------:R-:W-:Y:S01]  /*e970*/  STL.64 [R1+0x20], R30 ;  /* 0x0000201e01007387 */ /* 0x000fe20000100a00 */
[----:B------:R-:W-:Y:S02]  /*e980*/  IMAD R0, R92, c[0x0][0x208], RZ ;  /* 0x000082005c007a24 */ /* 0x000fe400078e02ff */
[C---:B---3--:R-:W-:Y:S01]  /*e990*/  IMAD.WIDE.U32 R2, R216.reuse, c[0x0][0x208], RZ ;  /* 0x00008200d8027a25 */ /* 0x048fe200078e00ff */
[----:B------:R-:W-:Y:S03]  /*e9a0*/  STL [R1+0x28], R28 ;  /* 0x0000281c01007387 */ /* 0x000fe60000100800 */
[----:B------:R-:W-:Y:S01]  /*e9b0*/  IMAD R0, R216, c[0x0][0x20c], R0 ;  /* 0x00008300d8007a24 */ /* 0x000fe200078e0200 */
[----:B-1----:R-:W2:Y:S03]  /*e9c0*/  LDL R65, [R1+0x14] ;  /* 0x0000140001417983 */ /* 0x002ea60000100800 */
[----:B------:R-:W-:Y:S01]  /*e9d0*/  IMAD.IADD R3, R3, 0x1, R0 ;  /* 0x0000000103037824 */ /* 0x000fe200078e0200 */
[----:B------:R-:W-:Y:S01]  /*e9e0*/  BAR.SYNC.DEFER_BLOCKING 0x0 ;  /* 0x0000000000007b1d */ /* 0x000fe20000010000 */
[----:B------:R-:W-:-:S02]  /*e9f0*/  IMAD R0, R93, c[0x0][0x218], RZ ;  /* 0x000086005d007a24 */ /* 0x000fc400078e02ff */
[----:B------:R-:W-:-:S04]  /*ea00*/  IMAD.WIDE.U32 R2, R215, c[0x0][0x218], R2 ;  /* 0x00008600d7027a25 */ /* 0x000fc800078e0002 */
[----:B------:R-:W-:Y:S01]  /*ea10*/  IMAD R0, R215, c[0x0][0x21c], R0 ;  /* 0x00008700d7007a24 */ /* 0x000fe200078e0200 */
[----:B------:R-:W-:-:S04]  /*ea20*/  IADD3 R2, P0, R2, R30, RZ ;  /* 0x0000001e02027210 */ /* 0x000fc80007f1e0ff */
[----:B------:R-:W-:Y:S01]  /*ea30*/  IADD3.X R3, R28, R3, R0, P0, !PT ;  /* 0x000000031c037210 */ /* 0x000fe200007fe400 */
[----:B------:R-:W-:Y:S04]  /*ea40*/  LDSM.16.M88.4 R4, [R199+0x2000] ;  /* 0x00200000c704783b */ /* 0x000fe80000000200 */
[----:B------:R-:W1:Y:S04]  /*ea50*/  LDSM.16.M88.4 R12, [R192] ;  /* 0x00000000c00c783b */ /* 0x000e680000000200 */
[----:B------:R-:W3:Y:S04]  /*ea60*/  LDSM.16.M88.4 R8, [R199] ;  /* 0x00000000c708783b */ /* 0x000ee80000000200 */
[----:B------:R-:W4:Y:S04]  /*ea70*/  LDSM.16.M88.4 R16, [R192+0x800] ;  /* 0x00080000c010783b */ /* 0x000f280000000200 */
[----:B------:R-:W5:Y:S04]  /*ea80*/  LDSM.16.M88.4 R20, [R192+0x1000] ;  /* 0x00100000c014783b */ /* 0x000f680000000200 */
[----:B------:R-:W4:Y:S01]  /*ea90*/  LDSM.16.M88.4 R24, [R192+0x1800] ;  /* 0x00180000c018783b */ /* 0x000f220000000200 */
[----:B------:R-:W-:-:S03]  /*eaa0*/  LEA R0, P0, R2, c[0x0][0x1f8], 0x1 ;  /* 0x00007e0002007a11 */ /* 0x000fc600078008ff */
[----:B------:R-:W-:Y:S01]  /*eab0*/  LDSM.16.M88.4 R44, [R192+0x2000] ;  /* 0x00200000c02c783b */ /* 0x000fe20000000200 */
[----:B------:R-:W-:-:S03]  /*eac0*/  LEA.HI.X R2, R2, c[0x0][0x1fc], R3, 0x1, P0 ;  /* 0x00007f0002027a11 */ /* 0x000fc600000f0c03 */
[----:B------:R-:W3:Y:S04]  /*ead0*/  SHFL.IDX PT, R3, R0, RZ, 0x181f ;  /* 0x00181fff00037589 */ /* 0x000ee800000e0000 */
[----:B------:R-:W-:Y:S04]  /*eae0*/  LDSM.16.M88.4 R40, [R203] ;  /* 0x00000000cb28783b */ /* 0x000fe80000000200 */
[----:B------:R-:W-:Y:S04]  /*eaf0*/  LDSM.16.M88.4 R36, [R207] ;  /* 0x00000000cf24783b */ /* 0x000fe80000000200 */
[----:B------:R-:W-:Y:S01]  /*eb00*/  LDSM.16.M88.4 R32, [R206] ;  /* 0x00000000ce20783b */ /* 0x000fe20000000200 */
[-C--:B-1----:R-:W-:Y:S03]  /*eb10*/  HMMA.16816.F32 R72, R4, R12.reuse, RZ ;  /* 0x0000000c0448723c */ /* 0x082fe600000018ff */
[----:B------:R-:W-:Y:S04]  /*eb20*/  LDSM.16.M88.4 R28, [R205] ;  /* 0x00000000cd1c783b */ /* 0x000fe80000000200 */
[----:B------:R-:W-:Y:S01]  /*eb30*/  LDSM.16.M88.4 R56, [R204] ;  /* 0x00000000cc38783b */ /* 0x000fe20000000200 */
[----:B---3--:R-:W-:Y:S03]  /*eb40*/  HMMA.16816.F32 R136, R8, R12, RZ ;  /* 0x0000000c0888723c */ /* 0x008fe600000018ff */
[----:B------:R-:W-:Y:S04]  /*eb50*/  SHFL.IDX PT, R12, R0, 0x1, 0x181f ;  /* 0x00381f00000c7f89 */ /* 0x000fe800000e0000 */
[----:B------:R-:W1:Y:S01]  /*eb60*/  SHFL.IDX PT, R13, R2, RZ, 0x181f ;  /* 0x00181fff020d7589 */ /* 0x000e6200000e0000 */
[-C--:B------:R-:W-:Y:S08]  /*eb70*/  HMMA.16816.F32 R96, R4, R14.reuse, RZ ;  /* 0x0000000e0460723c */ /* 0x080ff000000018ff */
[----:B------:R-:W-:Y:S01]  /*eb80*/  HMMA.16816.F32 R160, R8, R14, RZ ;  /* 0x0000000e08a0723c */ /* 0x000fe200000018ff */
[----:B------:R-:W3:Y:S04]  /*eb90*/  SHFL.IDX PT, R14, R0, 0x2, 0x181f ;  /* 0x00581f00000e7f89 */ /* 0x000ee800000e0000 */
[----:B------:R-:W-:Y:S03]  /*eba0*/  SHFL.IDX PT, R15, R0, 0x3, 0x181f ;  /* 0x00781f00000f7f89 */ /* 0x000fe600000e0000 */
[-C--:B----4-:R-:W-:Y:S08]  /*ebb0*/  HMMA.16816.F32 R68, R4, R16.reuse, RZ ;  /* 0x000000100444723c */ /* 0x090ff000000018ff */
[----:B------:R-:W-:Y:S01]  /*ebc0*/  HMMA.16816.F32 R120, R8, R16, RZ ;  /* 0x000000100878723c */ /* 0x000fe200000018ff */
[----:B------:R-:W4:Y:S04]  /*ebd0*/  SHFL.IDX PT, R16, R2, 0x1, 0x181f ;  /* 0x00381f0002107f89 */ /* 0x000f2800000e0000 */
[----:B------:R-:W-:Y:S03]  /*ebe0*/  SHFL.IDX PT, R17, R0, 0x4, 0x181f ;  /* 0x00981f0000117f89 */ /* 0x000fe600000e0000 */
[-C--:B------:R-:W-:Y:S01]  /*ebf0*/  HMMA.16816.F32 R84, R4, R18.reuse, RZ ;  /* 0x000000120454723c */ /* 0x080fe200000018ff */
[----:B------:R-:W-:Y:S07]  /*ec00*/  SHFL.IDX PT, R0, R2, 0x4, 0x181f ;  /* 0x00981f0002007f89 */ /* 0x000fee00000e0000 */
[----:B------:R-:W-:Y:S01]  /*ec10*/  HMMA.16816.F32 R164, R8, R18, RZ ;  /* 0x0000001208a4723c */ /* 0x000fe200000018ff */
[----:B------:R-:W1:Y:S04]  /*ec20*/  SHFL.IDX PT, R18, R2, 0x2, 0x181f ;  /* 0x00581f0002127f89 */ /* 0x000e6800000e0000 */
[----:B------:R1:W1:Y:S03]  /*ec30*/  SHFL.IDX PT, R19, R2, 0x3, 0x181f ;  /* 0x00781f0002137f89 */ /* 0x00026600000e0000 */
[-C--:B-----5:R-:W-:Y:S08]  /*ec40*/  HMMA.16816.F32 R60, R4, R20.reuse, RZ ;  /* 0x00000014043c723c */ /* 0x0a0ff000000018ff */
[----:B------:R-:W-:Y:S07]  /*ec50*/  HMMA.16816.F32 R104, R8, R20, RZ ;  /* 0x000000140868723c */ /* 0x000fee00000018ff */
[C---:B------:R-:W-:Y:S01]  /*ec60*/  IMAD.SHL.U32 R21, R248.reuse, 0x2, RZ ;  /* 0x00000002f8157824 */ /* 0x040fe200078e00ff */
[----:B------:R-:W-:Y:S01]  /*ec70*/  HMMA.16816.F32 R52, R4, R24, RZ ;  /* 0x000000180434723c */ /* 0x000fe200000018ff */
[----:B------:R-:W-:-:S07]  /*ec80*/  SHF.L.U64.HI R20, R248, 0x1, R249 ;  /* 0x00000001f8147819 */ /* 0x000fce00000102f9 */
[----:B------:R-:W-:Y:S07]  /*ec90*/  HMMA.16816.F32 R48, R8, R24, RZ ;  /* 0x000000180830723c */ /* 0x000fee00000018ff */
[----:B------:R-:W-:Y:S01]  /*eca0*/  IADD3 R24, P0, R3, R21, RZ ;  /* 0x0000001503187210 */ /* 0x000fe20007f1e0ff */
[----:B------:R-:W-:Y:S04]  /*ecb0*/  HMMA.16816.F32 R80, R4, R22, RZ ;  /* 0x000000160450723c */ /* 0x000fe800000018ff */
[----:B-1----:R-:W-:-:S04]  /*ecc0*/  IMAD.X R25, R13, 0x1, R20, P0 ;  /* 0x000000010d197824 */ /* 0x002fc800000e0614 */
[----:B------:R-:W-:Y:S01]  /*ecd0*/  HMMA.16816.F32 R148, R8, R22, RZ ;  /* 0x000000160894723c */ /* 0x000fe200000018ff */
[----:B---3--:R-:W-:-:S06]  /*ece0*/  IADD3 R14, P0, R14, R21, RZ ;  /* 0x000000150e0e7210 */ /* 0x008fcc0007f1e0ff */
[-C--:B------:R-:W-:Y:S01]  /*ecf0*/  IADD3 R22, P1, R12, R21.reuse, RZ ;  /* 0x000000150c167210 */ /* 0x080fe20007f3e0ff */
[C---:B------:R-:W-:Y:S04]  /*ed00*/  HMMA.16816.F32 R76, R4.reuse, R44, RZ ;  /* 0x0000002c044c723c */ /* 0x040fe800000018ff */
[--C-:B----4-:R-:W-:Y:S01]  /*ed10*/  IMAD.X R23, R16, 0x1, R20.reuse, P1 ;  /* 0x0000000110177824 */ /* 0x110fe200008e0614 */
[-C--:B------:R-:W-:Y:S01]  /*ed20*/  IADD3 R12, P1, R15, R21.reuse, RZ ;  /* 0x000000150f0c7210 */ /* 0x080fe20007f3e0ff */
[--C-:B------:R-:W-:Y:S01]  /*ed30*/  IMAD.X R15, R18, 0x1, R20.reuse, P0 ;  /* 0x00000001120f7824 */ /* 0x100fe200000e0614 */
[----:B------:R-:W-:Y:S01]  /*ed40*/  IADD3 R2, P0, R17, R21, RZ ;  /* 0x0000001511027210 */ /* 0x000fe20007f1e0ff */
[C---:B------:R-:W-:Y:S02]  /*ed50*/  HMMA.16816.F32 R132, R4.reuse, R26, RZ ;  /* 0x0000001a0484723c */ /* 0x040fe400000018ff */
[--C-:B------:R-:W-:Y:S01]  /*ed60*/  IMAD.X R13, R19, 0x1, R20.reuse, P1 ;  /* 0x00000001130d7824 */ /* 0x100fe200008e0614 */
[----:B------:R-:W-:Y:S01]  /*ed70*/  ISETP.GE.AND P1, PT, R248, c[0x0][0x1d4], PT ;  /* 0x00007500f8007a0c */ /* 0x000fe20003f26270 */
[----:B------:R-:W-:Y:S01]  /*ed80*/  IMAD.X R3, R0, 0x1, R20, P0 ;  /* 0x0000000100037824 */ /* 0x000fe200000e0614 */
[----:B------:R-:W-:Y:S02]  /*ed90*/  LDSM.16.M88.4 R16, [R202] ;  /* 0x00000000ca10783b */ /* 0x000fe40000000200 */
[C---:B------:R-:W-:Y:S01]  /*eda0*/  ISETP.LT.OR P0, PT, R90.reuse, 0x1, P1 ;  /* 0x000000015a00780c */ /* 0x040fe20000f01670 */
[----:B------:R-:W-:Y:S01]  /*edb0*/  HMMA.16816.F32 R124, R4, R46, RZ ;  /* 0x0000002e047c723c */ /* 0x000fe200000018ff */
[----:B------:R-:W1:Y:S11]  /*edc0*/  LDSM.16.M88.4 R4, [R202+0x2000] ;  /* 0x00200000ca04783b */ /* 0x000e760000000200 */
[----:B------:R-:W-:Y:S01]  /*edd0*/  @!PT LDS RZ, [RZ] ;  /* 0x00000000fffff984 */ /* 0x000fe20000000800 */
[----:B------:R-:W-:Y:S01]  /*ede0*/  @!PT LDS RZ, [RZ] ;  /* 0x00000000fffff984 */ /* 0x000fe20000000800 */
[----:B------:R-:W-:Y:S01]  /*edf0*/  @!PT LDS RZ, [RZ] ;  /* 0x00000000fffff984 */ /* 0x000fe20000000800 */
[----:B------:R3:W-:Y:S01]  /*ee00*/  LDGSTS.E.BYPASS.LTC128B.128 [R210+0x100], [R24.64], !P0 ;  /* 0x0010000018d27fae */ /* 0x0007e2000c101d48 */
[C---:B------:R-:W-:Y:S11]  /*ee10*/  ISETP.LT.OR P0, PT, R90.reuse, 0x11, P1 ;  /* 0x000000115a00780c */ /* 0x040ff60000f01670 */
[----:B------:R-:W-:Y:S02]  /*ee20*/  @!UPT UIADD3 URZ, URZ, URZ, URZ ;  /* 0x0000003f3f3ff290 */ /* 0x000fe4000fffe03f */
[----:B------:R4:W-:Y:S01]  /*ee30*/  LDGSTS.E.BYPASS.LTC128B.128 [R210+0x900], [R22.64], !P0 ;  /* 0x0090000016d27fae */ /* 0x0009e2000c101d48 */
[C---:B------:R-:W-:Y:S02]  /*ee40*/  ISETP.LT.OR P0, PT, R90.reuse, 0x21, P1 ;  /* 0x000000215a00780c */ /* 0x040fe40000f01670 */
[----:B------:R-:W-:-:S11]  /*ee50*/  ISETP.LT.OR P2, PT, R90, 0x31, P1 ;  /* 0x000000315a00780c */ /* 0x000fd60000f41670 */
[----:B------:R5:W-:Y:S01]  /*ee60*/  LDGSTS.E.BYPASS.LTC128B.128 [R210+0x1100], [R14.64], !P0 ;  /* 0x011000000ed27fae */ /* 0x000be2000c101d48 */
[----:B------:R-:W-:Y:S01]  /*ee70*/  ISETP.LT.OR P0, PT, R90, 0x41, P1 ;  /* 0x000000415a00780c */ /* 0x000fe20000f01670 */
[C---:B-1----:R-:W-:Y:S02]  /*ee80*/  HMMA.16816.F32 R116, R4.reuse, R40, R72 ;  /* 0x000000280474723c */ /* 0x042fe40000001848 */
[----:B------:R5:W-:Y:S06]  /*ee90*/  LDGSTS.E.BYPASS.LTC128B.128 [R210+0x1900], [R12.64], !P2 ;  /* 0x019000000cd27fae */ /* 0x000bec000d101d48 */
[C---:B------:R-:W-:Y:S04]  /*eea0*/  HMMA.16816.F32 R112, R4.reuse, R36, R68 ;  /* 0x000000240470723c */ /* 0x040fe80000001844 */
[----:B------:R4:W-:Y:S04]  /*eeb0*/  LDGSTS.E.BYPASS.LTC128B.128 [R210+0x2100], [R2.64], !P0 ;  /* 0x0210000002d27fae */ /* 0x0009e8000c101d48 */
[----:B------:R-:W-:Y:S01]  /*eec0*/  HMMA.16816.F32 R72, R4, R56, R76 ;  /* 0x000000380448723c */ /* 0x000fe2000000184c */
[----:B------:R-:W0:Y:S07]  /*eed0*/  LDGDEPBAR ;  /* 0x00000000000079af */ /* 0x000e2e0000000000 */
[C---:B------:R-:W-:Y:S01]  /*eee0*/  HMMA.16816.F32 R152, R8.reuse, R26, RZ ;  /* 0x0000001a0898723c */ /* 0x040fe200000018ff */
[----:B---3--:R-:W-:Y:S04]  /*eef0*/  LDSM.16.M88.4 R24, [R198+0x800] ;  /* 0x00080000c618783b */ /* 0x008fe80000000200 */
[----:B-----5:R-:W-:Y:S03]  /*ef00*/  LDSM.16.M88.4 R12, [R200] ;  /* 0x00000000c80c783b */ /* 0x020fe60000000200 */
[C---:B------:R-:W-:Y:S08]  /*ef10*/  HMMA.16816.F32 R140, R8.reuse, R44, RZ ;  /* 0x0000002c088c723c */ /* 0x040ff000000018ff */
[----:B------:R-:W-:Y:S01]  /*ef20*/  HMMA.16816.F32 R144, R8, R46, RZ ;  /* 0x0000002e0890723c */ /* 0x000fe200000018ff */
[----:B------:R-:W-:Y:S04]  /*ef30*/  LDSM.16.M88.4 R44, [R198+0x1000] ;  /* 0x00100000c62c783b */ /* 0x000fe80000000200 */
[----:B------:R-:W-:Y:S03]  /*ef40*/  LDSM.16.M88.4 R8, [R198] ;  /* 0x00000000c608783b */ /* 0x000fe60000000200 */
[C---:B------:R-:W-:Y:S08]  /*ef50*/  HMMA.16816.F32 R108, R4.reuse, R32, R60 ;  /* 0x00000020046c723c */ /* 0x040ff0000000183c */
[C---:B------:R-:W-:Y:S01]  /*ef60*/  HMMA.16816.F32 R100, R4.reuse, R28, R52 ;  /* 0x0000001c0464723c */ /* 0x040fe20000001834 */
[----:B------:R-:W-:Y:S07]  /*ef70*/  LDSM.16.M88.4 R52, [R198+0x1800] ;  /* 0x00180000c634783b */ /* 0x000fee0000000200 */
[C---:B------:R-:W-:Y:S08]  /*ef80*/  HMMA.16816.F32 R96, R4.reuse, R42, R96 ;  /* 0x0000002a0460723c */ /* 0x040ff00000001860 */
[C---:B------:R-:W-:Y:S08]  /*ef90*/  HMMA.16816.F32 R84, R4.reuse, R38, R84 ;  /* 0x000000260454723c */ /* 0x040ff00000001854 */
[C---:B------:R-:W-:Y:S08]  /*efa0*/  HMMA.16816.F32 R80, R4.reuse, R34, R80 ;  /* 0x000000220450723c */ /* 0x040ff00000001850 */
[C---:B------:R-:W-:Y:S08]  /*efb0*/  HMMA.16816.F32 R76, R4.reuse, R30, R132 ;  /* 0x0000001e044c723c */ /* 0x040ff00000001884 */
[----:B------:R-:W-:Y:S01]  /*efc0*/  HMMA.16816.F32 R68, R4, R58, R124 ;  /* 0x0000003a0444723c */ /* 0x000fe2000000187c */
[----:B------:R-:W1:Y:S07]  /*efd0*/  LDSM.16.M88.4 R4, [R200+0x2000] ;  /* 0x00200000c804783b */ /* 0x000e6e0000000200 */
[C---:B------:R-:W-:Y:S01]  /*efe0*/  HMMA.16816.F32 R168, R16.reuse, R28, R48 ;  /* 0x0000001c10a8723c */ /* 0x040fe20000001830 */
[----:B------:R-:W3:Y:S07]  /*eff0*/  LDSM.16.M88.4 R48, [R198+0x2000] ;  /* 0x00200000c630783b */ /* 0x000eee0000000200 */
        /* <DEDUP_REMOVED lines=11> */
[----:B------:R-:W-:Y:S01]  /*f0b0*/  HMMA.16816.F32 R148, R16, R58, R144 ;  /* 0x0000003a1094723c */ /* 0x000fe20000001890 */
[----:B------:R-:W-:Y:S07]  /*f0c0*/  LDSM.16.M88.4 R16, [R195+0x2000] ;  /* 0x00200000c310783b */ /* 0x000fee0000000200 */
[C---:B-1----:R-:W-:Y:S08]  /*f0d0*/  HMMA.16816.F32 R140, R4.reuse, R24, R112 ;  /* 0x00000018048c723c */ /* 0x042ff00000001870 */
[C---:B------:R-:W-:Y:S08]  /*f0e0*/  HMMA.16816.F32 R132, R4.reuse, R44, R108 ;  /* 0x0000002c0484723c */ /* 0x040ff0000000186c */
[C---:B------:R-:W-:Y:S08]  /*f0f0*/  HMMA.16816.F32 R144, R4.reuse, R8, R116 ;  /* 0x000000080490723c */ /* 0x040ff00000001874 */
[C---:B------:R-:W-:Y:S08]  /*f100*/  HMMA.16816.F32 R120, R4.reuse, R52, R100 ;  /* 0x000000340478723c */ /* 0x040ff00000001864 */
[C---:B------:R-:W-:Y:S08]  /*f110*/  HMMA.16816.F32 R112, R4.reuse, R10, R96 ;  /* 0x0000000a0470723c */ /* 0x040ff00000001860 */
[C---:B------:R-:W-:Y:S08]  /*f120*/  HMMA.16816.F32 R108, R4.reuse, R26, R84 ;  /* 0x0000001a046c723c */ /* 0x040ff00000001854 */
[C---:B---3--:R-:W-:Y:S08]  /*f130*/  HMMA.16816.F32 R116, R4.reuse, R48, R72 ;  /* 0x000000300474723c */ /* 0x048ff00000001848 */
[C---:B------:R-:W-:Y:S08]  /*f140*/  HMMA.16816.F32 R100, R4.reuse, R46, R80 ;  /* 0x0000002e0464723c */ /* 0x040ff00000001850 */
[C---:B------:R-:W-:Y:S08]  /*f150*/  HMMA.16816.F32 R96, R4.reuse, R54, R76 ;  /* 0x000000360460723c */ /* 0x040ff0000000184c */
[----:B------:R-:W-:Y:S01]  /*f160*/  HMMA.16816.F32 R84, R4, R50, R68 ;  /* 0x000000320454723c */ /* 0x000fe20000001844 */
[----:B------:R-:W1:Y:S07]  /*f170*/  LDSM.16.M88.4 R4, [R201+0x2000] ;  /* 0x00200000c904783b */ /* 0x000e6e0000000200 */
[C---:B------:R-:W-:Y:S08]  /*f180*/  HMMA.16816.F32 R80, R12.reuse, R8, R60 ;  /* 0x000000080c50723c */ /* 0x040ff0000000183c */
[C---:B------:R-:W-:Y:S01]  /*f190*/  HMMA.16816.F32 R76, R12.reuse, R10, R40 ;  /* 0x0000000a0c4c723c */ /* 0x040fe20000001828 */
[----:B------:R-:W3:Y:S07]  /*f1a0*/  LDSM.16.M88.4 R8, [R201] ;  /* 0x00000000c908783b */ /* 0x000eee0000000200 */
[C---:B------:R-:W-:Y:S08]  /*f1b0*/  HMMA.16816.F32 R72, R12.reuse, R24, R124 ;  /* 0x000000180c48723c */ /* 0x040ff0000000187c */
[----:B------:R-:W-:Y:S01]  /*f1c0*/  HMMA.16816.F32 R68, R12, R26, R104 ;  /* 0x0000001a0c44723c */ /* 0x000fe20000001868 */
[----:B------:R-:W5:Y:S01]  /*f1d0*/  LDSM.16.M88.4 R24, [R195+0x1800] ;  /* 0x00180000c318783b */ /* 0x000f620000000200 */
[----:B--2---:R-:W-:Y:S01]  /*f1e0*/  ISETP.GT.AND P0, PT, R173, R65, PT ;  /* 0x00000041ad00720c */ /* 0x004fe20003f04270 */
[----:B------:R-:W-:-:S05]  /*f1f0*/  DEPBAR.LE SB0, 0x0 ;  /* 0x000080000000791a */ /* 0x000fca0000000000 */
        /* <DEDUP_REMOVED lines=8> */
[C---:B------:R-:W-:Y:S08]  /*f280*/  HMMA.16816.F32 R144, R4.reuse, R38, R112 ;  /* 0x000000260490723c */ /* 0x040ff00000001870 */
[C---:B------:R-:W-:Y:S08]  /*f290*/  HMMA.16816.F32 R140, R4.reuse, R32, R140 ;  /* 0x00000020048c723c */ /* 0x040ff0000000188c */
[----:B------:R-:W-:Y:S08]  /*f2a0*/  HMMA.16816.F32 R136, R4, R34, R108 ;  /* 0x000000220488723c */ /* 0x000ff0000000186c */
[C---:B---3--:R-:W-:Y:S08]  /*f2b0*/  HMMA.16816.F32 R72, R8.reuse, R32, R72 ;  /* 0x000000200848723c */ /* 0x048ff00000001848 */
[----:B------:R-:W-:Y:S08]  /*f2c0*/  HMMA.16816.F32 R68, R8, R34, R68 ;  /* 0x000000220844723c */ /* 0x000ff00000001844 */
[C---:B------:R-:W-:Y:S08]  /*f2d0*/  HMMA.16816.F32 R132, R4.reuse, R28, R132 ;  /* 0x0000001c0484723c */ /* 0x040ff00000001884 */
[C---:B------:R-:W-:Y:S08]  /*f2e0*/  HMMA.16816.F32 R124, R4.reuse, R30, R100 ;  /* 0x0000001e047c723c */ /* 0x040ff00000001864 */
[C---:B-----5:R-:W-:Y:S08]  /*f2f0*/  HMMA.16816.F32 R120, R4.reuse, R24, R120 ;  /* 0x000000180478723c */ /* 0x060ff00000001878 */
        /* <DEDUP_REMOVED lines=42> */
.L_x_1225:
[----:B------:R-:W-:Y:S05]  /*f5a0*/  BRA.DIV ~URZ, `(.L_x_1035) ;  /* 0x000176227f007947 */ /* 0x000fea000b800000 */
[----:B------:R-:W3:Y:S01]  /*f5b0*/  SHFL.IDX PT, R2, R0, RZ, 0x181f ;  /* 0x00181fff00027589 */ /* 0x000ee200000e0000 */
[----:B------:R-:W-:-:S03]  /*f5c0*/  LOP3.LUT P3, RZ, R208, 0x100, RZ, 0xc0, !PT ;  /* 0x00000100d0ff7812 */ /* 0x000fc6000786c0ff */
        /* <DEDUP_REMOVED lines=20> */
.L_x_1226:
[----:B---3--:R-:W-:Y:S02]  /*f710*/  LOP3.LUT P1, RZ, R208, 0x100, RZ, 0xc0, !PT ;  /* 0x00000100d0ff7812 */ /* 0x008fe4000782c0ff */
[----:B--2---:R-:W-:-:S05]  /*f720*/  IADD3 R2, P0, R0, R21, RZ ;  /* 0x0000001500027210 */ /* 0x004fca0007f1e0ff */
[----:B-1----:R-:W-:-:S06]  /*f730*/  IMAD.X R3, R4, 0x1, R20, P0 ;  /* 0x0000000104037824 */ /* 0x002fcc00000e0614 */
[----:B------:R-:W-:Y:S01]  /*f740*/  @!PT LDS RZ, [RZ] ;  /* 0x00000000fffff984 */ /* 0x000fe20000000800 */
[----:B------:R-:W-:Y:S01]  /*f750*/  @!PT LDS RZ, [RZ] ;  /* 0x00000000fffff984 */ /* 0x000fe20000000800 */
[----:B------:R-:W-:Y:S01]  /*f760*/  @!PT LDS RZ, [RZ] ;  /* 0x00000000fffff984 */ /* 0x000fe20000000800 */
[----:B------:R1:W-:Y:S02]  /*f770*/  LDGSTS.E.BYPASS.LTC128B.128 [R210+0x4900], [R2.64], !P1 ;  /* 0x0490000002d27fae */ /* 0x0003e4000c901d48 */
.L_x_1033:
[----:B----4-:R-:W-:Y:S05]  /*f780*/  BSYNC B0 ;  /* 0x0000000000007941 */ /* 0x010fea0003800000 */
.L_x_1032:
[----:B-1----:R-:W2:Y:S01]  /*f790*/  LDL R2, [R1+0x44] ;  /* 0x0000440001027983 */ /* 0x002ea20000100800 */
[----:B------:R-:W-:-:S03]  /*f7a0*/  IMAD.MOV.U32 R3, RZ, RZ, c[0x0][0x2c4] ;  /* 0x0000b100ff037624 */ /* 0x000fc600078e00ff */
[----:B------:R-:W2:Y:S04]  /*f7b0*/  LDL R0, [R1+0x4c] ;  /* 0x00004c0001007983 */ /* 0x000ea80000100800 */
[----:B------:R-:W3:Y:S01]  /*f7c0*/  LDL R4, [R1+0x4] ;  /* 0x0000040001047983 */ /* 0x000ee20000100800 */
[----:B------:R-:W-:Y:S01]  /*f7d0*/  ISETP.NE.AND P0, PT, R3, 0x1, PT ;  /* 0x000000010300780c */ /* 0x000fe20003f05270 */
[----:B------:R-:W-:Y:S02]  /*f7e0*/  ULDC UR4, c[0x0][0x324] ;  /* 0x0000c90000047ab9 */ /* 0x000fe40000000800 */
[----:B------:R-:W-:Y:S01]  /*f7f0*/  ULOP3.LUT UR4, URZ, UR4, URZ, 0x33, !UPT ;  /* 0x000000043f047292 */ /* 0x000fe2000f8e333f */
[----:B------:R-:W0:Y:S01]  /*f800*/  LDGDEPBAR ;  /* 0x00000000000079af */ /* 0x000e220000000000 */
[----:B--2---:R-:W-:Y:S01]  /*f810*/  IMAD.IADD R0, R0, 0x1, R2 ;  /* 0x0000000100007824 */ /* 0x004fe200078e0202 */
[----:B---3--:R-:W-:-:S07]  /*f820*/  IADD3 R2, -R4, 0x1, R94 ;  /* 0x0000000104027810 */ /* 0x008fce0007ffe15e */
[----:B------:R-:W-:Y:S01]  /*f830*/  @P0 IMAD.HI.U32 R3, R0, c[0x0][0x2c8], RZ ;  /* 0x0000b20000030a27 */ /* 0x000fe200078e00ff */
[----:B------:R-:W-:-:S03]  /*f840*/  IADD3 R11, -R4, R64, RZ ;  /* 0x00000040040b7210 */ /* 0x000fc60007ffe1ff */
[----:B------:R-:W-:Y:S01]  /*f850*/  IMAD.MOV.U32 R7, RZ, RZ, R0 ;  /* 0x000000ffff077224 */ /* 0x000fe200078e0000 */
[----:B------:R-:W-:Y:S01]  /*f860*/  IADD3 R0, R2, -R252, RZ ;  /* 0x800000fc02007210 */ /* 0x000fe20007ffe0ff */
[----:B------:R-:W-:Y:S01]  /*f870*/  IMAD.IADD R10, R94, 0x1, -R4 ;  /* 0x000000015e0a7824 */ /* 0x000fe200078e0a04 */
[----:B------:R-:W-:Y:S02]  /*f880*/  @P0 SHF.R.U32.HI R7, RZ, c[0x0][0x2cc], R3 ;  /* 0x0000b300ff070a19 */ /* 0x000fe40000011603 */
[C---:B------:R-:W-:Y:S02]  /*f890*/  IADD3 R9, R0.reuse, UR4, RZ ;  /* 0x0000000400097c10 */ /* 0x040fe4000fffe0ff */
[----:B------:R-:W-:Y:S01]  /*f8a0*/  IADD3 R8, R0, c[0x0][0x328], RZ ;  /* 0x0000ca0000087a10 */ /* 0x000fe20007ffe0ff */
[----:B------:R-:W-:Y:S05]  /*f8b0*/  BRA.DIV ~URZ, `(.L_x_1036) ;  /* 0x000178027f007947 */ /* 0x000fea000b800000 */
[----:B------:R1:W2:Y:S02]  /*f8c0*/  SHFL.IDX PT, R2, R7, RZ, 0x1c1f ;  /* 0x001c1fff07027589 */ /* 0x0002a400000e0000 */
.L_x_1227:
[----:B------:R-:W-:Y:S01]  /*f8d0*/  IMAD.MOV.U32 R0, RZ, RZ, c[0x0][0x32c] ;  /* 0x0000cb00ff007624 */ /* 0x000fe200078e00ff */
[----:B--2---:R-:W-:-:S04]  /*f8e0*/  IADD3 R3, R8, R2, RZ ;  /* 0x0000000208037210 */ /* 0x004fc80007ffe0ff */
[----:B------:R-:W-:Y:S01]  /*f8f0*/  ISETP.GE.AND P0, PT, R0, 0x1, PT ;  /* 0x000000010000780c */ /* 0x000fe20003f06270 */
[----:B------:R-:W-:Y:S01]  /*f900*/  IMAD.IADD R0, R9, 0x1, R2 ;  /* 0x0000000109007824 */ /* 0x000fe200078e0202 */
[----:B------:R-:W-:-:S11]  /*f910*/  IMNMX R4, R10, R3, PT ;  /* 0x000000030a047217 */ /* 0x000fd60003800200 */
[----:B------:R-:W-:Y:S05]  /*f920*/  @!P0 BRA `(.L_x_1037) ;  /* 0x0000015000008947 */ /* 0x000fea0003800000 */
[----:B------:R-:W2:Y:S01]  /*f930*/  LDL R5, [R1] ;  /* 0x0000000001057983 */ /* 0x000ea20000100800 */
[----:B------:R-:W-:Y:S01]  /*f940*/  BSSY B0, `(.L_x_1038) ;  /* 0x000000f000007945 */ /* 0x000fe20003800000 */
[----:B--2---:R-:W-:-:S04]  /*f950*/  IADD3 R2, -R252, R5, R2 ;  /* 0x00000005fc027210 */ /* 0x004fc80007ffe102 */
        /* <DEDUP_REMOVED lines=9> */
.L_x_1039:
[----:B------:R-:W-:-:S04]  /*f9f0*/  MOV R3, c[0x0][0x32c] ;  /* 0x0000cb0000037a02 */ /* 0x000fc80000000f00 */
[----:B------:R-:W-:-:S13]  /*fa00*/  ISETP.NE.AND P0, PT, R3, 0x1, PT ;  /* 0x000000010300780c */ /* 0x000fda0003f05270 */
[----:B------:R-:W-:-:S05]  /*fa10*/  @P0 IMAD.HI.U32 R3, R2, c[0x0][0x330], RZ ;  /* 0x0000cc0002030a27 */ /* 0x000fca00078e00ff */
[----:B------:R-:W-:Y:S02]  /*fa20*/  @P0 SHF.R.U32.HI R2, RZ, c[0x0][0x334], R3 ;  /* 0x0000cd00ff020a19 */ /* 0x000fe40000011603 */
.L_x_1040:
[----:B------:R-:W-:Y:S05]  /*fa30*/  BSYNC B0 ;  /* 0x0000000000007941 */ /* 0x000fea0003800000 */
.L_x_1038:
[----:B------:R-:W-:-:S05]  /*fa40*/  IMAD R2, R2, c[0x0][0x32c], R11 ;  /* 0x0000cb0002027a24 */ /* 0x000fca00078e020b */
[----:B------:R-:W-:Y:S02]  /*fa50*/  IADD3 R3, R2, c[0x0][0x32c], RZ ;  /* 0x0000cb0002037a10 */ /* 0x000fe40007ffe0ff */
[----:B------:R-:W-:Y:S02]  /*fa60*/  IMNMX R0, R0, R2, !PT ;  /* 0x0000000200007217 */ /* 0x000fe40007800200 */
[----:B------:R-:W-:Y:S02]  /*fa70*/  IMNMX R4, R4, R3, PT ;  /* 0x0000000304047217 */ /* 0x000fe40003800200 */
.L_x_1037:
[----:B------:R-:W-:Y:S05]  /*fa80*/  BRA.DIV ~URZ, `(.L_x_1041) ;  /* 0x000176a27f007947 */ /* 0x000fea000b800000 */
[----:B------:R2:W3:Y:S02]  /*fa90*/  SHFL.IDX PT, R2, R7, 0x1, 0x1c1f ;  /* 0x003c1f0007027f89 */ /* 0x0004e400000e0000 */
.L_x_1228:
[----:B------:R-:W-:Y:S02]  /*faa0*/  IMAD.MOV.U32 R3, RZ, RZ, c[0x0][0x32c] ;  /* 0x0000cb00ff037624 */ /* 0x000fe400078e00ff */
[----:B---3--:R-:W-:-:S03]  /*fab0*/  IMAD.IADD R5, R9, 0x1, R2 ;  /* 0x0000000109057824 */ /* 0x008fc600078e0202 */
[----:B------:R-:W-:Y:S02]  /*fac0*/  ISETP.GE.AND P0, PT, R3, 0x1, PT ;  /* 0x000000010300780c */ /* 0x000fe40003f06270 */
[----:B------:R-:W-:-:S04]  /*fad0*/  IADD3 R3, R8, R2, RZ ;  /* 0x0000000208037210 */ /* 0x000fc80007ffe0ff */
[----:B------:R-:W-:-:S07]  /*fae0*/  IMNMX R6, R10, R3, PT ;  /* 0x000000030a067217 */ /* 0x000fce0003800200 */
[----:B------:R-:W-:Y:S05]  /*faf0*/  @!P0 BRA `(.L_x_1042) ;  /* 0x0000015000008947 */ /* 0x000fea0003800000 */
[----:B------:R-:W3:Y:S01]  /*fb00*/  LDL R12, [R1] ;  /* 0x00000000010c7983 */ /* 0x000ee20000100800 */
[----:B------:R-:W-:Y:S01]  /*fb10*/  BSSY B0, `(.L_x_1043) ;  /* 0x000000f000007945 */ /* 0x000fe20003800000 */
[----:B---3--:R-:W-:-:S04]  /*fb20*/  IADD3 R2, -R252, R12, R2 ;  /* 0x0000000cfc027210 */ /* 0x008fc80007ffe102 */
        /* <DEDUP_REMOVED lines=9> */
.L_x_1044:
[----:B------:R-:W-:-:S04]  /*fbc0*/  MOV R3, c[0x0][0x32c] ;  /* 0x0000cb0000037a02 */ /* 0x000fc80000000f00 */
[----:B------:R-:W-:-:S13]  /*fbd0*/  ISETP.NE.AND P0, PT, R3, 0x1, PT ;  /* 0x000000010300780c */ /* 0x000fda0003f05270 */
[----:B------:R-:W-:-:S05]  /*fbe0*/  @P0 IMAD.HI.U32 R3, R2, c[0x0][0x330], RZ ;  /* 0x0000cc0002030a27 */ /* 0x000fca00078e00ff */
[----:B------:R-:W-:Y:S02]  /*fbf0*/  @P0 SHF.R.U32.HI R2, RZ, c[0x0][0x334], R3 ;  /* 0x0000cd00ff020a19 */ /* 0x000fe40000011603 */
.L_x_1045:
[----:B------:R-:W-:Y:S05]  /*fc00*/  BSYNC B0 ;  /* 0x0000000000007941 */ /* 0x000fea0003800000 */
.L_x_1043:
[----:B------:R-:W-:-:S05]  /*fc10*/  IMAD R2, R2, c[0x0][0x32c], R11 ;  /* 0x0000cb0002027a24 */ /* 0x000fca00078e020b */
[----:B------:R-:W-:Y:S02]  /*fc20*/  IADD3 R3, R2, c[0x0][0x32c], RZ ;  /* 0x0000cb0002037a10 */ /* 0x000fe40007ffe0ff */
[----:B------:R-:W-:Y:S02]  /*fc30*/  IMNMX R5, R5, R2, !PT ;  /* 0x0000000205057217 */ /* 0x000fe40007800200 */
[----:B------:R-:W-:Y:S02]  /*fc40*/  IMNMX R6, R6, R3, PT ;  /* 0x0000000306067217 */ /* 0x000fe40003800200 */
.L_x_1042:
        /* <DEDUP_REMOVED lines=110> */
.L_x_1229:
[----:B------:R-:W-:Y:S01]  /*10330*/  IMAD.MOV.U32 R0, RZ, RZ, c[0x0][0x32c] ;  /* 0x0000cb00ff007624 */ /* 0x000fe200078e00ff */
[----:B----4-:R-:W-:-:S04]  /*10340*/  IADD3 R2, R8, R3, RZ ;  /* 0x0000000308027210 */ /* 0x010fc80007ffe0ff */
[----:B------:R-:W-:Y:S01]  /*10350*/  ISETP.GE.AND P0, PT, R0, 0x1, PT ;  /* 0x000000010000780c */ /* 0x000fe20003f06270 */
[----:B------:R-:W-:Y:S01]  /*10360*/  IMAD.IADD R0, R9, 0x1, R3 ;  /* 0x0000000109007824 */ /* 0x000fe200078e0203 */
[----:B------:R-:W-:-:S11]  /*10370*/  IMNMX R2, R10, R2, PT ;  /* 0x000000020a027217 */ /* 0x000fd60003800200 */
[----:B------:R-:W-:Y:S05]  /*10380*/  @!P0 BRA `(.L_x_1047) ;  /* 0x0000015000008947 */ /* 0x000fea0003800000 */
[----:B------:R-:W4:Y:S01]  /*10390*/  LDL R4, [R1] ;  /* 0x0000000001047983 */ /* 0x000f220000100800 */
[----:B------:R-:W-:Y:S01]  /*103a0*/  BSSY B0, `(.L_x_1048) ;  /* 0x000000f000007945 */ /* 0x000fe20003800000 */
[----:B----4-:R-:W-:-:S04]  /*103b0*/  IADD3 R3, -R252, R4, R3 ;  /* 0x00000004fc037210 */ /* 0x010fc80007ffe103 */
        /* <DEDUP_REMOVED lines=9> */
.L_x_1049:
[----:B------:R-:W-:-:S04]  /*10450*/  MOV R4, c[0x0][0x32c] ;  /* 0x0000cb0000047a02 */ /* 0x000fc80000000f00 */
[----:B------:R-:W-:-:S13]  /*10460*/  ISETP.NE.AND P0, PT, R4, 0x1, PT ;  /* 0x000000010400780c */ /* 0x000fda0003f05270 */
[----:B------:R-:W-:-:S05]  /*10470*/  @P0 IMAD.HI.U32 R4, R3, c[0x0][0x330], RZ ;  /* 0x0000cc0003040a27 */ /* 0x000fca00078e00ff */
[----:B------:R-:W-:Y:S02]  /*10480*/  @P0 SHF.R.U32.HI R3, RZ, c[0x0][0x334], R4 ;  /* 0x0000cd00ff030a19 */ /* 0x000fe40000011604 */
.L_x_1050:
[----:B------:R-:W-:Y:S05]  /*10490*/  BSYNC B0 ;  /* 0x0000000000007941 */ /* 0x000fea0003800000 */
.L_x_1048:
[----:B------:R-:W-:-:S05]  /*104a0*/  IMAD R3, R3, c[0x0][0x32c], R11 ;  /* 0x0000cb0003037a24 */ /* 0x000fca00078e020b */
[----:B------:R-:W-:Y:S02]  /*104b0*/  IADD3 R4, R3, c[0x0][0x32c], RZ ;  /* 0x0000cb0003047a10 */ /* 0x000fe40007ffe0ff */
[----:B------:R-:W-:Y:S02]  /*104c0*/  IMNMX R0, R0, R3, !PT ;  /* 0x0000000300007217 */ /* 0x000fe40007800200 */
[----:B------:R-:W-:Y:S02]  /*104d0*/  IMNMX R2, R2, R4, PT ;  /* 0x0000000402027217 */ /* 0x000fe40003800200 */
.L_x_1047:
        /* <DEDUP_REMOVED lines=151> */
.L_x_1230:
[----:B------:R-:W-:Y:S01]  /*10e50*/  IMAD.MOV.U32 R0, RZ, RZ, c[0x0][0x32c] ;  /* 0x0000cb00ff007624 */ /* 0x000fe200078e00ff */
[----:B-1----:R-:W-:-:S04]  /*10e60*/  IADD3 R2, R8, R3, RZ ;  /* 0x0000000308027210 */ /* 0x002fc80007ffe0ff */
[----:B------:R-:W-:Y:S01]  /*10e70*/  ISETP.GE.AND P0, PT, R0, 0x1, PT ;  /* 0x000000010000780c */ /* 0x000fe20003f06270 */
[----:B------:R-:W-:Y:S01]  /*10e80*/  IMAD.IADD R0, R9, 0x1, R3 ;  /* 0x0000000109007824 */ /* 0x000fe200078e0203 */
[----:B------:R-:W-:-:S11]  /*10e90*/  IMNMX R2, R10, R2, PT ;  /* 0x000000020a027217 */ /* 0x000fd60003800200 */
[----:B------:R-:W-:Y:S05]  /*10ea0*/  @!P0 BRA `(.L_x_1052) ;  /* 0x0000015000008947 */ /* 0x000fea0003800000 */
[----:B------:R-:W5:Y:S01]  /*10eb0*/  LDL R4, [R1] ;  /* 0x0000000001047983 */ /* 0x000f620000100800 */
[----:B------:R-:W-:Y:S01]  /*10ec0*/  BSSY B0, `(.L_x_1053) ;  /* 0x000000f000007945 */ /* 0x000fe20003800000 */
[----:B-----5:R-:W-:-:S04]  /*10ed0*/  IADD3 R3, -R252, R4, R3 ;  /* 0x00000004fc037210 */ /* 0x020fc80007ffe103 */
        /* <DEDUP_REMOVED lines=9> */
.L_x_1054:
[----:B------:R-:W-:-:S04]  /*10f70*/  MOV R4, c[0x0][0x32c] ;  /* 0x0000cb0000047a02 */ /* 0x000fc80000000f00 */
[----:B------:R-:W-:-:S13]  /*10f80*/  ISETP.NE.AND P0, PT, R4, 0x1, PT ;  /* 0x000000010400780c */ /* 0x000fda0003f05270 */
[----:B------:R-:W-:-:S05]  /*10f90*/  @P0 IMAD.HI.U32 R4, R3, c[0x0][0x330], RZ ;  /* 0x0000cc0003040a27 */ /* 0x000fca00078e00ff */
[----:B------:R-:W-:Y:S02]  /*10fa0*/  @P0 SHF.R.U32.HI R3, RZ, c[0x0][0x334], R4 ;  /* 0x0000cd00ff030a19 */ /* 0x000fe40000011604 */
.L_x_1055:
[----:B------:R-:W-:Y:S05]  /*10fb0*/  BSYNC B0 ;  /* 0x0000000000007941 */ /* 0x000fea0003800000 */
.L_x_1053:
[----:B------:R-:W-:-:S05]  /*10fc0*/  IMAD R3, R3, c[0x0][0x32c], R11 ;  /* 0x0000cb0003037a24 */ /* 0x000fca00078e020b */
[----:B------:R-:W-:Y:S02]  /*10fd0*/  IADD3 R4, R3, c[0x0][0x32c], RZ ;  /* 0x0000cb0003047a10 */ /* 0x000fe40007ffe0ff */
[----:B------:R-:W-:Y:S02]  /*10fe0*/  IMNMX R0, R0, R3, !PT ;  /* 0x0000000300007217 */ /* 0x000fe40007800200 */
[----:B------:R-:W-:Y:S02]  /*10ff0*/  IMNMX R2, R2, R4, PT ;  /* 0x0000000402027217 */ /* 0x000fe40003800200 */
.L_x_1052:
        /* <DEDUP_REMOVED lines=85> */
[----:B--234-:R-:W-:Y:S02]  /*11550*/  FMNMX.FTZ R7, R9, R10, !PT ;  /* 0x0000000a09077209 */ /* 0x01cfe40007810000 */
        /* <DEDUP_REMOVED lines=55> */
[----:B------:R-:W-:Y:S02]  /*118d0*/  FSEL R56, R87, -INF , !P0 ;  /* 0xff80000057387808 */ /* 0x000fe40004000000 */
[----:B------:R-:W-:-:S02]  /*118e0*/  FMNMX.FTZ R3, R103, R4, !PT ;  /* 0x0000000467037209 */ /* 0x000fc40007810000 */
        /* <DEDUP_REMOVED lines=9> */
.L_x_1231:
[----:B-12---:R-:W-:Y:S01]  /*11980*/  FMNMX.FTZ R4, R4, R0, !PT ;  /* 0x0000000004047209 */ /* 0x006fe20007810000 */
        /* <DEDUP_REMOVED lines=14> */
.L_x_1232:
[C---:B------:R-:W-:Y:S01]  /*11a70*/  FMUL.FTZ R0, R87.reuse, c[0x0][0x2d0] ;  /* 0x0000b40057007a20 */ /* 0x040fe20000410000 */
[----:B------:R-:W-:Y:S01]  /*11a80*/  FSETP.NEU.FTZ.AND P0, PT, R87, -INF , PT ;  /* 0xff8000005700780b */ /* 0x000fe20003f1d000 */
[----:B------:R-:W2:Y:S01]  /*11a90*/  LDL R231, [R1+0x44] ;  /* 0x0000440001e77983 */ /* 0x000ea20000100800 */
[----:B------:R-:W-:Y:S01]  /*11aa0*/  FMUL.FTZ R3, R86, c[0x0][0x2d0] ;  /* 0x0000b40056037a20 */ /* 0x000fe20000410000 */
[----:B----4-:R-:W-:Y:S01]  /*11ab0*/  FMNMX.FTZ R68, R8, R7, !PT ;  /* 0x0000000708447209 */ /* 0x010fe20007810000 */
[----:B------:R-:W-:Y:S01]  /*11ac0*/  WARPSYNC 0xffffffff ;  /* 0xffffffff00007948 */ /* 0x000fe20003800000 */
[----:B------:R-:W-:Y:S01]  /*11ad0*/  FSEL R4, R0, RZ, P0 ;  /* 0x000000ff00047208 */ /* 0x000fe20000000000 */
[----:B------:R-:W1:Y:S01]  /*11ae0*/  LDSM.16.MT88.4 R48, [R193] ;  /* 0x00000000c130783b */ /* 0x000e620000004200 */
[----:B------:R-:W-:-:S02]  /*11af0*/  FSETP.NEU.FTZ.AND P0, PT, R86, -INF , PT ;  /* 0xff8000005600780b */ /* 0x000fc40003f1d000 */
[----:B------:R-:W-:Y:S01]  /*11b00*/  MOV R232, c[0x0][0x2c4] ;  /* 0x0000b10000e87a02 */ /* 0x000fe20000000f00 */
[--C-:B------:R-:W-:Y:S01]  /*11b10*/  FFMA.FTZ R0, R14, c[0x0][0x2d0], -R4.reuse ;  /* 0x0000b4000e007a23 */ /* 0x100fe20000010804 */
[----:B------:R-:W-:Y:S01]  /*11b20*/  FSEL R3, R3, RZ, P0 ;  /* 0x000000ff03037208 */ /* 0x000fe20000000000 */
[--C-:B------:R-:W-:Y:S01]  /*11b30*/  FFMA.FTZ R2, R28, c[0x0][0x2d0], -R4.reuse ;  /* 0x0000b4001c027a23 */ /* 0x100fe20000010804 */
[----:B------:R-:W-:Y:S01]  /*11b40*/  FSETP.NEU.FTZ.AND P0, PT, R85, -INF , PT ;  /* 0xff8000005500780b */ /* 0x000fe20003f1d000 */
[----:B------:R4:W-:Y:S01]  /*11b50*/  MUFU.EX2 R160, R0 ;  /* 0x0000000000a07308 */ /* 0x0009e20000000800 */
[----:B------:R-:W-:Y:S01]  /*11b60*/  LDSM.16.MT88.4 R40, [R193+0x800] ;  /* 0x00080000c128783b */ /* 0x000fe20000004200 */
[----:B------:R-:W-:Y:S01]  /*11b70*/  FFMA.FTZ R5, R27, c[0x0][0x2d0], -R3 ;  /* 0x0000b4001b057a23 */ /* 0x000fe20000010803 */
[----:B------:R-:W-:Y:S01]  /*11b80*/  ISETP.NE.AND P1, PT, R232, 0x1, PT ;  /* 0x00000001e800780c */ /* 0x000fe20003f25270 */
        /* <DEDUP_REMOVED lines=9> */
[--C-:B----4-:R-:W-:Y:S02]  /*11c20*/  FFMA.FTZ R0, R15, c[0x0][0x2d0], -R4.reuse ;  /* 0x0000b4000f007a23 */ /* 0x110fe40000010804 */
[----:B------:R-:W-:-:S02]  /*11c30*/  FFMA.FTZ R147, R107, c[0x0][0x2d0], -R4 ;  /* 0x0000b4006b937a23 */ /* 0x000fc40000010804 */
[--C-:B------:R-:W-:Y:S02]  /*11c40*/  FFMA.FTZ R146, R106, c[0x0][0x2d0], -R4.reuse ;  /* 0x0000b4006a927a23 */ /* 0x100fe40000010804 */
[--C-:B------:R-:W-:Y:S01]  /*11c50*/  FFMA.FTZ R165, R105, c[0x0][0x2d0], -R4.reuse ;  /* 0x0000b40069a57a23 */ /* 0x100fe20000010804 */
[----:B------:R4:W-:Y:S01]  /*11c60*/  MUFU.EX2 R159, R0 ;  /* 0x00000000009f7308 */ /* 0x0009e20000000800 */
[----:B---3--:R-:W-:Y:S02]  /*11c70*/  FMUL.FTZ R2, R85, c[0x0][0x2d0] ;  /* 0x0000b40055027a20 */ /* 0x008fe40000410000 */
[--C-:B------:R-:W-:Y:S02]  /*11c80*/  FFMA.FTZ R169, R104, c[0x0][0x2d0], -R4.reuse ;  /* 0x0000b40068a97a23 */ /* 0x100fe40000010804 */
[--C-:B------:R-:W-:Y:S01]  /*11c90*/  FFMA.FTZ R168, R103, c[0x0][0x2d0], -R4.reuse ;  /* 0x0000b40067a87a23 */ /* 0x100fe20000010804 */
[----:B------:R-:W-:Y:S01]  /*11ca0*/  FSEL R2, R2, RZ, P0 ;  /* 0x000000ff02027208 */ /* 0x000fe20000000000 */
[----:B------:R-:W-:Y:S01]  /*11cb0*/  FFMA.FTZ R167, R102, c[0x0][0x2d0], -R4 ;  /* 0x0000b40066a77a23 */ /* 0x000fe20000010804 */
[----:B------:R-:W-:Y:S01]  /*11cc0*/  FSETP.NEU.FTZ.AND P0, PT, R68, -INF , PT ;  /* 0xff8000004400780b */ /* 0x000fe20003f1d000 */
[----:B------:R-:W-:Y:S01]  /*11cd0*/  FFMA.FTZ R166, R65, c[0x0][0x2d0], -R3 ;  /* 0x0000b40041a67a23 */ /* 0x000fe20000010803 */
[----:B------:R-:W-:Y:S01]  /*11ce0*/  MUFU.EX2 R70, R70 ;  /* 0x0000004600467308 */ /* 0x000fe20000000800 */
[----:B-1----:R-:W-:-:S02]  /*11cf0*/  FFMA.FTZ R5, R37, c[0x0][0x2d0], -R2 ;  /* 0x0000b40025057a23 */ /* 0x002fc40000010802 */
[----:B------:R-:W-:Y:S02]  /*11d00*/  FFMA.FTZ R171, R64, c[0x0][0x2d0], -R3 ;  /* 0x0000b40040ab7a23 */ /* 0x000fe40000010803 */
[----:B------:R-:W-:Y:S02]  /*11d10*/  FFMA.FTZ R65, R80, c[0x0][0x2d0], -R2 ;  /* 0x0000b40050417a23 */ /* 0x000fe40000010802 */
[----:B----4-:R-:W-:Y:S01]  /*11d20*/  FFMA.FTZ R0, R19, c[0x0][0x2d0], -R4 ;  /* 0x0000b40013007a23 */ /* 0x010fe20000010804 */
[----:B------:R1:W-:Y:S01]  /*11d30*/  MUFU.EX2 R219, R5 ;  /* 0x0000000500db7308 */ /* 0x0003e20000000800 */
[--C-:B------:R-:W-:Y:S02]  /*11d40*/  FFMA.FTZ R64, R82, c[0x0][0x2d0], -R2.reuse ;  /* 0x0000b40052407a23 */ /* 0x100fe40000010802 */
[--C-:B------:R-:W-:Y:S02]  /*11d50*/  FFMA.FTZ R155, R101, c[0x0][0x2d0], -R2.reuse ;  /* 0x0000b400659b7a23 */ /* 0x100fe40000010802 */
[----:B------:R-:W-:-:S02]  /*11d60*/  FFMA.FTZ R154, R100, c[0x0][0x2d0], -R2 ;  /* 0x0000b400649a7a23 */ /* 0x000fc40000010802 */
[--C-:B------:R-:W-:Y:S01]  /*11d70*/  FFMA.FTZ R153, R99, c[0x0][0x2d0], -R2.reuse ;  /* 0x0000b40063997a23 */ /* 0x100fe20000010802 */
[----:B------:R3:W-:Y:S01]  /*11d80*/  MUFU.EX2 R164, R0 ;  /* 0x0000000000a47308 */ /* 0x0007e20000000800 */
[--C-:B------:R-:W-:Y:S02]  /*11d90*/  FFMA.FTZ R152, R98, c[0x0][0x2d0], -R2.reuse ;  /* 0x0000b40062987a23 */ /* 0x100fe40000010802 */
[--C-:B------:R-:W-:Y:S02]  /*11da0*/  FFMA.FTZ R179, R97, c[0x0][0x2d0], -R2.reuse ;  /* 0x0000b40061b37a23 */ /* 0x100fe40000010802 */
[--C-:B------:R-:W-:Y:S02]  /*11db0*/  FFMA.FTZ R178, R96, c[0x0][0x2d0], -R2.reuse ;  /* 0x0000b40060b27a23 */ /* 0x100fe40000010802 */
[--C-:B------:R-:W-:Y:S01]  /*11dc0*/  FFMA.FTZ R177, R94, c[0x0][0x2d0], -R2.reuse ;  /* 0x0000b4005eb17a23 */ /* 0x100fe20000010802 */
[----:B------:R-:W-:Y:S01]  /*11dd0*/  MUFU.EX2 R186, R67 ;  /* 0x0000004300ba7308 */ /* 0x000fe20000000800 */
[----:B-1----:R-:W-:-:S02]  /*11de0*/  FFMA.FTZ R5, R38, c[0x0][0x2d0], -R2 ;  /* 0x0000b40026057a23 */ /* 0x002fc40000010802 */
[----:B------:R-:W-:Y:S02]  /*11df0*/  FFMA.FTZ R176, R90, c[0x0][0x2d0], -R2 ;  /* 0x0000b4005ab07a23 */ /* 0x000fe40000010802 */
[--C-:B------:R-:W-:Y:S02]  /*11e00*/  FFMA.FTZ R71, R71, c[0x0][0x2d0], -R3.reuse ;  /* 0x0000b40047477a23 */ /* 0x100fe40000010803 */
[--C-:B------:R-:W-:Y:S01]  /*11e10*/  FFMA.FTZ R84, R77, c[0x0][0x2d0], -R3.reuse ;  /* 0x0000b4004d547a23 */ /* 0x100fe20000010803 */
[----:B------:R-:W-:Y:S01]  /*11e20*/  MUFU.EX2 R227, R5 ;  /* 0x0000000500e37308 */ /* 0x000fe20000000800 */
[----:B---3--:R-:W-:Y:S02]  /*11e30*/  FFMA.FTZ R0, R22, c[0x0][0x2d0], -R4 ;  /* 0x0000b40016007a23 */ /* 0x008fe40000010804 */
[--C-:B------:R-:W-:Y:S02]  /*11e40*/  FFMA.FTZ R79, R79, c[0x0][0x2d0], -R3.reuse ;  /* 0x0000b4004f4f7a23 */ /* 0x100fe40000010803 */
[----:B------:R-:W-:-:S02]  /*11e50*/  FFMA.FTZ R78, R78, c[0x0][0x2d0], -R3 ;  /* 0x0000b4004e4e7a23 */ /* 0x000fc40000010803 */
[--C-:B------:R-:W-:Y:S01]  /*11e60*/  FFMA.FTZ R92, R92, c[0x0][0x2d0], -R3.reuse ;  /* 0x0000b4005c5c7a23 */ /* 0x100fe20000010803 */
[----:B------:R1:W3:Y:S01]  /*11e70*/  MUFU.EX2 R170, R0 ;  /* 0x0000000000aa7308 */ /* 0x0002e20000000800 */
[--C-:B------:R-:W-:Y:S02]  /*11e80*/  FFMA.FTZ R144, R83, c[0x0][0x2d0], -R3.reuse ;  /* 0x0000b40053907a23 */ /* 0x100fe40000010803 */
[--C-:B------:R-:W-:Y:S02]  /*11e90*/  FFMA.FTZ R145, R81, c[0x0][0x2d0], -R3.reuse ;  /* 0x0000b40051917a23 */ /* 0x100fe40000010803 */
[--C-:B------:R-:W-:Y:S02]  /*11ea0*/  FFMA.FTZ R150, R76, c[0x0][0x2d0], -R3.reuse ;  /* 0x0000b4004c967a23 */ /* 0x100fe40000010803 */
[--C-:B------:R-:W-:Y:S01]  /*11eb0*/  FFMA.FTZ R163, R75, c[0x0][0x2d0], -R3.reuse ;  /* 0x0000b4004ba37a23 */ /* 0x100fe20000010803 */
[----:B------:R-:W-:Y:S01]  /*11ec0*/  MUFU.EX2 R211, R66 ;  /* 0x0000004200d37308 */ /* 0x000fe20000000800 */
[----:B------:R-:W-:-:S02]  /*11ed0*/  FFMA.FTZ R162, R74, c[0x0][0x2d0], -R3 ;  /* 0x0000b4004aa27a23 */ /* 0x000fc40000010803 */
[----:B-1----:R-:W-:Y:S01]  /*11ee0*/  FFMA.FTZ R0, R25, c[0x0][0x2d0], -R4 ;  /* 0x0000b40019007a23 */ /* 0x002fe20000010804 */
[----:B---3--:R-:W-:-:S04]  /*11ef0*/  F2FP.PACK_AB R22, R170, R164 ;  /* 0x000000a4aa16723e */ /* 0x008fc800000000ff */
[----:B------:R-:W-:Y:S08]  /*11f00*/  MUFU.EX2 R191, R78 ;  /* 0x0000004e00bf7308 */ /* 0x000ff00000000800 */
[----:B------:R1:W-:Y:S08]  /*11f10*/  MUFU.EX2 R183, R0 ;  /* 0x0000000000b77308 */ /* 0x0003f00000000800 */
[----:B------:R-:W-:Y:S01]  /*11f20*/  MUFU.EX2 R184, R147 ;  /* 0x0000009300b87308 */ /* 0x000fe20000000800 */
[----:B-1----:R-:W-:-:S07]  /*11f30*/  FFMA.FTZ R0, R26, c[0x0][0x2d0], -R4 ;  /* 0x0000b4001a007a23 */ /* 0x002fce0000010804 */
[----:B------:R-:W-:Y:S08]  /*11f40*/  MUFU.EX2 R185, R146 ;  /* 0x0000009200b97308 */ /* 0x000ff00000000800 */
[----:B------:R1:W3:Y:S02]  /*11f50*/  MUFU.EX2 R222, R0 ;  /* 0x0000000000de7308 */ /* 0x0002e40000000800 */
[----:B-1----:R-:W-:-:S06]  /*11f60*/  FFMA.FTZ R0, R36, c[0x0][0x2d0], -R4 ;  /* 0x0000b40024007a23 */ /* 0x002fcc0000010804 */
[----:B------:R1:W4:Y:S02]  /*11f70*/  MUFU.EX2 R226, R0 ;  /* 0x0000000000e27308 */ /* 0x0003240000000800 */
[----:B-1----:R-:W-:Y:S01]  /*11f80*/  FFMA.FTZ R0, R12, c[0x0][0x2d0], -R3 ;  /* 0x0000b4000c007a23 */ /* 0x002fe20000010803 */
[----:B---3--:R-:W-:Y:S02]  /*11f90*/  F2FP.PACK_AB R12, R222, R183 ;  /* 0x000000b7de0c723e */ /* 0x008fe400000000ff */
[----:B----4-:R-:W-:-:S03]  /*11fa0*/  F2FP.PACK_AB R14, R226, R224 ;  /* 0x000000e0e20e723e */ /* 0x010fc600000000ff */
[----:B------:R1:W-:Y:S02]  /*11fb0*/  MUFU.EX2 R156, R0 ;  /* 0x00000000009c7308 */ /* 0x0003e40000000800 */
[----:B-1----:R-:W-:-:S06]  /*11fc0*/  FFMA.FTZ R0, R13, c[0x0][0x2d0], -R3 ;  /* 0x0000b4000d007a23 */ /* 0x002fcc0000010803 */
[----:B------:R1:W3:Y:S02]  /*11fd0*/  MUFU.EX2 R151, R0 ;  /* 0x0000000000977308 */ /* 0x0002e40000000800 */
[----:B-1----:R-:W-:-:S06]  /*11fe0*/  FFMA.FTZ R0, R16, c[0x0][0x2d0], -R3 ;  /* 0x0000b40010007a23 */ /* 0x002fcc0000010803 */
[----:B------:R1:W-:Y:S02]  /*11ff0*/  MUFU.EX2 R158, R0 ;  /* 0x00000000009e7308 */ /* 0x0003e40000000800 */
[----:B-1----:R-:W-:-:S06]  /*12000*/  FFMA.FTZ R0, R18, c[0x0][0x2d0], -R3 ;  /* 0x0000b40012007a23 */ /* 0x002fcc0000010803 */
[----:B------:R1:W-:Y:S02]  /*12010*/  MUFU.EX2 R161, R0 ;  /* 0x0000000000a17308 */ /* 0x0003e40000000800 */
[----:B-1----:R-:W-:Y:S01]  /*12020*/  FFMA.FTZ R0, R21, c[0x0][0x2d0], -R3 ;  /* 0x0000b40015007a23 */ /* 0x002fe20000010803 */
[----:B---3--:R-:W-:-:S05]  /*12030*/  F2FP.PACK_AB R21, R151, R156 ;  /* 0x0000009c9715723e */ /* 0x008fca00000000ff */
[----:B------:R1:W-:Y:S02]  /*12040*/  MUFU.EX2 R182, R0 ;  /* 0x0000000000b67308 */ /* 0x0003e40000000800 */
[----:B-1----:R-:W-:-:S06]  /*12050*/  FFMA.FTZ R0, R24, c[0x0][0x2d0], -R3 ;  /* 0x0000b40018007a23 */ /* 0x002fcc0000010803 */
        /* <DEDUP_REMOVED lines=10> */
[----:B------:R-:W-:Y:S08]  /*12100*/  MUFU.EX2 R170, R152 ;  /* 0x0000009800aa7308 */ /* 0x000ff00000000800 */
[----:B------:R1:W-:Y:S02]  /*12110*/  MUFU.EX2 R113, R0 ;  /* 0x0000000000717308 */ /* 0x0003e40000000800 */
[----:B-1----:R-:W-:Y:S01]  /*12120*/  FFMA.FTZ R0, R20, c[0x0][0x2d0], -R2 ;  /* 0x0000b40014007a23 */ /* 0x002fe20000010802 */
[----:B------:R-:W-:-:S05]  /*12130*/  F2FP.PACK_AB R20, R159, R160 ;  /* 0x000000a09f14723e */ /* 0x000fca00000000ff */
[----:B------:R-:W-:Y:S08]  /*12140*/  MUFU.EX2 R159, R84 ;  /* 0x00000054009f7308 */ /* 0x000ff00000000800 */
[----:B------:R1:W3:Y:S08]  /*12150*/  MUFU.EX2 R112, R0 ;  /* 0x0000000000707308 */ /* 0x0002f00000000800 */
[----:B------:R-:W-:Y:S01]  /*12160*/  MUFU.EX2 R160, R79 ;  /* 0x0000004f00a07308 */ /* 0x000fe20000000800 */
[----:B-1----:R-:W-:Y:S01]  /*12170*/  FFMA.FTZ R0, R29, c[0x0][0x2d0], -R2 ;  /* 0x0000b4001d007a23 */ /* 0x002fe20000010802 */
[----:B---3--:R-:W-:-:S06]  /*12180*/  F2FP.PACK_AB R16, R112, R113 ;  /* 0x000000717010723e */ /* 0x008fcc00000000ff */
[----:B------:R1:W-:Y:S02]  /*12190*/  MUFU.EX2 R115, R0 ;  /* 0x0000000000737308 */ /* 0x0003e40000000800 */
[----:B-1----:R-:W-:-:S06]  /*121a0*/  FFMA.FTZ R0, R32, c[0x0][0x2d0], -R2 ;  /* 0x0000b40020007a23 */ /* 0x002fcc0000010802 */
[----:B------:R1:W3:Y:S02]  /*121b0*/  MUFU.EX2 R157, R0 ;  /* 0x00000000009d7308 */ /* 0x0002e40000000800 */
[----:B-1----:R-:W-:Y:S01]  /*121c0*/  FFMA.FTZ R0, R33, c[0x0][0x2d0], -R2 ;  /* 0x0000b40021007a23 */ /* 0x002fe20000010802 */
[----:B---3--:R-:W-:-:S05]  /*121d0*/  F2FP.PACK_AB R18, R157, R115 ;  /* 0x000000739d12723e */ /* 0x008fca00000000ff */
[----:B------:R1:W-:Y:S02]  /*121e0*/  MUFU.EX2 R181, R0 ;  /* 0x0000000000b57308 */ /* 0x0003e40000000800 */
[----:B-1----:R-:W-:-:S06]  /*121f0*/  FFMA.FTZ R0, R34, c[0x0][0x2d0], -R2 ;  /* 0x0000b40022007a23 */ /* 0x002fcc0000010802 */
[----:B------:R1:W-:Y:S02]  /*12200*/  MUFU.EX2 R217, R0 ;  /* 0x0000000000d97308 */ /* 0x0003e40000000800 */
[----:B-1----:R-:W-:-:S05]  /*12210*/  FMUL.FTZ R0, R68, c[0x0][0x2d0] ;  /* 0x0000b40044007a20 */ /* 0x002fca0000410000 */
[----:B------:R-:W-:-:S05]  /*12220*/  FSEL R0, R0, RZ, P0 ;  /* 0x000000ff00007208 */ /* 0x000fca0000000000 */
[--C-:B------:R-:W-:Y:S02]  /*12230*/  FFMA.FTZ R5, R9, c[0x0][0x2d0], -R0.reuse ;  /* 0x0000b40009057a23 */ /* 0x100fe40000010800 */
[--C-:B------:R-:W-:Y:S02]  /*12240*/  FFMA.FTZ R6, R31, c[0x0][0x2d0], -R0.reuse ;  /* 0x0000b4001f067a23 */ /* 0x100fe40000010800 */
[----:B------:R1:W-:Y:S01]  /*12250*/  MUFU.EX2 R114, R5 ;  /* 0x0000000500727308 */ /* 0x0003e20000000800 */
[----:B------:R-:W3:Y:S01]  /*12260*/  LDSM.16.MT88.4 R28, [R197+0x800] ;  /* 0x00080000c51c783b */ /* 0x000ee20000004200 */
[--C-:B------:R-:W-:Y:S02]  /*12270*/  FFMA.FTZ R94, R72, c[0x0][0x2d0], -R0.reuse ;  /* 0x0000b400485e7a23 */ /* 0x100fe40000010800 */
[--C-:B------:R-:W-:Y:S02]  /*12280*/  FFMA.FTZ R175, R61, c[0x0][0x2d0], -R0.reuse ;  /* 0x0000b4003daf7a23 */ /* 0x100fe40000010800 */
[----:B------:R-:W-:-:S02]  /*12290*/  FFMA.FTZ R174, R60, c[0x0][0x2d0], -R0 ;  /* 0x0000b4003cae7a23 */ /* 0x000fc40000010800 */
[----:B------:R-:W-:Y:S01]  /*122a0*/  MUFU.EX2 R213, R6 ;  /* 0x0000000600d57308 */ /* 0x000fe20000000800 */
[--C-:B------:R-:W-:Y:S02]  /*122b0*/  FFMA.FTZ R173, R59, c[0x0][0x2d0], -R0.reuse ;  /* 0x0000b4003bad7a23 */ /* 0x100fe40000010800 */
[--C-:B------:R-:W-:Y:S02]  /*122c0*/  FFMA.FTZ R172, R56, c[0x0][0x2d0], -R0.reuse ;  /* 0x0000b40038ac7a23 */ /* 0x100fe40000010800 */
[----:B-1----:R-:W-:-:S03]  /*122d0*/  FFMA.FTZ R5, R10, c[0x0][0x2d0], -R0 ;  /* 0x0000b4000a057a23 */ /* 0x002fc60000010800 */
[----:B------:R-:W-:Y:S08]  /*122e0*/  MUFU.EX2 R94, R94 ;  /* 0x0000005e005e7308 */ /* 0x000ff00000000800 */
[----:B------:R1:W4:Y:S02]  /*122f0*/  MUFU.EX2 R111, R5 ;  /* 0x00000005006f7308 */ /* 0x0003240000000800 */
[----:B-1----:R-:W-:Y:S01]  /*12300*/  FFMA.FTZ R5, R11, c[0x0][0x2d0], -R0 ;  /* 0x0000b4000b057a23 */ /* 0x002fe20000010800 */
[----:B----4-:R-:W-:Y:S01]  /*12310*/  F2FP.PACK_AB R17, R111, R114 ;  /* 0x000000726f11723e */ /* 0x010fe200000000ff */
[----:B------:R-:W-:-:S04]  /*12320*/  FADD.FTZ R90, R114, R111 ;  /* 0x0000006f725a7221 */ /* 0x000fc80000010000 */
[----:B------:R1:W-:Y:S02]  /*12330*/  MUFU.EX2 R180, R5 ;  /* 0x0000000500b47308 */ /* 0x0003e40000000800 */
[----:B-1----:R-:W-:Y:S01]  /*12340*/  FFMA.FTZ R5, R23, c[0x0][0x2d0], -R0 ;  /* 0x0000b40017057a23 */ /* 0x002fe20000010800 */
[----:B------:R-:W-:-:S05]  /*12350*/  F2FP.PACK_AB R23, R161, R158 ;  /* 0x0000009ea117723e */ /* 0x000fca00000000ff */
[----:B------:R1:W4:Y:S02]  /*12360*/  MUFU.EX2 R212, R5 ;  /* 0x0000000500d47308 */ /* 0x0003240000000800 */
[C---:B------:R-:W-:Y:S08]  /*12370*/  HMMA.16816.F32 R8, R20.reuse, R48, RZ ;  /* 0x000000301408723c */ /* 0x040ff000000018ff */
[----:B-----5:R-:W-:Y:S01]  /*12380*/  HMMA.16816.F32 R36, R20, R44, RZ ;  /* 0x0000002c1424723c */ /* 0x020fe200000018ff */
[----:B-1----:R-:W-:Y:S01]  /*12390*/  FFMA.FTZ R5, R35, c[0x0][0x2d0], -R0 ;  /* 0x0000b40023057a23 */ /* 0x002fe20000010800 */
[----:B----4-:R-:W-:-:S03]  /*123a0*/  F2FP.PACK_AB R19, R212, R180 ;  /* 0x000000b4d413723e */ /* 0x010fc600000000ff */
[----:B------:R1:W4:Y:S04]  /*123b0*/  MUFU.EX2 R214, R5 ;  /* 0x0000000500d67308 */ /* 0x0003280000000800 */
[----:B------:R-:W-:Y:S08]  /*123c0*/  HMMA.16816.F32 R32, R16, R48, RZ ;  /* 0x000000301020723c */ /* 0x000ff000000018ff */
[----:B------:R-:W-:Y:S01]  /*123d0*/  HMMA.16816.F32 R124, R12, R40, R8 ;  /* 0x000000280c7c723c */ /* 0x000fe20000001808 */
[----:B-1----:R-:W-:-:S06]  /*123e0*/  FFMA.FTZ R5, R52, c[0x0][0x2d0], -R0 ;  /* 0x0000b40034057a23 */ /* 0x002fcc0000010800 */
[----:B------:R-:W-:Y:S01]  /*123f0*/  F2FP.PACK_AB R8, R217, R181 ;  /* 0x000000b5d908723e */ /* 0x000fe200000000ff */
[----:B------:R1:W-:Y:S01]  /*12400*/  MUFU.EX2 R218, R5 ;  /* 0x0000000500da7308 */ /* 0x0003e20000000800 */
[----:B------:R-:W-:Y:S01]  /*12410*/  F2FP.PACK_AB R10, R227, R219 ;  /* 0x000000dbe30a723e */ /* 0x000fe200000000ff */
[----:B------:R-:W-:Y:S01]  /*12420*/  HMMA.16816.F32 R24, R16, R44, RZ ;  /* 0x0000002c1018723c */ /* 0x000fe200000018ff */
[----:B----4-:R-:W-:-:S07]  /*12430*/  F2FP.PACK_AB R9, R214, R213 ;  /* 0x000000d5d609723e */ /* 0x010fce00000000ff */
[----:B---3--:R-:W-:Y:S01]  /*12440*/  HMMA.16816.F32 R140, R12, R28, R36 ;  /* 0x0000001c0c8c723c */ /* 0x008fe20000001824 */
[----:B------:R-:W-:Y:S01]  /*12450*/  LDSM.16.MT88.4 R36, [R194+0x800] ;  /* 0x00080000c224783b */ /* 0x000fe20000004200 */
[----:B-1----:R-:W-:-:S04]  /*12460*/  FFMA.FTZ R5, R53, c[0x0][0x2d0], -R0 ;  /* 0x0000b40035057a23 */ /* 0x002fc80000010800 */
        /* <DEDUP_REMOVED lines=8> */
[----:B------:R-:W-:Y:S01]  /*124f0*/  MUFU.EX2 R188, R41 ;  /* 0x0000002900bc7308 */ /* 0x000fe20000000800 */
[----:B------:R-:W-:-:S02]  /*12500*/  FFMA.FTZ R151, R73, c[0x0][0x2d0], -R0 ;  /* 0x0000b40049977a23 */ /* 0x000fc40000010800 */
[--C-:B------:R-:W-:Y:S02]  /*12510*/  FFMA.FTZ R29, R57, c[0x0][0x2d0], -R0.reuse ;  /* 0x0000b400391d7a23 */ /* 0x100fe40000010800 */
[--C-:B------:R-:W-:Y:S02]  /*12520*/  FFMA.FTZ R28, R58, c[0x0][0x2d0], -R0.reuse ;  /* 0x0000b4003a1c7a23 */ /* 0x100fe40000010800 */
[--C-:B------:R-:W-:Y:S01]  /*12530*/  FFMA.FTZ R93, R63, c[0x0][0x2d0], -R0.reuse ;  /* 0x0000b4003f5d7a23 */ /* 0x100fe20000010800 */
[----:B------:R-:W-:Y:S01]  /*12540*/  MUFU.EX2 R156, R65 ;  /* 0x00000041009c7308 */ /* 0x000fe20000000800 */
[----:B------:R-:W-:Y:S02]  /*12550*/  FFMA.FTZ R91, R62, c[0x0][0x2d0], -R0 ;  /* 0x0000b4003e5b7a23 */ /* 0x000fe40000010800 */
[----:B------:R-:W-:-:S04]  /*12560*/  FADD.FTZ R2, R158, R2 ;  /* 0x000000029e027221 */ /* 0x000fc80000010000 */
[----:B------:R-:W-:Y:S01]  /*12570*/  FADD.FTZ R76, R161, R2 ;  /* 0x00000002a14c7221 */ /* 0x000fe20000010000 */
[----:B------:R-:W-:Y:S01]  /*12580*/  MUFU.EX2 R158, R64 ;  /* 0x00000040009e7308 */ /* 0x000fe20000000800 */
[----:B------:R-:W-:-:S04]  /*12590*/  FADD.FTZ R2, R183, R77 ;  /* 0x0000004db7027221 */ /* 0x000fc80000010000 */
[----:B------:R-:W-:-:S03]  /*125a0*/  FADD.FTZ R2, R222, R2 ;  /* 0x00000002de027221 */ /* 0x000fc60000010000 */
[----:B------:R-:W3:Y:S01]  /*125b0*/  MUFU.EX2 R161, R69 ;  /* 0x0000004500a17308 */ /* 0x000ee20000000800 */
[----:B------:R-:W-:Y:S01]  /*125c0*/  FADD.FTZ R2, R224, R2 ;  /* 0x00000002e0027221 */ /* 0x000fe20000010000 */
[----:B-1----:R-:W-:Y:S03]  /*125d0*/  HMMA.16816.F32 R24, R20, R32, RZ ;  /* 0x000000201418723c */ /* 0x002fe600000018ff */
[----:B------:R-:W-:-:S03]  /*125e0*/  FADD.FTZ R2, R226, R2 ;  /* 0x00000002e2027221 */ /* 0x000fc60000010000 */
[----:B------:R-:W-:Y:S01]  /*125f0*/  MUFU.EX2 R190, R40 ;  /* 0x0000002800be7308 */ /* 0x000fe20000000800 */
[----:B------:R-:W-:Y:S01]  /*12600*/  FADD.FTZ R2, R70, R2 ;  /* 0x0000000246027221 */ /* 0x000fe20000010000 */
[----:B------:R-:W-:Y:S06]  /*12610*/  HMMA.16816.F32 R4, R16, R32, RZ ;  /* 0x000000201004723c */ /* 0x000fec00000018ff */
[----:B------:R-:W-:Y:S01]  /*12620*/  MUFU.EX2 R187, R29 ;  /* 0x0000001d00bb7308 */ /* 0x000fe20000000800 */
[----:B---3--:R-:W-:-:S04]  /*12630*/  FADD.FTZ R2, R161, R2 ;  /* 0x00000002a1027221 */ /* 0x008fc80000010000 */
[----:B------:R-:W-:-:S03]  /*12640*/  FADD.FTZ R2, R186, R2 ;  /* 0x00000002ba027221 */ /* 0x000fc60000010000 */
[----:B------:R-:W-:Y:S01]  /*12650*/  MUFU.EX2 R189, R28 ;  /* 0x0000001c00bd7308 */ /* 0x000fe20000000800 */
[----:B------:R-:W-:Y:S01]  /*12660*/  FADD.FTZ R2, R211, R2 ;  /* 0x00000002d3027221 */ /* 0x000fe20000010000 */
[-C--:B------:R-:W-:Y:S01]  /*12670*/  HMMA.16816.F32 R120, R12, R36.reuse, R24 ;  /* 0x000000240c78723c */ /* 0x080fe20000001818 */
[----:B------:R-:W1:Y:S05]  /*12680*/  LDSM.16.MT88.4 R24, [R196] ;  /* 0x00000000c418783b */ /* 0x000e6a0000004200 */
[----:B------:R-:W-:Y:S02]  /*12690*/  MUFU.EX2 R183, R148 ;  /* 0x0000009400b77308 */ /* 0x000fe40000000800 */
[----:B------:R-:W-:Y:S06]  /*126a0*/  HMMA.16816.F32 R116, R8, R36, R4 ;  /* 0x000000240874723c */ /* 0x000fec0000001804 */
[----:B------:R-:W-:Y:S01]  /*126b0*/  MUFU.EX2 R84, R151 ;  /* 0x0000009700547308 */ /* 0x000fe20000000800 */
[----:B------:R-:W-:-:S02]  /*126c0*/  FADD.FTZ R4, R113, R112 ;  /* 0x0000007071047221 */ /* 0x000fc40000010000 */
[--C-:B------:R-:W-:Y:S02]  /*126d0*/  FFMA.FTZ R37, R54, c[0x0][0x2d0], -R0.reuse ;  /* 0x0000b40036257a23 */ /* 0x100fe40000010800 */
[----:B------:R-:W-:-:S03]  /*126e0*/  FFMA.FTZ R36, R55, c[0x0][0x2d0], -R0 ;  /* 0x0000b40037247a23 */ /* 0x000fc60000010800 */
        /* <DEDUP_REMOVED lines=14> */
[----:B------:R-:W-:Y:S04]  /*127d0*/  MUFU.EX2 R71, R169 ;  /* 0x000000a900477308 */ /* 0x000fe80000000800 */
[----:B---3--:R-:W-:Y:S01]  /*127e0*/  HMMA.16816.F32 R108, R8, R4, R52 ;  /* 0x00000004086c723c */ /* 0x008fe20000001834 */
[----:B-1----:R-:W-:-:S03]  /*127f0*/  FADD.FTZ R0, R25, R0 ;  /* 0x0000000019007221 */ /* 0x002fc60000010000 */
[----:B------:R-:W-:Y:S01]  /*12800*/  MUFU.EX2 R69, R163 ;  /* 0x000000a300457308 */ /* 0x000fe20000000800 */
[----:B------:R-:W-:-:S03]  /*12810*/  FADD.FTZ R0, R159, R0 ;  /* 0x000000009f007221 */ /* 0x000fc60000010000 */
[----:B------:R-:W-:Y:S01]  /*12820*/  HMMA.16816.F32 R52, R16, R50, RZ ;  /* 0x000000321034723c */ /* 0x000fe200000018ff */
[----:B------:R-:W-:-:S04]  /*12830*/  FADD.FTZ R0, R160, R0 ;  /* 0x00000000a0007221 */ /* 0x000fc80000010000 */
[----:B------:R-:W-:-:S03]  /*12840*/  FADD.FTZ R0, R191, R0 ;  /* 0x00000000bf007221 */ /* 0x000fc60000010000 */
[----:B------:R-:W-:Y:S07]  /*12850*/  HMMA.16816.F32 R112, R12, R4, R56 ;  /* 0x000000040c70723c */ /* 0x000fee0000001838 */
[----:B------:R-:W-:Y:S01]  /*12860*/  F2FP.PACK_AB R4, R158, R156 ;  /* 0x0000009c9e04723e */ /* 0x000fe200000000ff */
[----:B------:R-:W-:Y:S08]  /*12870*/  HMMA.16816.F32 R48, R20, R50, RZ ;  /* 0x000000321430723c */ /* 0x000ff000000018ff */
        /* <DEDUP_REMOVED lines=14> */
[C---:B------:R-:W-:Y:S01]  /*12960*/  HMMA.16816.F32 R72, R8.reuse, R38, R52 ;  /* 0x000000260848723c */ /* 0x040fe20000001834 */
[----:B------:R-:W-:Y:S01]  /*12970*/  MUFU.EX2 R27, R166 ;  /* 0x000000a6001b7308 */ /* 0x000fe20000000800 */
[----:B---3--:R-:W-:Y:S11]  /*12980*/  F2FP.PACK_AB R5, R157, R26 ;  /* 0x0000001a9d05723e */ /* 0x008ff600000000ff */
[----:B------:R-:W-:Y:S03]  /*12990*/  @!UPT UIADD3 URZ, URZ, URZ, URZ ;  /* 0x0000003f3f3ff290 */ /* 0x000fe6000fffe03f */
[----:B------:R-:W-:Y:S07]  /*129a0*/  HMMA.16816.F32 R80, R8, R6, R16 ;  /* 0x000000060850723c */ /* 0x000fee0000001810 */
        /* <DEDUP_REMOVED lines=13> */
[----:B------:R-:W-:Y:S01]  /*12a80*/  MUFU.EX2 R180, R145 ;  /* 0x0000009100b47308 */ /* 0x000fe20000000800 */
[----:B------:R-:W-:Y:S02]  /*12a90*/  IADD3 R214, R230, -0x2, RZ ;  /* 0xfffffffee6d67810 */ /* 0x000fe40007ffe0ff */
[----:B------:R-:W-:-:S03]  /*12aa0*/  FADD.FTZ R3, R218, R3 ;  /* 0x00000003da037221 */ /* 0x000fc60000010000 */
[----:B------:R-:W-:Y:S01]  /*12ab0*/  HMMA.16816.F32 R104, R4, R14, R56 ;  /* 0x0000000e0468723c */ /* 0x000fe20000001838 */
[----:B------:R-:W-:Y:S01]  /*12ac0*/  FADD.FTZ R3, R225, R3 ;  /* 0x00000003e1037221 */ /* 0x000fe20000010000 */
[----:B------:R-:W-:Y:S03]  /*12ad0*/  MUFU.EX2 R90, R155 ;  /* 0x0000009b005a7308 */ /* 0x000fe60000000800 */
[----:B------:R-:W-:-:S03]  /*12ae0*/  FADD.FTZ R3, R26, R3 ;  /* 0x000000031a037221 */ /* 0x000fc60000010000 */
[----:B------:R-:W-:Y:S01]  /*12af0*/  HMMA.16816.F32 R124, R4, R12, R132 ;  /* 0x0000000c047c723c */ /* 0x000fe20000001884 */
[----:B------:R-:W-:Y:S01]  /*12b00*/  FADD.FTZ R3, R157, R3 ;  /* 0x000000039d037221 */ /* 0x000fe20000010000 */
[----:B------:R-:W1:Y:S03]  /*12b10*/  MUFU.EX2 R70, R171 ;  /* 0x000000ab00467308 */ /* 0x000e660000000800 */
[----:B------:R-:W-:-:S03]  /*12b20*/  FADD.FTZ R3, R187, R3 ;  /* 0x00000003bb037221 */ /* 0x000fc60000010000 */
[----:B------:R-:W-:Y:S01]  /*12b30*/  HMMA.16816.F32 R56, R8, R14, R48 ;  /* 0x0000000e0838723c */ /* 0x000fe20000001830 */
[----:B------:R-:W3:Y:S01]  /*12b40*/  LDSM.16.MT88.4 R12, [R197+0x1000] ;  /* 0x00100000c50c783b */ /* 0x000ee20000004200 */
[----:B------:R-:W-:Y:S01]  /*12b50*/  MUFU.EX2 R25, R176 ;  /* 0x000000b000197308 */ /* 0x000fe20000000800 */
[----:B------:R-:W-:-:S04]  /*12b60*/  FADD.FTZ R3, R189, R3 ;  /* 0x00000003bd037221 */ /* 0x000fc80000010000 */
[----:B------:R-:W-:-:S03]  /*12b70*/  FADD.FTZ R3, R84, R3 ;  /* 0x0000000354037221 */ /* 0x000fc60000010000 */
[----:B------:R-:W-:Y:S01]  /*12b80*/  MUFU.EX2 R26, R172 ;  /* 0x000000ac001a7308 */ /* 0x000fe20000000800 */
[----:B-1----:R-:W-:Y:S01]  /*12b90*/  F2FP.PACK_AB R163, R70, R27 ;  /* 0x0000001b46a3723e */ /* 0x002fe200000000ff */
[----:B------:R-:W-:-:S04]  /*12ba0*/  FADD.FTZ R3, R94, R3 ;  /* 0x000000035e037221 */ /* 0x000fc80000010000 */
[----:B------:R-:W-:Y:S01]  /*12bb0*/  FADD.FTZ R3, R93, R3 ;  /* 0x000000035d037221 */ /* 0x000fe20000010000 */
[-C--:B---3--:R-:W-:Y:S08]  /*12bc0*/  HMMA.16816.F32 R52, R8, R12.reuse, R140 ;  /* 0x0000000c0834723c */ /* 0x088ff0000000188c */
[C---:B------:R-:W-:Y:S08]  /*12bd0*/  HMMA.16816.F32 R100, R4.reuse, R12, R136 ;  /* 0x0000000c0464723c */ /* 0x040ff00000001888 */
[-C--:B------:R-:W-:Y:S08]  /*12be0*/  HMMA.16816.F32 R96, R4, R14.reuse, R60 ;  /* 0x0000000e0460723c */ /* 0x080ff0000000183c */
[C---:B------:R-:W-:Y:S01]  /*12bf0*/  HMMA.16816.F32 R48, R8.reuse, R14, R44 ;  /* 0x0000000e0830723c */ /* 0x040fe2000000182c */
[----:B------:R-:W1:Y:S07]  /*12c00*/  LDSM.16.MT88.4 R12, [R194+0x1000] ;  /* 0x00100000c20c783b */ /* 0x000e6e0000004200 */
[-C--:B-1----:R-:W-:Y:S01]  /*12c10*/  HMMA.16816.F32 R44, R8, R12.reuse, R120 ;  /* 0x0000000c082c723c */ /* 0x082fe20000001878 */
[----:B------:R-:W-:Y:S07]  /*12c20*/  LDSM.16.MT88.4 R120, [R193+0x2000] ;  /* 0x00200000c178783b */ /* 0x000fee0000004200 */
[C---:B------:R-:W-:Y:S08]  /*12c30*/  HMMA.16816.F32 R76, R4.reuse, R12, R116 ;  /* 0x0000000c044c723c */ /* 0x040ff00000001874 */
[-C--:B------:R-:W-:Y:S08]  /*12c40*/  HMMA.16816.F32 R72, R4, R14.reuse, R72 ;  /* 0x0000000e0448723c */ /* 0x080ff00000001848 */
[----:B------:R-:W-:Y:S01]  /*12c50*/  HMMA.16816.F32 R32, R8, R14, R32 ;  /* 0x0000000e0820723c */ /* 0x000fe20000001820 */
[----:B------:R-:W1:Y:S07]  /*12c60*/  LDSM.16.MT88.4 R12, [R196+0x1000] ;  /* 0x00100000c40c783b */ /* 0x000e6e0000004200 */
[C---:B-1----:R-:W-:Y:S01]  /*12c70*/  HMMA.16816.F32 R60, R4.reuse, R12, R108 ;  /* 0x0000000c043c723c */ /* 0x042fe2000000186c */
[----:B------:R-:W1:Y:S07]  /*12c80*/  MUFU.EX2 R109, R149 ;  /* 0x00000095006d7308 */ /* 0x000e6e0000000800 */
[----:B------:R-:W-:Y:S01]  /*12c90*/  HMMA.16816.F32 R40, R4, R14, R80 ;  /* 0x0000000e0428723c */ /* 0x000fe20000001850 */
[----:B------:R-:W3:Y:S06]  /*12ca0*/  MUFU.EX2 R108, R92 ;  /* 0x0000005c006c7308 */ /* 0x000eec0000000800 */
[----:B------:R-:W-:Y:S01]  /*12cb0*/  FADD.FTZ R4, R217, R16 ;  /* 0x00000010d9047221 */ /* 0x000fe20000010000 */
[C---:B------:R-:W-:Y:S01]  /*12cc0*/  HMMA.16816.F32 R36, R8.reuse, R12, R112 ;  /* 0x0000000c0824723c */ /* 0x040fe20000001870 */
[----:B------:R-:W4:Y:S01]  /*12cd0*/  LDSM.16.MT88.4 R16, [R197+0x1800] ;  /* 0x00180000c510783b */ /* 0x000f220000004200 */
[----:B------:R-:W-:Y:S01]  /*12ce0*/  MUFU.EX2 R92, R154 ;  /* 0x0000009a005c7308 */ /* 0x000fe20000000800 */
[----:B------:R-:W-:Y:S01]  /*12cf0*/  FADD.FTZ R24, R219, R4 ;  /* 0x00000004db187221 */ /* 0x000fe20000010000 */
[----:B-1----:R-:W-:Y:S01]  /*12d00*/  F2FP.PACK_AB R4, R183, R109 ;  /* 0x0000006db704723e */ /* 0x002fe200000000ff */
[----:B------:R-:W-:Y:S01]  /*12d10*/  LDSM.16.MT88.4 R112, [R197+0x2000] ;  /* 0x00200000c570783b */ /* 0x000fe20000004200 */
[----:B------:R-:W-:Y:S01]  /*12d20*/  F2FP.PACK_AB R6, R185, R184 ;  /* 0x000000b8b906723e */ /* 0x000fe200000000ff */
[----:B------:R-:W-:Y:S01]  /*12d30*/  FADD.FTZ R24, R227, R24 ;  /* 0x00000018e3187221 */ /* 0x000fe20000010000 */
[----:B------:R-:W-:Y:S01]  /*12d40*/  HMMA.16816.F32 R28, R8, R14, R20 ;  /* 0x0000000e081c723c */ /* 0x000fe20000001814 */
[----:B------:R-:W1:Y:S01]  /*12d50*/  LDSM.16.MT88.4 R20, [R193+0x1800] ;  /* 0x00180000c114783b */ /* 0x000e620000004200 */
[----:B---3--:R-:W-:Y:S01]  /*12d60*/  F2FP.PACK_AB R5, R181, R108 ;  /* 0x0000006cb505723e */ /* 0x008fe200000000ff */
[----:B------:R-:W3:Y:S01]  /*12d70*/  MUFU.EX2 R81, R165 ;  /* 0x000000a500517308 */ /* 0x000ee20000000800 */
[----:B------:R-:W-:Y:S01]  /*12d80*/  F2FP.PACK_AB R7, R182, R180 ;  /* 0x000000b4b607723e */ /* 0x000fe200000000ff */
[----:B------:R-:W5:Y:S04]  /*12d90*/  LDSM.16.MT88.4 R12, [R194+0x1800] ;  /* 0x00180000c20c783b */ /* 0x000f680000004200 */
[----:B------:R-:W2:Y:S02]  /*12da0*/  LDSM.16.MT88.4 R8, [R196+0x1800] ;  /* 0x00180000c408783b */ /* 0x000ea40000004200 */
[----:B------:R-:W-:Y:S08]  /*12db0*/  MUFU.EX2 R82, R168 ;  /* 0x000000a800527308 */ /* 0x000ff00000000800 */
[----:B------:R-:W-:Y:S01]  /*12dc0*/  MUFU.EX2 R83, R167 ;  /* 0x000000a700537308 */ /* 0x000fe20000000800 */
[----:B---3--:R-:W-:-:S07]  /*12dd0*/  F2FP.PACK_AB R160, R71, R81 ;  /* 0x0000005147a0723e */ /* 0x008fce00000000ff */
[----:B------:R-:W3:Y:S01]  /*12de0*/  MUFU.EX2 R80, R162 ;  /* 0x000000a200507308 */ /* 0x000ee20000000800 */
[C---:B----4-:R-:W-:Y:S08]  /*12df0*/  HMMA.16816.F32 R52, R4.reuse, R16, R52 ;  /* 0x000000100434723c */ /* 0x050ff00000001834 */
[----:B-1----:R-:W-:Y:S01]  /*12e00*/  HMMA.16816.F32 R64, R4, R20, R64 ;  /* 0x000000140440723c */ /* 0x002fe20000001840 */
[----:B---3--:R-:W-:-:S02]  /*12e10*/  F2FP.PACK_AB R161, R80, R69 ;  /* 0x0000004550a1723e */ /* 0x008fc400000000ff */
[----:B------:R-:W-:-:S05]  /*12e20*/  F2FP.PACK_AB R162, R83, R82 ;  /* 0x0000005253a2723e */ /* 0x000fca00000000ff */
[C---:B------:R-:W-:Y:S08]  /*12e30*/  HMMA.16816.F32 R56, R4.reuse, R22, R56 ;  /* 0x000000160438723c */ /* 0x040ff00000001838 */
[C---:B------:R-:W-:Y:S08]  /*12e40*/  HMMA.16816.F32 R48, R4.reuse, R18, R48 ;  /* 0x000000120430723c */ /* 0x040ff00000001830 */
[C---:B-----5:R-:W-:Y:S08]  /*12e50*/  HMMA.16816.F32 R44, R4.reuse, R12, R44 ;  /* 0x0000000c042c723c */ /* 0x060ff0000000182c */
[C---:B------:R-:W-:Y:S08]  /*12e60*/  HMMA.16816.F32 R32, R4.reuse, R14, R32 ;  /* 0x0000000e0420723c */ /* 0x040ff00000001820 */
[C---:B--2---:R-:W-:Y:S08]  /*12e70*/  HMMA.16816.F32 R36, R4.reuse, R8, R36 ;  /* 0x000000080424723c */ /* 0x044ff00000001824 */
[----:B------:R-:W-:Y:S07]  /*12e80*/  HMMA.16816.F32 R28, R4, R10, R28 ;  /* 0x0000000a041c723c */ /* 0x000fee000000181c */
[----:B------:R-:W-:Y:S01]  /*12e90*/  F2FP.PACK_AB R4, R92, R90 ;  /* 0x0000005a5c04723e */ /* 0x000fe200000000ff */
[----:B------:R-:W-:Y:S01]  /*12ea0*/  HMMA.16816.F32 R140, R160, R112, R52 ;  /* 0x00000070a08c723c */ /* 0x000fe20000001834 */
[----:B------:R-:W-:-:S02]  /*12eb0*/  F2FP.PACK_AB R6, R170, R164 ;  /* 0x000000a4aa06723e */ /* 0x000fc400000000ff */
[----:B------:R-:W-:Y:S02]  /*12ec0*/  F2FP.PACK_AB R5, R94, R84 ;  /* 0x000000545e05723e */ /* 0x000fe400000000ff */
[----:B------:R-:W-:-:S03]  /*12ed0*/  F2FP.PACK_AB R7, R91, R93 ;  /* 0x0000005d5b07723e */ /* 0x000fc600000000ff */
[----:B------:R-:W-:Y:S08]  /*12ee0*/  HMMA.16816.F32 R144, R160, R114, R48 ;  /* 0x00000072a090723c */ /* 0x000ff00000001830 */
[C---:B------:R-:W-:Y:S08]  /*12ef0*/  HMMA.16816.F32 R124, R4.reuse, R20, R124 ;  /* 0x00000014047c723c */ /* 0x040ff0000000187c */
[C---:B------:R-:W-:Y:S08]  /*12f00*/  HMMA.16816.F32 R100, R4.reuse, R16, R100 ;  /* 0x000000100464723c */ /* 0x040ff00000001864 */
[C---:B------:R-:W-:Y:S01]  /*12f10*/  HMMA.16816.F32 R20, R4.reuse, R22, R104 ;  /* 0x000000160414723c */ /* 0x040fe20000001868 */
[----:B------:R-:W1:Y:S07]  /*12f20*/  LDSM.16.MT88.4 R104, [R194+0x2000] ;  /* 0x00200000c268783b */ /* 0x000e6e0000004200 */
[C---:B------:R-:W-:Y:S08]  /*12f30*/  HMMA.16816.F32 R16, R4.reuse, R18, R96 ;  /* 0x000000120410723c */ /* 0x040ff00000001860 */
[C---:B------:R-:W-:Y:S01]  /*12f40*/  HMMA.16816.F32 R76, R4.reuse, R12, R76 ;  /* 0x0000000c044c723c */ /* 0x040fe2000000184c */
[----:B------:R-:W-:Y:S07]  /*12f50*/  MUFU.EX2 R13, R178 ;  /* 0x000000b2000d7308 */ /* 0x000fee0000000800 */
[C---:B------:R-:W-:Y:S01]  /*12f60*/  HMMA.16816.F32 R72, R4.reuse, R14, R72 ;  /* 0x0000000e0448723c */ /* 0x040fe20000001848 */
[----:B------:R-:W2:Y:S07]  /*12f70*/  MUFU.EX2 R15, R177 ;  /* 0x000000b1000f7308 */ /* 0x000eae0000000800 */
[C---:B------:R-:W-:Y:S01]  /*12f80*/  HMMA.16816.F32 R60, R4.reuse, R8, R60 ;  /* 0x00000008043c723c */ /* 0x040fe2000000183c */
[----:B------:R-:W-:Y:S07]  /*12f90*/  MUFU.EX2 R12, R175 ;  /* 0x000000af000c7308 */ /* 0x000fee0000000800 */
[----:B------:R-:W-:Y:S01]  /*12fa0*/  HMMA.16816.F32 R40, R4, R10, R40 ;  /* 0x0000000a0428723c */ /* 0x000fe20000001828 */
[----:B------:R-:W3:Y:S01]  /*12fb0*/  LDSM.16.MT88.4 R8, [R196+0x2000] ;  /* 0x00200000c408783b */ /* 0x000ee20000004200 */
[----:B------:R-:W4:Y:S01]  /*12fc0*/  MUFU.EX2 R7, R179 ;  /* 0x000000b300077308 */ /* 0x000f220000000800 */
[----:B--2---:R-:W-:-:S04]  /*12fd0*/  F2FP.PACK_AB R98, R25, R15 ;  /* 0x0000000f1962723e */ /* 0x004fc800000000ff */
[----:B------:R-:W-:Y:S01]  /*12fe0*/  FADD.FTZ R4, R156, R24 ;  /* 0x000000189c047221 */ /* 0x000fe20000010000 */
[----:B------:R-:W-:Y:S01]  /*12ff0*/  HMMA.16816.F32 R132, R160, R120, R64 ;  /* 0x00000078a084723c */ /* 0x000fe20000001840 */
[----:B------:R-:W-:Y:S01]  /*13000*/  FADD.FTZ R5, R109, R2 ;  /* 0x000000026d057221 */ /* 0x000fe20000010000 */
[----:B------:R-:W2:Y:S01]  /*13010*/  MUFU.EX2 R14, R174 ;  /* 0x000000ae000e7308 */ /* 0x000ea20000000800 */
[----:B------:R-:W-:Y:S02]  /*13020*/  FADD.FTZ R4, R158, R4 ;  /* 0x000000049e047221 */ /* 0x000fe40000010000 */
[----:B------:R-:W-:-:S03]  /*13030*/  @P1 IMAD.HI.U32 R2, R231, c[0x0][0x2c8], RZ ;  /* 0x0000b200e7021a27 */ /* 0x000fc600078e00ff */
[C---:B------:R-:W-:Y:S01]  /*13040*/  HMMA.16816.F32 R136, R160.reuse, R122, R56 ;  /* 0x0000007aa088723c */ /* 0x040fe20000001838 */
[----:B------:R-:W-:Y:S01]  /*13050*/  FADD.FTZ R4, R188, R4 ;  /* 0x00000004bc047221 */ /* 0x000fe20000010000 */
[----:B------:R-:W5:Y:S01]  /*13060*/  MUFU.EX2 R24, R173 ;  /* 0x000000ad00187308 */ /* 0x000f620000000800 */
[----:B------:R-:W-:Y:S01]  /*13070*/  FADD.FTZ R6, R108, R0 ;  /* 0x000000006c067221 */ /* 0x000fe20000010000 */
[----:B------:R-:W-:Y:S01]  /*13080*/  MOV R0, R231 ;  /* 0x000000e700007202 */ /* 0x000fe20000000f00 */
[----:B------:R-:W-:Y:S01]  /*13090*/  FADD.FTZ R4, R190, R4 ;  /* 0x00000004be047221 */ /* 0x000fe20000010000 */
[----:B------:R-:W-:Y:S01]  /*130a0*/  @P1 SHF.R.U32.HI R0, RZ, c[0x0][0x2cc], R2 ;  /* 0x0000b300ff001a19 */ /* 0x000fe20000011602 */
[----:B------:R-:W-:Y:S01]  /*130b0*/  FADD.FTZ R5, R183, R5 ;  /* 0x00000005b7057221 */ /* 0x000fe20000010000 */
[----:B----4-:R-:W-:Y:S01]  /*130c0*/  F2FP.PACK_AB R96, R13, R7 ;  /* 0x000000070d60723e */ /* 0x010fe200000000ff */
[----:B------:R-:W-:Y:S01]  /*130d0*/  FADD.FTZ R6, R181, R6 ;  /* 0x00000006b5067221 */ /* 0x000fe20000010000 */
[----:B------:R-:W-:Y:S01]  /*130e0*/  IADD3 R2, R229, R0, RZ ;  /* 0x00000000e5027210 */ /* 0x000fe20007ffe0ff */
[----:B------:R-:W-:Y:S01]  /*130f0*/  FADD.FTZ R0, R90, R4 ;  /* 0x000000045a007221 */ /* 0x000fe20000010000 */
[----:B--2---:R-:W-:Y:S01]  /*13100*/  F2FP.PACK_AB R97, R14, R12 ;  /* 0x0000000c0e61723e */ /* 0x004fe200000000ff */
[----:B------:R-:W-:Y:S01]  /*13110*/  FADD.FTZ R5, R184, R5 ;  /* 0x00000005b8057221 */ /* 0x000fe20000010000 */
[----:B-1----:R-:W-:Y:S01]  /*13120*/  HMMA.16816.F32 R148, R160, R104, R44 ;  /* 0x00000068a094723c */ /* 0x002fe2000000182c */
[----:B------:R-:W-:-:S02]  /*13130*/  FADD.FTZ R0, R92, R0 ;  /* 0x000000005c007221 */ /* 0x000fc40000010000 */
[----:B------:R-:W-:Y:S01]  /*13140*/  FADD.FTZ R6, R180, R6 ;  /* 0x00000006b4067221 */ /* 0x000fe20000010000 */
[----:B-----5:R-:W-:Y:S01]  /*13150*/  F2FP.PACK_AB R99, R26, R24 ;  /* 0x000000181a63723e */ /* 0x020fe200000000ff */
        /* <DEDUP_REMOVED lines=16> */
[----:B------:R-:W-:Y:S01]  /*13260*/  MOV R16, c[0x0][0x32c] ;  /* 0x0000cb0000107a02 */ /* 0x000fe20000000f00 */
[----:B------:R-:W-:Y:S01]  /*13270*/  HMMA.16816.F32 R124, R96, R120, R124 ;  /* 0x00000078607c723c */ /* 0x000fe2000000187c */
[----:B------:R-:W-:Y:S02]  /*13280*/  FADD.FTZ R0, R82, R5 ;  /* 0x0000000552007221 */ /* 0x000fe40000010000 */
[----:B------:R-:W-:Y:S01]  /*13290*/  ISETP.GE.AND P0, PT, R16, 0x1, PT ;  /* 0x000000011000780c */ /* 0x000fe20003f06270 */
[----:B------:R-:W-:Y:S02]  /*132a0*/  FADD.FTZ R3, R24, R3 ;  /* 0x0000000318037221 */ /* 0x000fe40000010000 */
[----:B------:R-:W-:-:S02]  /*132b0*/  FADD.FTZ R5, R27, R6 ;  /* 0x000000061b057221 */ /* 0x000fc40000010000 */
[----:B------:R-:W-:Y:S01]  /*132c0*/  HMMA.16816.F32 R108, R96, R104, R76 ;  /* 0x00000068606c723c */ /* 0x000fe2000000184c */
[----:B------:R-:W-:Y:S02]  /*132d0*/  FADD.FTZ R4, R15, R4 ;  /* 0x000000040f047221 */ /* 0x000fe40000010000 */
[----:B------:R-:W-:Y:S01]  /*132e0*/  FADD.FTZ R247, R26, R3 ;  /* 0x000000031af77221 */ /* 0x000fe20000010000 */
[----:B------:R-:W-:Y:S01]  /*132f0*/  IADD3 R3, R2, c[0x0][0x328], RZ ;  /* 0x0000ca0002037a10 */ /* 0x000fe20007ffe0ff */
[----:B------:R-:W-:Y:S02]  /*13300*/  FADD.FTZ R229, R83, R0 ;  /* 0x0000000053e57221 */ /* 0x000fe40000010000 */
[----:B------:R-:W-:Y:S01]  /*13310*/  FADD.FTZ R227, R70, R5 ;  /* 0x0000000546e37221 */ /* 0x000fe20000010000 */
[----:B---3--:R-:W-:Y:S01]  /*13320*/  HMMA.16816.F32 R156, R160, R8, R36 ;  /* 0x00000008a09c723c */ /* 0x008fe20000001824 */
[----:B------:R-:W-:-:S07]  /*13330*/  FADD.FTZ R246, R25, R4 ;  /* 0x0000000419f67221 */ /* 0x000fce0000010000 */
[C---:B------:R-:W-:Y:S08]  /*13340*/  HMMA.16816.F32 R120, R96.reuse, R122, R20 ;  /* 0x0000007a6078723c */ /* 0x040ff00000001814 */
[C---:B------:R-:W-:Y:S08]  /*13350*/  HMMA.16816.F32 R104, R96.reuse, R106, R72 ;  /* 0x0000006a6068723c */ /* 0x040ff00000001848 */
[----:B------:R-:W-:Y:S08]  /*13360*/  HMMA.16816.F32 R100, R96, R8, R60 ;  /* 0x000000086064723c */ /* 0x000ff0000000183c */
[-C--:B------:R-:W-:Y:S08]  /*13370*/  HMMA.16816.F32 R160, R160, R10.reuse, R28 ;  /* 0x0000000aa0a0723c */ /* 0x080ff0000000181c */
        /* <DEDUP_REMOVED lines=13> */
.L_x_1060:
[----:B------:R-:W-:-:S04]  /*13450*/  MOV R2, 0x1 ;  /* 0x0000000100027802 */ /* 0x000fc80000000f00 */
[----:B------:R-:W-:-:S13]  /*13460*/  ISETP.NE.AND P0, PT, R2, c[0x0][0x32c], PT ;  /* 0x0000cb0002007a0c */ /* 0x000fda0003f05270 */
[----:B------:R-:W-:-:S05]  /*13470*/  @P0 IMAD.HI.U32 R2, R0, c[0x0][0x330], RZ ;  /* 0x0000cc0000020a27 */ /* 0x000fca00078e00ff */
[----:B------:R-:W-:Y:S02]  /*13480*/  @P0 SHF.R.U32.HI R0, RZ, c[0x0][0x334], R2 ;  /* 0x0000cd00ff000a19 */ /* 0x000fe40000011602 */
.L_x_1061:
[----:B------:R-:W-:Y:S05]  /*13490*/  BSYNC B0 ;  /* 0x0000000000007941 */ /* 0x000fea0003800000 */
.L_x_1059:
[----:B------:R-:W-:-:S05]  /*134a0*/  MOV R2, c[0x0][0x32c] ;  /* 0x0000cb0000027a02 */ /* 0x000fca0000000f00 */
[----:B------:R-:W-:-:S05]  /*134b0*/  IMAD R0, R0, R2, c[0x0][0x32c] ;  /* 0x0000cb0000007624 */ /* 0x000fca00078e0202 */
[----:B------:R-:W-:-:S04]  /*134c0*/  IMNMX R3, R3, R0, PT ;  /* 0x0000000003037217 */ /* 0x000fc80003800200 */
.L_x_1058:
[----:B------:R-:W2:Y:S01]  /*134d0*/  LDL R2, [R1+0x14] ;  /* 0x0000140001027983 */ /* 0x000ea20000100800 */
        /* <DEDUP_REMOVED lines=10> */
.L_x_1093:
        /* <DEDUP_REMOVED lines=24> */
[----:B------:R-:W2:Y:S04]  /*13700*/  LDL.64 R6, [R1+0x20] ;  /* 0x0000200001067983 */ /* 0x000ea80000100a00 */
[----:B------:R-:W-:Y:S02]  /*13710*/  IMAD R0, R0, c[0x0][0x208], RZ ;  /* 0x0000820000007a24 */ /* 0x000fe400078e02ff */
[----:B------:R-:W3:Y:S02]  /*13720*/  LDL R5, [R1+0x28] ;  /* 0x0000280001057983 */ /* 0x000ee40000100800 */
[----:B------:R-:W-:Y:S04]  /*13730*/  IMAD R0, R216, c[0x0][0x20c], R0 ;  /* 0x00008300d8007a24 */ /* 0x000fe800078e0200 */
[----:B------:R-:W-:Y:S01]  /*13740*/  IMAD.IADD R3, R3, 0x1, R0 ;  /* 0x0000000103037824 */ /* 0x000fe200078e0200 */
[----:B------:R-:W-:Y:S03]  /*13750*/  SHF.R.S32.HI R0, RZ, 0x1f, R215 ;  /* 0x0000001fff007819 */ /* 0x000fe600000114d7 */
[C---:B------:R-:W-:Y:S04]  /*13760*/  IMAD.WIDE.U32 R2, R215.reuse, c[0x0][0x218], R2 ;  /* 0x00008600d7027a25 */ /* 0x040fe800078e0002 */
[----:B------:R-:W-:Y:S04]  /*13770*/  IMAD R0, R0, c[0x0][0x218], RZ ;  /* 0x0000860000007a24 */ /* 0x000fe800078e02ff */
[----:B------:R-:W-:Y:S01]  /*13780*/  IMAD R4, R215, c[0x0][0x21c], R0 ;  /* 0x00008700d7047a24 */ /* 0x000fe200078e0200 */
[----:B--2---:R-:W-:Y:S02]  /*13790*/  IADD3 R2, P1, R6, R2, RZ ;  /* 0x0000000206027210 */ /* 0x004fe40007f3e0ff */
[----:B------:R-:W-:Y:S02]  /*137a0*/  SHF.L.U64.HI R6, R248, 0x1, R249 ;  /* 0x00000001f8067819 */ /* 0x000fe400000102f9 */
[----:B------:R-:W-:Y:S02]  /*137b0*/  LEA R0, P0, R2, c[0x0][0x1f8], 0x1 ;  /* 0x00007e0002007a11 */ /* 0x000fe400078008ff */
[----:B---3--:R-:W-:Y:S02]  /*137c0*/  IADD3.X R3, R5, R3, R4, P1, !PT ;  /* 0x0000000305037210 */ /* 0x008fe40000ffe404 */
[----:B------:R-:W-:Y:S02]  /*137d0*/  SHF.L.U32 R5, R248, 0x1, RZ ;  /* 0x00000001f8057819 */ /* 0x000fe400000006ff */
[----:B------:R-:W-:Y:S01]  /*137e0*/  LEA.HI.X R4, R2, c[0x0][0x1fc], R3, 0x1, P0 ;  /* 0x00007f0002047a11 */ /* 0x000fe200000f0c03 */
[----:B------:R-:W-:-:S05]  /*137f0*/  BRA.DIV ~URZ, `(.L_x_1065) ;  /* 0x00013d127f007947 */ /* 0x000fca000b800000 */
[----:B------:R1:W2:Y:S02]  /*13800*/  SHFL.IDX PT, R8, R4, RZ, 0x181f ;  /* 0x00181fff04087589 */ /* 0x0002a400000e0000 */
.L_x_1233:
[----:B------:R-:W-:-:S05]  /*13810*/  BRA.DIV ~URZ, `(.L_x_1066) ;  /* 0x00013d627f007947 */ /* 0x000fca000b800000 */
[----:B------:R-:W3:Y:S01]  /*13820*/  SHFL.IDX PT, R2, R0, RZ, 0x181f ;  /* 0x00181fff00027589 */ /* 0x000ee200000e0000 */
[----:B------:R-:W-:Y:S03]  /*13830*/  LOP3.LUT P2, RZ, R208, 0x100, RZ, 0xc0, !PT ;  /* 0x00000100d0ff7812 */ /* 0x000fe6000784c0ff */
[----:B------:R-:W4:Y:S04]  /*13840*/  SHFL.IDX PT, R7, R0, 0x1, 0x181f ;  /* 0x00381f0000077f89 */ /* 0x000f2800000e0000 */
[----:B------:R-:W5:Y:S04]  /*13850*/  SHFL.IDX PT, R11, R4, 0x1, 0x181f ;  /* 0x00381f00040b7f89 */ /* 0x000f6800000e0000 */
[----:B------:R-:W-:Y:S04]  /*13860*/  SHFL.IDX PT, R9, R0, 0x3, 0x181f ;  /* 0x00781f0000097f89 */ /* 0x000fe800000e0000 */
[----:B------:R-:W-:Y:S01]  /*13870*/  SHFL.IDX PT, R12, R4, 0x2, 0x181f ;  /* 0x00581f00040c7f89 */ /* 0x000fe200000e0000 */
[-C--:B---3--:R-:W-:Y:S05]  /*13880*/  IADD3 R2, P0, R2, R5.reuse, RZ ;  /* 0x0000000502027210 */ /* 0x088fea0007f1e0ff */
[--C-:B--2---:R-:W-:Y:S01]  /*13890*/  IMAD.X R3, R8, 0x1, R6.reuse, P0 ;  /* 0x0000000108037824 */ /* 0x104fe200000e0606 */
[-C--:B----4-:R-:W-:Y:S01]  /*138a0*/  IADD3 R10, P0, R7, R5.reuse, RZ ;  /* 0x00000005070a7210 */ /* 0x090fe20007f1e0ff */
[----:B------:R-:W2:Y:S04]  /*138b0*/  SHFL.IDX PT, R8, R0, 0x2, 0x181f ;  /* 0x00581f0000087f89 */ /* 0x000ea800000e0000 */
[----:B------:R3:W-:Y:S01]  /*138c0*/  LDGSTS.E.BYPASS.LTC128B.128 [R210+0x100], [R2.64], !P2 ;  /* 0x0010000002d27fae */ /* 0x0007e2000d101d48 */
[--C-:B-----5:R-:W-:Y:S03]  /*138d0*/  IMAD.X R11, R11, 0x1, R6.reuse, P0 ;  /* 0x000000010b0b7824 */ /* 0x120fe600000e0606 */
[----:B------:R-:W-:Y:S04]  /*138e0*/  SHFL.IDX PT, R0, R0, 0x4, 0x181f ;  /* 0x00981f0000007f89 */ /* 0x000fe800000e0000 */
[----:B------:R4:W-:Y:S01]  /*138f0*/  LDGSTS.E.BYPASS.LTC128B.128 [R210+0x900], [R10.64], !P2 ;  /* 0x009000000ad27fae */ /* 0x0009e2000d101d48 */
[-C--:B--2---:R-:W-:Y:S03]  /*13900*/  IADD3 R8, P1, R8, R5.reuse, RZ ;  /* 0x0000000508087210 */ /* 0x084fe60007f3e0ff */
[----:B---3--:R-:W2:Y:S01]  /*13910*/  SHFL.IDX PT, R3, R4, 0x3, 0x181f ;  /* 0x00781f0004037f89 */ /* 0x008ea200000e0000 */
[----:B------:R-:W-:Y:S01]  /*13920*/  IADD3 R2, P0, R9, R5, RZ ;  /* 0x0000000509027210 */ /* 0x000fe20007f1e0ff */
[--C-:B------:R-:W-:Y:S02]  /*13930*/  IMAD.X R9, R12, 0x1, R6.reuse, P1 ;  /* 0x000000010c097824 */ /* 0x100fe400008e0606 */
[----:B-1----:R-:W1:Y:S04]  /*13940*/  SHFL.IDX PT, R4, R4, 0x4, 0x181f ;  /* 0x00981f0004047f89 */ /* 0x002e6800000e0000 */
[----:B------:R4:W-:Y:S01]  /*13950*/  LDGSTS.E.BYPASS.LTC128B.128 [R210+0x1100], [R8.64], !P2 ;  /* 0x0110000008d27fae */ /* 0x0009e2000d101d48 */
[----:B--2---:R-:W-:Y:S05]  /*13960*/  IMAD.X R3, R3, 0x1, R6, P0 ;  /* 0x0000000103037824 */ /* 0x004fea00000e0606 */
[----:B------:R4:W-:Y:S02]  /*13970*/  LDGSTS.E.BYPASS.LTC128B.128 [R210+0x1900], [R2.64], !P2 ;  /* 0x0190000002d27fae */ /* 0x0009e4000d101d48 */
.L_x_1234:
[----:B-1----:R-:W-:Y:S02]  /*13980*/  LOP3.LUT P1, RZ, R208, 0x100, RZ, 0xc0, !PT ;  /* 0x00000100d0ff7812 */ /* 0x002fe4000782c0ff */
[----:B----4-:R-:W-:Y:S05]  /*13990*/  IADD3 R2, P0, R0, R5, RZ ;  /* 0x0000000500027210 */ /* 0x010fea0007f1e0ff */
[----:B------:R-:W-:Y:S06]  /*139a0*/  IMAD.X R3, R4, 0x1, R6, P0 ;  /* 0x0000000104037824 */ /* 0x000fec00000e0606 */
[----:B------:R-:W-:Y:S01]  /*139b0*/  @!PT LDS RZ, [RZ] ;  /* 0x00000000fffff984 */ /* 0x000fe20000000800 */
[----:B------:R-:W-:Y:S01]  /*139c0*/  @!PT LDS RZ, [RZ] ;  /* 0x00000000fffff984 */ /* 0x000fe20000000800 */
[----:B------:R-:W-:Y:S01]  /*139d0*/  @!PT LDS RZ, [RZ] ;  /* 0x00000000fffff984 */ /* 0x000fe20000000800 */
[----:B------:R1:W-:Y:S02]  /*139e0*/  LDGSTS.E.BYPASS.LTC128B.128 [R210+0x2100], [R2.64], !P1 ;  /* 0x0210000002d27fae */ /* 0x0003e4000c901d48 */
.L_x_1064:
[----:B-1-34-:R-:W-:Y:S05]  /*139f0*/  BSYNC B0 ;  /* 0x0000000000007941 */ /* 0x01afea0003800000 */
.L_x_1063:
        /* <DEDUP_REMOVED lines=106> */
[C---:B------:R-:W-:Y:S01]  /*140a0*/  SHF.L.U64.HI R86, R248.reuse, 0x1, R249 ;  /* 0x00000001f8567819 */ /* 0x040fe200000102f9 */
[----:B------:R-:W-:Y:S01]  /*140b0*/  IMAD.SHL.U32 R85, R248, 0x2, RZ ;  /* 0x00000002f8557824 */ /* 0x000fe200078e00ff */
[----:B------:R-:W3:Y:S01]  /*140c0*/  LDL R0, [R1+0x1c] ;  /* 0x00001c0001007983 */ /* 0x000ee20000100800 */
[----:B------:R-:W-:Y:S03]  /*140d0*/  ISETP.NE.AND P2, PT, R3, 0x1, PT ;  /* 0x000000010300780c */ /* 0x000fe60003f45270 */
        /* <DEDUP_REMOVED lines=14> */
[C---:B------:R-:W-:Y:S04]  /*141c0*/  @!P1 LEA R2, P0, R3.reuse, c[0x0][0x2a0], 0x2 ;  /* 0x0000a80003029a11 */ /* 0x040fe800078010ff */
        /* <DEDUP_REMOVED lines=8> */
[C---:B------:R-:W-:Y:S04]  /*14250*/  IMAD.WIDE.U32 R2, R215.reuse, c[0x0][0x1f0], R2 ;  /* 0x00007c00d7027a25 */ /* 0x040fe800078e0002 */
[----:B------:R-:W-:Y:S01]  /*14260*/  IMAD R0, R0, c[0x0][0x1f0], RZ ;  /* 0x00007c0000007a24 */ /* 0x000fe200078e02ff */
[----:B------:R-:W-:Y:S03]  /*14270*/  IADD3 R2, P0, R212, R2, RZ ;  /* 0x00000002d4027210 */ /* 0x000fe60007f1e0ff */
[----:B------:R-:W-:Y:S05]  /*14280*/  IMAD R0, R215, c[0x0][0x1f4], R0 ;  /* 0x00007d00d7007a24 */ /* 0x000fea00078e0200 */
[----:B------:R-:W-:Y:S02]  /*14290*/  IADD3.X R3, R94, R3, R0, P0, !PT ;  /* 0x000000035e037210 */ /* 0x000fe400007fe400 */
[C---:B------:R-:W-:Y:S04]  /*142a0*/  LEA R0, P0, R2.reuse, c[0x0][0x1c8], 0x1 ;  /* 0x0000720002007a11 */ /* 0x040fe800078008ff */
[----:B------:R-:W-:Y:S01]  /*142b0*/  LEA.HI.X R84, R2, c[0x0][0x1cc], R3, 0x1, P0 ;  /* 0x0000730002547a11 */ /* 0x000fe200000f0c03 */
[----:B------:R-:W-:-:S06]  /*142c0*/  BRA.DIV ~URZ, `(.L_x_1069) ;  /* 0x000137a27f007947 */ /* 0x000fcc000b800000 */
[----:B------:R1:W2:Y:S02]  /*142d0*/  SHFL.IDX PT, R87, R84, RZ, 0x181f ;  /* 0x00181fff54577589 */ /* 0x0002a400000e0000 */
.L_x_1235:
[----:B------:R-:W-:-:S05]  /*142e0*/  BRA.DIV ~URZ, `(.L_x_1070) ;  /* 0x000137f27f007947 */ /* 0x000fca000b800000 */
[----:B------:R-:W3:Y:S01]  /*142f0*/  SHFL.IDX PT, R2, R0, RZ, 0x181f ;  /* 0x00181fff00027589 */ /* 0x000ee200000e0000 */
[----:B------:R-:W-:Y:S02]  /*14300*/  LOP3.LUT P1, RZ, R208, 0x100, RZ, 0xc0, !PT ;  /* 0x00000100d0ff7812 */ /* 0x000fe4000782c0ff */
[-C--:B---3--:R-:W-:Y:S05]  /*14310*/  IADD3 R2, P0, R2, R85.reuse, RZ ;  /* 0x0000005502027210 */ /* 0x088fea0007f1e0ff */
[--C-:B--2---:R-:W-:Y:S06]  /*14320*/  IMAD.X R3, R87, 0x1, R86.reuse, P0 ;  /* 0x0000000157037824 */ /* 0x104fec00000e0656 */
[----:B------:R-:W-:Y:S01]  /*14330*/  @!PT LDS RZ, [RZ] ;  /* 0x00000000fffff984 */ /* 0x000fe20000000800 */
[----:B------:R-:W-:Y:S01]  /*14340*/  @!PT LDS RZ, [RZ] ;  /* 0x00000000fffff984 */ /* 0x000fe20000000800 */
[----:B------:R2:W-:Y:S04]  /*14350*/  LDGSTS.E.BYPASS.LTC128B.128 [R210+0x2900], [R2.64], !P1 ;  /* 0x0290000002d27fae */ /* 0x0005e8000c901d48 */
[----:B--2---:R-:W2:Y:S04]  /*14360*/  SHFL.IDX PT, R2, R0, 0x1, 0x181f ;  /* 0x00381f0000027f89 */ /* 0x004ea800000e0000 */
[----:B------:R-:W3:Y:S01]  /*14370*/  SHFL.IDX PT, R3, R84, 0x1, 0x181f ;  /* 0x00381f0054037f89 */ /* 0x000ee200000e0000 */
[-C--:B--2---:R-:W-:Y:S05]  /*14380*/  IADD3 R2, P0, R2, R85.reuse, RZ ;  /* 0x0000005502027210 */ /* 0x084fea0007f1e0ff */
[--C-:B---3--:R-:W-:Y:S05]  /*14390*/  IMAD.X R3, R3, 0x1, R86.reuse, P0 ;  /* 0x0000000103037824 */ /* 0x108fea00000e0656 */
[----:B------:R2:W-:Y:S04]  /*143a0*/  LDGSTS.E.BYPASS.LTC128B.128 [R210+0x3100], [R2.64], !P1 ;  /* 0x0310000002d27fae */ /* 0x0005e8000c901d48 */
[----:B--2---:R-:W2:Y:S04]  /*143b0*/  SHFL.IDX PT, R2, R0, 0x2, 0x181f ;  /* 0x00581f0000027f89 */ /* 0x004ea800000e0000 */
[----:B------:R-:W3:Y:S01]  /*143c0*/  SHFL.IDX PT, R3, R84, 0x2, 0x181f ;  /* 0x00581f0054037f89 */ /* 0x000ee200000e0000 */
[-C--:B--2---:R-:W-:Y:S05]  /*143d0*/  IADD3 R2, P0, R2, R85.reuse, RZ ;  /* 0x0000005502027210 */ /* 0x084fea0007f1e0ff */
[--C-:B---3--:R-:W-:Y:S05]  /*143e0*/  IMAD.X R3, R3, 0x1, R86.reuse, P0 ;  /* 0x0000000103037824 */ /* 0x108fea00000e0656 */
[----:B------:R2:W-:Y:S04]  /*143f0*/  LDGSTS.E.BYPASS.LTC128B.128 [R210+0x3900], [R2.64], !P1 ;  /* 0x0390000002d27fae */ /* 0x0005e8000c901d48 */
[----:B--2---:R-:W2:Y:S04]  /*14400*/  SHFL.IDX PT, R2, R0, 0x3, 0x181f ;  /* 0x00781f0000027f89 */ /* 0x004ea800000e0000 */
[----:B------:R-:W3:Y:S04]  /*14410*/  SHFL.IDX PT, R3, R84, 0x3, 0x181f ;  /* 0x00781f0054037f89 */ /* 0x000ee800000e0000 */
[----:B------:R-:W4:Y:S04]  /*14420*/  SHFL.IDX PT, R0, R0, 0x4, 0x181f ;  /* 0x00981f0000007f89 */ /* 0x000f2800000e0000 */
[----:B-1----:R-:W1:Y:S01]  /*14430*/  SHFL.IDX PT, R84, R84, 0x4, 0x181f ;  /* 0x00981f0054547f89 */ /* 0x002e6200000e0000 */
[----:B--2---:R-:W-:Y:S05]  /*14440*/  IADD3 R2, P0, R2, R85, RZ ;  /* 0x0000005502027210 */ /* 0x004fea0007f1e0ff */
[----:B---3--:R-:W-:Y:S05]  /*14450*/  IMAD.X R3, R3, 0x1, R86, P0 ;  /* 0x0000000103037824 */ /* 0x008fea00000e0656 */
[----:B------:R2:W-:Y:S03]  /*14460*/  LDGSTS.E.BYPASS.LTC128B.128 [R210+0x4100], [R2.64], !P1 ;  /* 0x0410000002d27fae */ /* 0x0005e6000c901d48 */
.L_x_1236:
[----:B----4-:R-:W-:Y:S02]  /*14470*/  LOP3.LUT P1, RZ, R208, 0x100, RZ, 0xc0, !PT ;  /* 0x00000100d0ff7812 */ /* 0x010fe4000782c0ff */
[----:B--2---:R-:W-:Y:S05]  /*14480*/  IADD3 R2, P0, R0, R85, RZ ;  /* 0x0000005500027210 */ /* 0x004fea0007f1e0ff */
[----:B-1----:R-:W-:Y:S06]  /*14490*/  IMAD.X R3, R84, 0x1, R86, P0 ;  /* 0x0000000154037824 */ /* 0x002fec00000e0656 */
[----:B------:R-:W-:Y:S01]  /*144a0*/  @!PT LDS RZ, [RZ] ;  /* 0x00000000fffff984 */ /* 0x000fe20000000800 */
[----:B------:R-:W-:Y:S01]  /*144b0*/  @!PT LDS RZ, [RZ] ;  /* 0x00000000fffff984 */ /* 0x000fe20000000800 */
[----:B------:R-:W-:Y:S01]  /*144c0*/  @!PT LDS RZ, [RZ] ;  /* 0x00000000fffff984 */ /* 0x000fe20000000800 */
[----:B------:R1:W-:Y:S02]  /*144d0*/  LDGSTS.E.BYPASS.LTC128B.128 [R210+0x4900], [R2.64], !P1 ;  /* 0x0490000002d27fae */ /* 0x0003e4000c901d48 */
.L_x_1068:
[----:B------:R-:W-:Y:S05]  /*144e0*/  BSYNC B0 ;  /* 0x0000000000007941 */ /* 0x000fea0003800000 */
.L_x_1067:
[----:B------:R-:W2:Y:S01]  /*144f0*/  LDL R84, [R1+0x44] ;  /* 0x0000440001547983 */ /* 0x000ea20000100800 */
[----:B------:R-:W-:Y:S01]  /*14500*/  IMAD.MOV.U32 R85, RZ, RZ, c[0x0][0x2c4] ;  /* 0x0000b100ff557624 */ /* 0x000fe200078e00ff */
[----:B------:R-:W-:Y:S02]  /*14510*/  LOP3.LUT R166, RZ, c[0x0][0x324], RZ, 0x33, !PT ;  /* 0x0000c900ffa67a12 */ /* 0x000fe400078e33ff */
[----:B------:R-:W2:Y:S02]  /*14520*/  LDL R0, [R1+0x4c] ;  /* 0x00004c0001007983 */ /* 0x000ea40000100800 */
[----:B------:R-:W-:Y:S02]  /*14530*/  ISETP.NE.AND P0, PT, R85, 0x1, PT ;  /* 0x000000015500780c */ /* 0x000fe40003f05270 */
[----:B-1----:R-:W3:Y:S04]  /*14540*/  LDL R3, [R1+0x4] ;  /* 0x0000040001037983 */ /* 0x002ee80000100800 */
[----:B------:R-:W4:Y:S04]  /*14550*/  LDL R2, [R1] ;  /* 0x0000000001027983 */ /* 0x000f280000100800 */
[----:B------:R-:W0:Y:S01]  /*14560*/  LDGDEPBAR ;  /* 0x00000000000079af */ /* 0x000e220000000000 */
[----:B--2---:R-:W-:Y:S02]  /*14570*/  IMAD.IADD R164, R0, 0x1, R84 ;  /* 0x0000000100a47824 */ /* 0x004fe400078e0254 */
[----:B------:R-:W-:Y:S02]  /*14580*/  IMAD R84, R214, -0x50, RZ ;  /* 0xffffffb0d6547824 */ /* 0x000fe400078e02ff */
[----:B------:R-:W-:Y:S05]  /*14590*/  @P0 IMAD.HI.U32 R0, R164, c[0x0][0x2c8], RZ ;  /* 0x0000b200a4000a27 */ /* 0x000fea00078e00ff */
[----:B------:R-:W-:Y:S02]  /*145a0*/  @P0 SHF.R.U32.HI R164, RZ, c[0x0][0x2cc], R0 ;  /* 0x0000b300ffa40a19 */ /* 0x000fe40000011600 */
[----:B---3--:R-:W-:Y:S04]  /*145b0*/  IADD3 R0, -R3, 0x1, R84 ;  /* 0x0000000103007810 */ /* 0x008fe80007ffe154 */
[----:B----4-:R-:W-:Y:S04]  /*145c0*/  IADD3 R85, -R252, R0, R2 ;  /* 0x00000000fc557210 */ /* 0x010fe80007ffe102 */
[----:B------:R-:W-:Y:S01]  /*145d0*/  IADD3 R165, R85, c[0x0][0x328], RZ ;  /* 0x0000ca0055a57a10 */ /* 0x000fe20007ffe0ff */
[----:B------:R-:W-:-:S05]  /*145e0*/  BRA.DIV ~URZ, `(.L_x_1071) ;  /* 0x000139e27f007947 */ /* 0x000fca000b800000 */
[----:B------:R1:W2:Y:S02]  /*145f0*/  SHFL.IDX PT, R0, R164, RZ, 0x1c1f ;  /* 0x001c1fffa4007589 */ /* 0x0002a400000e0000 */
.L_x_1237:
[-C--:B--2---:R-:W-:Y:S01]  /*14600*/  IADD3 R87, R165, R0.reuse, RZ ;  /* 0x00000000a5577210 */ /* 0x084fe20007ffe0ff */
[----:B------:R-:W-:Y:S02]  /*14610*/  IMAD.MOV.U32 R2, RZ, RZ, c[0x0][0x32c] ;  /* 0x0000cb00ff027624 */ /* 0x000fe400078e00ff */
[----:B------:R-:W-:Y:S03]  /*14620*/  IMAD.IADD R166, R166, 0x1, R85 ;  /* 0x00000001a6a67824 */ /* 0x000fe600078e0255 */
[----:B------:R-:W-:Y:S02]  /*14630*/  ISETP.GE.AND P0, PT, R2, 0x1, PT ;  /* 0x000000010200780c */ /* 0x000fe40003f06270 */
[----:B------:R-:W-:Y:S11]  /*14640*/  IADD3 R85, R166, R0, RZ ;  /* 0x00000000a6557210 */ /* 0x000ff60007ffe0ff */
[----:B------:R-:W-:-:S05]  /*14650*/  @!P0 BRA `(.L_x_1072) ;  /* 0x000001a000008947 */ /* 0x000fca0003800000 */
[----:B------:R-:W2:Y:S01]  /*14660*/  LDL R2, [R1] ;  /* 0x0000000001027983 */ /* 0x000ea20000100800 */
[----:B------:R-:W-:Y:S01]  /*14670*/  BSSY B0, `(.L_x_1073) ;  /* 0x0000012000007945 */ /* 0x000fe20003800000 */
[----:B--2---:R-:W-:Y:S04]  /*14680*/  IADD3 R0, -R252, R2, R0 ;  /* 0x00000002fc007210 */ /* 0x004fe80007ffe100 */
        /* <DEDUP_REMOVED lines=11> */
.L_x_1074:
[----:B------:R-:W-:Y:S04]  /*14740*/  MOV R2, c[0x0][0x32c] ;  /* 0x0000cb0000027a02 */ /* 0x000fe80000000f00 */
[----:B------:R-:W-:Y:S11]  /*14750*/  ISETP.NE.AND P0, PT, R2, 0x1, PT ;  /* 0x000000010200780c */ /* 0x000ff60003f05270 */
[----:B------:R-:W-:Y:S02]  /*14760*/  @!UPT UIADD3 URZ, URZ, URZ, URZ ;  /* 0x0000003f3f3ff290 */ /* 0x000fe4000fffe03f */
[----:B------:R-:W-:Y:S05]  /*14770*/  @P0 IMAD.HI.U32 R2, R0, c[0x0][0x330], RZ ;  /* 0x0000cc0000020a27 */ /* 0x000fea00078e00ff */
[----:B------:R-:W-:Y:S02]  /*14780*/  @P0 SHF.R.U32.HI R0, RZ, c[0x0][0x334], R2 ;  /* 0x0000cd00ff000a19 */ /* 0x000fe40000011602 */
.L_x_1075:
[----:B------:R-:W-:Y:S05]  /*14790*/  BSYNC B0 ;  /* 0x0000000000007941 */ /* 0x000fea0003800000 */
.L_x_1073:
[----:B------:R-:W2:Y:S02]  /*147a0*/  LDL R2, [R1+0x4] ;  /* 0x0000040001027983 */ /* 0x000ea40000100800 */
[----:B--2---:R-:W-:Y:S04]  /*147b0*/  IMAD.IADD R2, R84, 0x1, -R2 ;  /* 0x0000000154027824 */ /* 0x004fe800078e0a02 */
[----:B------:R-:W-:Y:S05]  /*147c0*/  IMAD R0, R0, c[0x0][0x32c], R2 ;  /* 0x0000cb0000007a24 */ /* 0x000fea00078e0202 */
[----:B------:R-:W-:Y:S02]  /*147d0*/  IMNMX R85, R85, R0, !PT ;  /* 0x0000000055557217 */ /* 0x000fe40007800200 */
[----:B------:R-:W-:Y:S04]  /*147e0*/  IADD3 R0, R0, c[0x0][0x32c], RZ ;  /* 0x0000cb0000007a10 */ /* 0x000fe80007ffe0ff */
[----:B------:R-:W-:Y:S02]  /*147f0*/  IMNMX R87, R87, R0, PT ;  /* 0x0000000057577217 */ /* 0x000fe40003800200 */
.L_x_1072:
[----:B------:R-:W-:-:S05]  /*14800*/  BRA.DIV ~URZ, `(.L_x_1076) ;  /* 0x000138327f007947 */ /* 0x000fca000b800000 */
[----:B------:R2:W3:Y:S02]  /*14810*/  SHFL.IDX PT, R2, R164, 0x1, 0x1c1f ;  /* 0x003c1f00a4027f89 */ /* 0x0004e400000e0000 */
.L_x_1238:
[----:B---3--:R-:W-:Y:S01]  /*14820*/  IADD3 R86, R165, R2, RZ ;  /* 0x00000002a5567210 */ /* 0x008fe20007ffe0ff */
[----:B------:R-:W-:Y:S05]  /*14830*/  IMAD.MOV.U32 R0, RZ, RZ, c[0x0][0x32c] ;  /* 0x0000cb00ff007624 */ /* 0x000fea00078e00ff */
[----:B------:R-:W-:Y:S01]  /*14840*/  ISETP.GE.AND P0, PT, R0, 0x1, PT ;  /* 0x000000010000780c */ /* 0x000fe20003f06270 */
[----:B------:R-:W-:Y:S11]  /*14850*/  IMAD.IADD R0, R166, 0x1, R2 ;  /* 0x00000001a6007824 */ /* 0x000ff600078e0202 */
[----:B------:R-:W-:Y:S01]  /*14860*/  @!UPT UIADD3 URZ, URZ, URZ, URZ ;  /* 0x0000003f3f3ff290 */ /* 0x000fe2000fffe03f */
[----:B------:R-:W-:-:S05]  /*14870*/  @!P0 BRA `(.L_x_1077) ;  /* 0x000001a000008947 */ /* 0x000fca0003800000 */
[----:B------:R-:W3:Y:S01]  /*14880*/  LDL R3, [R1] ;  /* 0x0000000001037983 */ /* 0x000ee20000100800 */
[----:B------:R-:W-:Y:S01]  /*14890*/  BSSY B0, `(.L_x_1078) ;  /* 0x0000012000007945 */ /* 0x000fe20003800000 */
[----:B---3--:R-:W-:Y:S04]  /*148a0*/  IADD3 R2, -R252, R3, R2 ;  /* 0x00000003fc027210 */ /* 0x008fe80007ffe102 */
        /* <DEDUP_REMOVED lines=11> */
.L_x_1079:
[----:B------:R-:W-:Y:S04]  /*14960*/  MOV R3, c[0x0][0x32c] ;  /* 0x0000cb0000037a02 */ /* 0x000fe80000000f00 */
[----:B------:R-:W-:Y:S11]  /*14970*/  ISETP.NE.AND P0, PT, R3, 0x1, PT ;  /* 0x000000010300780c */ /* 0x000ff60003f05270 */
[----:B------:R-:W-:Y:S02]  /*14980*/  @!UPT UIADD3 URZ, URZ, URZ, URZ ;  /* 0x0000003f3f3ff290 */ /* 0x000fe4000fffe03f */
[----:B------:R-:W-:Y:S05]  /*14990*/  @P0 IMAD.HI.U32 R3, R2, c[0x0][0x330], RZ ;  /* 0x0000cc0002030a27 */ /* 0x000fea00078e00ff */
[----:B------:R-:W-:Y:S02]  /*149a0*/  @P0 SHF.R.U32.HI R2, RZ, c[0x0][0x334], R3 ;  /* 0x0000cd00ff020a19 */ /* 0x000fe40000011603 */
.L_x_1080:
[----:B------:R-:W-:Y:S05]  /*149b0*/  BSYNC B0 ;  /* 0x0000000000007941 */ /* 0x000fea0003800000 */
.L_x_1078:
[----:B------:R-:W3:Y:S02]  /*149c0*/  LDL R3, [R1+0x4] ;  /* 0x0000040001037983 */ /* 0x000ee40000100800 */
[----:B---3--:R-:W-:Y:S04]  /*149d0*/  IMAD.IADD R3, R84, 0x1, -R3 ;  /* 0x0000000154037824 */ /* 0x008fe800078e0a03 */
[----:B------:R-:W-:Y:S05]  /*149e0*/  IMAD R2, R2, c[0x0][0x32c], R3 ;  /* 0x0000cb0002027a24 */ /* 0x000fea00078e0203 */
[----:B------:R-:W-:Y:S02]  /*149f0*/  IMNMX R0, R0, R2, !PT ;  /* 0x0000000200007217 */ /* 0x000fe40007800200 */
[----:B------:R-:W-:Y:S04]  /*14a00*/  IADD3 R2, R2, c[0x0][0x32c], RZ ;  /* 0x0000cb0002027a10 */ /* 0x000fe80007ffe0ff */
[----:B------:R-:W-:Y:S02]  /*14a10*/  IMNMX R86, R86, R2, PT ;  /* 0x0000000256567217 */ /* 0x000fe40003800200 */
.L_x_1077:
[----:B------:R-:W-:-:S05]  /*14a20*/  BRA.DIV ~URZ, `(.L_x_1081) ;  /* 0x000136827f007947 */ /* 0x000fca000b800000 */
[----:B------:R3:W4:Y:S02]  /*14a30*/  SHFL.IDX PT, R94, R164, 0x2, 0x1c1f ;  /* 0x005c1f00a45e7f89 */ /* 0x00072400000e0000 */
.L_x_1239:
[----:B----4-:R-:W-:Y:S01]  /*14a40*/  IADD3 R3, R165, R94, RZ ;  /* 0x0000005ea5037210 */ /* 0x010fe20007ffe0ff */
[----:B------:R-:W-:Y:S05]  /*14a50*/  IMAD.MOV.U32 R2, RZ, RZ, c[0x0][0x32c] ;  /* 0x0000cb00ff027624 */ /* 0x000fea00078e00ff */
[----:B------:R-:W-:Y:S01]  /*14a60*/  ISETP.GE.AND P0, PT, R2, 0x1, PT ;  /* 0x000000010200780c */ /* 0x000fe20003f06270 */
[----:B------:R-:W-:Y:S11]  /*14a70*/  IMAD.IADD R2, R166, 0x1, R94 ;  /* 0x00000001a6027824 */ /* 0x000ff600078e025e */
[----:B------:R-:W-:Y:S01]  /*14a80*/  @!UPT UIADD3 URZ, URZ, URZ, URZ ;  /* 0x0000003f3f3ff290 */ /* 0x000fe2000fffe03f */
[----:B------:R-:W-:-:S05]  /*14a90*/  @!P0 BRA `(.L_x_1082) ;  /* 0x000001a000008947 */ /* 0x000fca0003800000 */
[----:B------:R-:W4:Y:S01]  /*14aa0*/  LDL R167, [R1] ;  /* 0x0000000001a77983 */ /* 0x000f220000100800 */
[----:B------:R-:W-:Y:S01]  /*14ab0*/  BSSY B0, `(.L_x_1083) ;  /* 0x0000012000007945 */ /* 0x000fe20003800000 */
[----:B----4-:R-:W-:Y:S04]  /*14ac0*/  IADD3 R94, -R252, R167, R94 ;  /* 0x000000a7fc5e7210 */ /* 0x010fe80007ffe15e */
        /* <DEDUP_REMOVED lines=11> */
.L_x_1084:
[----:B------:R-:W-:Y:S04]  /*14b80*/  MOV R167, c[0x0][0x32c] ;  /* 0x0000cb0000a77a02 */ /* 0x000fe80000000f00 */
[----:B------:R-:W-:Y:S11]  /*14b90*/  ISETP.NE.AND P0, PT, R167, 0x1, PT ;  /* 0x00000001a700780c */ /* 0x000ff60003f05270 */
[----:B------:R-:W-:Y:S02]  /*14ba0*/  @!UPT UIADD3 URZ, URZ, URZ, URZ ;  /* 0x0000003f3f3ff290 */ /* 0x000fe4000fffe03f */
[----:B------:R-:W-:Y:S05]  /*14bb0*/  @P0 IMAD.HI.U32 R167, R94, c[0x0][0x330], RZ ;  /* 0x0000cc005ea70a27 */ /* 0x000fea00078e00ff */
[----:B------:R-:W-:Y:S02]  /*14bc0*/  @P0 SHF.R.U32.HI R94, RZ, c[0x0][0x334], R167 ;  /* 0x0000cd00ff5e0a19 */ /* 0x000fe400000116a7 */
.L_x_1085:
[----:B------:R-:W-:Y:S05]  /*14bd0*/  BSYNC B0 ;  /* 0x0000000000007941 */ /* 0x000fea0003800000 */
.L_x_1083:
[----:B------:R-:W4:Y:S02]  /*14be0*/  LDL R167, [R1+0x4] ;  /* 0x0000040001a77983 */ /* 0x000f240000100800 */
[----:B----4-:R-:W-:Y:S04]  /*14bf0*/  IMAD.IADD R167, R84, 0x1, -R167 ;  /* 0x0000000154a77824 */ /* 0x010fe800078e0aa7 */
[----:B------:R-:W-:Y:S05]  /*14c00*/  IMAD R94, R94, c[0x0][0x32c], R167 ;  /* 0x0000cb005e5e7a24 */ /* 0x000fea00078e02a7 */
[----:B------:R-:W-:Y:S02]  /*14c10*/  IMNMX R2, R2, R94, !PT ;  /* 0x0000005e02027217 */ /* 0x000fe40007800200 */
[----:B------:R-:W-:Y:S04]  /*14c20*/  IADD3 R94, R94, c[0x0][0x32c], RZ ;  /* 0x0000cb005e5e7a10 */ /* 0x000fe80007ffe0ff */
[----:B------:R-:W-:Y:S02]  /*14c30*/  IMNMX R3, R3, R94, PT ;  /* 0x0000005e03037217 */ /* 0x000fe40003800200 */
.L_x_1082:
[C---:B------:R-:W-:Y:S02]  /*14c40*/  ISETP.GE.AND P0, PT, R84.reuse, 0x9, PT ;  /* 0x000000095400780c */ /* 0x040fe40003f06270 */
[----:B------:R-:W-:Y:S02]  /*14c50*/  ISETP.GE.AND P1, PT, R84, 0xa, PT ;  /* 0x0000000a5400780c */ /* 0x000fe40003f26270 */
[----:B------:R-:W-:Y:S02]  /*14c60*/  LOP3.LUT R208, R208, 0xfffffff7, RZ, 0xc0, !PT ;  /* 0xfffffff7d0d07812 */ /* 0x000fe400078ec0ff */
[C---:B------:R-:W-:Y:S02]  /*14c70*/  ISETP.GE.AND P3, PT, R84.reuse, 0x19, PT ;  /* 0x000000195400780c */ /* 0x040fe40003f66270 */
[C---:B------:R-:W-:Y:S02]  /*14c80*/  ISETP.GE.AND P5, PT, R84.reuse, 0x21, PT ;  /* 0x000000215400780c */ /* 0x040fe40003fa6270 */
[----:B------:R-:W-:Y:S02]  /*14c90*/  ISETP.GE.AND P6, PT, R84, 0x29, PT ;  /* 0x000000295400780c */ /* 0x000fe40003fc6270 */
[----:B------:R-:W-:Y:S02]  /*14ca0*/  LOP3.LUT R209, R209, 0xffffffbf, RZ, 0xc0, !PT ;  /* 0xffffffbfd1d17812 */ /* 0x000fe400078ec0ff */
[----:B------:R-:W-:Y:S02]  /*14cb0*/  @P0 LOP3.LUT R208, R208, 0x8, RZ, 0xfc, !PT ;  /* 0x00000008d0d00812 */ /* 0x000fe400078efcff */
[----:B------:R-:W-:Y:S02]  /*14cc0*/  ISETP.GT.AND P0, PT, R85, 0x8, !P0 ;  /* 0x000000085500780c */ /* 0x000fe40004704270 */
[----:B------:R-:W-:Y:S02]  /*14cd0*/  LOP3.LUT R208, R208, 0xfffffffb, RZ, 0xc0, !PT ;  /* 0xfffffffbd0d07812 */ /* 0x000fe400078ec0ff */
        /* <DEDUP_REMOVED lines=8> */
[----:B------:R-:W-:Y:S04]  /*14d60*/  ISETP.GT.AND P0, PT, R85, 0x10, !P1 ;  /* 0x000000105500780c */ /* 0x000fe80004f04270 */
[----:B------:R-:W-:Y:S02]  /*14d70*/  ISETP.LT.OR P2, PT, R87, 0x11, P0 ;  /* 0x000000115700780c */ /* 0x000fe40000741670 */
[----:B------:R-:W-:Y:S02]  /*14d80*/  @P1 LOP3.LUT R208, R208, 0x2, RZ, 0xfc, !PT ;  /* 0x00000002d0d01812 */ /* 0x000fe400078efcff */
[----:B------:R-:W-:Y:S02]  /*14d90*/  ISETP.GE.AND P1, PT, R84, 0x12, PT ;  /* 0x000000125400780c */ /* 0x000fe40003f26270 */
[----:B------:R-:W-:Y:S02]  /*14da0*/  LOP3.LUT R208, R208, 0xffffffef, RZ, 0xc0, !PT ;  /* 0xffffffefd0d07812 */ /* 0x000fe400078ec0ff */
[----:B------:R-:W-:Y:S02]  /*14db0*/  ISETP.GT.AND P0, PT, R85, 0x11, !P1 ;  /* 0x000000115500780c */ /* 0x000fe40004f04270 */
[----:B------:R-:W-:Y:S07]  /*14dc0*/  FSEL R184, R20, -INF , !P2 ;  /* 0xff80000014b87808 */ /* 0x000fee0005000000 */
[----:B------:R-:W-:Y:S02]  /*14dd0*/  @P1 LOP3.LUT R208, R208, 0x10, RZ, 0xfc, !PT ;  /* 0x00000010d0d01812 */ /* 0x000fe400078efcff */
[----:B------:R-:W-:Y:S02]  /*14de0*/  ISETP.LT.OR P1, PT, R87, 0x12, P0 ;  /* 0x000000125700780c */ /* 0x000fe40000721670 */
[----:B------:R-:W-:Y:S02]  /*14df0*/  LOP3.LUT R208, R208, 0xffffffdf, RZ, 0xc0, !PT ;  /* 0xffffffdfd0d07812 */ /* 0x000fe400078ec0ff */
[----:B------:R-:W-:Y:S02]  /*14e00*/  ISETP.GT.AND P0, PT, R85, 0x18, !P3 ;  /* 0x000000185500780c */ /* 0x000fe40005f04270 */
[----:B------:R-:W-:Y:S02]  /*14e10*/  @P3 LOP3.LUT R208, R208, 0x20, RZ, 0xfc, !PT ;  /* 0x00000020d0d03812 */ /* 0x000fe400078efcff */
[----:B------:R-:W-:Y:S02]  /*14e20*/  ISETP.GE.AND P3, PT, R84, 0x1a, PT ;  /* 0x0000001a5400780c */ /* 0x000fe40003f66270 */
[----:B------:R-:W-:Y:S02]  /*14e30*/  LOP3.LUT R208, R208, 0xffffffbf, RZ, 0xc0, !PT ;  /* 0xffffffbfd0d07812 */ /* 0x000fe400078ec0ff */
[----:B------:R-:W-:Y:S02]  /*14e40*/  ISETP.LT.OR P4, PT, R87, 0x19, P0 ;  /* 0x000000195700780c */ /* 0x000fe40000781670 */
[----:B------:R-:W-:Y:S02]  /*14e50*/  ISETP.GT.AND P0, PT, R85, 0x19, !P3 ;  /* 0x000000195500780c */ /* 0x000fe40005f04270 */
[----:B------:R-:W-:Y:S02]  /*14e60*/  FSEL R183, R21, -INF , !P1 ;  /* 0xff80000015b77808 */ /* 0x000fe40004800000 */
[----:B------:R-:W-:Y:S03]  /*14e70*/  FSEL R180, R32, -INF , !P4 ;  /* 0xff80000020b47808 */ /* 0x000fe60006000000 */
[----:B------:R-:W-:Y:S02]  /*14e80*/  @P3 LOP3.LUT R208, R208, 0x40, RZ, 0xfc, !PT ;  /* 0x00000040d0d03812 */ /* 0x000fe400078efcff */
[----:B------:R-:W-:Y:S02]  /*14e90*/  ISETP.LT.OR P3, PT, R87, 0x1a, P0 ;  /* 0x0000001a5700780c */ /* 0x000fe40000761670 */
[----:B------:R-:W-:Y:S02]  /*14ea0*/  ISETP.GT.AND P0, PT, R85, 0x20, !P5 ;  /* 0x000000205500780c */ /* 0x000fe40006f04270 */
[----:B------:R-:W-:Y:S02]  /*14eb0*/  LOP3.LUT R208, R208, 0xffffff7f, RZ, 0xc0, !PT ;  /* 0xffffff7fd0d07812 */ /* 0x000fe400078ec0ff */
[----:B------:R-:W-:Y:S02]  /*14ec0*/  ISETP.LT.OR P0, PT, R87, 0x21, P0 ;  /* 0x000000215700780c */ /* 0x000fe40000701670 */
[----:B------:R-:W-:Y:S02]  /*14ed0*/  @P5 LOP3.LUT R208, R208, 0x80, RZ, 0xfc, !PT ;  /* 0x00000080d0d05812 */ /* 0x000fe400078efcff */
[----:B------:R-:W-:Y:S02]  /*14ee0*/  ISETP.GE.AND P5, PT, R84, 0x22, PT ;  /* 0x000000225400780c */ /* 0x000fe40003fa6270 */
[----:B------:R-:W-:Y:S02]  /*14ef0*/  LOP3.LUT R208, R208, 0xfffffdff, RZ, 0xc0, !PT ;  /* 0xfffffdffd0d07812 */ /* 0x000fe400078ec0ff */
[----:B------:R-:W-:Y:S02]  /*14f00*/  FSEL R179, R33, -INF , !P3 ;  /* 0xff80000021b37808 */ /* 0x000fe40005800000 */
[----:B------:R-:W-:Y:S04]  /*14f10*/  LOP3.LUT R208, R208, 0xfff7ffff, RZ, 0xc0, !PT ;  /* 0xfff7ffffd0d07812 */ /* 0x000fe800078ec0ff */
[----:B------:R-:W-:Y:S02]  /*14f20*/  @P0 LOP3.LUT R208, R208, 0x80000, RZ, 0xfc, !PT ;  /* 0x00080000d0d00812 */ /* 0x000fe400078efcff */
[----:B------:R-:W-:Y:S02]  /*14f30*/  ISETP.GT.AND P0, PT, R85, 0x21, !P5 ;  /* 0x000000215500780c */ /* 0x000fe40006f04270 */
        /* <DEDUP_REMOVED lines=14> */
[----:B------:R-:W-:Y:S02]  /*15020*/  ISETP.GE.AND P6, PT, R84, 0x31, PT ;  /* 0x000000315400780c */ /* 0x000fe40003fc6270 */
[----:B------:R-:W-:Y:S04]  /*15030*/  LOP3.LUT R208, R208, 0xffffefff, RZ, 0xc0, !PT ;  /* 0xffffefffd0d07812 */ /* 0x000fe800078ec0ff */
[----:B------:R-:W-:Y:S05]  /*15040*/  LOP3.LUT R208, R208, 0xffefffff, RZ, 0xc0, !PT ;  /* 0xffefffffd0d07812 */ /* 0x000fea00078ec0ff */
        /* <DEDUP_REMOVED lines=32> */
[----:B------:R-:W-:Y:S02]  /*15250*/  LOP3.LUT R208, R208, 0xfffbffff, RZ, 0xc0, !PT ;  /* 0xfffbffffd0d07812 */ /* 0x000fe400078ec0ff */
[----:B------:R-:W-:Y:S02]  /*15260*/  ISETP.GE.AND P6, PT, R84, 0x42, PT ;  /* 0x000000425400780c */ /* 0x000fe40003fc6270 */
[----:B------:R-:W-:Y:S07]  /*15270*/  LOP3.LUT R208, R208, 0xefffffff, RZ, 0xc0, !PT ;  /* 0xefffffffd0d07812 */ /* 0x000fee00078ec0ff */
[----:B------:R-:W-:Y:S02]  /*15280*/  @P0 LOP3.LUT R208, R208, 0x10000000, RZ, 0xfc, !PT ;  /* 0x10000000d0d00812 */ /* 0x000fe400078efcff */
[----:B------:R-:W-:Y:S02]  /*15290*/  ISETP.GT.AND P0, PT, R85, 0x41, !P6 ;  /* 0x000000415500780c */ /* 0x000fe40007704270 */
[----:B------:R-:W-:Y:S02]  /*152a0*/  @P6 LOP3.LUT R208, R208, 0x40000, RZ, 0xfc, !PT ;  /* 0x00040000d0d06812 */ /* 0x000fe400078efcff */
[----:B------:R-:W-:Y:S02]  /*152b0*/  ISETP.LT.OR P0, PT, R87, 0x42, P0 ;  /* 0x000000425700780c */ /* 0x000fe40000701670 */
[----:B------:R-:W-:Y:S02]  /*152c0*/  ISETP.GE.AND P6, PT, R84, 0x1, PT ;  /* 0x000000015400780c */ /* 0x000fe40003fc6270 */
[----:B------:R-:W-:Y:S09]  /*152d0*/  LOP3.LUT R208, R208, 0xf7ffffff, RZ, 0xc0, !PT ;  /* 0xf7ffffffd0d07812 */ /* 0x000ff200078ec0ff */
[----:B------:R-:W-:Y:S02]  /*152e0*/  @P0 LOP3.LUT R208, R208, 0x8000000, RZ, 0xfc, !PT ;  /* 0x08000000d0d00812 */ /* 0x000fe400078efcff */
[----:B------:R-:W-:Y:S02]  /*152f0*/  ISETP.GT.AND P0, PT, R85, RZ, !P6 ;  /* 0x000000ff5500720c */ /* 0x000fe40007704270 */
[----:B------:R-:W-:Y:S02]  /*15300*/  @P6 LOP3.LUT R209, R209, 0x40, RZ, 0xfc, !PT ;  /* 0x00000040d1d16812 */ /* 0x000fe400078efcff */
[----:B------:R-:W-:Y:S02]  /*15310*/  ISETP.LT.OR P0, PT, R87, 0x1, P0 ;  /* 0x000000015700780c */ /* 0x000fe40000701670 */
[----:B------:R-:W-:Y:S02]  /*15320*/  ISETP.GE.AND P6, PT, R84, 0x2, PT ;  /* 0x000000025400780c */ /* 0x000fe40003fc6270 */
[----:B------:R-:W-:Y:S02]  /*15330*/  LOP3.LUT R208, R208, 0xfffffffe, RZ, 0xc0, !PT ;  /* 0xfffffffed0d07812 */ /* 0x000fe400078ec0ff */
[----:B------:R-:W-:Y:S02]  /*15340*/  LOP3.LUT R209, R209, 0xffffff7f, RZ, 0xc0, !PT ;  /* 0xffffff7fd1d17812 */ /* 0x000fe400078ec0ff */
[----:B------:R-:W-:Y:S05]  /*15350*/  LOP3.LUT R208, R208, 0xbfffffff, RZ, 0xc0, !PT ;  /* 0xbfffffffd0d07812 */ /* 0x000fea00078ec0ff */
[----:B------:R-:W-:Y:S02]  /*15360*/  @P0 LOP3.LUT R208, R208, 0x40000000, RZ, 0xfc, !PT ;  /* 0x40000000d0d00812 */ /* 0x000fe400078efcff */
[----:B------:R-:W-:Y:S02]  /*15370*/  ISETP.GT.AND P0, PT, R85, 0x1, !P6 ;  /* 0x000000015500780c */ /* 0x000fe40007704270 */
[----:B------:R-:W-:Y:S02]  /*15380*/  @P6 LOP3.LUT R208, R208, 0x1, RZ, 0xfc, !PT ;  /* 0x00000001d0d06812 */ /* 0x000fe400078efcff */
[----:B------:R-:W-:Y:S02]  /*15390*/  ISETP.LT.OR P6, PT, R87, 0x2, P0 ;  /* 0x000000025700780c */ /* 0x000fe400007c1670 */
[----:B------:R-:W-:Y:S11]  /*153a0*/  ISETP.GE.AND P0, PT, R84, 0x49, PT ;  /* 0x000000495400780c */ /* 0x000ff60003f06270 */
[----:B------:R-:W-:Y:S02]  /*153b0*/  @P6 LOP3.LUT R209, R209, 0x80, RZ, 0xfc, !PT ;  /* 0x00000080d1d16812 */ /* 0x000fe400078efcff */
[C---:B------:R-:W-:Y:S02]  /*153c0*/  LOP3.LUT P6, RZ, R208.reuse, 0x20, RZ, 0xc0, !PT ;  /* 0x00000020d0ff7812 */ /* 0x040fe400078cc0ff */
[----:B------:R-:W-:Y:S02]  /*153d0*/  LOP3.LUT R208, R208, 0xfffeffff, RZ, 0xc0, !PT ;  /* 0xfffeffffd0d07812 */ /* 0x000fe400078ec0ff */
[----:B------:R-:W-:Y:S02]  /*153e0*/  LOP3.LUT R209, R209, 0xfffffffe, RZ, 0xc0, !PT ;  /* 0xfffffffed1d17812 */ /* 0x000fe400078ec0ff */
[----:B------:R-:W-:Y:S02]  /*153f0*/  @P0 LOP3.LUT R208, R208, 0x10000, RZ, 0xfc, !PT ;  /* 0x00010000d0d00812 */ /* 0x000fe400078efcff */
[----:B------:R-:W-:Y:S02]  /*15400*/  ISETP.GT.AND P0, PT, R85, 0x48, !P0 ;  /* 0x000000485500780c */ /* 0x000fe40004704270 */
[----:B------:R-:W-:Y:S02]  /*15410*/  LOP3.LUT R208, R208, 0xfdffffff, RZ, 0xc0, !PT ;  /* 0xfdffffffd0d07812 */ /* 0x000fe400078ec0ff */
[----:B------:R-:W-:Y:S11]  /*15420*/  ISETP.LT.OR P0, PT, R87, 0x49, P0 ;  /* 0x000000495700780c */ /* 0x000ff60000701670 */
[----:B------:R-:W-:Y:S02]  /*15430*/  @!UPT UIADD3 URZ, URZ, URZ, URZ ;  /* 0x0000003f3f3ff290 */ /* 0x000fe4000fffe03f */
[----:B------:R-:W-:Y:S02]  /*15440*/  @P0 LOP3.LUT R209, R209, 0x1, RZ, 0xfc, !PT ;  /* 0x00000001d1d10812 */ /* 0x000fe400078efcff */
[----:B------:R-:W-:Y:S02]  /*15450*/  ISETP.GE.AND P0, PT, R84, 0x4a, PT ;  /* 0x0000004a5400780c */ /* 0x000fe40003f06270 */
[----:B------:R-:W-:Y:S11]  /*15460*/  LOP3.LUT R209, R209, 0xfffff7ff, RZ, 0xc0, !PT ;  /* 0xfffff7ffd1d17812 */ /* 0x000ff600078ec0ff */
[----:B------:R-:W-:Y:S02]  /*15470*/  @P0 LOP3.LUT R208, R208, 0x2000000, RZ, 0xfc, !PT ;  /* 0x02000000d0d00812 */ /* 0x000fe400078efcff */
[----:B------:R-:W-:Y:S02]  /*15480*/  ISETP.GT.AND P0, PT, R85, 0x49, !P0 ;  /* 0x000000495500780c */ /* 0x000fe40004704270 */
[----:B------:R-:W-:Y:S02]  /*15490*/  LOP3.LUT R208, R208, 0x7fffffff, RZ, 0xc0, !PT ;  /* 0x7fffffffd0d07812 */ /* 0x000fe400078ec0ff */
[----:B------:R-:W-:Y:S11]  /*154a0*/  ISETP.LT.OR P0, PT, R87, 0x4a, P0 ;  /* 0x0000004a5700780c */ /* 0x000ff60000701670 */
[----:B------:R-:W-:Y:S02]  /*154b0*/  @!UPT UIADD3 URZ, URZ, URZ, URZ ;  /* 0x0000003f3f3ff290 */ /* 0x000fe4000fffe03f */
[----:B------:R-:W-:Y:S04]  /*154c0*/  @P0 LOP3.LUT R208, R208, 0x80000000, RZ, 0xfc, !PT ;  /* 0x80000000d0d00812 */ /* 0x000fe800078efcff */
[C---:B------:R-:W-:Y:S02]  /*154d0*/  LOP3.LUT P0, RZ, R208.reuse, 0x8, RZ, 0xc0, !PT ;  /* 0x00000008d0ff7812 */ /* 0x040fe4000780c0ff */
[----:B------:R-:W-:Y:S02]  /*154e0*/  LOP3.LUT P1, RZ, R208, 0x40, RZ, 0xc0, !PT ;  /* 0x00000040d0ff7812 */ /* 0x000fe4000782c0ff */
[----:B------:R-:W-:Y:S02]  /*154f0*/  ISETP.GT.AND P0, PT, R0, 0x8, !P0 ;  /* 0x000000080000780c */ /* 0x000fe40004704270 */
[----:B------:R-:W-:Y:S02]  /*15500*/  LOP3.LUT P3, RZ, R208, 0x20000, RZ, 0xc0, !PT ;  /* 0x00020000d0ff7812 */ /* 0x000fe4000786c0ff */
[----:B------:R-:W-:Y:S02]  /*15510*/  ISETP.LT.OR P0, PT, R86, 0x9, P0 ;  /* 0x000000095600780c */ /* 0x000fe40000701670 */
[----:B------:R-:W-:Y:S02]  /*15520*/  LOP3.LUT P5, RZ, R208, 0x8000, RZ, 0xc0, !PT ;  /* 0x00008000d0ff7812 */ /* 0x000fe400078ac0ff */
[----:B------:R-:W-:Y:S02]  /*15530*/  FSEL R213, R18, -INF , !P0 ;  /* 0xff80000012d57808 */ /* 0x000fe40004000000 */
[C---:B------:R-:W-:Y:S02]  /*15540*/  LOP3.LUT P0, RZ, R208.reuse, 0x4, RZ, 0xc0, !PT ;  /* 0x00000004d0ff7812 */ /* 0x040fe4000780c0ff */
[----:B------:R-:W-:Y:S02]  /*15550*/  LOP3.LUT P4, RZ, R208, 0x200000, RZ, 0xc0, !PT ;  /* 0x00200000d0ff7812 */ /* 0x000fe4000788c0ff */
[----:B------:R-:W-:Y:S02]  /*15560*/  ISETP.GT.AND P0, PT, R0, 0x9, !P0 ;  /* 0x000000090000780c */ /* 0x000fe40004704270 */
[----:B------:R-:W-:Y:S02]  /*15570*/  FSEL R172, R48, -INF , !P4 ;  /* 0xff80000030ac7808 */ /* 0x000fe40006000000 */
[----:B------:R-:W-:Y:S02]  /*15580*/  ISETP.LT.OR P0, PT, R86, 0xa, P0 ;  /* 0x0000000a5600780c */ /* 0x000fe40000701670 */
[C---:B------:R-:W-:Y:S02]  /*15590*/  LOP3.LUT P4, RZ, R208.reuse, 0x40000, RZ, 0xc0, !PT ;  /* 0x00040000d0ff7812 */ /* 0x040fe4000788c0ff */
[----:B------:R-:W-:Y:S02]  /*155a0*/  FSEL R212, R19, -INF , !P0 ;  /* 0xff80000013d47808 */ /* 0x000fe40004000000 */
[C---:B------:R-:W-:Y:S02]  /*155b0*/  LOP3.LUT P0, RZ, R208.reuse, 0x2, RZ, 0xc0, !PT ;  /* 0x00000002d0ff7812 */ /* 0x040fe4000780c0ff */
[----:B------:R-:W-:Y:S02]  /*155c0*/  LOP3.LUT P2, RZ, R208, 0x80000, RZ, 0xc0, !PT ;  /* 0x00080000d0ff7812 */ /* 0x000fe4000784c0ff */
[----:B------:R-:W-:Y:S02]  /*155d0*/  ISETP.GT.AND P0, PT, R0, 0x10, !P0 ;  /* 0x000000100000780c */ /* 0x000fe40004704270 */
[----:B------:R-:W-:Y:S02]  /*155e0*/  FSEL R176, R36, -INF , !P2 ;  /* 0xff80000024b07808 */ /* 0x000fe40005000000 */
[----:B------:R-:W-:Y:S02]  /*155f0*/  ISETP.LT.OR P0, PT, R86, 0x11, P0 ;  /* 0x000000115600780c */ /* 0x000fe40000701670 */
[----:B------:R-:W-:Y:S02]  /*15600*/  LOP3.LUT P2, RZ, R208, 0x400000, RZ, 0xc0, !PT ;  /* 0x00400000d0ff7812 */ /* 0x000fe4000784c0ff */
[----:B------:R-:W-:Y:S02]  /*15610*/  FSEL R211, R22, -INF , !P0 ;  /* 0xff80000016d37808 */ /* 0x000fe40004000000 */
[----:B------:R-:W-:Y:S02]  /*15620*/  LOP3.LUT P0, RZ, R208, 0x10, RZ, 0xc0, !PT ;  /* 0x00000010d0ff7812 */ /* 0x000fe4000780c0ff */
[----:B------:R-:W-:Y:S02]  /*15630*/  FSEL R167, R53, -INF , !P2 ;  /* 0xff80000035a77808 */ /* 0x000fe40005000000 */
[----:B------:R-:W-:Y:S02]  /*15640*/  ISETP.GT.AND P0, PT, R0, 0x11, !P0 ;  /* 0x000000110000780c */ /* 0x000fe40004704270 */
[----:B------:R-:W-:Y:S02]  /*15650*/  LOP3.LUT P2, RZ, R208, 0x2000000, RZ, 0xc0, !PT ;  /* 0x02000000d0ff7812 */ /* 0x000fe4000784c0ff */
[----:B------:R-:W-:Y:S04]  /*15660*/  ISETP.LT.OR P0, PT, R86, 0x12, P0 ;  /* 0x000000125600780c */ /* 0x000fe80000701670 */
[----:B------:R-:W-:Y:S02]  /*15670*/  FSEL R191, R23, -INF , !P0 ;  /* 0xff80000017bf7808 */ /* 0x000fe40004000000 */
[----:B------:R-:W-:Y:S02]  /*15680*/  ISETP.GT.AND P0, PT, R0, 0x18, !P6 ;  /* 0x000000180000780c */ /* 0x000fe40007704270 */
[----:B------:R-:W-:Y:S02]  /*15690*/  LOP3.LUT P6, RZ, R208, 0x800, RZ, 0xc0, !PT ;  /* 0x00000800d0ff7812 */ /* 0x000fe400078cc0ff */
[----:B------:R-:W-:Y:S04]  /*156a0*/  ISETP.LT.OR P0, PT, R86, 0x19, P0 ;  /* 0x000000195600780c */ /* 0x000fe80000701670 */
[----:B------:R-:W-:Y:S02]  /*156b0*/  FSEL R190, R34, -INF , !P0 ;  /* 0xff80000022be7808 */ /* 0x000fe40004000000 */
[----:B------:R-:W-:Y:S02]  /*156c0*/  ISETP.GT.AND P0, PT, R0, 0x19, !P1 ;  /* 0x000000190000780c */ /* 0x000fe40004f04270 */
[----:B------:R-:W-:Y:S02]  /*156d0*/  LOP3.LUT P1, RZ, R208, 0x800000, RZ, 0xc0, !PT ;  /* 0x00800000d0ff7812 */ /* 0x000fe4000782c0ff */
[----:B------:R-:W-:Y:S02]  /*156e0*/  ISETP.LT.OR P0, PT, R86, 0x1a, P0 ;  /* 0x0000001a5600780c */ /* 0x000fe40000701670 */
[----:B------:R-:W-:Y:S02]  /*156f0*/  @P6 LOP3.LUT R209, R209, 0x800, RZ, 0xfc, !PT ;  /* 0x00000800d1d16812 */ /* 0x000fe400078efcff */
[----:B------:R-:W-:Y:S02]  /*15700*/  FSEL R189, R35, -INF , !P0 ;  /* 0xff80000023bd7808 */ /* 0x000fe40004000000 */
[----:B------:R-:W-:Y:S02]  /*15710*/  LOP3.LUT R209, R209, 0xfffffeff, RZ, 0xc0, !PT ;  /* 0xfffffeffd1d17812 */ /* 0x000fe400078ec0ff */
[----:B------:R-:W-:Y:S02]  /*15720*/  LOP3.LUT P0, RZ, R208, 0x80, RZ, 0xc0, !PT ;  /* 0x00000080d0ff7812 */ /* 0x000fe4000780c0ff */
[----:B------:R-:W-:Y:S02]  /*15730*/  @P3 LOP3.LUT R209, R209, 0x100, RZ, 0xfc, !PT ;  /* 0x00000100d1d13812 */ /* 0x000fe400078efcff */
[----:B------:R-:W-:Y:S02]  /*15740*/  ISETP.GT.AND P0, PT, R0, 0x20, !P0 ;  /* 0x000000200000780c */ /* 0x000fe40004704270 */
[----:B------:R-:W-:Y:S02]  /*15750*/  LOP3.LUT R209, R209, 0xfffffdff, RZ, 0xc0, !PT ;  /* 0xfffffdffd1d17812 */ /* 0x000fe400078ec0ff */
[----:B------:R-:W-:Y:S02]  /*15760*/  LOP3.LUT P3, RZ, R208, 0x200, RZ, 0xc0, !PT ;  /* 0x00000200d0ff7812 */ /* 0x000fe4000786c0ff */
[----:B------:R-:W-:Y:S02]  /*15770*/  ISETP.LT.OR P0, PT, R86, 0x21, P0 ;  /* 0x000000215600780c */ /* 0x000fe40000701670 */
[----:B------:R-:W-:Y:S02]  /*15780*/  @P5 LOP3.LUT R209, R209, 0x200, RZ, 0xfc, !PT ;  /* 0x00000200d1d15812 */ /* 0x000fe400078efcff */
[----:B------:R-:W-:Y:S02]  /*15790*/  LOP3.LUT P5, RZ, R208, 0x1000000, RZ, 0xc0, !PT ;  /* 0x01000000d0ff7812 */ /* 0x000fe400078ac0ff */
[----:B------:R-:W-:Y:S02]  /*157a0*/  FSEL R186, R38, -INF , !P0 ;  /* 0xff80000026ba7808 */ /* 0x000fe40004000000 */
[----:B------:R-:W-:Y:S02]  /*157b0*/  ISETP.GT.AND P0, PT, R0, 0x21, !P3 ;  /* 0x000000210000780c */ /* 0x000fe40005f04270 */
[----:B------:R-:W-:Y:S02]  /*157c0*/  LOP3.LUT R209, R209, 0xfffffbff, RZ, 0xc0, !PT ;  /* 0xfffffbffd1d17812 */ /* 0x000fe400078ec0ff */
[----:B------:R-:W-:Y:S02]  /*157d0*/  ISETP.LT.OR P0, PT, R86, 0x22, P0 ;  /* 0x000000225600780c */ /* 0x000fe40000701670 */
[C---:B------:R-:W-:Y:S02]  /*157e0*/  LOP3.LUT P6, RZ, R208.reuse, 0x100000, RZ, 0xc0, !PT ;  /* 0x00100000d0ff7812 */ /* 0x040fe400078cc0ff */
[----:B------:R-:W-:Y:S02]  /*157f0*/  FSEL R185, R39, -INF , !P0 ;  /* 0xff80000027b97808 */ /* 0x000fe40004000000 */
[----:B------:R-:W-:Y:S02]  /*15800*/  LOP3.LUT P0, RZ, R208, 0x400, RZ, 0xc0, !PT ;  /* 0x00000400d0ff7812 */ /* 0x000fe4000780c0ff */
[----:B------:R-:W-:Y:S02]  /*15810*/  @P5 LOP3.LUT R209, R209, 0x400, RZ, 0xfc, !PT ;  /* 0x00000400d1d15812 */ /* 0x000fe400078efcff */
[----:B------:R-:W-:Y:S02]  /*15820*/  ISETP.GT.AND P0, PT, R0, 0x28, !P0 ;  /* 0x000000280000780c */ /* 0x000fe40004704270 */
[----:B------:R-:W-:Y:S02]  /*15830*/  FSEL R171, R49, -INF , !P6 ;  /* 0xff80000031ab7808 */ /* 0x000fe40007000000 */
[C---:B------:R-:W-:Y:S02]  /*15840*/  LOP3.LUT P6, RZ, R209.reuse, 0x800, RZ, 0xc0, !PT ;  /* 0x00000800d1ff7812 */ /* 0x040fe400078cc0ff */
[----:B------:R-:W-:Y:S02]  /*15850*/  ISETP.LT.OR P0, PT, R86, 0x29, P0 ;  /* 0x000000295600780c */ /* 0x000fe40000701670 */
[----:B------:R-:W-:Y:S02]  /*15860*/  FSEL R168, R52, -INF , !P1 ;  /* 0xff80000034a87808 */ /* 0x000fe40004800000 */
[----:B------:R-:W-:Y:S02]  /*15870*/  FSEL R182, R50, -INF , !P0 ;  /* 0xff80000032b67808 */ /* 0x000fe40004000000 */
[----:B------:R-:W-:Y:S02]  /*15880*/  ISETP.GT.AND P0, PT, R0, 0x29, !P6 ;  /* 0x000000290000780c */ /* 0x000fe40007704270 */
[----:B------:R-:W-:Y:S02]  /*15890*/  LOP3.LUT P1, RZ, R208, 0x10000, RZ, 0xc0, !PT ;  /* 0x00010000d0ff7812 */ /* 0x000fe4000782c0ff */
[----:B------:R-:W-:Y:S02]  /*158a0*/  ISETP.LT.OR P0, PT, R86, 0x2a, P0 ;  /* 0x0000002a5600780c */ /* 0x000fe40000701670 */
[----:B------:R-:W-:Y:S02]  /*158b0*/  LOP3.LUT R209, R209, 0xffffffdf, RZ, 0xc0, !PT ;  /* 0xffffffdfd1d17812 */ /* 0x000fe400078ec0ff */
[----:B------:R-:W-:Y:S02]  /*158c0*/  FSEL R181, R51, -INF , !P0 ;  /* 0xff80000033b57808 */ /* 0x000fe40004000000 */
[C---:B------:R-:W-:Y:S02]  /*158d0*/  LOP3.LUT P0, RZ, R208.reuse, 0x1000, RZ, 0xc0, !PT ;  /* 0x00001000d0ff7812 */ /* 0x040fe4000780c0ff */
[----:B------:R-:W-:Y:S02]  /*158e0*/  LOP3.LUT P5, RZ, R208, 0x4000000, RZ, 0xc0, !PT ;  /* 0x04000000d0ff7812 */ /* 0x000fe400078ac0ff */
[----:B------:R-:W-:Y:S02]  /*158f0*/  ISETP.GT.AND P0, PT, R0, 0x30, !P0 ;  /* 0x000000300000780c */ /* 0x000fe40004704270 */
[----:B------:R-:W-:Y:S02]  /*15900*/  @P1 LOP3.LUT R209, R209, 0x20, RZ, 0xfc, !PT ;  /* 0x00000020d1d11812 */ /* 0x000fe400078efcff */
[----:B------:R-:W-:Y:S02]  /*15910*/  ISETP.LT.OR P0, PT, R86, 0x31, P0 ;  /* 0x000000315600780c */ /* 0x000fe40000701670 */
[----:B------:R-:W-:Y:S02]  /*15920*/  FSEL R94, R64, -INF , !P5 ;  /* 0xff800000405e7808 */ /* 0x000fe40006800000 */
[----:B------:R-:W-:Y:S02]  /*15930*/  FSEL R178, R54, -INF , !P0 ;  /* 0xff80000036b27808 */ /* 0x000fe40004000000 */
[----:B------:R-:W-:Y:S02]  /*15940*/  LOP3.LUT P0, RZ, R208, 0x2000, RZ, 0xc0, !PT ;  /* 0x00002000d0ff7812 */ /* 0x000fe4000780c0ff */
[----:B------:R-:W-:Y:S02]  /*15950*/  LOP3.LUT P5, RZ, R209, 0x400, RZ, 0xc0, !PT ;  /* 0x00000400d1ff7812 */ /* 0x000fe400078ac0ff */
[----:B------:R-:W-:Y:S02]  /*15960*/  ISETP.GT.AND P0, PT, R0, 0x31, !P0 ;  /* 0x000000310000780c */ /* 0x000fe40004704270 */
[----:B------:R-:W-:Y:S02]  /*15970*/  FSEL R65, R65, -INF , !P5 ;  /* 0xff80000041417808 */ /* 0x000fe40006800000 */
        /* <DEDUP_REMOVED lines=10> */
[----:B------:R-:W-:Y:S02]  /*15a20*/  ISETP.GT.AND P0, PT, R0, 0x39, !P5 ;  /* 0x000000390000780c */ /* 0x000fe40006f04270 */
[----:B------:R-:W-:Y:S02]  /*15a30*/  LOP3.LUT P6, RZ, R208, 0x40000000, RZ, 0xc0, !PT ;  /* 0x40000000d0ff7812 */ /* 0x000fe400078cc0ff */
[----:B------:R-:W-:Y:S02]  /*15a40*/  ISETP.LT.OR P0, PT, R86, 0x3a, P0 ;  /* 0x0000003a5600780c */ /* 0x000fe40000701670 */
[----:B------:R-:W-:Y:S02]  /*15a50*/  FSEL R33, R4, -INF , !P6 ;  /* 0xff80000004217808 */ /* 0x000fe40007000000 */
[----:B------:R-:W-:Y:S02]  /*15a60*/  FSEL R173, R67, -INF , !P0 ;  /* 0xff80000043ad7808 */ /* 0x000fe40004000000 */
[----:B------:R-:W-:Y:S02]  /*15a70*/  LOP3.LUT P0, RZ, R208, 0x8000000, RZ, 0xc0, !PT ;  /* 0x08000000d0ff7812 */ /* 0x000fe4000780c0ff */
[----:B------:R-:W-:Y:S02]  /*15a80*/  LOP3.LUT P6, RZ, R209, 0x80, RZ, 0xc0, !PT ;  /* 0x00000080d1ff7812 */ /* 0x000fe400078cc0ff */
[----:B------:R-:W-:Y:S02]  /*15a90*/  FSEL R48, R69, -INF , !P0 ;  /* 0xff80000045307808 */ /* 0x000fe40004000000 */
[----:B------:R-:W-:Y:S02]  /*15aa0*/  ISETP.GT.AND P0, PT, R0, 0x40, !P3 ;  /* 0x000000400000780c */ /* 0x000fe40005f04270 */
[----:B------:R-:W-:Y:S02]  /*15ab0*/  FSEL R37, R5, -INF , !P6 ;  /* 0xff80000005257808 */ /* 0x000fe40007000000 */
[----:B------:R-:W-:Y:S02]  /*15ac0*/  ISETP.LT.OR P0, PT, R86, 0x41, P0 ;  /* 0x000000415600780c */ /* 0x000fe40000701670 */
[C---:B------:R-:W-:Y:S02]  /*15ad0*/  LOP3.LUT P6, RZ, R209.reuse, 0x40, RZ, 0xc0, !PT ;  /* 0x00000040d1ff7812 */ /* 0x040fe400078cc0ff */
        /* <DEDUP_REMOVED lines=8> */
[----:B------:R-:W-:Y:S04]  /*15b60*/  ISETP.GT.AND P0, PT, R0, 0x1, !P0 ;  /* 0x000000010000780c */ /* 0x000fe80004704270 */
[----:B------:R-:W-:Y:S04]  /*15b70*/  ISETP.LT.OR P0, PT, R86, 0x2, P0 ;  /* 0x000000025600780c */ /* 0x000fe80000701670 */
[----:B------:R-:W-:Y:S02]  /*15b80*/  FSEL R66, R7, -INF , !P0 ;  /* 0xff80000007427808 */ /* 0x000fe40004000000 */
[----:B------:R-:W-:Y:S04]  /*15b90*/  ISETP.GT.AND P0, PT, R0, RZ, !P6 ;  /* 0x000000ff0000720c */ /* 0x000fe80007704270 */
[----:B------:R-:W-:Y:S04]  /*15ba0*/  ISETP.LT.OR P0, PT, R86, 0x1, P0 ;  /* 0x000000015600780c */ /* 0x000fe80000701670 */
[----:B------:R-:W-:Y:S02]  /*15bb0*/  FSEL R39, R6, -INF , !P0 ;  /* 0xff80000006277808 */ /* 0x000fe40004000000 */
[----:B------:R-:W-:Y:S04]  /*15bc0*/  LOP3.LUT P0, RZ, R208, 0x80000000, RZ, 0xc0, !PT ;  /* 0x80000000d0ff7812 */ /* 0x000fe8000780c0ff */
[----:B------:R-:W-:Y:S02]  /*15bd0*/  FSEL R34, R81, -INF , !P0 ;  /* 0xff80000051227808 */ /* 0x000fe40004000000 */
[----:B------:R-:W-:Y:S04]  /*15be0*/  ISETP.GT.AND P0, PT, R0, 0x48, !P1 ;  /* 0x000000480000780c */ /* 0x000fe80004f04270 */
[----:B------:R-:W-:Y:S04]  /*15bf0*/  ISETP.LT.OR P0, PT, R86, 0x49, P0 ;  /* 0x000000495600780c */ /* 0x000fe80000701670 */
[----:B------:R-:W-:Y:S02]  /*15c00*/  FSEL R55, R82, -INF , !P0 ;  /* 0xff80000052377808 */ /* 0x000fe40004000000 */
[----:B------:R-:W-:Y:S04]  /*15c10*/  ISETP.GT.AND P0, PT, R0, 0x49, !P2 ;  /* 0x000000490000780c */ /* 0x000fe80005704270 */
[----:B------:R-:W-:Y:S04]  /*15c20*/  ISETP.LT.OR P0, PT, R86, 0x4a, P0 ;  /* 0x0000004a5600780c */ /* 0x000fe80000701670 */
        /* <DEDUP_REMOVED lines=72> */
[----:B------:R-:W-:Y:S04]  /*160b0*/  ISETP.GT.AND P0, PT, R2, 0x49, !P2 ;  /* 0x000000490200780c */ /* 0x000fe80005704270 */
[----:B------:R-:W-:Y:S04]  /*160c0*/  ISETP.LT.OR P0, PT, R3, 0x4a, P0 ;  /* 0x0000004a0300780c */ /* 0x000fe80000701670 */
[----:B------:R-:W-:Y:S01]  /*160d0*/  FSEL R35, R77, -INF , !P0 ;  /* 0xff8000004d237808 */ /* 0x000fe20004000000 */
[----:B------:R-:W-:-:S06]  /*160e0*/  BRA.DIV ~URZ, `(.L_x_1086) ;  /* 0x000120327f007947 */ /* 0x000fcc000b800000 */
[----:B------:R4:W1:Y:S02]  /*160f0*/  SHFL.IDX PT, R3, R164, 0x3, 0x1c1f ;  /* 0x007c1f00a4037f89 */ /* 0x00086400000e0000 */
.L_x_1240:
[----:B-1----:R-:W-:Y:S01]  /*16100*/  IADD3 R2, R165, R3, RZ ;  /* 0x00000003a5027210 */ /* 0x002fe20007ffe0ff */
[----:B------:R-:W-:Y:S05]  /*16110*/  IMAD.MOV.U32 R0, RZ, RZ, c[0x0][0x32c] ;  /* 0x0000cb00ff007624 */ /* 0x000fea00078e00ff */
[----:B------:R-:W-:Y:S01]  /*16120*/  ISETP.GE.AND P0, PT, R0, 0x1, PT ;  /* 0x000000010000780c */ /* 0x000fe20003f06270 */
[----:B------:R-:W-:Y:S11]  /*16130*/  IMAD.IADD R0, R166, 0x1, R3 ;  /* 0x00000001a6007824 */ /* 0x000ff600078e0203 */
[----:B------:R-:W-:Y:S01]  /*16140*/  @!UPT UIADD3 URZ, URZ, URZ, URZ ;  /* 0x0000003f3f3ff290 */ /* 0x000fe2000fffe03f */
[----:B------:R-:W-:-:S05]  /*16150*/  @!P0 BRA `(.L_x_1087) ;  /* 0x000001a000008947 */ /* 0x000fca0003800000 */
[----:B------:R-:W5:Y:S01]  /*16160*/  LDL R4, [R1] ;  /* 0x0000000001047983 */ /* 0x000f620000100800 */
[----:B------:R-:W-:Y:S01]  /*16170*/  BSSY B0, `(.L_x_1088) ;  /* 0x0000012000007945 */ /* 0x000fe20003800000 */
[----:B-----5:R-:W-:Y:S04]  /*16180*/  IADD3 R3, -R252, R4, R3 ;  /* 0x00000004fc037210 */ /* 0x020fe80007ffe103 */
        /* <DEDUP_REMOVED lines=11> */
.L_x_1089:
[----:B------:R-:W-:Y:S04]  /*16240*/  MOV R4, c[0x0][0x32c] ;  /* 0x0000cb0000047a02 */ /* 0x000fe80000000f00 */
[----:B------:R-:W-:Y:S11]  /*16250*/  ISETP.NE.AND P0, PT, R4, 0x1, PT ;  /* 0x000000010400780c */ /* 0x000ff60003f05270 */
[----:B------:R-:W-:Y:S02]  /*16260*/  @!UPT UIADD3 URZ, URZ, URZ, URZ ;  /* 0x0000003f3f3ff290 */ /* 0x000fe4000fffe03f */
[----:B------:R-:W-:Y:S05]  /*16270*/  @P0 IMAD.HI.U32 R4, R3, c[0x0][0x330], RZ ;  /* 0x0000cc0003040a27 */ /* 0x000fea00078e00ff */
[----:B------:R-:W-:Y:S02]  /*16280*/  @P0 SHF.R.U32.HI R3, RZ, c[0x0][0x334], R4 ;  /* 0x0000cd00ff030a19 */ /* 0x000fe40000011604 */
.L_x_1090:
[----:B------:R-:W-:Y:S05]  /*16290*/  BSYNC B0 ;  /* 0x0000000000007941 */ /* 0x000fea0003800000 */
.L_x_1088:
[----:B------:R-:W5:Y:S02]  /*162a0*/  LDL R4, [R1+0x4] ;  /* 0x0000040001047983 */ /* 0x000f640000100800 */
[----:B-----5:R-:W-:Y:S04]  /*162b0*/  IMAD.IADD R4, R84, 0x1, -R4 ;  /* 0x0000000154047824 */ /* 0x020fe800078e0a04 */
[----:B------:R-:W-:Y:S05]  /*162c0*/  IMAD R3, R3, c[0x0][0x32c], R4 ;  /* 0x0000cb0003037a24 */ /* 0x000fea00078e0204 */
[----:B------:R-:W-:Y:S02]  /*162d0*/  IMNMX R0, R0, R3, !PT ;  /* 0x0000000300007217 */ /* 0x000fe40007800200 */
[----:B------:R-:W-:Y:S04]  /*162e0*/  IADD3 R3, R3, c[0x0][0x32c], RZ ;  /* 0x0000cb0003037a10 */ /* 0x000fe80007ffe0ff */
[----:B------:R-:W-:Y:S02]  /*162f0*/  IMNMX R2, R2, R3, PT ;  /* 0x0000000302027217 */ /* 0x000fe40003800200 */
.L_x_1087:
[----:B------:R-:W-:Y:S02]  /*16300*/  ISETP.GT.AND P0, PT, R0, RZ, !P6 ;  /* 0x000000ff0000720c */ /* 0x000fe40007704270 */
[----:B------:R-:W-:Y:S02]  /*16310*/  LOP3.LUT P2, RZ, R208, 0x1, RZ, 0xc0, !PT ;  /* 0x00000001d0ff7812 */ /* 0x000fe4000784c0ff */
[----:B------:R-:W-:Y:S02]  /*16320*/  ISETP.LT.OR P0, PT, R2, 0x1, P0 ;  /* 0x000000010200780c */ /* 0x000fe40000701670 */
[----:B------:R-:W-:Y:S02]  /*16330*/  LOP3.LUT P1, RZ, R208, 0x8, RZ, 0xc0, !PT ;  /* 0x00000008d0ff7812 */ /* 0x000fe4000782c0ff */
[----:B------:R-:W-:Y:S02]  /*16340*/  FSEL R16, R10, -INF , !P0 ;  /* 0xff8000000a107808 */ /* 0x000fe40004000000 */
[----:B------:R-:W-:Y:S02]  /*16350*/  ISETP.GT.AND P0, PT, R0, 0x1, !P2 ;  /* 0x000000010000780c */ /* 0x000fe40005704270 */
        /* <DEDUP_REMOVED lines=57> */
[----:B------:R-:W-:Y:S02]  /*166f0*/  ISETP.GT.AND P1, PT, R0, 0x48, !P1 ;  /* 0x000000480000780c */ /* 0x000fe40004f24270 */
[----:B------:R-:W-:Y:S02]  /*16700*/  FSEL R19, R58, -INF , !P0 ;  /* 0xff8000003a137808 */ /* 0x000fe40004000000 */
[----:B------:R-:W-:Y:S02]  /*16710*/  LOP3.LUT P0, RZ, R208, 0x2000, RZ, 0xc0, !PT ;  /* 0x00002000d0ff7812 */ /* 0x000fe4000780c0ff */
[----:B------:R-:W-:Y:S02]  /*16720*/  ISETP.LT.OR P1, PT, R2, 0x49, P1 ;  /* 0x000000490200780c */ /* 0x000fe40000f21670 */
        /* <DEDUP_REMOVED lines=94> */
.L_x_1241:
[----:B-12---:R-:W-:Y:S01]  /*16d10*/  FMNMX.FTZ R84, R84, R0, !PT ;  /* 0x0000000054547209 */ /* 0x006fe20007810000 */
[----:B------:R-:W-:-:S05]  /*16d20*/  BRA.DIV ~URZ, `(.L_x_1092) ;  /* 0x000114a27f007947 */ /* 0x000fca000b800000 */
        /* <DEDUP_REMOVED lines=13> */
.L_x_1242:
[C---:B------:R-:W-:Y:S01]  /*16e00*/  FSETP.NEU.FTZ.AND P0, PT, R87.reuse, -INF , PT ;  /* 0xff8000005700780b */ /* 0x040fe20003f1d000 */
[C---:B------:R-:W-:Y:S01]  /*16e10*/  FMUL.FTZ R2, R87.reuse, c[0x0][0x2d0] ;  /* 0x0000b40057027a20 */ /* 0x040fe20000410000 */
[----:B--2---:R-:W-:Y:S01]  /*16e20*/  FMNMX.FTZ R68, R0, R84, !PT ;  /* 0x0000005400447209 */ /* 0x004fe20007810000 */
[----:B------:R-:W-:Y:S01]  /*16e30*/  WARPSYNC 0xffffffff ;  /* 0xffffffff00007948 */ /* 0x000fe20003800000 */
[----:B------:R-:W-:Y:S02]  /*16e40*/  FSEL R0, R87, RZ, P0 ;  /* 0x000000ff57007208 */ /* 0x000fe40000000000 */
[----:B------:R-:W-:Y:S02]  /*16e50*/  FSEL R2, R2, RZ, P0 ;  /* 0x000000ff02027208 */ /* 0x000fe40000000000 */
[----:B------:R-:W-:Y:S01]  /*16e60*/  FSETP.NEU.FTZ.AND P0, PT, R86, -INF , PT ;  /* 0xff8000005600780b */ /* 0x000fe20003f1d000 */
[----:B------:R-:W-:Y:S02]  /*16e70*/  FADD.FTZ R0, -R0, R90 ;  /* 0x0000005a00007221 */ /* 0x000fe40000010100 */
[--C-:B------:R-:W-:Y:S02]  /*16e80*/  FFMA.FTZ R3, R33, c[0x0][0x2d0], -R2.reuse ;  /* 0x0000b40021037a23 */ /* 0x100fe40000010802 */
[----:B------:R-:W-:Y:S02]  /*16e90*/  FMUL.FTZ R0, R0, c[0x0][0x2d0] ;  /* 0x0000b40000007a20 */ /* 0x000fe40000410000 */
        /* <DEDUP_REMOVED lines=22> */
[----:B------:R-:W-:Y:S05]  /*17000*/  FFMA.FTZ R223, R94, c[0x0][0x2d0], -R2 ;  /* 0x0000b4005edf7a23 */ /* 0x000fea0000010802 */
[----:B------:R-:W2:Y:S02]  /*17010*/  MUFU.EX2 R2, R4 ;  /* 0x0000000400027308 */ /* 0x000ea40000000800 */
[----:B--2---:R-:W-:Y:S01]  /*17020*/  F2FP.PACK_AB R72, R2, R3 ;  /* 0x000000030248723e */ /* 0x004fe200000000ff */
[C---:B------:R-:W-:Y:S01]  /*17030*/  FFMA.FTZ R0, R65.reuse, R229, R3 ;  /* 0x000000e541007223 */ /* 0x040fe20000010003 */
[----:B------:R-:W-:Y:S01]  /*17040*/  F2FP.PACK_AB R74, R30, R31 ;  /* 0x0000001f1e4a723e */ /* 0x000fe200000000ff */
[----:B------:R-:W-:Y:S02]  /*17050*/  FMUL.FTZ R48, R65, R152 ;  /* 0x0000009841307220 */ /* 0x000fe40000410000 */
[----:B------:R-:W-:Y:S01]  /*17060*/  FADD.FTZ R8, R2, R0 ;  /* 0x0000000002087221 */ /* 0x000fe20000010000 */
[C---:B------:R-:W-:Y:S01]  /*17070*/  FSEL R0, R86.reuse, RZ, P0 ;  /* 0x000000ff56007208 */ /* 0x040fe20000000000 */
[----:B------:R-:W-:Y:S04]  /*17080*/  FMUL.FTZ R2, R86, c[0x0][0x2d0] ;  /* 0x0000b40056027a20 */ /* 0x000fe80000410000 */
[----:B------:R-:W-:Y:S01]  /*17090*/  FADD.FTZ R0, -R0, R91 ;  /* 0x0000005b00007221 */ /* 0x000fe20000010100 */
[----:B------:R-:W-:Y:S02]  /*170a0*/  FSEL R2, R2, RZ, P0 ;  /* 0x000000ff02027208 */ /* 0x000fe40000000000 */
[----:B------:R-:W-:Y:S01]  /*170b0*/  FSETP.NEU.FTZ.AND P0, PT, R85, -INF , PT ;  /* 0xff8000005500780b */ /* 0x000fe20003f1d000 */
        /* <DEDUP_REMOVED lines=23> */
[----:B------:R-:W5:Y:S01]  /*17230*/  MUFU.EX2 R2, R4 ;  /* 0x0000000400027308 */ /* 0x000f620000000800 */
[C---:B--2---:R-:W-:Y:S02]  /*17240*/  FFMA.FTZ R0, R3.reuse, R227, R5 ;  /* 0x000000e303007223 */ /* 0x044fe40000010005 */
[C---:B------:R-:W-:Y:S02]  /*17250*/  FMUL.FTZ R50, R3.reuse, R154 ;  /* 0x0000009a03327220 */ /* 0x040fe40000410000 */
[----:B------:R-:W-:Y:S02]  /*17260*/  FMUL.FTZ R51, R3, R155 ;  /* 0x0000009b03337220 */ /* 0x000fe40000410000 */
[C---:B-----5:R-:W-:Y:S01]  /*17270*/  FADD.FTZ R34, R2.reuse, R0 ;  /* 0x0000000002227221 */ /* 0x060fe20000010000 */
[----:B------:R-:W-:Y:S01]  /*17280*/  F2FP.PACK_AB R73, R2, R5 ;  /* 0x000000050249723e */ /* 0x000fe200000000ff */
[C---:B------:R-:W-:Y:S01]  /*17290*/  FMUL.FTZ R2, R85.reuse, c[0x0][0x2d0] ;  /* 0x0000b40055027a20 */ /* 0x040fe20000410000 */
[----:B------:R-:W-:Y:S04]  /*172a0*/  FSEL R0, R85, RZ, P0 ;  /* 0x000000ff55007208 */ /* 0x000fe80000000000 */
[----:B------:R-:W-:Y:S01]  /*172b0*/  FSEL R2, R2, RZ, P0 ;  /* 0x000000ff02027208 */ /* 0x000fe20000000000 */
[----:B------:R-:W-:Y:S01]  /*172c0*/  FADD.FTZ R0, -R0, R92 ;  /* 0x0000005c00007221 */ /* 0x000fe20000010100 */
[----:B------:R-:W-:Y:S03]  /*172d0*/  FSETP.NEU.FTZ.AND P0, PT, R68, -INF , PT ;  /* 0xff8000004400780b */ /* 0x000fe60003f1d000 */
[--C-:B------:R-:W-:Y:S02]  /*172e0*/  FFMA.FTZ R5, R83, c[0x0][0x2d0], -R2.reuse ;  /* 0x0000b40053057a23 */ /* 0x100fe40000010802 */
[--C-:B------:R-:W-:Y:S02]  /*172f0*/  FFMA.FTZ R33, R82, c[0x0][0x2d0], -R2.reuse ;  /* 0x0000b40052217a23 */ /* 0x100fe40000010802 */
[--C-:B------:R-:W-:Y:S02]  /*17300*/  FFMA.FTZ R166, R80, c[0x0][0x2d0], -R2.reuse ;  /* 0x0000b40050a67a23 */ /* 0x100fe40000010802 */
[--C-:B------:R-:W-:Y:S02]  /*17310*/  FFMA.FTZ R170, R54, c[0x0][0x2d0], -R2.reuse ;  /* 0x0000b40036aa7a23 */ /* 0x100fe40000010802 */
[--C-:B------:R-:W-:Y:S02]  /*17320*/  FFMA.FTZ R177, R53, c[0x0][0x2d0], -R2.reuse ;  /* 0x0000b40035b17a23 */ /* 0x100fe40000010802 */
[--C-:B------:R-:W-:Y:S02]  /*17330*/  FFMA.FTZ R186, R52, c[0x0][0x2d0], -R2.reuse ;  /* 0x0000b40034ba7a23 */ /* 0x100fe40000010802 */
[----:B------:R-:W-:Y:S01]  /*17340*/  LDSM.16.MT88.4 R52, [R194] ;  /* 0x00000000c234783b */ /* 0x000fe20000004200 */
[--C-:B------:R-:W-:Y:S02]  /*17350*/  FFMA.FTZ R241, R38, c[0x0][0x2d0], -R2.reuse ;  /* 0x0000b40026f17a23 */ /* 0x100fe40000010802 */
[--C-:B------:R-:W-:Y:S02]  /*17360*/  FFMA.FTZ R4, R32, c[0x0][0x2d0], -R2.reuse ;  /* 0x0000b40020047a23 */ /* 0x100fe40000010802 */
[--C-:B------:R-:W-:Y:S02]  /*17370*/  FFMA.FTZ R32, R81, c[0x0][0x2d0], -R2.reuse ;  /* 0x0000b40051207a23 */ /* 0x100fe40000010802 */
[----:B------:R2:W-:Y:S01]  /*17380*/  MUFU.EX2 R37, R4 ;  /* 0x0000000400257308 */ /* 0x0005e20000000800 */
[----:B------:R-:W-:Y:S01]  /*17390*/  LDSM.16.MT88.4 R80, [R196] ;  /* 0x00000000c450783b */ /* 0x000fe20000004200 */
[--C-:B------:R-:W-:Y:S02]  /*173a0*/  FFMA.FTZ R185, R49, c[0x0][0x2d0], -R2.reuse ;  /* 0x0000b40031b97a23 */ /* 0x100fe40000010802 */
[----:B------:R-:W-:Y:S02]  /*173b0*/  FMUL.FTZ R49, R65, R153 ;  /* 0x0000009941317220 */ /* 0x000fe40000410000 */
[--C-:B------:R-:W-:Y:S02]  /*173c0*/  FFMA.FTZ R178, R45, c[0x0][0x2d0], -R2.reuse ;  /* 0x0000b4002db27a23 */ /* 0x100fe40000010802 */
[--C-:B------:R-:W-:Y:S01]  /*173d0*/  FFMA.FTZ R174, R44, c[0x0][0x2d0], -R2.reuse ;  /* 0x0000b4002cae7a23 */ /* 0x100fe20000010802 */
[----:B------:R-:W-:Y:S01]  /*173e0*/  LDSM.16.MT88.4 R152, [R194+0x2000] ;  /* 0x00200000c298783b */ /* 0x000fe20000004200 */
[--C-:B------:R-:W-:Y:S02]  /*173f0*/  FFMA.FTZ R165, R71, c[0x0][0x2d0], -R2.reuse ;  /* 0x0000b40047a57a23 */ /* 0x100fe40000010802 */
[----:B------:R-:W-:Y:S01]  /*17400*/  MUFU.EX2 R178, R178 ;  /* 0x000000b200b27308 */ /* 0x000fe20000000800 */
[--C-:B---34-:R-:W-:Y:S02]  /*17410*/  FFMA.FTZ R164, R70, c[0x0][0x2d0], -R2.reuse ;  /* 0x0000b40046a47a23 */ /* 0x118fe40000010802 */
[--C-:B------:R-:W-:Y:S02]  /*17420*/  FFMA.FTZ R94, R69, c[0x0][0x2d0], -R2.reuse ;  /* 0x0000b400455e7a23 */ /* 0x100fe40000010802 */
[--C-:B------:R-:W-:Y:S02]  /*17430*/  FFMA.FTZ R167, R67, c[0x0][0x2d0], -R2.reuse ;  /* 0x0000b40043a77a23 */ /* 0x100fe40000010802 */
[--C-:B------:R-:W-:Y:S02]  /*17440*/  FFMA.FTZ R237, R41, c[0x0][0x2d0], -R2.reuse ;  /* 0x0000b40029ed7a23 */ /* 0x100fe40000010802 */
[--C-:B------:R-:W-:Y:S01]  /*17450*/  FFMA.FTZ R238, R40, c[0x0][0x2d0], -R2.reuse ;  /* 0x0000b40028ee7a23 */ /* 0x100fe20000010802 */
[----:B------:R-:W-:Y:S01]  /*17460*/  MUFU.EX2 R70, R217 ;  /* 0x000000d900467308 */ /* 0x000fe20000000800 */
[--C-:B------:R-:W-:Y:S02]  /*17470*/  FFMA.FTZ R243, R35, c[0x0][0x2d0], -R2.reuse ;  /* 0x0000b40023f37a23 */ /* 0x100fe40000010802 */
[----:B------:R-:W-:Y:S01]  /*17480*/  FFMA.FTZ R169, R64, c[0x0][0x2d0], -R2 ;  /* 0x0000b40040a97a23 */ /* 0x000fe20000010802 */
[----:B------:R-:W-:Y:S01]  /*17490*/  FSEL R2, R68, RZ, P0 ;  /* 0x000000ff44027208 */ /* 0x000fe20000000000 */
[----:B------:R-:W-:Y:S02]  /*174a0*/  FMUL.FTZ R0, R0, c[0x0][0x2d0] ;  /* 0x0000b40000007a20 */ /* 0x000fe40000410000 */
[----:B--2---:R-:W-:Y:S02]  /*174b0*/  FMUL.FTZ R4, R68, c[0x0][0x2d0] ;  /* 0x0000b40044047a20 */ /* 0x004fe40000410000 */
[----:B------:R-:W-:Y:S01]  /*174c0*/  FADD.FTZ R2, -R2, R93 ;  /* 0x0000005d02027221 */ /* 0x000fe20000010100 */
[----:B------:R-:W2:Y:S02]  /*174d0*/  MUFU.EX2 R35, R5 ;  /* 0x0000000500237308 */ /* 0x000ea40000000800 */
[----:B------:R-:W-:Y:S01]  /*174e0*/  FSEL R4, R4, RZ, P0 ;  /* 0x000000ff04047208 */ /* 0x000fe20000000000 */
[----:B------:R-:W-:Y:S01]  /*174f0*/  FMUL.FTZ R2, R2, c[0x0][0x2d0] ;  /* 0x0000b40002027a20 */ /* 0x000fe20000410000 */
[C---:B------:R-:W-:Y:S02]  /*17500*/  ISETP.GT.AND P0, PT, R214.reuse, R250, PT ;  /* 0x000000fad600720c */ /* 0x040fe40003f04270 */
[----:B------:R-:W-:Y:S01]  /*17510*/  IADD3 R214, R214, -0x1, RZ ;  /* 0xffffffffd6d67810 */ /* 0x000fe20007ffe0ff */
[--C-:B------:R-:W-:Y:S02]  /*17520*/  FFMA.FTZ R173, R23, c[0x0][0x2d0], -R4.reuse ;  /* 0x0000b40017ad7a23 */ /* 0x100fe40000010804 */
[--C-:B------:R-:W-:Y:S01]  /*17530*/  FFMA.FTZ R189, R22, c[0x0][0x2d0], -R4.reuse ;  /* 0x0000b40016bd7a23 */ /* 0x100fe20000010804 */
[----:B------:R-:W3:Y:S01]  /*17540*/  MUFU.EX2 R0, R0 ;  /* 0x0000000000007308 */ /* 0x000ee20000000800 */
[--C-:B------:R-:W-:Y:S02]  /*17550*/  FFMA.FTZ R190, R21, c[0x0][0x2d0], -R4.reuse ;  /* 0x0000b40015be7a23 */ /* 0x100fe40000010804 */
[--C-:B------:R-:W-:Y:S02]  /*17560*/  FFMA.FTZ R191, R20, c[0x0][0x2d0], -R4.reuse ;  /* 0x0000b40014bf7a23 */ /* 0x100fe40000010804 */
[----:B------:R-:W4:Y:S01]  /*17570*/  LDSM.16.MT88.4 R20, [R193] ;  /* 0x00000000c114783b */ /* 0x000f220000004200 */
[--C-:B------:R-:W-:Y:S02]  /*17580*/  FFMA.FTZ R6, R16, c[0x0][0x2d0], -R4.reuse ;  /* 0x0000b40010067a23 */ /* 0x100fe40000010804 */
[--C-:B------:R-:W-:Y:S02]  /*17590*/  FFMA.FTZ R7, R29, c[0x0][0x2d0], -R4.reuse ;  /* 0x0000b4001d077a23 */ /* 0x100fe40000010804 */
[----:B------:R-:W5:Y:S01]  /*175a0*/  MUFU.EX2 R2, R2 ;  /* 0x0000000200027308 */ /* 0x000f620000000800 */
[--C-:B------:R-:W-:Y:S02]  /*175b0*/  FFMA.FTZ R17, R17, c[0x0][0x2d0], -R4.reuse ;  /* 0x0000b40011117a23 */ /* 0x100fe40000010804 */
[--C-:B------:R-:W-:Y:S01]  /*175c0*/  FFMA.FTZ R16, R28, c[0x0][0x2d0], -R4.reuse ;  /* 0x0000b4001c107a23 */ /* 0x100fe20000010804 */
[----:B--2---:R-:W-:Y:S01]  /*175d0*/  F2FP.PACK_AB R76, R35, R37 ;  /* 0x00000025234c723e */ /* 0x004fe200000000ff */
[--C-:B------:R-:W-:Y:S02]  /*175e0*/  FFMA.FTZ R93, R26, c[0x0][0x2d0], -R4.reuse ;  /* 0x0000b4001a5d7a23 */ /* 0x100fe40000010804 */
[--C-:B------:R-:W-:Y:S02]  /*175f0*/  FFMA.FTZ R92, R27, c[0x0][0x2d0], -R4.reuse ;  /* 0x0000b4001b5c7a23 */ /* 0x100fe40000010804 */
[--C-:B------:R-:W-:Y:S01]  /*17600*/  FFMA.FTZ R91, R25, c[0x0][0x2d0], -R4.reuse ;  /* 0x0000b400195b7a23 */ /* 0x100fe20000010804 */
[----:B------:R-:W-:Y:S01]  /*17610*/  MUFU.EX2 R64, R219 ;  /* 0x000000db00407308 */ /* 0x000fe20000000800 */
[--C-:B------:R-:W-:Y:S02]  /*17620*/  FFMA.FTZ R67, R24, c[0x0][0x2d0], -R4.reuse ;  /* 0x0000b40018437a23 */ /* 0x100fe40000010804 */
[--C-:B------:R-:W-:Y:S02]  /*17630*/  FFMA.FTZ R227, R19, c[0x0][0x2d0], -R4.reuse ;  /* 0x0000b40013e37a23 */ /* 0x100fe40000010804 */
[C---:B---3--:R-:W-:Y:S02]  /*17640*/  FMUL.FTZ R44, R0.reuse, R104 ;  /* 0x00000068002c7220 */ /* 0x048fe40000410000 */
[C---:B------:R-:W-:Y:S02]  /*17650*/  FMUL.FTZ R45, R0.reuse, R105 ;  /* 0x00000069002d7220 */ /* 0x040fe40000410000 */
[C---:B------:R-:W-:Y:S01]  /*17660*/  FMUL.FTZ R60, R0.reuse, R96 ;  /* 0x00000060003c7220 */ /* 0x040fe20000410000 */
[----:B------:R-:W-:Y:S01]  /*17670*/  MUFU.EX2 R69, R188 ;  /* 0x000000bc00457308 */ /* 0x000fe20000000800 */
[----:B------:R-:W-:Y:S02]  /*17680*/  FMUL.FTZ R61, R0, R97 ;  /* 0x00000061003d7220 */ /* 0x000fe40000410000 */
[--C-:B------:R-:W-:Y:S02]  /*17690*/  FFMA.FTZ R229, R18, c[0x0][0x2d0], -R4.reuse ;  /* 0x0000b40012e57a23 */ /* 0x100fe40000010804 */
[--C-:B------:R-:W-:Y:S02]  /*176a0*/  FFMA.FTZ R230, R15, c[0x0][0x2d0], -R4.reuse ;  /* 0x0000b4000fe67a23 */ /* 0x100fe40000010804 */
[--C-:B------:R-:W-:Y:S02]  /*176b0*/  FFMA.FTZ R231, R14, c[0x0][0x2d0], -R4.reuse ;  /* 0x0000b4000ee77a23 */ /* 0x100fe40000010804 */
[--C-:B------:R-:W-:Y:S01]  /*176c0*/  FFMA.FTZ R240, R13, c[0x0][0x2d0], -R4.reuse ;  /* 0x0000b4000df07a23 */ /* 0x100fe20000010804 */
[----:B------:R-:W2:Y:S01]  /*176d0*/  MUFU.EX2 R18, R6 ;  /* 0x0000000600127308 */ /* 0x000ea20000000800 */
[--C-:B------:R-:W-:Y:S02]  /*176e0*/  FFMA.FTZ R242, R12, c[0x0][0x2d0], -R4.reuse ;  /* 0x0000b4000cf27a23 */ /* 0x100fe40000010804 */
[--C-:B------:R-:W-:Y:S02]  /*176f0*/  FFMA.FTZ R244, R11, c[0x0][0x2d0], -R4.reuse ;  /* 0x0000b4000bf47a23 */ /* 0x100fe40000010804 */
[----:B------:R-:W-:Y:S02]  /*17700*/  FFMA.FTZ R245, R9, c[0x0][0x2d0], -R4 ;  /* 0x0000b40009f57a23 */ /* 0x000fe40000010804 */
[C---:B------:R-:W-:Y:S02]  /*17710*/  FFMA.FTZ R4, R0.reuse, R246, R37 ;  /* 0x000000f600047223 */ /* 0x040fe40000010025 */
[C---:B------:R-:W-:Y:S01]  /*17720*/  FMUL.FTZ R40, R0.reuse, R108 ;  /* 0x0000006c00287220 */ /* 0x040fe20000410000 */
[----:B------:R-:W-:Y:S01]  /*17730*/  MUFU.EX2 R219, R94 ;  /* 0x0000005e00db7308 */ /* 0x000fe20000000800 */
[C---:B------:R-:W-:Y:S02]  /*17740*/  FMUL.FTZ R41, R0.reuse, R109 ;  /* 0x0000006d00297220 */ /* 0x040fe40000410000 */
[C---:B------:R-:W-:Y:S02]  /*17750*/  FMUL.FTZ R56, R0.reuse, R100 ;  /* 0x0000006400387220 */ /* 0x040fe40000410000 */
[----:B------:R-:W-:Y:S02]  /*17760*/  FMUL.FTZ R57, R0, R101 ;  /* 0x0000006500397220 */ /* 0x000fe40000410000 */
[----:B-----5:R-:W-:Y:S02]  /*17770*/  FMUL.FTZ R59, R2, R103 ;  /* 0x00000067023b7220 */ /* 0x020fe40000410000 */
[C---:B------:R-:W-:Y:S01]  /*17780*/  FMUL.FTZ R9, R0.reuse, R125 ;  /* 0x0000007d00097220 */ /* 0x040fe20000410000 */
[----:B------:R3:W-:Y:S01]  /*17790*/  MUFU.EX2 R103, R36 ;  /* 0x0000002400677308 */ /* 0x0007e20000000800 */
[C---:B------:R-:W-:Y:S02]  /*177a0*/  FMUL.FTZ R12, R0.reuse, R120 ;  /* 0x00000078000c7220 */ /* 0x040fe40000410000 */
[C---:B------:R-:W-:Y:S02]  /*177b0*/  FMUL.FTZ R13, R0.reuse, R121 ;  /* 0x00000079000d7220 */ /* 0x040fe40000410000 */
[C---:B------:R-:W-:Y:S02]  /*177c0*/  FMUL.FTZ R24, R0.reuse, R116 ;  /* 0x0000007400187220 */ /* 0x040fe40000410000 */
[C---:B------:R-:W-:Y:S02]  /*177d0*/  FMUL.FTZ R25, R0.reuse, R117 ;  /* 0x0000007500197220 */ /* 0x040fe40000410000 */
[C---:B------:R-:W-:Y:S01]  /*177e0*/  FMUL.FTZ R28, R0.reuse, R112 ;  /* 0x00000070001c7220 */ /* 0x040fe20000410000 */
[----:B------:R5:W-:Y:S01]  /*177f0*/  MUFU.EX2 R116, R7 ;  /* 0x0000000700747308 */ /* 0x000be20000000800 */
[C---:B------:R-:W-:Y:S02]  /*17800*/  FMUL.FTZ R29, R0.reuse, R113 ;  /* 0x00000071001d7220 */ /* 0x040fe40000410000 */
[----:B------:R-:W-:Y:S02]  /*17810*/  FADD.FTZ R5, R31, R8 ;  /* 0x000000081f057221 */ /* 0x000fe40000010000 */
[----:B------:R-:W-:Y:S02]  /*17820*/  FMUL.FTZ R8, R0, R124 ;  /* 0x0000007c00087220 */ /* 0x000fe40000410000 */
[----:B------:R-:W-:Y:S02]  /*17830*/  FMUL.FTZ R19, R3, R139 ;  /* 0x0000008b03137220 */ /* 0x000fe40000410000 */
[C---:B------:R-:W-:Y:S01]  /*17840*/  FMUL.FTZ R46, R2.reuse, R106 ;  /* 0x0000006a022e7220 */ /* 0x040fe20000410000 */
[----:B------:R-:W1:Y:S01]  /*17850*/  MUFU.EX2 R0, R10 ;  /* 0x0000000a00007308 */ /* 0x000e620000000800 */
[----:B------:R-:W-:Y:S02]  /*17860*/  FMUL.FTZ R58, R2, R102 ;  /* 0x00000066023a7220 */ /* 0x000fe40000410000 */
[----:B------:R-:W-:Y:S01]  /*17870*/  FADD.FTZ R90, R35, R4 ;  /* 0x00000004235a7221 */ /* 0x000fe20000010000 */
[----:B---3--:R-:W3:Y:S01]  /*17880*/  LDSM.16.MT88.4 R36, [R197] ;  /* 0x00000000c524783b */ /* 0x008ee20000004200 */
[----:B------:R-:W-:Y:S02]  /*17890*/  FMUL.FTZ R6, R3, R134 ;  /* 0x0000008603067220 */ /* 0x000fe40000410000 */
[----:B------:R-:W-:Y:S02]  /*178a0*/  FADD.FTZ R66, R30, R5 ;  /* 0x000000051e427221 */ /* 0x000fe40000010000 */
[C---:B------:R-:W-:Y:S01]  /*178b0*/  FMUL.FTZ R4, R65.reuse, R132 ;  /* 0x0000008441047220 */ /* 0x040fe20000410000 */
[----:B------:R-:W-:Y:S01]  /*178c0*/  MUFU.EX2 R102, R33 ;  /* 0x0000002100667308 */ /* 0x000fe20000000800 */
[----:B------:R-:W-:Y:S02]  /*178d0*/  FMUL.FTZ R5, R65, R133 ;  /* 0x0000008541057220 */ /* 0x000fe40000410000 */
[C---:B------:R-:W-:Y:S02]  /*178e0*/  FMUL.FTZ R11, R2.reuse, R127 ;  /* 0x0000007f020b7220 */ /* 0x040fe40000410000 */
[C---:B-----5:R-:W-:Y:S02]  /*178f0*/  FMUL.FTZ R7, R3.reuse, R135 ;  /* 0x0000008703077220 */ /* 0x060fe40000410000 */
[C---:B------:R-:W-:Y:S02]  /*17900*/  FMUL.FTZ R14, R2.reuse, R122 ;  /* 0x0000007a020e7220 */ /* 0x040fe40000410000 */
[C---:B------:R-:W-:Y:S01]  /*17910*/  FMUL.FTZ R15, R2.reuse, R123 ;  /* 0x0000007b020f7220 */ /* 0x040fe20000410000 */
[----:B------:R-:W5:Y:S01]  /*17920*/  MUFU.EX2 R100, R17 ;  /* 0x0000001100647308 */ /* 0x000f620000000800 */
[C---:B-12---:R-:W-:Y:S02]  /*17930*/  FFMA.FTZ R84, R2.reuse, R247, R18 ;  /* 0x000000f702547223 */ /* 0x046fe40000010012 */
[----:B------:R-:W-:Y:S01]  /*17940*/  FMUL.FTZ R35, R3, R147 ;  /* 0x0000009303237220 */ /* 0x000fe20000410000 */
[----:B------:R-:W-:Y:S01]  /*17950*/  F2FP.PACK_AB R75, R103, R0 ;  /* 0x00000000674b723e */ /* 0x000fe200000000ff */
[C---:B------:R-:W-:Y:S02]  /*17960*/  FMUL.FTZ R47, R2.reuse, R107 ;  /* 0x0000006b022f7220 */ /* 0x040fe40000410000 */
[----:B------:R-:W-:Y:S01]  /*17970*/  LDSM.16.MT88.4 R104, [R194+0x1000] ;  /* 0x00100000c268783b */ /* 0x000fe20000004200 */
[C---:B------:R-:W-:Y:S02]  /*17980*/  FMUL.FTZ R62, R2.reuse, R98 ;  /* 0x00000062023e7220 */ /* 0x040fe40000410000 */
[----:B------:R-:W1:Y:S01]  /*17990*/  MUFU.EX2 R101, R16 ;  /* 0x0000001000657308 */ /* 0x000e620000000800 */
[-C--:B----4-:R-:W-:Y:S05]  /*179a0*/  HMMA.16816.F32 R4, R72, R20.reuse, R4 ;  /* 0x000000144804723c */ /* 0x090fea0000001804 */
[C---:B------:R-:W-:Y:S02]  /*179b0*/  FMUL.FTZ R10, R2.reuse, R126 ;  /* 0x0000007e020a7220 */ /* 0x040fe40000410000 */
[C---:B------:R-:W-:Y:S02]  /*179c0*/  FMUL.FTZ R26, R2.reuse, R118 ;  /* 0x00000076021a7220 */ /* 0x040fe40000410000 */
[----:B------:R-:W2:Y:S03]  /*179d0*/  MUFU.EX2 R117, R32 ;  /* 0x0000002000757308 */ /* 0x000ea60000000800 */
[----:B------:R-:W-:Y:S01]  /*179e0*/  FMUL.FTZ R27, R2, R119 ;  /* 0x00000077021b7220 */ /* 0x000fe20000410000 */
[----:B-----5:R-:W-:Y:S01]  /*179f0*/  F2FP.PACK_AB R77, R100, R18 ;  /* 0x00000012644d723e */ /* 0x020fe200000000ff */
[----:B------:R-:W-:Y:S02]  /*17a00*/  FMUL.FTZ R17, R65, R137 ;  /* 0x0000008941117220 */ /* 0x000fe40000410000 */
[----:B------:R-:W-:Y:S02]  /*17a10*/  FMUL.FTZ R18, R3, R138 ;  /* 0x0000008a03127220 */ /* 0x000fe40000410000 */
[C---:B------:R-:W-:Y:S01]  /*17a20*/  FMUL.FTZ R33, R65.reuse, R145 ;  /* 0x0000009141217220 */ /* 0x040fe20000410000 */
[----:B------:R-:W-:Y:S01]  /*17a30*/  MUFU.EX2 R108, R184 ;  /* 0x000000b8006c7308 */ /* 0x000fe20000000800 */
[----:B------:R-:W-:Y:S02]  /*17a40*/  FMUL.FTZ R63, R2, R99 ;  /* 0x00000063023f7220 */ /* 0x000fe40000410000 */
[----:B------:R-:W4:Y:S01]  /*17a50*/  LDSM.16.MT88.4 R96, [R193+0x800] ;  /* 0x00080000c160783b */ /* 0x000f220000004200 */
[----:B-1----:R-:W-:Y:S01]  /*17a60*/  F2FP.PACK_AB R79, R116, R101 ;  /* 0x00000065744f723e */ /* 0x002fe200000000ff */
[----:B------:R-:W-:Y:S02]  /*17a70*/  FMUL.FTZ R16, R65, R136 ;  /* 0x0000008841107220 */ /* 0x000fe40000410000 */
[----:B------:R-:W-:Y:S02]  /*17a80*/  FADD.FTZ R71, R0, R34 ;  /* 0x0000002200477221 */ /* 0x000fe40000010000 */
[----:B------:R-:W-:Y:S01]  /*17a90*/  FMUL.FTZ R34, R3, R146 ;  /* 0x0000009203227220 */ /* 0x000fe20000410000 */
[----:B------:R-:W-:Y:S01]  /*17aa0*/  MUFU.EX2 R109, R183 ;  /* 0x000000b7006d7308 */ /* 0x000fe20000000800 */
[----:B------:R-:W-:Y:S01]  /*17ab0*/  LDSM.16.MT88.4 R136, [R193+0x2000] ;  /* 0x00200000c188783b */ /* 0x000fe20000004200 */
[C---:B------:R-:W-:Y:S01]  /*17ac0*/  FMUL.FTZ R42, R2.reuse, R110 ;  /* 0x0000006e022a7220 */ /* 0x040fe20000410000 */
[----:B--2---:R-:W-:Y:S01]  /*17ad0*/  F2FP.PACK_AB R78, R117, R102 ;  /* 0x00000066754e723e */ /* 0x004fe200000000ff */
[C---:B------:R-:W-:Y:S02]  /*17ae0*/  FMUL.FTZ R32, R65.reuse, R144 ;  /* 0x0000009041207220 */ /* 0x040fe40000410000 */
[C---:B------:R-:W-:Y:S03]  /*17af0*/  FMUL.FTZ R43, R2.reuse, R111 ;  /* 0x0000006f022b7220 */ /* 0x040fe60000410000 */
[----:B------:R-:W-:Y:S01]  /*17b00*/  LDSM.16.MT88.4 R144, [R197+0x2000] ;  /* 0x00200000c590783b */ /* 0x000fe20000004200 */
        /* <DEDUP_REMOVED lines=9> */
[----:B------:R-:W1:Y:S01]  /*17ba0*/  MUFU.EX2 R2, R218 ;  /* 0x000000da00027308 */ /* 0x000e620000000800 */
[----:B------:R-:W-:Y:S02]  /*17bb0*/  FADD.FTZ R0, R64, R66 ;  /* 0x0000004240007221 */ /* 0x000fe40000010000 */
[C---:B------:R-:W-:Y:S02]  /*17bc0*/  FMUL.FTZ R66, R3.reuse, R162 ;  /* 0x000000a203427220 */ /* 0x040fe40000410000 */
[C---:B------:R-:W-:Y:S04]  /*17bd0*/  FMUL.FTZ R22, R3.reuse, R142 ;  /* 0x0000008e03167220 */ /* 0x040fe80000410000 */
[----:B------:R-:W-:Y:S01]  /*17be0*/  FMUL.FTZ R23, R3, R143 ;  /* 0x0000008f03177220 */ /* 0x000fe20000410000 */
[----:B------:R-:W-:Y:S06]  /*17bf0*/  MUFU.EX2 R120, R165 ;  /* 0x000000a500787308 */ /* 0x000fec0000000800 */
[-C--:B---3--:R-:W-:Y:S04]  /*17c00*/  HMMA.16816.F32 R20, R72, R36.reuse, R20 ;  /* 0x000000244814723c */ /* 0x088fe80000001814 */
[----:B------:R-:W-:Y:S04]  /*17c10*/  MUFU.EX2 R94, R180 ;  /* 0x000000b4005e7308 */ /* 0x000fe80000000800 */
[C---:B------:R-:W-:Y:S04]  /*17c20*/  HMMA.16816.F32 R24, R76.reuse, R36, R24 ;  /* 0x000000244c18723c */ /* 0x040fe80000001818 */
[----:B-1----:R-:W-:Y:S02]  /*17c30*/  FADD.FTZ R0, R2, R0 ;  /* 0x0000000002007221 */ /* 0x002fe40000010000 */
[----:B------:R-:W-:Y:S01]  /*17c40*/  MUFU.EX2 R174, R174 ;  /* 0x000000ae00ae7308 */ /* 0x000fe20000000800 */
[C---:B------:R-:W-:Y:S01]  /*17c50*/  FMUL.FTZ R36, R65.reuse, R148 ;  /* 0x0000009441247220 */ /* 0x040fe20000410000 */
[-C--:B------:R-:W-:Y:S04]  /*17c60*/  HMMA.16816.F32 R28, R76, R38.reuse, R28 ;  /* 0x000000264c1c723c */ /* 0x080fe8000000181c */
[----:B------:R-:W-:Y:S02]  /*17c70*/  FADD.FTZ R0, R70, R0 ;  /* 0x0000000046007221 */ /* 0x000fe40000010000 */
[----:B------:R-:W-:Y:S02]  /*17c80*/  FMUL.FTZ R37, R65, R149 ;  /* 0x0000009541257220 */ /* 0x000fe40000410000 */
[C---:B------:R-:W-:Y:S01]  /*17c90*/  HMMA.16816.F32 R32, R72.reuse, R38, R32 ;  /* 0x000000264820723c */ /* 0x040fe20000001820 */
[----:B------:R-:W-:Y:S03]  /*17ca0*/  MUFU.EX2 R166, R229 ;  /* 0x000000e500a67308 */ /* 0x000fe60000000800 */
[----:B------:R-:W-:Y:S03]  /*17cb0*/  FADD.FTZ R0, R69, R0 ;  /* 0x0000000045007221 */ /* 0x000fe60000010000 */
[C---:B------:R-:W-:Y:S02]  /*17cc0*/  FMUL.FTZ R38, R3.reuse, R150 ;  /* 0x0000009603267220 */ /* 0x040fe40000410000 */
[----:B------:R-:W-:Y:S02]  /*17cd0*/  FMUL.FTZ R39, R3, R151 ;  /* 0x0000009703277220 */ /* 0x000fe40000410000 */
[----:B------:R-:W-:Y:S01]  /*17ce0*/  MUFU.EX2 R165, R230 ;  /* 0x000000e600a57308 */ /* 0x000fe20000000800 */
[----:B------:R-:W-:Y:S04]  /*17cf0*/  FADD.FTZ R0, R110, R0 ;  /* 0x000000006e007221 */ /* 0x000fe80000010000 */
[-C--:B------:R-:W-:Y:S03]  /*17d00*/  HMMA.16816.F32 R36, R72, R52.reuse, R36 ;  /* 0x000000344824723c */ /* 0x080fe60000001824 */
[----:B------:R-:W-:Y:S02]  /*17d10*/  FADD.FTZ R0, R108, R0 ;  /* 0x000000006c007221 */ /* 0x000fe40000010000 */
[----:B------:R1:W-:Y:S02]  /*17d20*/  MUFU.EX2 R184, R67 ;  /* 0x0000004300b87308 */ /* 0x0003e40000000800 */
[----:B------:R-:W-:Y:S01]  /*17d30*/  FADD.FTZ R0, R109, R0 ;  /* 0x000000006d007221 */ /* 0x000fe20000010000 */
[C---:B------:R-:W-:Y:S07]  /*17d40*/  HMMA.16816.F32 R40, R76.reuse, R52, R40 ;  /* 0x000000344c28723c */ /* 0x040fee0000001828 */
[C---:B------:R-:W-:Y:S01]  /*17d50*/  FMUL.FTZ R52, R65.reuse, R156 ;  /* 0x0000009c41347220 */ /* 0x040fe20000410000 */
[-C--:B------:R-:W-:Y:S01]  /*17d60*/  HMMA.16816.F32 R44, R76, R54.reuse, R44 ;  /* 0x000000364c2c723c */ /* 0x080fe2000000182c */
[----:B------:R-:W-:Y:S03]  /*17d70*/  MUFU.EX2 R112, R179 ;  /* 0x000000b300707308 */ /* 0x000fe60000000800 */
[----:B------:R-:W-:Y:S04]  /*17d80*/  FMUL.FTZ R53, R65, R157 ;  /* 0x0000009d41357220 */ /* 0x000fe80000410000 */
[C---:B------:R-:W-:Y:S03]  /*17d90*/  HMMA.16816.F32 R48, R72.reuse, R54, R48 ;  /* 0x000000364830723c */ /* 0x040fe60000001830 */
[----:B------:R-:W2:Y:S01]  /*17da0*/  MUFU.EX2 R119, R176 ;  /* 0x000000b000777308 */ /* 0x000ea20000000800 */
[C---:B-1----:R-:W-:Y:S03]  /*17db0*/  FMUL.FTZ R67, R3.reuse, R163 ;  /* 0x000000a303437220 */ /* 0x042fe60000410000 */
[C---:B------:R-:W-:Y:S02]  /*17dc0*/  FMUL.FTZ R54, R3.reuse, R158 ;  /* 0x0000009e03367220 */ /* 0x040fe40000410000 */
[----:B------:R-:W-:Y:S03]  /*17dd0*/  FMUL.FTZ R55, R3, R159 ;  /* 0x0000009f03377220 */ /* 0x000fe60000410000 */
[----:B------:R-:W-:Y:S01]  /*17de0*/  FADD.FTZ R3, R102, R90 ;  /* 0x0000005a66037221 */ /* 0x000fe20000010000 */
[----:B------:R-:W-:Y:S03]  /*17df0*/  MUFU.EX2 R122, R175 ;  /* 0x000000af007a7308 */ /* 0x000fe60000000800 */
[-C--:B------:R-:W-:Y:S07]  /*17e00*/  HMMA.16816.F32 R52, R72, R80.reuse, R52 ;  /* 0x000000504834723c */ /* 0x080fee0000001834 */
[----:B------:R-:W1:Y:S01]  /*17e10*/  MUFU.EX2 R124, R172 ;  /* 0x000000ac007c7308 */ /* 0x000e620000000800 */
[C---:B------:R-:W-:Y:S08]  /*17e20*/  HMMA.16816.F32 R56, R76.reuse, R80, R56 ;  /* 0x000000504c38723c */ /* 0x040ff00000001838 */
[-C--:B------:R-:W-:Y:S01]  /*17e30*/  HMMA.16816.F32 R60, R76, R82.reuse, R60 ;  /* 0x000000524c3c723c */ /* 0x080fe2000000183c */
[----:B------:R-:W3:Y:S06]  /*17e40*/  MUFU.EX2 R123, R164 ;  /* 0x000000a4007b7308 */ /* 0x000eec0000000800 */
[----:B------:R-:W-:Y:S01]  /*17e50*/  F2FP.PACK_AB R76, R2, R64 ;  /* 0x00000040024c723e */ /* 0x000fe200000000ff */
[----:B------:R-:W-:Y:S01]  /*17e60*/  FMUL.FTZ R64, R65, R160 ;  /* 0x000000a041407220 */ /* 0x000fe20000410000 */
[----:B------:R-:W-:Y:S02]  /*17e70*/  F2FP.PACK_AB R78, R69, R70 ;  /* 0x00000046454e723e */ /* 0x000fe400000000ff */
[----:B------:R-:W-:Y:S01]  /*17e80*/  MUFU.EX2 R113, R93 ;  /* 0x0000005d00717308 */ /* 0x000fe20000000800 */
[----:B------:R-:W-:Y:S01]  /*17e90*/  FMUL.FTZ R65, R65, R161 ;  /* 0x000000a141417220 */ /* 0x000fe20000410000 */
[----:B--2---:R-:W-:Y:S01]  /*17ea0*/  F2FP.PACK_AB R77, R119, R112 ;  /* 0x00000070774d723e */ /* 0x004fe200000000ff */
[----:B------:R-:W-:Y:S01]  /*17eb0*/  FADD.FTZ R2, R100, R84 ;  /* 0x0000005464027221 */ /* 0x000fe20000010000 */
[----:B-1----:R-:W-:Y:S01]  /*17ec0*/  F2FP.PACK_AB R79, R124, R122 ;  /* 0x0000007a7c4f723e */ /* 0x002fe200000000ff */
[----:B------:R-:W-:Y:S02]  /*17ed0*/  FADD.FTZ R70, R103, R71 ;  /* 0x0000004767467221 */ /* 0x000fe40000010000 */
[----:B------:R-:W-:Y:S01]  /*17ee0*/  FADD.FTZ R69, R101, R2 ;  /* 0x0000000265457221 */ /* 0x000fe20000010000 */
[----:B------:R-:W-:Y:S01]  /*17ef0*/  HMMA.16816.F32 R64, R72, R82, R64 ;  /* 0x000000524840723c */ /* 0x000fe20000001840 */
[----:B------:R-:W1:Y:S01]  /*17f00*/  LDSM.16.MT88.4 R80, [R197+0x800] ;  /* 0x00080000c550783b */ /* 0x000e620000004200 */
[----:B------:R-:W2:Y:S02]  /*17f10*/  MUFU.EX2 R114, R92 ;  /* 0x0000005c00727308 */ /* 0x000ea40000000800 */
[----:B------:R-:W-:Y:S02]  /*17f20*/  FADD.FTZ R2, R94, R0 ;  /* 0x000000005e027221 */ /* 0x000fe40000010000 */
[----:B------:R-:W-:Y:S01]  /*17f30*/  FADD.FTZ R0, R117, R3 ;  /* 0x0000000375007221 */ /* 0x000fe20000010000 */
[----:B------:R-:W-:Y:S01]  /*17f40*/  F2FP.PACK_AB R72, R120, R111 ;  /* 0x0000006f7848723e */ /* 0x000fe200000000ff */
[-C--:B----4-:R-:W-:Y:S01]  /*17f50*/  HMMA.16816.F32 R4, R76, R96.reuse, R4 ;  /* 0x000000604c04723c */ /* 0x090fe20000001804 */
[----:B------:R-:W4:Y:S03]  /*17f60*/  LDSM.16.MT88.4 R100, [R194+0x800] ;  /* 0x00080000c264783b */ /* 0x000f260000004200 */
[----:B------:R-:W5:Y:S01]  /*17f70*/  MUFU.EX2 R121, R91 ;  /* 0x0000005b00797308 */ /* 0x000f620000000800 */
[----:B---3--:R-:W-:Y:S01]  /*17f80*/  F2FP.PACK_AB R74, R219, R123 ;  /* 0x0000007bdb4a723e */ /* 0x008fe200000000ff */
[----:B------:R-:W-:Y:S02]  /*17f90*/  FADD.FTZ R3, R112, R70 ;  /* 0x0000004670037221 */ /* 0x000fe40000010000 */
[----:B------:R-:W-:Y:S04]  /*17fa0*/  FADD.FTZ R70, R111, R0 ;  /* 0x000000006f467221 */ /* 0x000fe80000010000 */
[----:B------:R-:W-:Y:S02]  /*17fb0*/  FADD.FTZ R69, R116, R69 ;  /* 0x0000004574457221 */ /* 0x000fe40000010000 */
[----:B------:R-:W-:Y:S01]  /*17fc0*/  MUFU.EX2 R172, R186 ;  /* 0x000000ba00ac7308 */ /* 0x000fe20000000800 */
[----:B------:R-:W-:Y:S02]  /*17fd0*/  FADD.FTZ R3, R119, R3 ;  /* 0x0000000377037221 */ /* 0x000fe40000010000 */
[----:B------:R-:W-:Y:S01]  /*17fe0*/  FADD.FTZ R70, R120, R70 ;  /* 0x0000004678467221 */ /* 0x000fe20000010000 */
[----:B--2---:R-:W-:Y:S06]  /*17ff0*/  F2FP.PACK_AB R73, R114, R113 ;  /* 0x000000717249723e */ /* 0x004fec00000000ff */
[----:B------:R-:W-:Y:S01]  /*18000*/  MUFU.EX2 R217, R171 ;  /* 0x000000ab00d97308 */ /* 0x000fe20000000800 */
[----:B-----5:R-:W-:Y:S09]  /*18010*/  F2FP.PACK_AB R75, R184, R121 ;  /* 0x00000079b84b723e */ /* 0x020ff200000000ff */
[----:B------:R-:W2:Y:S01]  /*18020*/  MUFU.EX2 R218, R168 ;  /* 0x000000a800da7308 */ /* 0x000ea20000000800 */
[C---:B------:R-:W-:Y:S08]  /*18030*/  HMMA.16816.F32 R8, R72.reuse, R96, R8 ;  /* 0x000000604808723c */ /* 0x040ff00000001808 */
[-C--:B------:R-:W-:Y:S01]  /*18040*/  HMMA.16816.F32 R12, R72, R98.reuse, R12 ;  /* 0x00000062480c723c */ /* 0x080fe2000000180c */
[----:B------:R-:W-:Y:S07]  /*18050*/  MUFU.EX2 R187, R182 ;  /* 0x000000b600bb7308 */ /* 0x000fee0000000800 */
[C---:B------:R-:W-:Y:S01]  /*18060*/  HMMA.16816.F32 R16, R76.reuse, R98, R16 ;  /* 0x000000624c10723c */ /* 0x040fe20000001810 */
[----:B------:R-:W3:Y:S02]  /*18070*/  LDSM.16.MT88.4 R96, [R196+0x800] ;  /* 0x00080000c460783b */ /* 0x000ee40000004200 */
[----:B------:R-:W5:Y:S05]  /*18080*/  MUFU.EX2 R188, R181 ;  /* 0x000000b500bc7308 */ /* 0x000f6a0000000800 */
[-C--:B-1----:R-:W-:Y:S05]  /*18090*/  HMMA.16816.F32 R20, R76, R80.reuse, R20 ;  /* 0x000000504c14723c */ /* 0x082fea0000001814 */
[----:B------:R-:W-:Y:S03]  /*180a0*/  MUFU.EX2 R183, R167 ;  /* 0x000000a700b77308 */ /* 0x000fe60000000800 */
[C---:B------:R-:W-:Y:S07]  /*180b0*/  HMMA.16816.F32 R24, R72.reuse, R80, R24 ;  /* 0x000000504818723c */ /* 0x040fee0000001818 */
[----:B------:R-:W-:Y:S01]  /*180c0*/  MUFU.EX2 R167, R227 ;  /* 0x000000e300a77308 */ /* 0x000fe20000000800 */
[-C--:B------:R-:W-:Y:S08]  /*180d0*/  HMMA.16816.F32 R28, R72, R82.reuse, R28 ;  /* 0x00000052481c723c */ /* 0x080ff0000000181c */
[C---:B------:R-:W-:Y:S01]  /*180e0*/  HMMA.16816.F32 R32, R76.reuse, R82, R32 ;  /* 0x000000524c20723c */ /* 0x040fe20000001820 */
[----:B------:R-:W1:Y:S01]  /*180f0*/  LDSM.16.MT88.4 R80, [R193+0x1000] ;  /* 0x00100000c150783b */ /* 0x000e620000004200 */
[----:B------:R-:W1:Y:S06]  /*18100*/  MUFU.EX2 R182, R169 ;  /* 0x000000a900b67308 */ /* 0x000e6c0000000800 */
[-C--:B----4-:R-:W-:Y:S04]  /*18110*/  HMMA.16816.F32 R36, R76, R100.reuse, R36 ;  /* 0x000000644c24723c */ /* 0x090fe80000001824 */
[----:B------:R-:W-:Y:S04]  /*18120*/  MUFU.EX2 R159, R170 ;  /* 0x000000aa009f7308 */ /* 0x000fe80000000800 */
[C---:B------:R-:W-:Y:S06]  /*18130*/  HMMA.16816.F32 R40, R72.reuse, R100, R40 ;  /* 0x000000644828723c */ /* 0x040fec0000001828 */
[----:B------:R-:W4:Y:S02]  /*18140*/  MUFU.EX2 R179, R177 ;  /* 0x000000b100b37308 */ /* 0x000f240000000800 */
[-C--:B------:R-:W-:Y:S08]  /*18150*/  HMMA.16816.F32 R44, R72, R102.reuse, R44 ;  /* 0x00000066482c723c */ /* 0x080ff0000000182c */
[C---:B------:R-:W-:Y:S01]  /*18160*/  HMMA.16816.F32 R48, R76.reuse, R102, R48 ;  /* 0x000000664c30723c */ /* 0x040fe20000001830 */
[----:B------:R-:W1:Y:S01]  /*18170*/  LDSM.16.MT88.4 R100, [R197+0x1000] ;  /* 0x00100000c564783b */ /* 0x000e620000004200 */
[----:B------:R-:W-:Y:S06]  /*18180*/  MUFU.EX2 R177, R185 ;  /* 0x000000b900b17308 */ /* 0x000fec0000000800 */
[-C--:B---3--:R-:W-:Y:S04]  /*18190*/  HMMA.16816.F32 R52, R76, R96.reuse, R52 ;  /* 0x000000604c34723c */ /* 0x088fe80000001834 */
[----:B------:R-:W-:Y:S04]  /*181a0*/  MUFU.EX2 R158, R173 ;  /* 0x000000ad009e7308 */ /* 0x000fe80000000800 */
[C---:B------:R-:W-:Y:S06]  /*181b0*/  HMMA.16816.F32 R56, R72.reuse, R96, R56 ;  /* 0x000000604838723c */ /* 0x040fec0000001838 */
[----:B------:R-:W3:Y:S02]  /*181c0*/  MUFU.EX2 R157, R189 ;  /* 0x000000bd009d7308 */ /* 0x000ee40000000800 */
[-C--:B------:R-:W-:Y:S07]  /*181d0*/  HMMA.16816.F32 R60, R72, R98.reuse, R60 ;  /* 0x00000062483c723c */ /* 0x080fee000000183c */
[----:B------:R-:W-:Y:S01]  /*181e0*/  F2FP.PACK_AB R72, R108, R110 ;  /* 0x0000006e6c48723e */ /* 0x000fe200000000ff */
[----:B------:R-:W-:Y:S01]  /*181f0*/  HMMA.16816.F32 R64, R76, R98, R64 ;  /* 0x000000624c40723c */ /* 0x000fe20000001840 */
[----:B------:R-:W-:Y:S01]  /*18200*/  MUFU.EX2 R156, R190 ;  /* 0x000000be009c7308 */ /* 0x000fe20000000800 */
[----:B------:R-:W3:Y:S02]  /*18210*/  LDSM.16.MT88.4 R96, [R196+0x1000] ;  /* 0x00100000c460783b */ /* 0x000ee40000004200 */
[----:B------:R-:W-:Y:S02]  /*18220*/  F2FP.PACK_AB R74, R94, R109 ;  /* 0x0000006d5e4a723e */ /* 0x000fe400000000ff */
[----:B--2---:R-:W-:Y:S02]  /*18230*/  F2FP.PACK_AB R73, R218, R217 ;  /* 0x000000d9da49723e */ /* 0x004fe400000000ff */
[----:B-----5:R-:W-:Y:S02]  /*18240*/  F2FP.PACK_AB R75, R188, R187 ;  /* 0x000000bbbc4b723e */ /* 0x020fe400000000ff */
[----:B------:R-:W-:Y:S01]  /*18250*/  LDSM.16.MT88.4 R108, [R196+0x1800] ;  /* 0x00180000c46c783b */ /* 0x000fe20000004200 */
[----:B------:R-:W2:Y:S01]  /*18260*/  MUFU.EX2 R171, R191 ;  /* 0x000000bf00ab7308 */ /* 0x000ea20000000800 */
[----:B-1----:R-:W-:Y:S02]  /*18270*/  F2FP.PACK_AB R76, R182, R183 ;  /* 0x000000b7b64c723e */ /* 0x002fe400000000ff */
[----:B----4-:R-:W-:Y:S01]  /*18280*/  F2FP.PACK_AB R78, R179, R159 ;  /* 0x0000009fb34e723e */ /* 0x010fe200000000ff */
[-C--:B------:R-:W-:Y:S05]  /*18290*/  HMMA.16816.F32 R4, R72, R80.reuse, R4 ;  /* 0x000000504804723c */ /* 0x080fea0000001804 */
[----:B---3--:R-:W-:Y:S01]  /*182a0*/  F2FP.PACK_AB R77, R157, R158 ;  /* 0x0000009e9d4d723e */ /* 0x008fe200000000ff */
[----:B------:R-:W-:Y:S10]  /*182b0*/  MUFU.EX2 R94, R231 ;  /* 0x000000e7005e7308 */ /* 0x000ff40000000800 */
[----:B------:R-:W1:Y:S01]  /*182c0*/  MUFU.EX2 R84, R225 ;  /* 0x000000e100547308 */ /* 0x000e620000000800 */
[----:B--2---:R-:W-:Y:S09]  /*182d0*/  F2FP.PACK_AB R79, R171, R156 ;  /* 0x0000009cab4f723e */ /* 0x004ff200000000ff */
[----:B------:R-:W2:Y:S01]  /*182e0*/  MUFU.EX2 R71, R224 ;  /* 0x000000e000477308 */ /* 0x000ea20000000800 */
[C---:B------:R-:W-:Y:S08]  /*182f0*/  HMMA.16816.F32 R8, R76.reuse, R80, R8 ;  /* 0x000000504c08723c */ /* 0x040ff00000001808 */
[-C--:B------:R-:W-:Y:S01]  /*18300*/  HMMA.16816.F32 R12, R76, R82.reuse, R12 ;  /* 0x000000524c0c723c */ /* 0x080fe2000000180c */
[----:B------:R-:W3:Y:S03]  /*18310*/  MUFU.EX2 R91, R223 ;  /* 0x000000df005b7308 */ /* 0x000ee60000000800 */
[----:B-1----:R-:W-:Y:S04]  /*18320*/  FADD.FTZ R0, R84, R2 ;  /* 0x0000000254007221 */ /* 0x002fe80000010000 */
[C---:B------:R-:W-:Y:S01]  /*18330*/  HMMA.16816.F32 R16, R72.reuse, R82, R16 ;  /* 0x000000524810723c */ /* 0x040fe20000001810 */
[----:B------:R-:W1:Y:S02]  /*18340*/  LDSM.16.MT88.4 R80, [R193+0x1800] ;  /* 0x00180000c150783b */ /* 0x000e640000004200 */
[----:B------:R-:W4:Y:S01]  /*18350*/  MUFU.EX2 R90, R222 ;  /* 0x000000de005a7308 */ /* 0x000f220000000800 */
[----:B--2---:R-:W-:Y:S04]  /*18360*/  FADD.FTZ R0, R71, R0 ;  /* 0x0000000047007221 */ /* 0x004fe80000010000 */
[-C--:B------:R-:W-:Y:S05]  /*18370*/  HMMA.16816.F32 R20, R72, R100.reuse, R20 ;  /* 0x000000644814723c */ /* 0x080fea0000001814 */
[----:B------:R-:W-:Y:S03]  /*18380*/  MUFU.EX2 R175, R220 ;  /* 0x000000dc00af7308 */ /* 0x000fe60000000800 */
[C---:B------:R-:W-:Y:S04]  /*18390*/  HMMA.16816.F32 R24, R76.reuse, R100, R24 ;  /* 0x000000644c18723c */ /* 0x040fe80000001818 */
[----:B---3--:R-:W-:Y:S03]  /*183a0*/  FADD.FTZ R0, R91, R0 ;  /* 0x000000005b007221 */ /* 0x008fe60000010000 */
[----:B------:R-:W-:Y:S01]  /*183b0*/  MUFU.EX2 R176, R213 ;  /* 0x000000d500b07308 */ /* 0x000fe20000000800 */
[-C--:B------:R-:W-:Y:S04]  /*183c0*/  HMMA.16816.F32 R28, R76, R102.reuse, R28 ;  /* 0x000000664c1c723c */ /* 0x080fe8000000181c */
[----:B----4-:R-:W-:Y:S02]  /*183d0*/  FADD.FTZ R2, R90, R0 ;  /* 0x000000005a027221 */ /* 0x010fe40000010000 */
[----:B------:R-:W-:Y:S02]  /*183e0*/  FADD.FTZ R0, R113, R69 ;  /* 0x0000004571007221 */ /* 0x000fe40000010000 */
[C---:B------:R-:W-:Y:S01]  /*183f0*/  HMMA.16816.F32 R32, R72.reuse, R102, R32 ;  /* 0x000000664820723c */ /* 0x040fe20000001820 */
[----:B------:R-:W2:Y:S01]  /*18400*/  LDSM.16.MT88.4 R100, [R197+0x1800] ;  /* 0x00180000c564783b */ /* 0x000ea20000004200 */
[----:B------:R-:W-:Y:S02]  /*18410*/  MUFU.EX2 R180, R212 ;  /* 0x000000d400b47308 */ /* 0x000fe40000000800 */
[----:B------:R-:W-:Y:S04]  /*18420*/  FADD.FTZ R69, R114, R0 ;  /* 0x0000000072457221 */ /* 0x000fe80000010000 */
[-C--:B------:R-:W-:Y:S04]  /*18430*/  HMMA.16816.F32 R36, R72, R104.reuse, R36 ;  /* 0x000000684824723c */ /* 0x080fe80000001824 */
[----:B------:R-:W-:Y:S04]  /*18440*/  MUFU.EX2 R181, R211 ;  /* 0x000000d300b57308 */ /* 0x000fe80000000800 */
[C---:B------:R-:W-:Y:S06]  /*18450*/  HMMA.16816.F32 R40, R76.reuse, R104, R40 ;  /* 0x000000684c28723c */ /* 0x040fec0000001828 */
[----:B------:R-:W3:Y:S02]  /*18460*/  MUFU.EX2 R118, R221 ;  /* 0x000000dd00767308 */ /* 0x000ee40000000800 */
[-C--:B------:R-:W-:Y:S08]  /*18470*/  HMMA.16816.F32 R44, R76, R106.reuse, R44 ;  /* 0x0000006a4c2c723c */ /* 0x080ff0000000182c */
[C---:B------:R-:W-:Y:S01]  /*18480*/  HMMA.16816.F32 R48, R72.reuse, R106, R48 ;  /* 0x0000006a4830723c */ /* 0x040fe20000001830 */
[----:B------:R-:W4:Y:S01]  /*18490*/  LDSM.16.MT88.4 R104, [R194+0x1800] ;  /* 0x00180000c268783b */ /* 0x000f220000004200 */
[----:B------:R-:W5:Y:S06]  /*184a0*/  MUFU.EX2 R115, R226 ;  /* 0x000000e200737308 */ /* 0x000f6c0000000800 */
[-C--:B------:R-:W-:Y:S04]  /*184b0*/  HMMA.16816.F32 R52, R72, R96.reuse, R52 ;  /* 0x000000604834723c */ /* 0x080fe80000001834 */
[----:B------:R-:W1:Y:S01]  /*184c0*/  MUFU.EX2 R93, R232 ;  /* 0x000000e8005d7308 */ /* 0x000e620000000800 */
[----:B---3--:R-:W-:Y:S03]  /*184d0*/  FADD.FTZ R0, R118, R2 ;  /* 0x0000000276007221 */ /* 0x008fe60000010000 */
[C---:B------:R-:W-:Y:S04]  /*184e0*/  HMMA.16816.F32 R56, R76.reuse, R96, R56 ;  /* 0x000000604c38723c */ /* 0x040fe80000001838 */
[----:B------:R-:W-:Y:S02]  /*184f0*/  FADD.FTZ R2, R121, R69 ;  /* 0x0000004579027221 */ /* 0x000fe40000010000 */
[----:B------:R-:W3:Y:S02]  /*18500*/  MUFU.EX2 R92, R236 ;  /* 0x000000ec005c7308 */ /* 0x000ee40000000800 */
[-C--:B------:R-:W-:Y:S04]  /*18510*/  HMMA.16816.F32 R60, R76, R98.reuse, R60 ;  /* 0x000000624c3c723c */ /* 0x080fe8000000183c */
[C---:B-----5:R-:W-:Y:S01]  /*18520*/  F2FP.PACK_AB R160, R115.reuse, R118 ;  /* 0x0000007673a0723e */ /* 0x060fe200000000ff */
[----:B------:R-:W-:Y:S02]  /*18530*/  FADD.FTZ R0, R115, R0 ;  /* 0x0000000073007221 */ /* 0x000fe40000010000 */
[----:B------:R-:W-:Y:S01]  /*18540*/  F2FP.PACK_AB R76, R71, R84 ;  /* 0x00000054474c723e */ /* 0x000fe200000000ff */
[----:B------:R-:W-:Y:S01]  /*18550*/  HMMA.16816.F32 R64, R72, R98, R64 ;  /* 0x000000624840723c */ /* 0x000fe20000001840 */
[----:B------:R-:W-:Y:S03]  /*18560*/  MUFU.EX2 R170, R233 ;  /* 0x000000e900aa7308 */ /* 0x000fe60000000800 */
[----:B------:R-:W-:Y:S01]  /*18570*/  F2FP.PACK_AB R78, R90, R91 ;  /* 0x0000005b5a4e723e */ /* 0x000fe200000000ff */
[----:B-1----:R-:W-:Y:S01]  /*18580*/  FADD.FTZ R0, R93, R0 ;  /* 0x000000005d007221 */ /* 0x002fe20000010000 */
[----:B------:R-:W-:Y:S01]  /*18590*/  F2FP.PACK_AB R77, R176, R175 ;  /* 0x000000afb04d723e */ /* 0x000fe200000000ff */
[----:B------:R-:W-:Y:S01]  /*185a0*/  FADD.FTZ R2, R184, R2 ;  /* 0x00000002b8027221 */ /* 0x000fe20000010000 */
[----:B------:R-:W-:Y:S03]  /*185b0*/  F2FP.PACK_AB R79, R181, R180 ;  /* 0x000000b4b54f723e */ /* 0x000fe600000000ff */
[----:B------:R-:W1:Y:S01]  /*185c0*/  MUFU.EX2 R169, R234 ;  /* 0x000000ea00a97308 */ /* 0x000e620000000800 */
[----:B------:R-:W-:Y:S01]  /*185d0*/  F2FP.PACK_AB R72, R177, R172 ;  /* 0x000000acb148723e */ /* 0x000fe200000000ff */
[----:B------:R-:W-:Y:S01]  /*185e0*/  FADD.FTZ R2, R158, R2 ;  /* 0x000000029e027221 */ /* 0x000fe20000010000 */
[----:B------:R-:W-:Y:S01]  /*185f0*/  F2FP.PACK_AB R74, R174, R178 ;  /* 0x000000b2ae4a723e */ /* 0x000fe200000000ff */
[-C--:B------:R-:W-:Y:S05]  /*18600*/  HMMA.16816.F32 R4, R76, R80.reuse, R4 ;  /* 0x000000504c04723c */ /* 0x080fea0000001804 */
[----:B------:R-:W-:Y:S01]  /*18610*/  F2FP.PACK_AB R73, R166, R167 ;  /* 0x000000a7a649723e */ /* 0x000fe200000000ff */
[----:B------:R-:W-:Y:S01]  /*18620*/  MUFU.EX2 R168, R235 ;  /* 0x000000eb00a87308 */ /* 0x000fe20000000800 */
[----:B------:R-:W-:Y:S01]  /*18630*/  F2FP.PACK_AB R75, R94, R165 ;  /* 0x000000a55e4b723e */ /* 0x000fe200000000ff */
[C---:B---3--:R-:W-:Y:S01]  /*18640*/  FADD.FTZ R229, R92.reuse, R0 ;  /* 0x000000005ce57221 */ /* 0x048fe20000010000 */
[----:B------:R-:W-:Y:S03]  /*18650*/  F2FP.PACK_AB R162, R92, R93 ;  /* 0x0000005d5ca2723e */ /* 0x000fe600000000ff */
[----:B------:R-:W-:Y:S01]  /*18660*/  FADD.FTZ R0, R122, R3 ;  /* 0x000000037a007221 */ /* 0x000fe20000010000 */
[----:B------:R-:W-:Y:S01]  /*18670*/  MOV R92, R85 ;  /* 0x00000055005c7202 */ /* 0x000fe20000000f00 */
[C---:B------:R-:W-:Y:S02]  /*18680*/  HMMA.16816.F32 R8, R72.reuse, R80, R8 ;  /* 0x000000504808723c */ /* 0x040fe40000001808 */
[----:B------:R-:W3:Y:S02]  /*18690*/  MUFU.EX2 R164, R239 ;  /* 0x000000ef00a47308 */ /* 0x000ee40000000800 */
[----:B------:R-:W-:Y:S01]  /*186a0*/  FADD.FTZ R0, R124, R0 ;  /* 0x000000007c007221 */ /* 0x000fe20000010000 */
[----:B------:R-:W-:Y:S01]  /*186b0*/  MOV R93, R68 ;  /* 0x00000044005d7202 */ /* 0x000fe20000000f00 */
[----:B------:R-:W-:Y:S01]  /*186c0*/  FADD.FTZ R3, R123, R70 ;  /* 0x000000467b037221 */ /* 0x000fe20000010000 */
[----:B-1----:R-:W-:Y:S01]  /*186d0*/  F2FP.PACK_AB R161, R169, R170 ;  /* 0x000000aaa9a1723e */ /* 0x002fe200000000ff */
[-C--:B------:R-:W-:Y:S04]  /*186e0*/  HMMA.16816.F32 R12, R72, R82.reuse, R12 ;  /* 0x00000052480c723c */ /* 0x080fe8000000180c */
[----:B------:R-:W-:Y:S01]  /*186f0*/  MUFU.EX2 R91, R237 ;  /* 0x000000ed005b7308 */ /* 0x000fe20000000800 */
[----:B------:R-:W-:Y:S02]  /*18700*/  FADD.FTZ R3, R219, R3 ;  /* 0x00000003db037221 */ /* 0x000fe40000010000 */
[----:B------:R-:W-:Y:S01]  /*18710*/  FADD.FTZ R2, R157, R2 ;  /* 0x000000029d027221 */ /* 0x000fe20000010000 */
[C---:B------:R-:W-:Y:S04]  /*18720*/  HMMA.16816.F32 R16, R76.reuse, R82, R16 ;  /* 0x000000524c10723c */ /* 0x040fe80000001810 */
[----:B------:R-:W-:Y:S02]  /*18730*/  FADD.FTZ R3, R183, R3 ;  /* 0x00000003b7037221 */ /* 0x000fe40000010000 */
[----:B------:R-:W1:Y:S01]  /*18740*/  MUFU.EX2 R90, R238 ;  /* 0x000000ee005a7308 */ /* 0x000e620000000800 */
[----:B------:R-:W-:Y:S01]  /*18750*/  FADD.FTZ R0, R217, R0 ;  /* 0x00000000d9007221 */ /* 0x000fe20000010000 */
[-C--:B--2---:R-:W-:Y:S04]  /*18760*/  HMMA.16816.F32 R20, R76, R100.reuse, R20 ;  /* 0x000000644c14723c */ /* 0x084fe80000001814 */
[----:B---3--:R-:W-:Y:S01]  /*18770*/  F2FP.PACK_AB R163, R164, R168 ;  /* 0x000000a8a4a3723e */ /* 0x008fe200000000ff */
[----:B------:R-:W-:Y:S02]  /*18780*/  FADD.FTZ R3, R182, R3 ;  /* 0x00000003b6037221 */ /* 0x000fe40000010000 */
[----:B------:R-:W-:Y:S01]  /*18790*/  FADD.FTZ R2, R156, R2 ;  /* 0x000000029c027221 */ /* 0x000fe20000010000 */
[C---:B------:R-:W-:Y:S01]  /*187a0*/  HMMA.16816.F32 R24, R72.reuse, R100, R24 ;  /* 0x000000644818723c */ /* 0x040fe20000001818 */
[----:B------:R-:W-:Y:S03]  /*187b0*/  MUFU.EX2 R84, R241 ;  /* 0x000000f100547308 */ /* 0x000fe60000000800 */
[----:B------:R-:W-:Y:S02]  /*187c0*/  FADD.FTZ R3, R159, R3 ;  /* 0x000000039f037221 */ /* 0x000fe40000010000 */
[----:B------:R-:W-:Y:S02]  /*187d0*/  FADD.FTZ R0, R218, R0 ;  /* 0x00000000da007221 */ /* 0x000fe40000010000 */
[-C--:B------:R-:W-:Y:S03]  /*187e0*/  HMMA.16816.F32 R28, R72, R102.reuse, R28 ;  /* 0x00000066481c723c */ /* 0x080fe6000000181c */
[----:B------:R-:W2:Y:S01]  /*187f0*/  MUFU.EX2 R83, R243 ;  /* 0x000000f300537308 */ /* 0x000ea20000000800 */
[----:B------:R-:W-:Y:S01]  /*18800*/  FADD.FTZ R0, R187, R0 ;  /* 0x00000000bb007221 */ /* 0x000fe20000010000 */
[----:B-1----:R-:W-:Y:S01]  /*18810*/  F2FP.PACK_AB R96, R90, R91 ;  /* 0x0000005b5a60723e */ /* 0x002fe200000000ff */
[----:B------:R-:W-:Y:S02]  /*18820*/  FADD.FTZ R3, R179, R3 ;  /* 0x00000003b3037221 */ /* 0x000fe40000010000 */
[C---:B------:R-:W-:Y:S04]  /*18830*/  HMMA.16816.F32 R32, R76.reuse, R102, R32 ;  /* 0x000000664c20723c */ /* 0x040fe80000001820 */
[----:B------:R-:W-:Y:S01]  /*18840*/  FADD.FTZ R0, R188, R0 ;  /* 0x00000000bc007221 */ /* 0x000fe20000010000 */
[----:B------:R-:W-:Y:S01]  /*18850*/  MUFU.EX2 R81, R240 ;  /* 0x000000f000517308 */ /* 0x000fe20000000800 */
[----:B------:R-:W-:Y:S02]  /*18860*/  FADD.FTZ R2, R171, R2 ;  /* 0x00000002ab027221 */ /* 0x000fe40000010000 */
[-C--:B----4-:R-:W-:Y:S04]  /*18870*/  HMMA.16816.F32 R36, R76, R104.reuse, R36 ;  /* 0x000000684c24723c */ /* 0x090fe80000001824 */
[----:B------:R-:W-:Y:S02]  /*18880*/  FADD.FTZ R0, R175, R0 ;  /* 0x00000000af007221 */ /* 0x000fe40000010000 */
[----:B------:R-:W-:Y:S01]  /*18890*/  FADD.FTZ R3, R172, R3 ;  /* 0x00000003ac037221 */ /* 0x000fe20000010000 */
[----:B------:R-:W1:Y:S01]  /*188a0*/  MUFU.EX2 R82, R242 ;  /* 0x000000f200527308 */ /* 0x000e620000000800 */
[C---:B------:R-:W-:Y:S04]  /*188b0*/  HMMA.16816.F32 R40, R72.reuse, R104, R40 ;  /* 0x000000684828723c */ /* 0x040fe80000001828 */
[----:B--2---:R-:W-:Y:S01]  /*188c0*/  F2FP.PACK_AB R98, R83, R84 ;  /* 0x000000545362723e */ /* 0x004fe200000000ff */
[----:B------:R-:W-:Y:S02]  /*188d0*/  FADD.FTZ R2, R167, R2 ;  /* 0x00000002a7027221 */ /* 0x000fe40000010000 */
[----:B------:R-:W-:Y:S01]  /*188e0*/  FADD.FTZ R0, R176, R0 ;  /* 0x00000000b0007221 */ /* 0x000fe20000010000 */
[-C--:B------:R-:W-:Y:S01]  /*188f0*/  HMMA.16816.F32 R44, R72, R106.reuse, R44 ;  /* 0x0000006a482c723c */ /* 0x080fe2000000182c */
[----:B------:R-:W-:Y:S03]  /*18900*/  MUFU.EX2 R80, R244 ;  /* 0x000000f400507308 */ /* 0x000fe60000000800 */
[----:B------:R-:W-:Y:S02]  /*18910*/  FADD.FTZ R3, R177, R3 ;  /* 0x00000003b1037221 */ /* 0x000fe40000010000 */
[----:B------:R-:W-:Y:S02]  /*18920*/  FADD.FTZ R2, R166, R2 ;  /* 0x00000002a6027221 */ /* 0x000fe40000010000 */
[C---:B------:R-:W-:Y:S03]  /*18930*/  HMMA.16816.F32 R48, R76.reuse, R106, R48 ;  /* 0x0000006a4c30723c */ /* 0x040fe60000001830 */
[----:B------:R-:W2:Y:S01]  /*18940*/  MUFU.EX2 R71, R245 ;  /* 0x000000f500477308 */ /* 0x000ea20000000800 */
[----:B------:R-:W-:Y:S02]  /*18950*/  FADD.FTZ R0, R180, R0 ;  /* 0x00000000b4007221 */ /* 0x000fe40000010000 */
[----:B------:R-:W-:Y:S01]  /*18960*/  FADD.FTZ R3, R178, R3 ;  /* 0x00000003b2037221 */ /* 0x000fe20000010000 */
[----:B-1----:R-:W-:Y:S01]  /*18970*/  F2FP.PACK_AB R97, R82, R81 ;  /* 0x000000515261723e */ /* 0x002fe200000000ff */
[-C--:B------:R-:W-:Y:S04]  /*18980*/  HMMA.16816.F32 R52, R76, R108.reuse, R52 ;  /* 0x0000006c4c34723c */ /* 0x080fe80000001834 */
[----:B------:R-:W-:Y:S02]  /*18990*/  FADD.FTZ R2, R165, R2 ;  /* 0x00000002a5027221 */ /* 0x000fe40000010000 */
[----:B------:R-:W-:Y:S02]  /*189a0*/  FADD.FTZ R0, R181, R0 ;  /* 0x00000000b5007221 */ /* 0x000fe40000010000 */
[C---:B------:R-:W-:Y:S04]  /*189b0*/  HMMA.16816.F32 R56, R72.reuse, R108, R56 ;  /* 0x0000006c4838723c */ /* 0x040fe80000001838 */
[----:B------:R-:W-:Y:S02]  /*189c0*/  FADD.FTZ R3, R174, R3 ;  /* 0x00000003ae037221 */ /* 0x000fe40000010000 */
[----:B------:R-:W-:Y:S02]  /*189d0*/  FADD.FTZ R2, R94, R2 ;  /* 0x000000025e027221 */ /* 0x000fe40000010000 */
[-C--:B------:R-:W-:Y:S01]  /*189e0*/  HMMA.16816.F32 R60, R72, R110.reuse, R60 ;  /* 0x0000006e483c723c */ /* 0x080fe2000000183c */
[----:B------:R-:W1:Y:S03]  /*189f0*/  LDSM.16.MT88.4 R72, [R196+0x2000] ;  /* 0x00200000c448783b */ /* 0x000e660000004200 */
[----:B--2---:R-:W-:Y:S01]  /*18a00*/  F2FP.PACK_AB R99, R71, R80 ;  /* 0x000000504763723e */ /* 0x004fe200000000ff */
[----:B------:R-:W-:Y:S03]  /*18a10*/  FADD.FTZ R0, R170, R0 ;  /* 0x00000000aa007221 */ /* 0x000fe60000010000 */
[----:B------:R-:W-:Y:S08]  /*18a20*/  HMMA.16816.F32 R64, R76, R110, R64 ;  /* 0x0000006e4c40723c */ /* 0x000ff00000001840 */
[-C--:B------:R-:W-:Y:S07]  /*18a30*/  HMMA.16816.F32 R132, R160, R136.reuse, R4 ;  /* 0x00000088a084723c */ /* 0x080fee0000001804 */
[----:B------:R-:W-:Y:S01]  /*18a40*/  FADD.FTZ R4, R91, R3 ;  /* 0x000000035b047221 */ /* 0x000fe20000010000 */
[C---:B------:R-:W-:Y:S04]  /*18a50*/  HMMA.16816.F32 R124, R96.reuse, R136, R8 ;  /* 0x00000088607c723c */ /* 0x040fe80000001808 */
[----:B------:R-:W-:Y:S01]  /*18a60*/  FADD.FTZ R3, R81, R2 ;  /* 0x0000000251037221 */ /* 0x000fe20000010000 */
[----:B------:R-:W-:Y:S01]  /*18a70*/  MOV R91, R86 ;  /* 0x00000056005b7202 */ /* 0x000fe20000000f00 */
[----:B------:R-:W-:Y:S02]  /*18a80*/  FADD.FTZ R2, R169, R0 ;  /* 0x00000000a9027221 */ /* 0x000fe40000010000 */
[-C--:B------:R-:W-:Y:S04]  /*18a90*/  HMMA.16816.F32 R120, R96, R138.reuse, R12 ;  /* 0x0000008a6078723c */ /* 0x080fe8000000180c */
[----:B------:R-:W-:Y:S01]  /*18aa0*/  FADD.FTZ R0, R90, R4 ;  /* 0x000000045a007221 */ /* 0x000fe20000010000 */
[----:B------:R-:W-:Y:S01]  /*18ab0*/  MOV R90, R87 ;  /* 0x00000057005a7202 */ /* 0x000fe20000000f00 */
        /* <DEDUP_REMOVED lines=21> */
.L_x_1062:
[----:B------:R-:W2:Y:S01]  /*18c10*/  LDL R0, [R1+0x44] ;  /* 0x0000440001007983 */ /* 0x000ea20000100800 */
[----:B------:R-:W-:-:S03]  /*18c20*/  IMAD.MOV.U32 R3, RZ, RZ, c[0x0][0x2c4] ;  /* 0x0000b100ff037624 */ /* 0x000fc600078e00ff */
[----:B------:R-:W3:Y:S02]  /*18c30*/  LDL R2, [R1] ;  /* 0x0000000001027983 */ /* 0x000ee40000100800 */
[----:B------:R-:W-:Y:S01]  /*18c40*/  ISETP.NE.AND P1, PT, R3, 0x1, PT ;  /* 0x000000010300780c */ /* 0x000fe20003f25270 */
[----:B------:R-:W-:-:S05]  /*18c50*/  IMAD.MOV.U32 R4, RZ, RZ, c[0x0][0x32c] ;  /* 0x0000cb00ff047624 */ /* 0x000fca00078e00ff */
[----:B------:R-:W-:Y:S02]  /*18c60*/  ISETP.GE.AND P0, PT, R4, 0x1, PT ;  /* 0x000000010400780c */ /* 0x000fe40003f06270 */
[----:B--2---:R-:W-:-:S05]  /*18c70*/  IADD3 R0, R0, 0x7f, RZ ;  /* 0x0000007f00007810 */ /* 0x004fca0007ffe0ff */
[----:B------:R-:W-:Y:S01]  /*18c80*/  @P1 IMAD.HI.U32 R3, R0, c[0x0][0x2c8], RZ ;  /* 0x0000b20000031a27 */ /* 0x000fe200078e00ff */
[----:B---3--:R-:W-:-:S04]  /*18c90*/  IADD3 R2, R2, 0x1, -R252 ;  /* 0x0000000102027810 */ /* 0x008fc80007ffe8fc */
        /* <DEDUP_REMOVED lines=14> */
.L_x_1096:
[----:B------:R-:W-:-:S04]  /*18d80*/  MOV R3, 0x1 ;  /* 0x0000000100037802 */ /* 0x000fc80000000f00 */
[----:B------:R-:W-:-:S13]  /*18d90*/  ISETP.NE.AND P0, PT, R3, c[0x0][0x32c], PT ;  /* 0x0000cb0003007a0c */ /* 0x000fda0003f05270 */
[----:B------:R-:W-:-:S05]  /*18da0*/  @P0 IMAD.HI.U32 R3, R0, c[0x0][0x330], RZ ;  /* 0x0000cc0000030a27 */ /* 0x000fca00078e00ff */
[----:B------:R-:W-:Y:S02]  /*18db0*/  @P0 SHF.R.U32.HI R0, RZ, c[0x0][0x334], R3 ;  /* 0x0000cd00ff000a19 */ /* 0x000fe40000011603 */
.L_x_1097:
[----:B------:R-:W-:Y:S05]  /*18dc0*/  BSYNC B0 ;  /* 0x0000000000007941 */ /* 0x000fea0003800000 */
.L_x_1095:
[----:B------:R-:W-:-:S05]  /*18dd0*/  IMAD R0, R0, c[0x0][0x32c], RZ ;  /* 0x0000cb0000007a24 */ /* 0x000fca00078e02ff */
[----:B------:R-:W-:-:S03]  /*18de0*/  IMNMX R2, R2, R0, !PT ;  /* 0x0000000002027217 */ /* 0x000fc60007800200 */
.L_x_1094:
[----:B------:R-:W2:Y:S01]  /*18df0*/  LDL R3, [R1+0x14] ;  /* 0x0000140001037983 */ /* 0x000ea20000100800 */
[----:B------:R-:W-:-:S05]  /*18e00*/  IADD3 R2, R2, 0x4f, RZ ;  /* 0x0000004f02027810 */ /* 0x000fca0007ffe0ff */
        /* <DEDUP_REMOVED lines=11> */
.L_x_1109:
        /* <DEDUP_REMOVED lines=41> */
.L_x_1243:
        /* <DEDUP_REMOVED lines=23> */
.L_x_1244:
[----:B-1----:R-:W-:Y:S02]  /*192c0*/  LOP3.LUT P1, RZ, R208, 0x100, RZ, 0xc0, !PT ;  /* 0x00000100d0ff7812 */ /* 0x002fe4000782c0ff */
[----:B----4-:R-:W-:Y:S05]  /*192d0*/  IADD3 R2, P0, R0, R5, RZ ;  /* 0x0000000500027210 */ /* 0x010fea0007f1e0ff */
[----:B------:R-:W-:Y:S06]  /*192e0*/  IMAD.X R3, R4, 0x1, R6, P0 ;  /* 0x0000000104037824 */ /* 0x000fec00000e0606 */
[----:B------:R-:W-:Y:S01]  /*192f0*/  @!PT LDS RZ, [RZ] ;  /* 0x00000000fffff984 */ /* 0x000fe20000000800 */
[----:B------:R-:W-:Y:S01]  /*19300*/  @!PT LDS RZ, [RZ] ;  /* 0x00000000fffff984 */ /* 0x000fe20000000800 */
[----:B------:R-:W-:Y:S01]  /*19310*/  @!PT LDS RZ, [RZ] ;  /* 0x00000000fffff984 */ /* 0x000fe20000000800 */
[----:B------:R1:W-:Y:S02]  /*19320*/  LDGSTS.E.BYPASS.LTC128B.128 [R210+0x2100], [R2.64], !P1 ;  /* 0x0210000002d27fae */ /* 0x0003e4000c901d48 */
.L_x_1100:
[----:B-1-34-:R-:W-:Y:S05]  /*19330*/  BSYNC B0 ;  /* 0x0000000000007941 */ /* 0x01afea0003800000 */
.L_x_1099:
        /* <DEDUP_REMOVED lines=142> */
.L_x_1245:
        /* <DEDUP_REMOVED lines=25> */
.L_x_1246:
[----:B----4-:R-:W-:Y:S02]  /*19db0*/  LOP3.LUT P1, RZ, R208, 0x100, RZ, 0xc0, !PT ;  /* 0x00000100d0ff7812 */ /* 0x010fe4000782c0ff */
[----:B--2---:R-:W-:Y:S05]  /*19dc0*/  IADD3 R2, P0, R0, R85, RZ ;  /* 0x0000005500027210 */ /* 0x004fea0007f1e0ff */
[----:B-1----:R-:W-:Y:S06]  /*19dd0*/  IMAD.X R3, R84, 0x1, R86, P0 ;  /* 0x0000000154037824 */ /* 0x002fec00000e0656 */
[----:B------:R-:W-:Y:S01]  /*19de0*/  @!PT LDS RZ, [RZ] ;  /* 0x00000000fffff984 */ /* 0x000fe20000000800 */
[----:B------:R-:W-:Y:S01]  /*19df0*/  @!PT LDS RZ, [RZ] ;  /* 0x00000000fffff984 */ /* 0x000fe20000000800 */
[----:B------:R-:W-:Y:S01]  /*19e00*/  @!PT LDS RZ, [RZ] ;  /* 0x00000000fffff984 */ /* 0x000fe20000000800 */
[----:B------:R1:W-:Y:S02]  /*19e10*/  LDGSTS.E.BYPASS.LTC128B.128 [R210+0x4900], [R2.64], !P1 ;  /* 0x0490000002d27fae */ /* 0x0003e4000c901d48 */
.L_x_1104:
[----:B------:R-:W-:Y:S05]  /*19e20*/  BSYNC B0 ;  /* 0x0000000000007941 */ /* 0x000fea0003800000 */
.L_x_1103:
        /* <DEDUP_REMOVED lines=83> */
.L_x_1247:
        /* <DEDUP_REMOVED lines=15> */
.L_x_1248:
[C---:B------:R-:W-:Y:S01]  /*1a450*/  FMUL.FTZ R2, R87.reuse, c[0x0][0x2d0] ;  /* 0x0000b40057027a20 */ /* 0x040fe20000410000 */
        /* <DEDUP_REMOVED lines=29> */
[C---:B------:R-:W-:Y:S01]  /*1a630*/  F2FP.PACK_AB R68, R3.reuse, R2 ;  /* 0x000000020344723e */ /* 0x040fe200000000ff */
[C---:B------:R-:W-:Y:S02]  /*1a640*/  FMUL.FTZ R2, R86.reuse, c[0x0][0x2d0] ;  /* 0x0000b40056027a20 */ /* 0x040fe40000410000 */
        /* <DEDUP_REMOVED lines=208> */
[----:B------:R3:W-:Y:S03]  /*1b350*/  MUFU.EX2 R159, R187 ;  /* 0x000000bb009f7308 */ /* 0x0007e60000000800 */
[-C--:B------:R-:W-:Y:S07]  /*1b360*/  HMMA.16816.F32 R52, R68, R72.reuse, R52 ;  /* 0x000000484434723c */ /* 0x080fee0000001834 */
[----:B------:R-:W-:Y:S01]  /*1b370*/  MUFU.EX2 R110, R171 ;  /* 0x000000ab006e7308 */ /* 0x000fe20000000800 */
[C---:B------:R-:W-:Y:S04]  /*1b380*/  HMMA.16816.F32 R56, R64.reuse, R72, R56 ;  /* 0x000000484038723c */ /* 0x040fe80000001838 */
[C---:B--2---:R-:W-:Y:S01]  /*1b390*/  FADD.FTZ R0, R78.reuse, R0 ;  /* 0x000000004e007221 */ /* 0x044fe20000010000 */
[----:B------:R-:W-:Y:S03]  /*1b3a0*/  F2FP.PACK_AB R78, R78, R77 ;  /* 0x0000004d4e4e723e */ /* 0x000fe600000000ff */
[-C--:B------:R-:W-:Y:S01]  /*1b3b0*/  HMMA.16816.F32 R60, R64, R74.reuse, R60 ;  /* 0x0000004a403c723c */ /* 0x080fe2000000183c */
[----:B------:R-:W2:Y:S03]  /*1b3c0*/  MUFU.EX2 R118, R170 ;  /* 0x000000aa00767308 */ /* 0x000ea60000000800 */
[----:B------:R-:W-:Y:S01]  /*1b3d0*/  FADD.FTZ R0, R107, R0 ;  /* 0x000000006b007221 */ /* 0x000fe20000010000 */
[----:B---3--:R-:W3:Y:S02]  /*1b3e0*/  LDL R187, [R1+0x18] ;  /* 0x0000180001bb7983 */ /* 0x008ee40000100800 */
        /* <DEDUP_REMOVED lines=9> */
[----:B------:R-:W4:Y:S03]  /*1b480*/  MUFU.EX2 R123, R168 ;  /* 0x000000a8007b7308 */ /* 0x000f260000000800 */
        /* <DEDUP_REMOVED lines=8> */
[----:B------:R-:W-:Y:S03]  /*1b510*/  LDSM.16.MT88.4 R100, [R194+0x1000] ;  /* 0x00100000c264783b */ /* 0x000fe60000004200 */
[----:B------:R-:W-:Y:S02]  /*1b520*/  FADD.FTZ R2, R104, R0 ;  /* 0x0000000068027221 */ /* 0x000fe40000010000 */
[----:B------:R-:W-:Y:S02]  /*1b530*/  FADD.FTZ R0, R116, R91 ;  /* 0x0000005b74007221 */ /* 0x000fe40000010000 */
[----:B------:R-:W-:Y:S01]  /*1b540*/  FADD.FTZ R91, R115, R84 ;  /* 0x00000054735b7221 */ /* 0x000fe20000010000 */
[----:B------:R-:W5:Y:S01]  /*1b550*/  MUFU.EX2 R113, R164 ;  /* 0x000000a400717308 */ /* 0x000f620000000800 */
[----:B------:R-:W-:Y:S01]  /*1b560*/  FADD.FTZ R84, R109, R0 ;  /* 0x000000006d547221 */ /* 0x000fe20000010000 */
[----:B----4-:R-:W-:Y:S08]  /*1b570*/  F2FP.PACK_AB R79, R123, R122 ;  /* 0x0000007a7b4f723e */ /* 0x010ff000000000ff */
[----:B------:R-:W4:Y:S01]  /*1b580*/  MUFU.EX2 R120, R93 ;  /* 0x0000005d00787308 */ /* 0x000f220000000800 */
[-C--:B-1----:R-:W-:Y:S09]  /*1b590*/  HMMA.16816.F32 R4, R76, R80.reuse, R4 ;  /* 0x000000504c04723c */ /* 0x082ff20000001804 */
[----:B------:R-:W-:Y:S03]  /*1b5a0*/  MUFU.EX2 R158, R188 ;  /* 0x000000bc009e7308 */ /* 0x000fe60000000800 */
[----:B-----5:R-:W-:Y:S07]  /*1b5b0*/  F2FP.PACK_AB R69, R113, R112 ;  /* 0x000000707145723e */ /* 0x020fee00000000ff */
[----:B------:R-:W-:Y:S01]  /*1b5c0*/  MUFU.EX2 R157, R191 ;  /* 0x000000bf009d7308 */ /* 0x000fe20000000800 */
[----:B----4-:R-:W-:Y:S09]  /*1b5d0*/  F2FP.PACK_AB R71, R184, R120 ;  /* 0x00000078b847723e */ /* 0x010ff200000000ff */
[----:B------:R-:W-:Y:S01]  /*1b5e0*/  MUFU.EX2 R178, R185 ;  /* 0x000000b900b27308 */ /* 0x000fe20000000800 */
[C---:B------:R-:W-:Y:S08]  /*1b5f0*/  HMMA.16816.F32 R8, R68.reuse, R80, R8 ;  /* 0x000000504408723c */ /* 0x040ff00000001808 */
        /* <DEDUP_REMOVED lines=20> */
[----:B------:R-:W5:Y:S06]  /*1b740*/  MUFU.EX2 R108, R224 ;  /* 0x000000e0006c7308 */ /* 0x000f6c0000000800 */
[-C--:B-1----:R-:W-:Y:S04]  /*1b750*/  HMMA.16816.F32 R52, R76, R80.reuse, R52 ;  /* 0x000000504c34723c */ /* 0x082fe80000001834 */
[----:B------:R-:W1:Y:S04]  /*1b760*/  MUFU.EX2 R92, R223 ;  /* 0x000000df005c7308 */ /* 0x000e680000000800 */
[C---:B------:R-:W-:Y:S06]  /*1b770*/  HMMA.16816.F32 R56, R68.reuse, R80, R56 ;  /* 0x000000504438723c */ /* 0x040fec0000001838 */
[----:B------:R-:W2:Y:S02]  /*1b780*/  MUFU.EX2 R94, R222 ;  /* 0x000000de005e7308 */ /* 0x000ea40000000800 */
[-C--:B------:R-:W-:Y:S04]  /*1b790*/  HMMA.16816.F32 R60, R68, R82.reuse, R60 ;  /* 0x00000052443c723c */ /* 0x080fe8000000183c */
[----:B-----5:R-:W-:Y:S03]  /*1b7a0*/  FADD.FTZ R0, R108, R2 ;  /* 0x000000026c007221 */ /* 0x020fe60000010000 */
[----:B------:R-:W-:Y:S01]  /*1b7b0*/  F2FP.PACK_AB R68, R105, R107 ;  /* 0x0000006b6944723e */ /* 0x000fe200000000ff */
[----:B------:R-:W-:Y:S01]  /*1b7c0*/  HMMA.16816.F32 R64, R76, R82, R64 ;  /* 0x000000524c40723c */ /* 0x000fe20000001840 */
[----:B------:R-:W5:Y:S01]  /*1b7d0*/  LDSM.16.MT88.4 R80, [R196+0x1000] ;  /* 0x00100000c450783b */ /* 0x000f620000004200 */
[----:B------:R-:W4:Y:S02]  /*1b7e0*/  MUFU.EX2 R93, R221 ;  /* 0x000000dd005d7308 */ /* 0x000f240000000800 */
[----:B------:R-:W-:Y:S01]  /*1b7f0*/  F2FP.PACK_AB R70, R104, R106 ;  /* 0x0000006a6846723e */ /* 0x000fe200000000ff */
[----:B-1----:R-:W-:Y:S01]  /*1b800*/  FADD.FTZ R0, R92, R0 ;  /* 0x000000005c007221 */ /* 0x002fe20000010000 */
[----:B------:R-:W-:Y:S02]  /*1b810*/  F2FP.PACK_AB R69, R245, R251 ;  /* 0x000000fbf545723e */ /* 0x000fe400000000ff */
[----:B------:R-:W-:Y:S01]  /*1b820*/  F2FP.PACK_AB R71, R247, R246 ;  /* 0x000000f6f747723e */ /* 0x000fe200000000ff */
[----:B------:R-:W-:Y:S03]  /*1b830*/  LDSM.16.MT88.4 R104, [R194+0x1800] ;  /* 0x00180000c268783b */ /* 0x000fe60000004200 */
[----:B------:R-:W-:Y:S01]  /*1b840*/  F2FP.PACK_AB R76, R182, R183 ;  /* 0x000000b7b64c723e */ /* 0x000fe200000000ff */
[----:B------:R-:W-:Y:S01]  /*1b850*/  MUFU.EX2 R175, R219 ;  /* 0x000000db00af7308 */ /* 0x000fe20000000800 */
[----:B------:R-:W-:Y:S01]  /*1b860*/  F2FP.PACK_AB R78, R159, R179 ;  /* 0x000000b39f4e723e */ /* 0x000fe200000000ff */
[-C--:B--2---:R-:W-:Y:S05]  /*1b870*/  HMMA.16816.F32 R4, R68, R72.reuse, R4 ;  /* 0x000000484404723c */ /* 0x084fea0000001804 */
[----:B------:R-:W-:Y:S01]  /*1b880*/  F2FP.PACK_AB R77, R157, R158 ;  /* 0x0000009e9d4d723e */ /* 0x000fe200000000ff */
[----:B------:R-:W-:Y:S01]  /*1b890*/  FADD.FTZ R0, R94, R0 ;  /* 0x000000005e007221 */ /* 0x000fe20000010000 */
[----:B------:R-:W-:Y:S01]  /*1b8a0*/  F2FP.PACK_AB R79, R172, R156 ;  /* 0x0000009cac4f723e */ /* 0x000fe200000000ff */
[----:B------:R-:W1:Y:S04]  /*1b8b0*/  MUFU.EX2 R176, R218 ;  /* 0x000000da00b07308 */ /* 0x000e680000000800 */
[C---:B----4-:R-:W-:Y:S02]  /*1b8c0*/  FADD.FTZ R2, R93.reuse, R0 ;  /* 0x000000005d027221 */ /* 0x050fe40000010000 */
[C---:B------:R-:W-:Y:S04]  /*1b8d0*/  HMMA.16816.F32 R8, R76.reuse, R72, R8 ;  /* 0x000000484c08723c */ /* 0x040fe80000001808 */
[----:B------:R-:W-:Y:S01]  /*1b8e0*/  MUFU.EX2 R180, R217 ;  /* 0x000000d900b47308 */ /* 0x000fe20000000800 */
[----:B------:R-:W-:Y:S02]  /*1b8f0*/  FADD.FTZ R0, R112, R91 ;  /* 0x0000005b70007221 */ /* 0x000fe40000010000 */
[----:B------:R-:W-:Y:S01]  /*1b900*/  F2FP.PACK_AB R72, R92, R108 ;  /* 0x0000006c5c48723e */ /* 0x000fe200000000ff */
[-C--:B------:R-:W-:Y:S06]  /*1b910*/  HMMA.16816.F32 R12, R76, R74.reuse, R12 ;  /* 0x0000004a4c0c723c */ /* 0x080fec000000180c */
[----:B------:R-:W2:Y:S02]  /*1b920*/  MUFU.EX2 R181, R213 ;  /* 0x000000d500b57308 */ /* 0x000ea40000000800 */
[C---:B------:R-:W-:Y:S04]  /*1b930*/  HMMA.16816.F32 R16, R68.reuse, R74, R16 ;  /* 0x0000004a4410723c */ /* 0x040fe80000001810 */
[----:B-1----:R-:W-:Y:S03]  /*1b940*/  F2FP.PACK_AB R73, R176, R175 ;  /* 0x000000afb049723e */ /* 0x002fe600000000ff */
[----:B------:R-:W-:Y:S01]  /*1b950*/  F2FP.PACK_AB R74, R93, R94 ;  /* 0x0000005e5d4a723e */ /* 0x000fe200000000ff */
[-C--:B------:R-:W-:Y:S01]  /*1b960*/  HMMA.16816.F32 R20, R68, R96.reuse, R20 ;  /* 0x000000604414723c */ /* 0x080fe20000001814 */
[----:B------:R-:W-:Y:S07]  /*1b970*/  MUFU.EX2 R117, R220 ;  /* 0x000000dc00757308 */ /* 0x000fee0000000800 */
[C---:B------:R-:W-:Y:S03]  /*1b980*/  HMMA.16816.F32 R24, R76.reuse, R96, R24 ;  /* 0x000000604c18723c */ /* 0x040fe60000001818 */
[----:B------:R-:W1:Y:S01]  /*1b990*/  MUFU.EX2 R114, R225 ;  /* 0x000000e100727308 */ /* 0x000e620000000800 */
[----:B--2---:R-:W-:Y:S04]  /*1b9a0*/  F2FP.PACK_AB R75, R181, R180 ;  /* 0x000000b4b54b723e */ /* 0x004fe800000000ff */
[-C--:B------:R-:W-:Y:S05]  /*1b9b0*/  HMMA.16816.F32 R28, R76, R98.reuse, R28 ;  /* 0x000000624c1c723c */ /* 0x080fea000000181c */
[----:B------:R-:W-:Y:S03]  /*1b9c0*/  MUFU.EX2 R111, R230 ;  /* 0x000000e6006f7308 */ /* 0x000fe60000000800 */
[C---:B------:R-:W-:Y:S01]  /*1b9d0*/  HMMA.16816.F32 R32, R68.reuse, R98, R32 ;  /* 0x000000624420723c */ /* 0x040fe20000001820 */
[----:B------:R-:W2:Y:S06]  /*1b9e0*/  LDSM.16.MT88.4 R96, [R193+0x1800] ;  /* 0x00180000c160783b */ /* 0x000eac0000004200 */
[----:B------:R-:W4:Y:S01]  /*1b9f0*/  MUFU.EX2 R109, R234 ;  /* 0x000000ea006d7308 */ /* 0x000f220000000800 */
[-C--:B------:R-:W-:Y:S04]  /*1ba00*/  HMMA.16816.F32 R36, R68, R100.reuse, R36 ;  /* 0x000000644424723c */ /* 0x080fe80000001824 */
[----:B-1----:R-:W-:Y:S04]  /*1ba10*/  F2FP.PACK_AB R160, R114, R117 ;  /* 0x0000007572a0723e */ /* 0x002fe800000000ff */
[C---:B------:R-:W-:Y:S01]  /*1ba20*/  HMMA.16816.F32 R40, R76.reuse, R100, R40 ;  /* 0x000000644c28723c */ /* 0x040fe20000001828 */
[----:B------:R-:W-:Y:S07]  /*1ba30*/  MUFU.EX2 R171, R231 ;  /* 0x000000e700ab7308 */ /* 0x000fee0000000800 */
[-C--:B------:R-:W-:Y:S03]  /*1ba40*/  HMMA.16816.F32 R44, R76, R102.reuse, R44 ;  /* 0x000000664c2c723c */ /* 0x080fe6000000182c */
[----:B------:R-:W1:Y:S01]  /*1ba50*/  MUFU.EX2 R170, R233 ;  /* 0x000000e900aa7308 */ /* 0x000e620000000800 */
[----:B----4-:R-:W-:Y:S04]  /*1ba60*/  F2FP.PACK_AB R162, R109, R111 ;  /* 0x0000006f6da2723e */ /* 0x010fe800000000ff */
[C---:B------:R-:W-:Y:S01]  /*1ba70*/  HMMA.16816.F32 R48, R68.reuse, R102, R48 ;  /* 0x000000664430723c */ /* 0x040fe20000001830 */
[----:B------:R-:W4:Y:S03]  /*1ba80*/  LDSM.16.MT88.4 R100, [R197+0x1800] ;  /* 0x00180000c564783b */ /* 0x000f260000004200 */
[C---:B---3--:R-:W-:Y:S01]  /*1ba90*/  ISETP.GT.AND P0, PT, R214.reuse, R187, PT ;  /* 0x000000bbd600720c */ /* 0x048fe20003f04270 */
[----:B------:R-:W-:Y:S01]  /*1baa0*/  MUFU.EX2 R169, R235 ;  /* 0x000000eb00a97308 */ /* 0x000fe20000000800 */
[----:B------:R-:W-:Y:S02]  /*1bab0*/  IADD3 R214, R214, -0x1, RZ ;  /* 0xffffffffd6d67810 */ /* 0x000fe40007ffe0ff */
[-C--:B-----5:R-:W-:Y:S07]  /*1bac0*/  HMMA.16816.F32 R52, R68, R80.reuse, R52 ;  /* 0x000000504434723c */ /* 0x0a0fee0000001834 */
[----:B------:R-:W3:Y:S01]  /*1bad0*/  MUFU.EX2 R165, R237 ;  /* 0x000000ed00a57308 */ /* 0x000ee20000000800 */
[C---:B------:R-:W-:Y:S04]  /*1bae0*/  HMMA.16816.F32 R56, R76.reuse, R80, R56 ;  /* 0x000000504c38723c */ /* 0x040fe80000001838 */
[----:B-1----:R-:W-:Y:S03]  /*1baf0*/  F2FP.PACK_AB R161, R170, R171 ;  /* 0x000000abaaa1723e */ /* 0x002fe600000000ff */
[----:B------:R-:W-:Y:S01]  /*1bb00*/  FADD.FTZ R80, R118, R3 ;  /* 0x0000000376507221 */ /* 0x000fe20000010000 */
[-C--:B------:R-:W-:Y:S01]  /*1bb10*/  HMMA.16816.F32 R60, R76, R82.reuse, R60 ;  /* 0x000000524c3c723c */ /* 0x080fe2000000183c */
[----:B------:R-:W1:Y:S01]  /*1bb20*/  LDSM.16.MT88.4 R76, [R196+0x1800] ;  /* 0x00180000c44c783b */ /* 0x000e620000004200 */
[----:B------:R-:W-:Y:S02]  /*1bb30*/  MUFU.EX2 R94, R236 ;  /* 0x000000ec005e7308 */ /* 0x000fe40000000800 */
[----:B------:R-:W-:Y:S02]  /*1bb40*/  FADD.FTZ R3, R119, R84 ;  /* 0x0000005477037221 */ /* 0x000fe40000010000 */
[----:B------:R-:W-:Y:S02]  /*1bb50*/  FADD.FTZ R81, R113, R0 ;  /* 0x0000000071517221 */ /* 0x000fe40000010000 */
[----:B------:R-:W-:Y:S04]  /*1bb60*/  HMMA.16816.F32 R64, R68, R82, R64 ;  /* 0x000000524440723c */ /* 0x000fe80000001840 */
[----:B------:R-:W5:Y:S01]  /*1bb70*/  MUFU.EX2 R93, R238 ;  /* 0x000000ee005d7308 */ /* 0x000f620000000800 */
[----:B------:R-:W-:Y:S02]  /*1bb80*/  FADD.FTZ R0, R117, R2 ;  /* 0x0000000275007221 */ /* 0x000fe40000010000 */
[----:B------:R-:W-:Y:S01]  /*1bb90*/  F2FP.PACK_AB R68, R174, R173 ;  /* 0x000000adae44723e */ /* 0x000fe200000000ff */
[-C--:B--2---:R-:W-:Y:S05]  /*1bba0*/  HMMA.16816.F32 R4, R72, R96.reuse, R4 ;  /* 0x000000604804723c */ /* 0x084fea0000001804 */
[----:B------:R-:W-:Y:S01]  /*1bbb0*/  F2FP.PACK_AB R70, R178, R177 ;  /* 0x000000b1b246723e */ /* 0x000fe200000000ff */
[----:B------:R-:W-:Y:S01]  /*1bbc0*/  MUFU.EX2 R92, R240 ;  /* 0x000000f0005c7308 */ /* 0x000fe20000000800 */
[----:B------:R-:W-:Y:S01]  /*1bbd0*/  F2FP.PACK_AB R69, R167, R168 ;  /* 0x000000a8a745723e */ /* 0x000fe200000000ff */
[----:B------:R-:W-:Y:S01]  /*1bbe0*/  FADD.FTZ R0, R114, R0 ;  /* 0x0000000072007221 */ /* 0x000fe20000010000 */
[----:B------:R-:W-:Y:S03]  /*1bbf0*/  F2FP.PACK_AB R71, R164, R166 ;  /* 0x000000a6a447723e */ /* 0x000fe600000000ff */
[----:B---3--:R-:W-:Y:S01]  /*1bc00*/  F2FP.PACK_AB R163, R165, R169 ;  /* 0x000000a9a5a3723e */ /* 0x008fe200000000ff */
[----:B------:R-:W-:Y:S03]  /*1bc10*/  FADD.FTZ R0, R111, R0 ;  /* 0x000000006f007221 */ /* 0x000fe60000010000 */
[C---:B------:R-:W-:Y:S01]  /*1bc20*/  HMMA.16816.F32 R8, R68.reuse, R96, R8 ;  /* 0x000000604408723c */ /* 0x040fe20000001808 */
[----:B------:R-:W2:Y:S03]  /*1bc30*/  MUFU.EX2 R91, R242 ;  /* 0x000000f2005b7308 */ /* 0x000ea60000000800 */
[----:B------:R-:W-:Y:S02]  /*1bc40*/  FADD.FTZ R229, R109, R0 ;  /* 0x000000006de57221 */ /* 0x000fe40000010000 */
[----:B------:R-:W-:Y:S01]  /*1bc50*/  FADD.FTZ R0, R122, R80 ;  /* 0x000000507a007221 */ /* 0x000fe20000010000 */
[----:B-----5:R-:W-:Y:S01]  /*1bc60*/  F2FP.PACK_AB R96, R93, R94 ;  /* 0x0000005e5d60723e */ /* 0x020fe200000000ff */
[-C--:B------:R-:W-:Y:S03]  /*1bc70*/  HMMA.16816.F32 R12, R68, R98.reuse, R12 ;  /* 0x00000062440c723c */ /* 0x080fe6000000180c */
[----:B------:R-:W-:Y:S01]  /*1bc80*/  MUFU.EX2 R83, R239 ;  /* 0x000000ef00537308 */ /* 0x000fe20000000800 */
[----:B------:R-:W-:Y:S04]  /*1bc90*/  FADD.FTZ R2, R123, R0 ;  /* 0x000000007b027221 */ /* 0x000fe80000010000 */
[C---:B------:R-:W-:Y:S04]  /*1bca0*/  HMMA.16816.F32 R16, R72.reuse, R98, R16 ;  /* 0x000000624810723c */ /* 0x040fe80000001810 */
[----:B------:R-:W-:Y:S01]  /*1bcb0*/  FADD.FTZ R2, R251, R2 ;  /* 0x00000002fb027221 */ /* 0x000fe20000010000 */
[----:B------:R-:W3:Y:S03]  /*1bcc0*/  MUFU.EX2 R84, R241 ;  /* 0x000000f100547308 */ /* 0x000ee60000000800 */
[-C--:B----4-:R-:W-:Y:S04]  /*1bcd0*/  HMMA.16816.F32 R20, R72, R100.reuse, R20 ;  /* 0x000000644814723c */ /* 0x090fe80000001814 */
[----:B--2---:R-:W-:Y:S01]  /*1bce0*/  F2FP.PACK_AB R98, R91, R92 ;  /* 0x0000005c5b62723e */ /* 0x004fe200000000ff */
[----:B------:R-:W-:Y:S02]  /*1bcf0*/  FADD.FTZ R2, R245, R2 ;  /* 0x00000002f5027221 */ /* 0x000fe40000010000 */
[----:B------:R-:W-:Y:S01]  /*1bd00*/  MUFU.EX2 R82, R243 ;  /* 0x000000f300527308 */ /* 0x000fe20000000800 */
[C---:B------:R-:W-:Y:S04]  /*1bd10*/  HMMA.16816.F32 R24, R68.reuse, R100, R24 ;  /* 0x000000644418723c */ /* 0x040fe80000001818 */
[----:B------:R-:W-:Y:S04]  /*1bd20*/  FADD.FTZ R2, R246, R2 ;  /* 0x00000002f6027221 */ /* 0x000fe80000010000 */
[-C--:B------:R-:W-:Y:S04]  /*1bd30*/  HMMA.16816.F32 R28, R68, R102.reuse, R28 ;  /* 0x00000066441c723c */ /* 0x080fe8000000181c */
[----:B------:R-:W-:Y:S01]  /*1bd40*/  FADD.FTZ R2, R247, R2 ;  /* 0x00000002f7027221 */ /* 0x000fe20000010000 */
[----:B---3--:R-:W-:Y:S03]  /*1bd50*/  F2FP.PACK_AB R97, R84, R83 ;  /* 0x000000535461723e */ /* 0x008fe600000000ff */
[C---:B------:R-:W-:Y:S04]  /*1bd60*/  HMMA.16816.F32 R32, R72.reuse, R102, R32 ;  /* 0x000000664820723c */ /* 0x040fe80000001820 */
[----:B------:R-:W-:Y:S04]  /*1bd70*/  FADD.FTZ R2, R175, R2 ;  /* 0x00000002af027221 */ /* 0x000fe80000010000 */
[-C--:B------:R-:W-:Y:S04]  /*1bd80*/  HMMA.16816.F32 R36, R72, R104.reuse, R36 ;  /* 0x000000684824723c */ /* 0x080fe80000001824 */
[----:B------:R-:W-:Y:S04]  /*1bd90*/  FADD.FTZ R2, R176, R2 ;  /* 0x00000002b0027221 */ /* 0x000fe80000010000 */
[C---:B------:R-:W-:Y:S04]  /*1bda0*/  HMMA.16816.F32 R40, R68.reuse, R104, R40 ;  /* 0x000000684428723c */ /* 0x040fe80000001828 */
[----:B------:R-:W-:Y:S04]  /*1bdb0*/  FADD.FTZ R2, R180, R2 ;  /* 0x00000002b4027221 */ /* 0x000fe80000010000 */
[-C--:B------:R-:W-:Y:S04]  /*1bdc0*/  HMMA.16816.F32 R44, R68, R106.reuse, R44 ;  /* 0x0000006a442c723c */ /* 0x080fe8000000182c */
[----:B------:R-:W-:Y:S04]  /*1bdd0*/  FADD.FTZ R2, R181, R2 ;  /* 0x00000002b5027221 */ /* 0x000fe80000010000 */
[C---:B------:R-:W-:Y:S04]  /*1bde0*/  HMMA.16816.F32 R48, R72.reuse, R106, R48 ;  /* 0x0000006a4830723c */ /* 0x040fe80000001830 */
[----:B------:R-:W-:Y:S04]  /*1bdf0*/  FADD.FTZ R2, R171, R2 ;  /* 0x00000002ab027221 */ /* 0x000fe80000010000 */
[-C--:B-1----:R-:W-:Y:S08]  /*1be00*/  HMMA.16816.F32 R52, R72, R76.reuse, R52 ;  /* 0x0000004c4834723c */ /* 0x082ff00000001834 */
[C---:B------:R-:W-:Y:S01]  /*1be10*/  HMMA.16816.F32 R56, R68.reuse, R76, R56 ;  /* 0x0000004c4438723c */ /* 0x040fe20000001838 */
[----:B------:R-:W1:Y:S06]  /*1be20*/  MUFU.EX2 R77, R244 ;  /* 0x000000f4004d7308 */ /* 0x000e6c0000000800 */
[----:B------:R-:W-:Y:S01]  /*1be30*/  FADD.FTZ R76, R121, R3 ;  /* 0x00000003794c7221 */ /* 0x000fe20000010000 */
        /* <DEDUP_REMOVED lines=8> */
[----:B-1----:R-:W-:Y:S01]  /*1bec0*/  F2FP.PACK_AB R99, R77, R82 ;  /* 0x000000524d63723e */ /* 0x002fe200000000ff */
[----:B------:R-:W-:Y:S02]  /*1bed0*/  FADD.FTZ R3, R158, R3 ;  /* 0x000000039e037221 */ /* 0x000fe40000010000 */
[----:B------:R-:W-:Y:S04]  /*1bee0*/  FADD.FTZ R0, R182, R0 ;  /* 0x00000000b6007221 */ /* 0x000fe80000010000 */
        /* <DEDUP_REMOVED lines=28> */
[----:B------:R-:W-:Y:S02]  /*1c0b0*/  FADD.FTZ R0, R84, R4 ;  /* 0x0000000454007221 */ /* 0x000fe40000010000 */
[-C--:B------:R-:W-:Y:S04]  /*1c0c0*/  HMMA.16816.F32 R104, R96, R154.reuse, R44 ;  /* 0x0000009a6068723c */ /* 0x080fe8000000182c */
[----:B------:R-:W-:Y:S02]  /*1c0d0*/  FADD.FTZ R3, R169, R3 ;  /* 0x00000003a9037221 */ /* 0x000fe40000010000 */
[----:B------:R-:W-:Y:S01]  /*1c0e0*/  FADD.FTZ R2, R92, R2 ;  /* 0x000000025c027221 */ /* 0x000fe20000010000 */
[----:B------:R-:W-:Y:S01]  /*1c0f0*/  MOV R92, R86 ;  /* 0x00000056005c7202 */ /* 0x000fe20000000f00 */
[C---:B------:R-:W-:Y:S04]  /*1c100*/  HMMA.16816.F32 R152, R160.reuse, R154, R48 ;  /* 0x0000009aa098723c */ /* 0x040fe80000001830 */
[----:B------:R-:W-:Y:S02]  /*1c110*/  FADD.FTZ R0, R82, R0 ;  /* 0x0000000052007221 */ /* 0x000fe40000010000 */
[----:B------:R-:W-:Y:S02]  /*1c120*/  FADD.FTZ R227, R165, R3 ;  /* 0x00000003a5e37221 */ /* 0x000fe40000010000 */
[-C--:B--2---:R-:W-:Y:S04]  /*1c130*/  HMMA.16816.F32 R156, R160, R68.reuse, R52 ;  /* 0x00000044a09c723c */ /* 0x084fe80000001834 */
[----:B------:R-:W-:Y:S01]  /*1c140*/  FADD.FTZ R246, R91, R2 ;  /* 0x000000025bf67221 */ /* 0x000fe20000010000 */
[----:B------:R-:W-:Y:S01]  /*1c150*/  MOV R91, R87 ;  /* 0x00000057005b7202 */ /* 0x000fe20000000f00 */
[----:B------:R-:W-:Y:S02]  /*1c160*/  FADD.FTZ R247, R77, R0 ;  /* 0x000000004df77221 */ /* 0x000fe40000010000 */
[C---:B------:R-:W-:Y:S07]  /*1c170*/  HMMA.16816.F32 R100, R96.reuse, R68, R56 ;  /* 0x000000446064723c */ /* 0x040fee0000001838 */
[----:B------:R-:W-:Y:S01]  /*1c180*/  MOV R68, R90 ;  /* 0x0000005a00447202 */ /* 0x000fe20000000f00 */
[-C--:B------:R-:W-:Y:S08]  /*1c190*/  HMMA.16816.F32 R96, R96, R70.reuse, R60 ;  /* 0x000000466060723c */ /* 0x080ff0000000183c */
[----:B------:R-:W-:Y:S01]  /*1c1a0*/  HMMA.16816.F32 R160, R160, R70, R64 ;  /* 0x00000046a0a0723c */ /* 0x000fe20000001840 */
[----:B------:R-:W-:-:S07]  /*1c1b0*/  @P0 BRA `(.L_x_1109) ;  /* 0xffffcd0000000947 */ /* 0x000fce000383ffff */
.L_x_1098:
[----:B------:R-:W2:Y:S02]  /*1c1c0*/  LDL R0, [R1+0x14] ;  /* 0x0000140001007983 */ /* 0x000ea40000100800 */
[----:B--2---:R-:W-:-:S13]  /*1c1d0*/  ISETP.GE.AND P0, PT, R214, R0, PT ;  /* 0x00000000d600720c */ /* 0x004fda0003f06270 */
[----:B------:R-:W-:Y:S05]  /*1c1e0*/  @!P0 BRA `(.L_x_1110) ;  /* 0x0000566000008947 */ /* 0x000fea0003800000 */
[----:B------:R-:W-:Y:S01]  /*1c1f0*/  IMAD.MOV.U32 R91, RZ, RZ, R86 ;  /* 0x000000ffff5b7224 */ /* 0x000fe200078e0056 */
[----:B------:R-:W-:Y:S01]  /*1c200*/  MOV R93, R68 ;  /* 0x00000044005d7202 */ /* 0x000fe20000000f00 */
[----:B------:R-:W-:Y:S01]  /*1c210*/  IMAD.MOV.U32 R90, RZ, RZ, R87 ;  /* 0x000000ffff5a7224 */ /* 0x000fe200078e0057 */
[----:B------:R-:W-:Y:S02]  /*1c220*/  MOV R92, R85 ;  /* 0x00000055005c7202 */ /* 0x000fe40000000f00 */
.L_x_1138:
[----:B------:R-:W2:Y:S01]  /*1c230*/  LDL.64 R6, [R1+0x20] ;  /* 0x0000200001067983 */ /* 0x000ea20000100a00 */
[----:B------:R-:W-:Y:S04]  /*1c240*/  DEPBAR.LE SB0, 0x0 ;  /* 0x000080000000791a */ /* 0x000fe80000000000 */
[----:B------:R-:W3:Y:S01]  /*1c250*/  LDL R4, [R1+0x28] ;  /* 0x0000280001047983 */ /* 0x000ee20000100800 */
[----:B------:R-:W-:Y:S01]  /*1c260*/  WARPSYNC 0xffffffff ;  /* 0xffffffff00007948 */ /* 0x000fe20003800000 */
[----:B------:R-:W-:Y:S01]  /*1c270*/  SHF.R.S32.HI R0, RZ, 0x1f, R216 ;  /* 0x0000001fff007819 */ /* 0x000fe200000114d8 */
[----:B-1----:R-:W-:Y:S01]  /*1c280*/  IMAD.WIDE.U32 R2, R216, c[0x0][0x208], RZ ;  /* 0x00008200d8027a25 */ /* 0x002fe200078e00ff */
[----:B------:R-:W-:Y:S01]  /*1c290*/  BAR.SYNC.DEFER_BLOCKING 0x0 ;  /* 0x0000000000007b1d */ /* 0x000fe20000010000 */
[----:B------:R-:W-:Y:S02]  /*1c2a0*/  SHF.L.U64.HI R68, R248, 0x1, R249 ;  /* 0x00000001f8447819 */ /* 0x000fe400000102f9 */
[----:B------:R-:W-:Y:S01]  /*1c2b0*/  IMAD R0, R0, c[0x0][0x208], RZ ;  /* 0x0000820000007a24 */ /* 0x000fe200078e02ff */
[----:B------:R-:W-:Y:S03]  /*1c2c0*/  SHF.L.U32 R53, R248, 0x1, RZ ;  /* 0x00000001f8357819 */ /* 0x000fe600000006ff */
[----:B------:R-:W-:Y:S04]  /*1c2d0*/  IMAD R0, R216, c[0x0][0x20c], R0 ;  /* 0x00008300d8007a24 */ /* 0x000fe800078e0200 */
[----:B------:R-:W-:Y:S01]  /*1c2e0*/  IMAD.IADD R3, R3, 0x1, R0 ;  /* 0x0000000103037824 */ /* 0x000fe200078e0200 */
[----:B------:R-:W-:Y:S03]  /*1c2f0*/  SHF.R.S32.HI R0, RZ, 0x1f, R215 ;  /* 0x0000001fff007819 */ /* 0x000fe600000114d7 */
[C---:B------:R-:W-:Y:S04]  /*1c300*/  IMAD.WIDE.U32 R2, R215.reuse, c[0x0][0x218], R2 ;  /* 0x00008600d7027a25 */ /* 0x040fe800078e0002 */
        /* <DEDUP_REMOVED lines=22> */
.L_x_1249:
[-C--:B------:R-:W-:Y:S01]  /*1c470*/  HMMA.16816.F32 R4, R80, R16.reuse, RZ ;  /* 0x000000105004723c */ /* 0x080fe200000018ff */
[----:B------:R-:W3:Y:S01]  /*1c480*/  LDL R94, [R1+0x14] ;  /* 0x00001400015e7983 */ /* 0x000ee20000100800 */
[----:B------:R-:W-:Y:S01]  /*1c490*/  BSSY B0, `(.L_x_1112) ;  /* 0x00000c4000007945 */ /* 0x000fe20003800000 */
[----:B------:R-:W-:Y:S02]  /*1c4a0*/  LOP3.LUT P2, RZ, R208, 0x100, RZ, 0xc0, !PT ;  /* 0x00000100d0ff7812 */ /* 0x000fe4000784c0ff */
        /* <DEDUP_REMOVED lines=12> */
[----:B------:R-:W1:Y:S03]  /*1c570*/  SHFL.IDX PT, R0, R0, 0x4, 0x181f ;  /* 0x00981f0000007f89 */ /* 0x000e6600000e0000 */
[C---:B------:R-:W-:Y:S05]  /*1c580*/  HMMA.16816.F32 R32, R80.reuse, R34, RZ ;  /* 0x000000225020723c */ /* 0x040fea00000018ff */
[----:B------:R-:W1:Y:S03]  /*1c590*/  SHFL.IDX PT, R69, R52, 0x3, 0x181f ;  /* 0x00781f0034457f89 */ /* 0x000e6600000e0000 */
[-C--:B------:R-:W-:Y:S05]  /*1c5a0*/  HMMA.16816.F32 R36, R80, R48.reuse, RZ ;  /* 0x000000305024723c */ /* 0x080fea00000018ff */
[----:B------:R1:W1:Y:S03]  /*1c5b0*/  SHFL.IDX PT, R73, R52, 0x4, 0x181f ;  /* 0x00981f0034497f89 */ /* 0x00026600000e0000 */
        /* <DEDUP_REMOVED lines=9> */
[-C--:B------:R-:W-:Y:S03]  /*1c650*/  IADD3 R70, P1, R55, R53.reuse, RZ ;  /* 0x0000003537467210 */ /* 0x080fe60007f3e0ff */
[--C-:B------:R-:W-:Y:S01]  /*1c660*/  IMAD.X R61, R57, 0x1, R68.reuse, P0 ;  /* 0x00000001393d7824 */ /* 0x100fe200000e0644 */
[----:B------:R-:W-:Y:S01]  /*1c670*/  IADD3 R72, P0, R0, R53, RZ ;  /* 0x0000003500487210 */ /* 0x000fe20007f1e0ff */
[--C-:B------:R-:W-:Y:S01]  /*1c680*/  IMAD.X R71, R69, 0x1, R68.reuse, P1 ;  /* 0x0000000145477824 */ /* 0x100fe200008e0644 */
[-C--:B------:R-:W-:Y:S01]  /*1c690*/  HMMA.16816.F32 R52, R80, R64.reuse, RZ ;  /* 0x000000405034723c */ /* 0x080fe200000018ff */
[----:B------:R2:W-:Y:S02]  /*1c6a0*/  LDGSTS.E.BYPASS.LTC128B.128 [R210+0x900], [R62.64], !P2 ;  /* 0x009000003ed27fae */ /* 0x0005e4000d101d48 */
[----:B------:R-:W-:Y:S05]  /*1c6b0*/  IMAD.X R73, R73, 0x1, R68, P0 ;  /* 0x0000000149497824 */ /* 0x000fea00000e0644 */
[C---:B------:R-:W-:Y:S01]  /*1c6c0*/  HMMA.16816.F32 R56, R76.reuse, R64, RZ ;  /* 0x000000404c38723c */ /* 0x040fe200000018ff */
        /* <DEDUP_REMOVED lines=128> */
.L_x_1250:
        /* <DEDUP_REMOVED lines=25> */
.L_x_1251:
[----:B----4-:R-:W-:Y:S02]  /*1d060*/  LOP3.LUT P1, RZ, R208, 0x100, RZ, 0xc0, !PT ;  /* 0x00000100d0ff7812 */ /* 0x010fe4000782c0ff */
[----:B--2---:R-:W-:Y:S05]  /*1d070*/  IADD3 R2, P0, R0, R85, RZ ;  /* 0x0000005500027210 */ /* 0x004fea0007f1e0ff */
[----:B-1----:R-:W-:Y:S06]  /*1d080*/  IMAD.X R3, R84, 0x1, R86, P0 ;  /* 0x0000000154037824 */ /* 0x002fec00000e0656 */
[----:B------:R-:W-:Y:S01]  /*1d090*/  @!PT LDS RZ, [RZ] ;  /* 0x00000000fffff984 */ /* 0x000fe20000000800 */
[----:B------:R-:W-:Y:S01]  /*1d0a0*/  @!PT LDS RZ, [RZ] ;  /* 0x00000000fffff984 */ /* 0x000fe20000000800 */
[----:B------:R-:W-:Y:S01]  /*1d0b0*/  @!PT LDS RZ, [RZ] ;  /* 0x00000000fffff984 */ /* 0x000fe20000000800 */
[----:B------:R1:W-:Y:S02]  /*1d0c0*/  LDGSTS.E.BYPASS.LTC128B.128 [R210+0x4900], [R2.64], !P1 ;  /* 0x0490000002d27fae */ /* 0x0003e4000c901d48 */
.L_x_1113:
[----:B------:R-:W-:Y:S05]  /*1d0d0*/  BSYNC B0 ;  /* 0x0000000000007941 */ /* 0x000fea0003800000 */
.L_x_1112:
[----:B------:R-:W2:Y:S01]  /*1d0e0*/  LDL R84, [R1+0x44] ;  /* 0x0000440001547983 */ /* 0x000ea20000100800 */
[----:B------:R-:W-:Y:S01]  /*1d0f0*/  IMAD.MOV.U32 R85, RZ, RZ, c[0x0][0x2c4] ;  /* 0x0000b100ff557624 */ /* 0x000fe200078e00ff */
[----:B------:R-:W-:Y:S02]  /*1d100*/  ULDC UR4, c[0x0][0x324] ;  /* 0x0000c90000047ab9 */ /* 0x000fe40000000800 */
[----:B------:R-:W2:Y:S01]  /*1d110*/  LDL R0, [R1+0x4c] ;  /* 0x00004c0001007983 */ /* 0x000ea20000100800 */
[----:B------:R-:W-:Y:S01]  /*1d120*/  ULOP3.LUT UR4, URZ, UR4, URZ, 0x33, !UPT ;  /* 0x000000043f047292 */ /* 0x000fe2000f8e333f */
        /* <DEDUP_REMOVED lines=10> */
[C---:B------:R-:W-:Y:S02]  /*1d1d0*/  IADD3 R166, R0.reuse, UR4, RZ ;  /* 0x0000000400a67c10 */ /* 0x040fe4000fffe0ff */
[----:B------:R-:W-:Y:S01]  /*1d1e0*/  IADD3 R165, R0, c[0x0][0x328], RZ ;  /* 0x0000ca0000a57a10 */ /* 0x000fe20007ffe0ff */
[----:B------:R-:W-:-:S05]  /*1d1f0*/  BRA.DIV ~URZ, `(.L_x_1116) ;  /* 0x0000c4827f007947 */ /* 0x000fca000b800000 */
[----:B------:R1:W2:Y:S02]  /*1d200*/  SHFL.IDX PT, R0, R164, RZ, 0x1c1f ;  /* 0x001c1fffa4007589 */ /* 0x0002a400000e0000 */
.L_x_1252:
[----:B--2---:R-:W-:Y:S01]  /*1d210*/  IADD3 R87, R165, R0, RZ ;  /* 0x00000000a5577210 */ /* 0x004fe20007ffe0ff */
[----:B------:R-:W-:Y:S02]  /*1d220*/  IMAD.MOV.U32 R2, RZ, RZ, c[0x0][0x32c] ;  /* 0x0000cb00ff027624 */ /* 0x000fe400078e00ff */
[----:B------:R-:W-:Y:S03]  /*1d230*/  IMAD.IADD R85, R166, 0x1, R0 ;  /* 0x00000001a6557824 */ /* 0x000fe600078e0200 */
[----:B------:R-:W-:Y:S11]  /*1d240*/  ISETP.GE.AND P0, PT, R2, 0x1, PT ;  /* 0x000000010200780c */ /* 0x000ff60003f06270 */
[----:B------:R-:W-:Y:S02]  /*1d250*/  @!UPT UIADD3 URZ, URZ, URZ, URZ ;  /* 0x0000003f3f3ff290 */ /* 0x000fe4000fffe03f */
        /* <DEDUP_REMOVED lines=15> */
.L_x_1119:
[----:B------:R-:W-:Y:S04]  /*1d350*/  MOV R2, c[0x0][0x32c] ;  /* 0x0000cb0000027a02 */ /* 0x000fe80000000f00 */
[----:B------:R-:W-:Y:S11]  /*1d360*/  ISETP.NE.AND P0, PT, R2, 0x1, PT ;  /* 0x000000010200780c */ /* 0x000ff60003f05270 */
[----:B------:R-:W-:Y:S02]  /*1d370*/  @!UPT UIADD3 URZ, URZ, URZ, URZ ;  /* 0x0000003f3f3ff290 */ /* 0x000fe4000fffe03f */
[----:B------:R-:W-:Y:S05]  /*1d380*/  @P0 IMAD.HI.U32 R2, R0, c[0x0][0x330], RZ ;  /* 0x0000cc0000020a27 */ /* 0x000fea00078e00ff */
[----:B------:R-:W-:Y:S02]  /*1d390*/  @P0 SHF.R.U32.HI R0, RZ, c[0x0][0x334], R2 ;  /* 0x0000cd00ff000a19 */ /* 0x000fe40000011602 */
.L_x_1120:
[----:B------:R-:W-:Y:S05]  /*1d3a0*/  BSYNC B0 ;  /* 0x0000000000007941 */ /* 0x000fea0003800000 */
.L_x_1118:
[----:B------:R-:W2:Y:S02]  /*1d3b0*/  LDL R2, [R1+0x4] ;  /* 0x0000040001027983 */ /* 0x000ea40000100800 */
[----:B--2---:R-:W-:Y:S04]  /*1d3c0*/  IMAD.IADD R2, R84, 0x1, -R2 ;  /* 0x0000000154027824 */ /* 0x004fe800078e0a02 */
[----:B------:R-:W-:Y:S05]  /*1d3d0*/  IMAD R0, R0, c[0x0][0x32c], R2 ;  /* 0x0000cb0000007a24 */ /* 0x000fea00078e0202 */
[----:B------:R-:W-:Y:S02]  /*1d3e0*/  IMNMX R85, R85, R0, !PT ;  /* 0x0000000055557217 */ /* 0x000fe40007800200 */
[----:B------:R-:W-:Y:S04]  /*1d3f0*/  IADD3 R0, R0, c[0x0][0x32c], RZ ;  /* 0x0000cb0000007a10 */ /* 0x000fe80007ffe0ff */
[----:B------:R-:W-:Y:S02]  /*1d400*/  IMNMX R87, R87, R0, PT ;  /* 0x0000000057577217 */ /* 0x000fe40003800200 */
.L_x_1117:
[----:B------:R-:W-:-:S05]  /*1d410*/  BRA.DIV ~URZ, `(.L_x_1121) ;  /* 0x0000c2d27f007947 */ /* 0x000fca000b800000 */
[----:B------:R2:W3:Y:S02]  /*1d420*/  SHFL.IDX PT, R2, R164, 0x1, 0x1c1f ;  /* 0x003c1f00a4027f89 */ /* 0x0004e400000e0000 */
.L_x_1253:
        /* <DEDUP_REMOVED lines=20> */
.L_x_1124:
[----:B------:R-:W-:Y:S04]  /*1d570*/  MOV R3, c[0x0][0x32c] ;  /* 0x0000cb0000037a02 */ /* 0x000fe80000000f00 */
[----:B------:R-:W-:Y:S11]  /*1d580*/  ISETP.NE.AND P0, PT, R3, 0x1, PT ;  /* 0x000000010300780c */ /* 0x000ff60003f05270 */
[----:B------:R-:W-:Y:S02]  /*1d590*/  @!UPT UIADD3 URZ, URZ, URZ, URZ ;  /* 0x0000003f3f3ff290 */ /* 0x000fe4000fffe03f */
[----:B------:R-:W-:Y:S05]  /*1d5a0*/  @P0 IMAD.HI.U32 R3, R2, c[0x0][0x330], RZ ;  /* 0x0000cc0002030a27 */ /* 0x000fea00078e00ff */
[----:B------:R-:W-:Y:S02]  /*1d5b0*/  @P0 SHF.R.U32.HI R2, RZ, c[0x0][0x334], R3 ;  /* 0x0000cd00ff020a19 */ /* 0x000fe40000011603 */
.L_x_1125:
[----:B------:R-:W-:Y:S05]  /*1d5c0*/  BSYNC B0 ;  /* 0x0000000000007941 */ /* 0x000fea0003800000 */
.L_x_1123:
[----:B------:R-:W3:Y:S02]  /*1d5d0*/  LDL R3, [R1+0x4] ;  /* 0x0000040001037983 */ /* 0x000ee40000100800 */
[----:B---3--:R-:W-:Y:S04]  /*1d5e0*/  IMAD.IADD R3, R84, 0x1, -R3 ;  /* 0x0000000154037824 */ /* 0x008fe800078e0a03 */
[----:B------:R-:W-:Y:S05]  /*1d5f0*/  IMAD R2, R2, c[0x0][0x32c], R3 ;  /* 0x0000cb0002027a24 */ /* 0x000fea00078e0203 */
[----:B------:R-:W-:Y:S02]  /*1d600*/  IMNMX R0, R0, R2, !PT ;  /* 0x0000000200007217 */ /* 0x000fe40007800200 */
[----:B------:R-:W-:Y:S04]  /*1d610*/  IADD3 R2, R2, c[0x0][0x32c], RZ ;  /* 0x0000cb0002027a10 */ /* 0x000fe80007ffe0ff */
[----:B------:R-:W-:Y:S02]  /*1d620*/  IMNMX R86, R86, R2, PT ;  /* 0x0000000256567217 */ /* 0x000fe40003800200 */
.L_x_1122:
[----:B------:R-:W-:-:S05]  /*1d630*/  BRA.DIV ~URZ, `(.L_x_1126) ;  /* 0x0000c1227f007947 */ /* 0x000fca000b800000 */
[----:B------:R3:W4:Y:S02]  /*1d640*/  SHFL.IDX PT, R94, R164, 0x2, 0x1c1f ;  /* 0x005c1f00a45e7f89 */ /* 0x00072400000e0000 */
.L_x_1254:
        /* <DEDUP_REMOVED lines=20> */
.L_x_1129:
[----:B------:R-:W-:Y:S04]  /*1d790*/  MOV R167, c[0x0][0x32c] ;  /* 0x0000cb0000a77a02 */ /* 0x000fe80000000f00 */
[----:B------:R-:W-:Y:S11]  /*1d7a0*/  ISETP.NE.AND P0, PT, R167, 0x1, PT ;  /* 0x00000001a700780c */ /* 0x000ff60003f05270 */
[----:B------:R-:W-:Y:S02]  /*1d7b0*/  @!UPT UIADD3 URZ, URZ, URZ, URZ ;  /* 0x0000003f3f3ff290 */ /* 0x000fe4000fffe03f */
[----:B------:R-:W-:Y:S05]  /*1d7c0*/  @P0 IMAD.HI.U32 R167, R94, c[0x0][0x330], RZ ;  /* 0x0000cc005ea70a27 */ /* 0x000fea00078e00ff */
[----:B------:R-:W-:Y:S02]  /*1d7d0*/  @P0 SHF.R.U32.HI R94, RZ, c[0x0][0x334], R167 ;  /* 0x0000cd00ff5e0a19 */ /* 0x000fe400000116a7 */
.L_x_1130:
[----:B------:R-:W-:Y:S05]  /*1d7e0*/  BSYNC B0 ;  /* 0x0000000000007941 */ /* 0x000fea0003800000 */
.L_x_1128:
[----:B------:R-:W4:Y:S02]  /*1d7f0*/  LDL R167, [R1+0x4] ;  /* 0x0000040001a77983 */ /* 0x000f240000100800 */
[----:B----4-:R-:W-:Y:S04]  /*1d800*/  IMAD.IADD R167, R84, 0x1, -R167 ;  /* 0x0000000154a77824 */ /* 0x010fe800078e0aa7 */
[----:B------:R-:W-:Y:S05]  /*1d810*/  IMAD R94, R94, c[0x0][0x32c], R167 ;  /* 0x0000cb005e5e7a24 */ /* 0x000fea00078e02a7 */
[----:B------:R-:W-:Y:S02]  /*1d820*/  IMNMX R2, R2, R94, !PT ;  /* 0x0000005e02027217 */ /* 0x000fe40007800200 */
[----:B------:R-:W-:Y:S04]  /*1d830*/  IADD3 R94, R94, c[0x0][0x32c], RZ ;  /* 0x0000cb005e5e7a10 */ /* 0x000fe80007ffe0ff */
[----:B------:R-:W-:Y:S02]  /*1d840*/  IMNMX R3, R3, R94, PT ;  /* 0x0000005e03037217 */ /* 0x000fe40003800200 */
.L_x_1127:
        /* <DEDUP_REMOVED lines=332> */
.L_x_1255:
        /* <DEDUP_REMOVED lines=20> */
.L_x_1134:
[----:B------:R-:W-:Y:S04]  /*1ee50*/  MOV R4, c[0x0][0x32c] ;  /* 0x0000cb0000047a02 */ /* 0x000fe80000000f00 */
[----:B------:R-:W-:Y:S11]  /*1ee60*/  ISETP.NE.AND P0, PT, R4, 0x1, PT ;  /* 0x000000010400780c */ /* 0x000ff60003f05270 */
[----:B------:R-:W-:Y:S02]  /*1ee70*/  @!UPT UIADD3 URZ, URZ, URZ, URZ ;  /* 0x0000003f3f3ff290 */ /* 0x000fe4000fffe03f */
[----:B------:R-:W-:Y:S05]  /*1ee80*/  @P0 IMAD.HI.U32 R4, R3, c[0x0][0x330], RZ ;  /* 0x0000cc0003040a27 */ /* 0x000fea00078e00ff */
[----:B------:R-:W-:Y:S02]  /*1ee90*/  @P0 SHF.R.U32.HI R3, RZ, c[0x0][0x334], R4 ;  /* 0x0000cd00ff030a19 */ /* 0x000fe40000011604 */
.L_x_1135:
[----:B------:R-:W-:Y:S05]  /*1eea0*/  BSYNC B0 ;  /* 0x0000000000007941 */ /* 0x000fea0003800000 */
.L_x_1133:
[----:B------:R-:W5:Y:S02]  /*1eeb0*/  LDL R4, [R1+0x4] ;  /* 0x0000040001047983 */ /* 0x000f640000100800 */
[----:B-----5:R-:W-:Y:S04]  /*1eec0*/  IMAD.IADD R4, R84, 0x1, -R4 ;  /* 0x0000000154047824 */ /* 0x020fe800078e0a04 */
[----:B------:R-:W-:Y:S05]  /*1eed0*/  IMAD R3, R3, c[0x0][0x32c], R4 ;  /* 0x0000cb0003037a24 */ /* 0x000fea00078e0204 */
[----:B------:R-:W-:Y:S02]  /*1eee0*/  IMNMX R0, R0, R3, !PT ;  /* 0x0000000300007217 */ /* 0x000fe40007800200 */
[----:B------:R-:W-:Y:S04]  /*1eef0*/  IADD3 R3, R3, c[0x0][0x32c], RZ ;  /* 0x0000cb0003037a10 */ /* 0x000fe80007ffe0ff */
[----:B------:R-:W-:Y:S02]  /*1ef00*/  IMNMX R2, R2, R3, PT ;  /* 0x0000000302027217 */ /* 0x000fe40003800200 */
.L_x_1132:
        /* <DEDUP_REMOVED lines=161> */
.L_x_1256:
        /* <DEDUP_REMOVED lines=15> */
.L_x_1257:
[C---:B------:R-:W-:Y:S01]  /*1fa10*/  FSETP.NEU.FTZ.AND P0, PT, R87.reuse, -INF , PT ;  /* 0xff8000005700780b */ /* 0x040fe20003f1d000 */
[C---:B------:R-:W-:Y:S01]  /*1fa20*/  FMUL.FTZ R2, R87.reuse, c[0x0][0x2d0] ;  /* 0x0000b40057027a20 */ /* 0x040fe20000410000 */
[----:B--2---:R-:W-:Y:S01]  /*1fa30*/  FMNMX.FTZ R68, R0, R4, !PT ;  /* 0x0000000400447209 */ /* 0x004fe20007810000 */
[----:B------:R-:W2:Y:S01]  /*1fa40*/  LDL R250, [R1+0x14] ;  /* 0x0000140001fa7983 */ /* 0x000ea20000100800 */
[----:B------:R-:W-:Y:S01]  /*1fa50*/  FSEL R0, R87, RZ, P0 ;  /* 0x000000ff57007208 */ /* 0x000fe20000000000 */
[----:B------:R-:W-:Y:S01]  /*1fa60*/  WARPSYNC 0xffffffff ;  /* 0xffffffff00007948 */ /* 0x000fe20003800000 */
[----:B------:R-:W-:Y:S02]  /*1fa70*/  FSEL R2, R2, RZ, P0 ;  /* 0x000000ff02027208 */ /* 0x000fe40000000000 */
[----:B------:R-:W-:Y:S01]  /*1fa80*/  FSETP.NEU.FTZ.AND P0, PT, R86, -INF , PT ;  /* 0xff8000005600780b */ /* 0x000fe20003f1d000 */
[----:B------:R-:W-:Y:S02]  /*1fa90*/  FADD.FTZ R0, -R0, R90 ;  /* 0x0000005a00007221 */ /* 0x000fe40000010100 */
[--C-:B------:R-:W-:Y:S02]  /*1faa0*/  FFMA.FTZ R3, R33, c[0x0][0x2d0], -R2.reuse ;  /* 0x0000b40021037a23 */ /* 0x100fe40000010802 */
[----:B------:R-:W-:Y:S02]  /*1fab0*/  FMUL.FTZ R0, R0, c[0x0][0x2d0] ;  /* 0x0000b40000007a20 */ /* 0x000fe40000410000 */
[--C-:B------:R-:W-:Y:S02]  /*1fac0*/  FFMA.FTZ R222, R65, c[0x0][0x2d0], -R2.reuse ;  /* 0x0000b40041de7a23 */ /* 0x100fe40000010802 */
[----:B------:R-:W-:Y:S01]  /*1fad0*/  MUFU.EX2 R3, R3 ;  /* 0x0000000300037308 */ /* 0x000fe20000000800 */
[--C-:B-1----:R-:W-:Y:S02]  /*1fae0*/  FFMA.FTZ R4, R37, c[0x0][0x2d0], -R2.reuse ;  /* 0x0000b40025047a23 */ /* 0x102fe40000010802 */
[--C-:B------:R-:W-:Y:S02]  /*1faf0*/  FFMA.FTZ R221, R51, c[0x0][0x2d0], -R2.reuse ;  /* 0x0000b40033dd7a23 */ /* 0x100fe40000010802 */
[--C-:B------:R-:W-:Y:S02]  /*1fb00*/  FFMA.FTZ R226, R48, c[0x0][0x2d0], -R2.reuse ;  /* 0x0000b40030e27a23 */ /* 0x100fe40000010802 */
[--C-:B------:R-:W-:Y:S02]  /*1fb10*/  FFMA.FTZ R232, R36, c[0x0][0x2d0], -R2.reuse ;  /* 0x0000b40024e87a23 */ /* 0x100fe40000010802 */
[--C-:B------:R-:W-:Y:S01]  /*1fb20*/  FFMA.FTZ R7, R188, c[0x0][0x2d0], -R2.reuse ;  /* 0x0000b400bc077a23 */ /* 0x100fe20000010802 */
[----:B------:R-:W1:Y:S01]  /*1fb30*/  MUFU.EX2 R65, R0 ;  /* 0x0000000000417308 */ /* 0x000e620000000800 */
        /* <DEDUP_REMOVED lines=11> */
[----:B------:R-:W5:Y:S01]  /*1fbf0*/  MUFU.EX2 R30, R6 ;  /* 0x00000006001e7308 */ /* 0x000f620000000800 */
[--C-:B------:R-:W-:Y:S02]  /*1fc00*/  FFMA.FTZ R225, R168, c[0x0][0x2d0], -R2.reuse ;  /* 0x0000b400a8e17a23 */ /* 0x100fe40000010802 */
[--C-:B------:R-:W-:Y:S02]  /*1fc10*/  FFMA.FTZ R224, R167, c[0x0][0x2d0], -R2.reuse ;  /* 0x0000b400a7e07a23 */ /* 0x100fe40000010802 */
[----:B------:R-:W-:Y:S05]  /*1fc20*/  FFMA.FTZ R223, R94, c[0x0][0x2d0], -R2 ;  /* 0x0000b4005edf7a23 */ /* 0x000fea0000010802 */
[----:B------:R-:W3:Y:S01]  /*1fc30*/  MUFU.EX2 R2, R4 ;  /* 0x0000000400027308 */ /* 0x000ee20000000800 */
[C---:B-1----:R-:W-:Y:S02]  /*1fc40*/  FFMA.FTZ R0, R65.reuse, R229, R3 ;  /* 0x000000e541007223 */ /* 0x042fe40000010003 */
[----:B------:R-:W-:Y:S01]  /*1fc50*/  FMUL.FTZ R48, R65, R152 ;  /* 0x0000009841307220 */ /* 0x000fe20000410000 */
[----:B-----5:R-:W-:Y:S02]  /*1fc60*/  F2FP.PACK_AB R74, R30, R31 ;  /* 0x0000001f1e4a723e */ /* 0x020fe400000000ff */
[C---:B---3--:R-:W-:Y:S01]  /*1fc70*/  F2FP.PACK_AB R72, R2.reuse, R3 ;  /* 0x000000030248723e */ /* 0x048fe200000000ff */
        /* <DEDUP_REMOVED lines=29> */
[----:B------:R-:W3:Y:S01]  /*1fe50*/  MUFU.EX2 R2, R4 ;  /* 0x0000000400027308 */ /* 0x000ee20000000800 */
[C---:B-1----:R-:W-:Y:S02]  /*1fe60*/  FFMA.FTZ R0, R3.reuse, R227, R5 ;  /* 0x000000e303007223 */ /* 0x042fe40000010005 */
[C---:B------:R-:W-:Y:S02]  /*1fe70*/  FMUL.FTZ R50, R3.reuse, R154 ;  /* 0x0000009a03327220 */ /* 0x040fe40000410000 */
[----:B------:R-:W-:Y:S02]  /*1fe80*/  FMUL.FTZ R51, R3, R155 ;  /* 0x0000009b03337220 */ /* 0x000fe40000410000 */
[C---:B---3--:R-:W-:Y:S01]  /*1fe90*/  FADD.FTZ R34, R2.reuse, R0 ;  /* 0x0000000002227221 */ /* 0x048fe20000010000 */
        /* <DEDUP_REMOVED lines=25> */
[--C-:B----4-:R-:W-:Y:S02]  /*20030*/  FFMA.FTZ R164, R70, c[0x0][0x2d0], -R2.reuse ;  /* 0x0000b40046a47a23 */ /* 0x110fe40000010802 */
        /* <DEDUP_REMOVED lines=9> */
[----:B-1----:R-:W-:Y:S02]  /*200d0*/  FMUL.FTZ R4, R68, c[0x0][0x2d0] ;  /* 0x0000b40044047a20 */ /* 0x002fe40000410000 */
[----:B------:R-:W-:Y:S01]  /*200e0*/  FADD.FTZ R2, -R2, R93 ;  /* 0x0000005d02027221 */ /* 0x000fe20000010100 */
[----:B------:R-:W1:Y:S02]  /*200f0*/  MUFU.EX2 R35, R5 ;  /* 0x0000000500237308 */ /* 0x000e640000000800 */
[----:B------:R-:W-:Y:S01]  /*20100*/  FSEL R4, R4, RZ, P0 ;  /* 0x000000ff04047208 */ /* 0x000fe20000000000 */
[----:B------:R-:W-:Y:S04]  /*20110*/  FMUL.FTZ R2, R2, c[0x0][0x2d0] ;  /* 0x0000b40002027a20 */ /* 0x000fe80000410000 */
        /* <DEDUP_REMOVED lines=11> */
[----:B-1----:R-:W-:Y:S01]  /*201d0*/  F2FP.PACK_AB R76, R35, R37 ;  /* 0x00000025234c723e */ /* 0x002fe200000000ff */
        /* <DEDUP_REMOVED lines=15> */
[----:B------:R-:W1:Y:S01]  /*202d0*/  MUFU.EX2 R18, R6 ;  /* 0x0000000600127308 */ /* 0x000e620000000800 */
        /* <DEDUP_REMOVED lines=18> */
[----:B------:R-:W-:Y:S01]  /*20400*/  FMUL.FTZ R29, R0, R113 ;  /* 0x00000071001d7220 */ /* 0x000fe20000410000 */
[----:B--2---:R-:W-:Y:S01]  /*20410*/  ISETP.GT.AND P0, PT, R214, R250, PT ;  /* 0x000000fad600720c */ /* 0x004fe20003f04270 */
[----:B------:R-:W-:Y:S02]  /*20420*/  FADD.FTZ R5, R31, R8 ;  /* 0x000000081f057221 */ /* 0x000fe40000010000 */
[----:B------:R-:W-:Y:S02]  /*20430*/  FMUL.FTZ R8, R0, R124 ;  /* 0x0000007c00087220 */ /* 0x000fe40000410000 */
[----:B------:R-:W-:Y:S02]  /*20440*/  FMUL.FTZ R19, R3, R139 ;  /* 0x0000008b03137220 */ /* 0x000fe40000410000 */
[C---:B------:R-:W-:Y:S01]  /*20450*/  FMUL.FTZ R46, R2.reuse, R106 ;  /* 0x0000006a022e7220 */ /* 0x040fe20000410000 */
[----:B------:R-:W2:Y:S01]  /*20460*/  MUFU.EX2 R0, R10 ;  /* 0x0000000a00007308 */ /* 0x000ea20000000800 */
        /* <DEDUP_REMOVED lines=13> */
[C---:B-1----:R-:W-:Y:S02]  /*20540*/  FFMA.FTZ R84, R2.reuse, R247, R18 ;  /* 0x000000f702547223 */ /* 0x042fe40000010012 */
[----:B------:R-:W-:Y:S01]  /*20550*/  FMUL.FTZ R35, R3, R147 ;  /* 0x0000009303237220 */ /* 0x000fe20000410000 */
[----:B--2---:R-:W-:Y:S01]  /*20560*/  F2FP.PACK_AB R75, R103, R0 ;  /* 0x00000000674b723e */ /* 0x004fe200000000ff */
        /* <DEDUP_REMOVED lines=283> */
[----:B------:R-:W-:Y:S01]  /*21720*/  FADD.FTZ R2, R80, R0 ;  /* 0x0000000050027221 */ /* 0x000fe20000010000 */
[----:B------:R-:W-:Y:S01]  /*21730*/  IADD3 R0, R214, -0x1, RZ ;  /* 0xffffffffd6007810 */ /* 0x000fe20007ffe0ff */
[----:B------:R-:W-:Y:S02]  /*21740*/  FADD.FTZ R227, R164, R4 ;  /* 0x00000004a4e37221 */ /* 0x000fe40000010000 */
[C---:B------:R-:W-:Y:S04]  /*21750*/  HMMA.16816.F32 R116, R96.reuse, R144, R24 ;  /* 0x000000906074723c */ /* 0x040fe80000001818 */
[----:B------:R-:W-:Y:S01]  /*21760*/  FADD.FTZ R246, R83, R3 ;  /* 0x0000000353f67221 */ /* 0x000fe20000010000 */
[----:B------:R-:W-:Y:S01]  /*21770*/  MOV R214, R0 ;  /* 0x0000000000d67202 */ /* 0x000fe20000000f00 */
        /* <DEDUP_REMOVED lines=11> */
[----:B------:R-:W-:Y:S07]  /*21830*/  @!UPT UIADD3 URZ, URZ, URZ, URZ ;  /* 0x0000003f3f3ff290 */ /* 0x000fee000fffe03f */
[----:B------:R-:W-:-:S11]  /*21840*/  @P0 BRA `(.L_x_1138) ;  /* 0xffffa9e000000947 */ /* 0x000fd6000383ffff */
.L_x_1110:
[----:B------:R-:W-:Y:S05]  /*21850*/  BRA.DIV ~URZ, `(.L_x_1139) ;  /* 0x000082227f007947 */ /* 0x000fea000b800000 */
[----:B------:R2:W3:Y:S02]  /*21860*/  SHFL.BFLY PT, R0, R229, 0x2, 0x1f ;  /* 0x0c401f00e5007f89 */ /* 0x0004e400000e0000 */
.L_x_1258:
[----:B---3--:R-:W-:Y:S01]  /*21870*/  FADD.FTZ R4, R0, R229 ;  /* 0x000000e500047221 */ /* 0x008fe20000010000 */
[----:B------:R-:W-:Y:S05]  /*21880*/  BRA.DIV ~URZ, `(.L_x_1140) ;  /* 0x000082427f007947 */ /* 0x000fea000b800000 */
[----:B------:R-:W3:Y:S04]  /*21890*/  SHFL.BFLY PT, R2, R227, 0x2, 0x1f ;  /* 0x0c401f00e3027f89 */ /* 0x000ee800000e0000 */
[----:B------:R-:W4:Y:S04]  /*218a0*/  SHFL.BFLY PT, R0, R246, 0x2, 0x1f ;  /* 0x0c401f00f6007f89 */ /* 0x000f2800000e0000 */
[----:B------:R-:W5:Y:S04]  /*218b0*/  SHFL.BFLY PT, R7, R247, 0x2, 0x1f ;  /* 0x0c401f00f7077f89 */ /* 0x000f6800000e0000 */
[----:B-1----:R-:W1:Y:S01]  /*218c0*/  SHFL.BFLY PT, R3, R4, 0x1, 0x1f ;  /* 0x0c201f0004037f89 */ /* 0x002e6200000e0000 */
[----:B---3--:R-:W-:-:S02]  /*218d0*/  FADD.FTZ R2, R2, R227 ;  /* 0x000000e302027221 */ /* 0x008fc40000010000 */
[----:B----4-:R-:W-:-:S03]  /*218e0*/  FADD.FTZ R0, R0, R246 ;  /* 0x000000f600007221 */ /* 0x010fc60000010000 */
[----:B------:R-:W3:Y:S01]  /*218f0*/  SHFL.BFLY PT, R6, R2, 0x1, 0x1f ;  /* 0x0c201f0002067f89 */ /* 0x000ee200000e0000 */
[----:B-----5:R-:W-:-:S03]  /*21900*/  FADD.FTZ R7, R7, R247 ;  /* 0x000000f707077221 */ /* 0x020fc60000010000 */
[----:B------:R-:W4:Y:S01]  /*21910*/  SHFL.BFLY PT, R5, R0, 0x1, 0x1f ;  /* 0x0c201f0000057f89 */ /* 0x000f2200000e0000 */
[----:B-1----:R-:W-:-:S03]  /*21920*/  FADD.FTZ R4, R4, R3 ;  /* 0x0000000304047221 */ /* 0x002fc60000010000 */
[----:B------:R1:W2:Y:S01]  /*21930*/  SHFL.BFLY PT, R8, R7, 0x1, 0x1f ;  /* 0x0c201f0007087f89 */ /* 0x0002a200000e0000 */
[----:B---3--:R-:W-:Y:S02]  /*21940*/  FADD.FTZ R6, R2, R6 ;  /* 0x0000000602067221 */ /* 0x008fe40000010000 */
[----:B----4-:R-:W-:Y:S02]  /*21950*/  FADD.FTZ R5, R0, R5 ;  /* 0x0000000500057221 */ /* 0x010fe40000010000 */
.L_x_1259:
        /* <DEDUP_REMOVED lines=8> */
[----:B------:R-:W3:Y:S01]  /*219e0*/  @P3 MUFU.RCP R0, R4 ;  /* 0x0000000400003308 */ /* 0x000ee20000001000 */
[----:B------:R-:W-:-:S05]  /*219f0*/  MOV R22, 0xff800000 ;  /* 0xff80000000167802 */ /* 0x000fca0000000f00 */
[----:B------:R-:W-:Y:S02]  /*21a00*/  @P1 MOV R10, 0x3f317218 ;  /* 0x3f317218000a1802 */ /* 0x000fe40000000f00 */
[----:B------:R4:W-:Y:S01]  /*21a10*/  @P3 MUFU.LG2 R9, R4 ;  /* 0x0000000400093308 */ /* 0x0009e20000000c00 */
[----:B---3--:R-:W-:-:S07]  /*21a20*/  FMUL.FTZ R64, R0, R132 ;  /* 0x0000008400407220 */ /* 0x008fce0000410000 */
        /* <DEDUP_REMOVED lines=11> */
[----:B-1----:R-:W1:Y:S01]  /*21ae0*/  @P2 MUFU.LG2 R7, R6 ;  /* 0x0000000600072308 */ /* 0x002e620000000c00 */
        /* <DEDUP_REMOVED lines=77> */
.L_x_969:
[----:B------:R3:W5:Y:S04]  /*21fc0*/  LDL R6, [R1+0x50] ;  /* 0x0000500001067983 */ /* 0x0007680000100800 */
[----:B------:R-:W4:Y:S01]  /*21fd0*/  S2R R2, SR_TID.X ;  /* 0x0000000000027919 */ /* 0x000f220000002100 */
[----:B------:R-:W-:Y:S01]  /*21fe0*/  BSSY B0, `(.L_x_1141) ;  /* 0x0000011000007945 */ /* 0x000fe20003800000 */
[----:B----4-:R-:W-:-:S13]  /*21ff0*/  LOP3.LUT P0, RZ, R2, 0x7f, RZ, 0xc0, !PT ;  /* 0x0000007f02ff7812 */ /* 0x010fda000780c0ff */
[----:B------:R-:W-:Y:S05]  /*22000*/  @P0 BRA `(.L_x_1142) ;  /* 0x000000e000000947 */ /* 0x000fea0003800000 */
[----:B---3--:R-:W3:Y:S01]  /*22010*/  S2R R4, SR_LANEID ;  /* 0x0000000000047919 */ /* 0x008ee20000000000 */
[----:B------:R-:W-:Y:S01]  /*22020*/  VOTEU.ANY UR4, UPT, PT ;  /* 0x0000000000047886 */ /* 0x000fe200038e0100 */
[----:B------:R-:W-:Y:S01]  /*22030*/  IMAD.MOV.U32 R5, RZ, RZ, c[0x0][0x564] ;  /* 0x00015900ff057624 */ /* 0x000fe200078e00ff */
[----:B-1----:R-:W3:Y:S08]  /*22040*/  FLO.U32 R3, UR4 ;  /* 0x0000000400037d00 */ /* 0x002ef000080e0000 */
[----:B------:R-:W1:Y:S01]  /*22050*/  POPC R2, UR4 ;  /* 0x0000000400027d09 */ /* 0x000e620008000000 */
[----:B---3--:R-:W-:Y:S01]  /*22060*/  ISETP.EQ.U32.AND P0, PT, R3, R4, PT ;  /* 0x000000040300720c */ /* 0x008fe20003f02070 */
[----:B------:R-:W-:-:S12]  /*22070*/  IMAD.MOV.U32 R4, RZ, RZ, c[0x0][0x560] ;  /* 0x00015800ff047624 */ /* 0x000fd800078e00ff */
[----:B-1----:R1:W3:Y:S04]  /*22080*/  @P0 ATOMG.E.ADD.STRONG.GPU PT, R2, [R4.64], R2 ;  /* 0x00000002040209a8 */ /* 0x0022e800081ee1c8 */
[----:B-1----:R-:W1:Y:S04]  /*22090*/  S2R R4, SR_LTMASK ;  /* 0x0000000000047919 */ /* 0x002e680000003900 */
[----:B---3--:R1:W3:Y:S02]  /*220a0*/  SHFL.IDX PT, R3, R2, R3, 0x1f ;  /* 0x00001f0302037589 */ /* 0x0082e400000e0000 */
[----:B-1----:R-:W-:-:S06]  /*220b0*/  LOP3.LUT R2, R4, UR4, RZ, 0xc0, !PT ;  /* 0x0000000404027c12 */ /* 0x002fcc000f8ec0ff */
[----:B------:R-:W3:Y:S02]  /*220c0*/  POPC R2, R2 ;  /* 0x0000000200027309 */ /* 0x000ee40000000000 */
[----:B---3-5:R-:W-:-:S05]  /*220d0*/  IADD3 R6, R3, c[0x0][0xc], R2 ;  /* 0x0000030003067a10 */ /* 0x028fca0007ffe002 */
[----:B------:R1:W-:Y:S02]  /*220e0*/  STL [R1+0x50], R6 ;  /* 0x0000500601007387 */ /* 0x0003e40000100800 */
.L_x_1142:
[----:B---3--:R-:W-:Y:S05]  /*220f0*/  BSYNC B0 ;  /* 0x0000000000007941 */ /* 0x008fea0003800000 */
.L_x_1141:
[----:B------:R-:W-:Y:S01]  /*22100*/  PRMT R0, R0, 0x9910, RZ ;  /* 0x0000991000007816 */ /* 0x000fe200000000ff */
[----:B------:R-:W-:Y:S01]  /*22110*/  BSSY B1, `(.L_x_1143) ;  /* 0x00002ea000017945 */ /* 0x000fe20003800000 */
[----:B-----5:R-:W-:Y:S02]  /*22120*/  IMAD.MOV.U32 R68, RZ, RZ, R6 ;  /* 0x000000ffff447224 */ /* 0x020fe400078e0006 */
[----:B------:R-:W-:-:S13]  /*22130*/  ISETP.NE.AND P0, PT, R0, RZ, PT ;  /* 0x000000ff0000720c */ /* 0x000fda0003f05270 */
[----:B------:R-:W-:Y:S05]  /*22140*/  @!P0 BRA `(.L_x_1144) ;  /* 0x0000229000008947 */ /* 0x000fea0003800000 */
[----:B------:R-:W3:Y:S04]  /*22150*/  LDL R7, [R1+0x94] ;  /* 0x0000940001077983 */ /* 0x000ee80000100800 */
[----:B-1----:R-:W4:Y:S04]  /*22160*/  LDL R6, [R1+0xa4] ;  /* 0x0000a40001067983 */ /* 0x002f280000100800 */
        /* <DEDUP_REMOVED lines=18> */
[----:B------:R3:W-:Y:S04]  /*22290*/  STS [R7+0x2000], R3 ;  /* 0x0020000307007388 */ /* 0x0007e80000000800 */
[----:B------:R4:W-:Y:S01]  /*222a0*/  STS [R7+0x2400], R2 ;  /* 0x0024000207007388 */ /* 0x0009e20000000800 */
[----:B-1----:R-:W-:Y:S02]  /*222b0*/  F2FP.PACK_AB R0, R35, R34 ;  /* 0x000000222300723e */ /* 0x002fe400000000ff */
[----:B---3--:R-:W-:-:S03]  /*222c0*/  F2FP.PACK_AB R3, R71, R70 ;  /* 0x000000464703723e */ /* 0x008fc600000000ff */
[----:B------:R1:W-:Y:S04]  /*222d0*/  STS [R6+0x2000], R0 ;  /* 0x0020000006007388 */ /* 0x0003e80000000800 */
[----:B----4-:R-:W3:Y:S01]  /*222e0*/  LDL R7, [R1+0xa0] ;  /* 0x0000a00001077983 */ /* 0x010ee20000100800 */
[----:B------:R-:W-:-:S03]  /*222f0*/  F2FP.PACK_AB R2, R83, R82 ;  /* 0x000000525302723e */ /* 0x000fc600000000ff */
[----:B------:R4:W-:Y:S04]  /*22300*/  STS [R6+0x2400], R4 ;  /* 0x0024000406007388 */ /* 0x0009e80000000800 */
[----:B--2---:R2:W-:Y:S04]  /*22310*/  STS [R9], R3 ;  /* 0x0000000309007388 */ /* 0x0045e80000000800 */
[----:B------:R2:W-:Y:S01]  /*22320*/  STS [R9+0x400], R2 ;  /* 0x0004000209007388 */ /* 0x0005e20000000800 */
[----:B-1----:R-:W-:-:S05]  /*22330*/  F2FP.PACK_AB R0, R73, R72 ;  /* 0x000000484900723e */ /* 0x002fca00000000ff */
[----:B------:R1:W-:Y:S01]  /*22340*/  STS [R5], R0 ;  /* 0x0000000005007388 */ /* 0x0003e20000000800 */
[----:B----4-:R-:W-:-:S03]  /*22350*/  F2FP.PACK_AB R4, R39, R38 ;  /* 0x000000262704723e */ /* 0x010fc600000000ff */
[----:B------:R-:W4:Y:S01]  /*22360*/  LDL R6, [R1+0x9c] ;  /* 0x00009c0001067983 */ /* 0x000f220000100800 */
[----:B--2---:R-:W-:Y:S02]  /*22370*/  F2FP.PACK_AB R3, R91, R90 ;  /* 0x0000005a5b03723e */ /* 0x004fe400000000ff */
[----:B------:R-:W-:-:S03]  /*22380*/  F2FP.PACK_AB R2, R43, R42 ;  /* 0x0000002a2b02723e */ /* 0x000fc600000000ff */
[----:B------:R2:W-:Y:S04]  /*22390*/  STS [R5+0x400], R3 ;  /* 0x0004000305007388 */ /* 0x0005e80000000800 */
[----:B------:R-:W-:Y:S01]  /*223a0*/  STS [R9+0x2000], R4 ;  /* 0x0020000409007388 */ /* 0x000fe20000000800 */
[----:B-1----:R-:W-:-:S05]  /*223b0*/  F2FP.PACK_AB R0, R41, R40 ;  /* 0x000000282900723e */ /* 0x002fca00000000ff */
[----:B------:R1:W-:Y:S01]  /*223c0*/  STS [R9+0x2400], R0 ;  /* 0x0024000009007388 */ /* 0x0003e20000000800 */
[----:B--2---:R-:W-:-:S03]  /*223d0*/  F2FP.PACK_AB R3, R57, R56 ;  /* 0x000000383903723e */ /* 0x004fc600000000ff */
[----:B-1----:R-:W2:Y:S01]  /*223e0*/  LDL R9, [R1+0xd4] ;  /* 0x0000d40001097983 */ /* 0x002ea20000100800 */
        /* <DEDUP_REMOVED lines=16> */
[----:B---3--:R1:W-:Y:S04]  /*224f0*/  STS [R7], R3 ;  /* 0x0000000307007388 */ /* 0x0083e80000000800 */
[----:B------:R3:W-:Y:S04]  /*22500*/  STS [R7+0x400], R0 ;  /* 0x0004000007007388 */ /* 0x0007e80000000800 */
[----:B------:R4:W-:Y:S04]  /*22510*/  STS [R8+0x2000], R2 ;  /* 0x0020000208007388 */ /* 0x0009e80000000800 */
[----:B------:R4:W-:Y:S04]  /*22520*/  STS [R8+0x2400], R4 ;  /* 0x0024000408007388 */ /* 0x0009e80000000800 */
[----:B------:R-:W-:Y:S01]  /*22530*/  STS [R7+0x2000], R5 ;  /* 0x0020000507007388 */ /* 0x000fe20000000800 */
[----:B-1----:R-:W-:-:S02]  /*22540*/  F2FP.PACK_AB R3, R47, R46 ;  /* 0x0000002e2f03723e */ /* 0x002fc400000000ff */
[----:B---3--:R-:W-:Y:S02]  /*22550*/  F2FP.PACK_AB R0, R77, R76 ;  /* 0x0000004c4d00723e */ /* 0x008fe400000000ff */
[----:B----4-:R-:W-:Y:S01]  /*22560*/  F2FP.PACK_AB R2, R75, R74 ;  /* 0x0000004a4b02723e */ /* 0x010fe200000000ff */
[----:B------:R-:W-:Y:S04]  /*22570*/  STS [R7+0x2400], R3 ;  /* 0x0024000307007388 */ /* 0x000fe80000000800 */
[----:B------:R1:W-:Y:S04]  /*22580*/  STS [R6], R2 ;  /* 0x0000000206007388 */ /* 0x0003e80000000800 */
[----:B------:R3:W-:Y:S01]  /*22590*/  STS [R6+0x400], R0 ;  /* 0x0004000006007388 */ /* 0x0007e20000000800 */
[----:B------:R-:W-:-:S03]  /*225a0*/  F2FP.PACK_AB R4, R45, R44 ;  /* 0x0000002c2d04723e */ /* 0x000fc600000000ff */
[----:B------:R-:W4:Y:S01]  /*225b0*/  LDL.LU R8, [R1+0x54] ;  /* 0x0000540001087983 */ /* 0x000f220000300800 */
[----:B-1----:R-:W-:Y:S02]  /*225c0*/  F2FP.PACK_AB R2, R59, R58 ;  /* 0x0000003a3b02723e */ /* 0x002fe400000000ff */
[----:B---3--:R-:W-:-:S03]  /*225d0*/  F2FP.PACK_AB R0, R61, R60 ;  /* 0x0000003c3d00723e */ /* 0x008fc600000000ff */
[----:B------:R1:W-:Y:S01]  /*225e0*/  STS [R12], R2 ;  /* 0x000000020c007388 */ /* 0x0003e20000000800 */
[----:B------:R-:W-:-:S03]  /*225f0*/  F2FP.PACK_AB R3, R33, R32 ;  /* 0x000000202103723e */ /* 0x000fc600000000ff */
[----:B--2---:R2:W-:Y:S04]  /*22600*/  STS [R9+0x400], R0 ;  /* 0x0004000009007388 */ /* 0x0045e80000000800 */
[----:B------:R3:W-:Y:S04]  /*22610*/  STS [R6+0x2000], R4 ;  /* 0x0020000406007388 */ /* 0x0007e80000000800 */
[----:B------:R3:W-:Y:S01]  /*22620*/  STS [R6+0x2400], R3 ;  /* 0x0024000306007388 */ /* 0x0007e20000000800 */
[----:B-1----:R-:W-:-:S05]  /*22630*/  F2FP.PACK_AB R2, R27, R26 ;  /* 0x0000001a1b02723e */ /* 0x002fca00000000ff */
[----:B------:R-:W-:Y:S01]  /*22640*/  STS [R12+0x2000], R2 ;  /* 0x002000020c007388 */ /* 0x000fe20000000800 */
[----:B--2---:R-:W-:-:S05]  /*22650*/  F2FP.PACK_AB R0, R31, R30 ;  /* 0x0000001e1f00723e */ /* 0x004fca00000000ff */
[----:B------:R1:W-:Y:S01]  /*22660*/  STS [R9+0x2400], R0 ;  /* 0x0024000009007388 */ /* 0x0003e20000000800 */
[----:B---3--:R-:W-:Y:S02]  /*22670*/  IMAD.MOV.U32 R4, RZ, RZ, 0x4 ;  /* 0x00000004ff047424 */ /* 0x008fe400078e00ff */
[----:B------:R-:W-:Y:S02]  /*22680*/  IMAD.MOV.U32 R3, RZ, RZ, RZ ;  /* 0x000000ffff037224 */ /* 0x000fe400078e00ff */
[CC--:B------:R-:W-:Y:S01]  /*22690*/  @P1 IMAD.WIDE R6, R10.reuse, R4.reuse, c[0x0][0x508] ;  /* 0x000142000a061625 */ /* 0x0c0fe200078e0204 */
[----:B------:R-:W-:Y:S03]  /*226a0*/  BAR.SYNC.DEFER_BLOCKING 0x1, 0x80 ;  /* 0x0042000000007b1d */ /* 0x000fe60000010000 */
[----:B------:R-:W-:-:S03]  /*226b0*/  IMAD.WIDE R4, R10, R4, c[0x0][0x500] ;  /* 0x000140000a047625 */ /* 0x000fc600078e0204 */
[----:B------:R2:W5:Y:S04]  /*226c0*/  @P1 LDG.E R11, [R6.64] ;  /* 0x00000008060b1981 */ /* 0x000568000c1e1900 */
[----:B------:R2:W5:Y:S01]  /*226d0*/  @P2 LDG.E R3, [R4.64] ;  /* 0x0000000804032981 */ /* 0x000562000c1e1900 */
[----:B----4-:R-:W-:-:S04]  /*226e0*/  ISETP.NE.AND P0, PT, R8, RZ, PT ;  /* 0x000000ff0800720c */ /* 0x010fc80003f05270 */
[----:B-1----:R-:W-:Y:S01]  /*226f0*/  SEL R0, R8, c[0x0][0x3d4], P0 ;  /* 0x0000f50008007a07 */ /* 0x002fe20000000000 */
[----:B------:R-:W-:Y:S05]  /*22700*/  @P1 BRA `(.L_x_1145) ;  /* 0x0000004000001947 */ /* 0x000fea0003800000 */
[----:B--2---:R-:W-:Y:S05]  /*22710*/  @!P2 BRA `(.L_x_1145) ;  /* 0x000000300000a947 */ /* 0x004fea0003800000 */
[----:B-----5:R1:W2:Y:S04]  /*22720*/  LDG.E R11, [R4.64] ;  /* 0x00000008040b7981 */ /* 0x0202a8000c1e1900 */
[----:B-1----:R-:W2:Y:S02]  /*22730*/  LDG.E R4, [R4.64+0x4] ;  /* 0x0000040804047981 */ /* 0x002ea4000c1e1900 */
[----:B--2---:R-:W-:Y:S02]  /*22740*/  IADD3 R11, -R11, R4, RZ ;  /* 0x000000040b0b7210 */ /* 0x004fe40007ffe1ff */
.L_x_1145:
        /* <DEDUP_REMOVED lines=9> */
[----:B------:R-:W2:Y:S08]  /*227e0*/  LDC.64 R14, c[0x0][R12+0x168] ;  /* 0x00005a000c0e7b82 */ /* 0x000eb00000000a00 */
        /* <DEDUP_REMOVED lines=12> */
[----:B------:R-:W-:-:S04]  /*228b0*/  IMAD.WIDE.U32 R6, R8, R2, RZ ;  /* 0x0000000208067225 */ /* 0x000fc800078e00ff */
[----:B------:R-:W-:Y:S01]  /*228c0*/  IMAD.IADD R13, R7, 0x1, R13 ;  /* 0x00000001070d7824 */ /* 0x000fe200078e020d */
        /* <DEDUP_REMOVED lines=13> */
[----:B----4-:R-:W-:Y:S02]  /*229a0*/  SEL R10, R16, RZ, P2 ;  /* 0x000000ff100a7207 */ /* 0x010fe40001000000 */
        /* <DEDUP_REMOVED lines=54> */
[----:B------:R-:W-:Y:S01]  /*22d10*/  SHF.R.S32.HI R4, RZ, 0x1f, R2 ;  /* 0x0000001fff047819 */ /* 0x000fe20000011402 */
[----:B------:R-:W-:Y:S01]  /*22d20*/  IMAD.WIDE.U32 R6, R3, c[0x0][0x3a0], RZ ;  /* 0x0000e80003067a25 */ /* 0x000fe200078e00ff */
[----:B-1----:R1:W3:Y:S01]  /*22d30*/  LDS.128 R12, [R210+0x80] ;  /* 0x00008000d20c7984 */ /* 0x0022e20000000c00 */
        /* <DEDUP_REMOVED lines=38> */
[----:B------:R-:W-:Y:S02]  /*22fa0*/  IADD3 R4, R10, R69, RZ ;  /* 0x000000450a047210 */ /* 0x000fe40007ffe0ff */
[----:B------:R-:W-:Y:S01]  /*22fb0*/  LEA.HI.X R5, R2, c[0x0][0x384], R3, 0x1, P0 ;  /* 0x0000e10002057a11 */ /* 0x000fe200000f0c03 */
[----:B------:R-:W-:Y:S05]  /*22fc0*/  BRA.DIV ~URZ, `(.L_x_1147) ;  /* 0x00006d427f007947 */ /* 0x000fea000b800000 */
[----:B-1-34-:R1:W2:Y:S02]  /*22fd0*/  SHFL.IDX PT, R7, R5, RZ, 0x181f ;  /* 0x00181fff05077589 */ /* 0x01a2a400000e0000 */
.L_x_1260:
[----:B------:R-:W-:Y:S05]  /*22fe0*/  BRA.DIV ~URZ, `(.L_x_1148) ;  /* 0x00006d927f007947 */ /* 0x000fea000b800000 */
[----:B------:R3:W4:Y:S02]  /*22ff0*/  SHFL.IDX PT, R2, R6, RZ, 0x181f ;  /* 0x00181fff06027589 */ /* 0x00072400000e0000 */
.L_x_1261:
[----:B------:R-:W-:-:S13]  /*23000*/  ISETP.GE.OR P0, PT, R4, R0, P2 ;  /* 0x000000000400720c */ /* 0x000fda0001706670 */
[----:B----4-:R-:W-:-:S04]  /*23010*/  @!P0 LEA R2, P1, R248, R2, 0x1 ;  /* 0x00000002f8028211 */ /* 0x010fc800078208ff */
[----:B--2---:R-:W-:-:S05]  /*23020*/  @!P0 LEA.HI.X R3, R248, R7, R249, 0x1, P1 ;  /* 0x00000007f8038211 */ /* 0x004fca00008f0cf9 */
[----:B------:R2:W-:Y:S01]  /*23030*/  @!P0 ST.E.128 [R2.64], R12 ;  /* 0x0000000c02008985 */ /* 0x0005e2000c101d08 */
[----:B------:R-:W-:Y:S05]  /*23040*/  BRA.DIV ~URZ, `(.L_x_1149) ;  /* 0x00006da27f007947 */ /* 0x000fea000b800000 */
[----:B------:R4:W1:Y:S04]  /*23050*/  SHFL.IDX PT, R7, R5, 0x1, 0x181f ;  /* 0x00381f0005077f89 */ /* 0x00086800000e0000 */
[----:B--2---:R4:W2:Y:S02]  /*23060*/  SHFL.IDX PT, R2, R6, 0x1, 0x181f ;  /* 0x00381f0006027f89 */ /* 0x0048a400000e0000 */
.L_x_1262:
[----:B------:R-:W-:-:S04]  /*23070*/  IADD3 R3, R4, 0x10, RZ ;  /* 0x0000001004037810 */ /* 0x000fc80007ffe0ff */
[----:B------:R-:W-:-:S13]  /*23080*/  ISETP.GE.OR P0, PT, R3, R0, P2 ;  /* 0x000000000300720c */ /* 0x000fda0001706670 */
[----:B--2---:R-:W-:-:S04]  /*23090*/  @!P0 LEA R2, P1, R248, R2, 0x1 ;  /* 0x00000002f8028211 */ /* 0x004fc800078208ff */
[----:B-1----:R-:W-:-:S05]  /*230a0*/  @!P0 LEA.HI.X R3, R248, R7, R249, 0x1, P1 ;  /* 0x00000007f8038211 */ /* 0x002fca00008f0cf9 */
[----:B------:R1:W-:Y:S01]  /*230b0*/  @!P0 ST.E.128 [R2.64], R16 ;  /* 0x0000001002008985 */ /* 0x0003e2000c101d08 */
[----:B------:R-:W-:Y:S05]  /*230c0*/  BRA.DIV ~URZ, `(.L_x_1150) ;  /* 0x00006df27f007947 */ /* 0x000fea000b800000 */
[----:B------:R2:W1:Y:S02]  /*230d0*/  SHFL.IDX PT, R7, R5, 0x2, 0x181f ;  /* 0x00581f0005077f89 */ /* 0x00046400000e0000 */
.L_x_1263:
[----:B------:R-:W-:Y:S05]  /*230e0*/  BRA.DIV ~URZ, `(.L_x_1151) ;  /* 0x00006e427f007947 */ /* 0x000fea000b800000 */
[----:B-1----:R1:W2:Y:S02]  /*230f0*/  SHFL.IDX PT, R2, R6, 0x2, 0x181f ;  /* 0x00581f0006027f89 */ /* 0x0022a400000e0000 */
.L_x_1264:
        /* <DEDUP_REMOVED lines=8> */
.L_x_1265:
[----:B------:R-:W-:-:S04]  /*23180*/  IADD3 R3, R4, 0x30, RZ ;  /* 0x0000003004037810 */ /* 0x000fc80007ffe0ff */
[----:B------:R-:W-:-:S13]  /*23190*/  ISETP.GE.OR P0, PT, R3, R0, P2 ;  /* 0x000000000300720c */ /* 0x000fda0001706670 */
[----:B--2---:R-:W-:-:S04]  /*231a0*/  @!P0 LEA R2, P1, R248, R2, 0x1 ;  /* 0x00000002f8028211 */ /* 0x004fc800078208ff */
[----:B------:R-:W-:-:S05]  /*231b0*/  @!P0 LEA.HI.X R3, R248, R7, R249, 0x1, P1 ;  /* 0x00000007f8038211 */ /* 0x000fca00008f0cf9 */
[----:B------:R2:W-:Y:S01]  /*231c0*/  @!P0 ST.E.128 [R2.64], R24 ;  /* 0x0000001802008985 */ /* 0x0005e2000c101d08 */
[----:B------:R-:W-:Y:S05]  /*231d0*/  BRA.DIV ~URZ, `(.L_x_1153) ;  /* 0x00006e927f007947 */ /* 0x000fea000b800000 */
[----:B------:R1:W2:Y:S02]  /*231e0*/  SHFL.IDX PT, R7, R5, 0x4, 0x181f ;  /* 0x00981f0005077f89 */ /* 0x0002a400000e0000 */
.L_x_1266:
[----:B------:R-:W-:Y:S05]  /*231f0*/  BRA.DIV ~URZ, `(.L_x_1154) ;  /* 0x00006ee27f007947 */ /* 0x000fea000b800000 */
[----:B--2---:R2:W1:Y:S02]  /*23200*/  SHFL.IDX PT, R2, R6, 0x4, 0x181f ;  /* 0x00981f0006027f89 */ /* 0x00446400000e0000 */
.L_x_1267:
        /* <DEDUP_REMOVED lines=8> */
.L_x_1268:
[----:B------:R-:W-:-:S04]  /*23290*/  IADD3 R3, R4, 0x50, RZ ;  /* 0x0000005004037810 */ /* 0x000fc80007ffe0ff */
[----:B------:R-:W-:-:S13]  /*232a0*/  ISETP.GE.OR P0, PT, R3, R0, P2 ;  /* 0x000000000300720c */ /* 0x000fda0001706670 */
[----:B---3--:R-:W-:-:S04]  /*232b0*/  @!P0 LEA R2, P1, R248, R2, 0x1 ;  /* 0x00000002f8028211 */ /* 0x008fc800078208ff */
[----:B--2---:R-:W-:-:S05]  /*232c0*/  @!P0 LEA.HI.X R3, R248, R7, R249, 0x1, P1 ;  /* 0x00000007f8038211 */ /* 0x004fca00008f0cf9 */
[----:B------:R2:W-:Y:S01]  /*232d0*/  @!P0 ST.E.128 [R2.64], R32 ;  /* 0x0000002002008985 */ /* 0x0005e2000c101d08 */
[----:B------:R-:W-:Y:S05]  /*232e0*/  BRA.DIV ~URZ, `(.L_x_1156) ;  /* 0x00006f327f007947 */ /* 0x000fea000b800000 */
[----:B------:R3:W1:Y:S02]  /*232f0*/  SHFL.IDX PT, R7, R5, 0x6, 0x181f ;  /* 0x00d81f0005077f89 */ /* 0x00066400000e0000 */
.L_x_1269:
[----:B------:R-:W-:Y:S05]  /*23300*/  BRA.DIV ~URZ, `(.L_x_1157) ;  /* 0x00006f827f007947 */ /* 0x000fea000b800000 */
[----:B--2---:R2:W3:Y:S02]  /*23310*/  SHFL.IDX PT, R2, R6, 0x6, 0x181f ;  /* 0x00d81f0006027f89 */ /* 0x0044e400000e0000 */
.L_x_1270:
        /* <DEDUP_REMOVED lines=8> */
.L_x_1271:
[----:B------:R-:W-:-:S04]  /*233a0*/  IADD3 R2, R4, 0x70, RZ ;  /* 0x0000007004027810 */ /* 0x000fc80007ffe0ff */
[----:B------:R-:W-:-:S13]  /*233b0*/  ISETP.GE.OR P0, PT, R2, R0, P2 ;  /* 0x000000000200720c */ /* 0x000fda0001706670 */
[----:B------:R-:W-:Y:S05]  /*233c0*/  @P0 BRA `(.L_x_1159) ;  /* 0x00001be000000947 */ /* 0x000fea0003800000 */
[----:B----4-:R-:W-:-:S04]  /*233d0*/  LEA R2, P0, R248, R3, 0x1 ;  /* 0x00000003f8027211 */ /* 0x010fc800078008ff */
[----:B---3--:R-:W-:-:S05]  /*233e0*/  LEA.HI.X R3, R248, R5, R249, 0x1, P0 ;  /* 0x00000005f8037211 */ /* 0x008fca00000f0cf9 */
[----:B------:R3:W-:Y:S01]  /*233f0*/  ST.E.128 [R2.64], R40 ;  /* 0x0000002802007985 */ /* 0x0007e2000c101d08 */
[----:B------:R-:W-:Y:S05]  /*23400*/  BRA `(.L_x_1159) ;  /* 0x00001ba000007947 */ /* 0x000fea0003800000 */
.L_x_1146:
        /* <DEDUP_REMOVED lines=33> */
.L_x_1272:
[----:B------:R-:W-:Y:S05]  /*23620*/  BRA.DIV ~URZ, `(.L_x_1161) ;  /* 0x00006e127f007947 */ /* 0x000fea000b800000 */
[----:B------:R3:W4:Y:S02]  /*23630*/  SHFL.IDX PT, R0, R12, RZ, 0x1c1f ;  /* 0x001c1fff0c007589 */ /* 0x00072400000e0000 */
.L_x_1273:
[----:B------:R-:W-:Y:S01]  /*23640*/  BSSY B0, `(.L_x_1162) ;  /* 0x0000032000007945 */ /* 0x000fe20003800000 */
[----:B------:R-:W-:Y:S05]  /*23650*/  @P0 BRA `(.L_x_1163) ;  /* 0x0000030000000947 */ /* 0x000fea0003800000 */
[----:B------:R-:W5:Y:S04]  /*23660*/  LDL R6, [R1+0x4] ;  /* 0x0000040001067983 */ /* 0x000f680000100800 */
[----:B---3--:R-:W3:Y:S04]  /*23670*/  LDL R21, [R1+0x88] ;  /* 0x0000880001157983 */ /* 0x008ee80000100800 */
[----:B----4-:R-:W4:Y:S04]  /*23680*/  LDL R7, [R1+0xcc] ;  /* 0x0000cc0001077983 */ /* 0x010f280000100800 */
[----:B--2---:R-:W2:Y:S04]  /*23690*/  LDL R19, [R1+0x84] ;  /* 0x0000840001137983 */ /* 0x004ea80000100800 */
        /* <DEDUP_REMOVED lines=13> */
[----:B---3--:R-:W-:-:S11]  /*23770*/  ISETP.GE.AND P2, PT, R21, c[0x0][0x3c8], PT ;  /* 0x0000f20015007a0c */ /* 0x008fd60003f46270 */
[C---:B------:R-:W-:Y:S02]  /*23780*/  @!P1 LEA R2, P0, R6.reuse, R0, 0x2 ;  /* 0x0000000006029211 */ /* 0x040fe400078010ff */
[----:B--2---:R-:W-:Y:S02]  /*23790*/  ISETP.GE.AND P3, PT, R19, c[0x0][0x3c8], PT ;  /* 0x0000f20013007a0c */ /* 0x004fe40003f66270 */
[----:B----4-:R-:W-:Y:S02]  /*237a0*/  @!P1 LEA.HI.X R3, R6, R4, R7, 0x2, P0 ;  /* 0x0000000406039211 */ /* 0x010fe400000f1407 */
[----:B------:R-:W-:-:S03]  /*237b0*/  @!P2 LEA R6, P0, R21, R0, 0x2 ;  /* 0x000000001506a211 */ /* 0x000fc600078010ff */
[----:B------:R2:W-:Y:S01]  /*237c0*/  @!P1 ST.E.64 [R2.64], R64 ;  /* 0x0000004002009985 */ /* 0x0005e2000c101b08 */
[----:B------:R-:W-:Y:S02]  /*237d0*/  ISETP.GE.AND P1, PT, R17, c[0x0][0x3c8], PT ;  /* 0x0000f20011007a0c */ /* 0x000fe40003f26270 */
[----:B------:R-:W-:-:S05]  /*237e0*/  @!P2 LEA.HI.X R7, R21, R4, R22, 0x2, P0 ;  /* 0x000000041507a211 */ /* 0x000fca00000f1416 */
[----:B------:R3:W-:Y:S01]  /*237f0*/  @!P2 ST.E.64 [R6.64], R66 ;  /* 0x000000420600a985 */ /* 0x0007e2000c101b08 */
[----:B------:R-:W-:Y:S02]  /*23800*/  ISETP.GE.AND P2, PT, R8, c[0x0][0x3c8], PT ;  /* 0x0000f20008007a0c */ /* 0x000fe40003f46270 */
[----:B------:R-:W-:Y:S02]  /*23810*/  ISETP.GE.AND P4, PT, R15, c[0x0][0x3c8], PT ;  /* 0x0000f2000f007a0c */ /* 0x000fe40003f86270 */
[----:B--2---:R-:W-:-:S04]  /*23820*/  @!P3 LEA R2, P0, R19, R0, 0x2 ;  /* 0x000000001302b211 */ /* 0x004fc800078010ff */
[----:B------:R-:W-:Y:S02]  /*23830*/  @!P3 LEA.HI.X R3, R19, R4, R20, 0x2, P0 ;  /* 0x000000041303b211 */ /* 0x000fe400000f1414 */
[----:B---3--:R-:W-:-:S03]  /*23840*/  @!P1 LEA R6, P0, R17, R0, 0x2 ;  /* 0x0000000011069211 */ /* 0x008fc600078010ff */
[----:B------:R2:W-:Y:S01]  /*23850*/  @!P3 ST.E.64 [R2.64], R70 ;  /* 0x000000460200b985 */ /* 0x0005e2000c101b08 */
[----:B------:R-:W-:Y:S02]  /*23860*/  ISETP.GE.AND P3, PT, R13, c[0x0][0x3c8], PT ;  /* 0x0000f2000d007a0c */ /* 0x000fe40003f66270 */
[----:B------:R-:W-:-:S05]  /*23870*/  @!P1 LEA.HI.X R7, R17, R4, R18, 0x2, P0 ;  /* 0x0000000411079211 */ /* 0x000fca00000f1412 */
[----:B------:R3:W-:Y:S01]  /*23880*/  @!P1 ST.E.64 [R6.64], R72 ;  /* 0x0000004806009985 */ /* 0x0007e2000c101b08 */
[----:B------:R-:W-:Y:S02]  /*23890*/  ISETP.GE.AND P1, PT, R10, c[0x0][0x3c8], PT ;  /* 0x0000f2000a007a0c */ /* 0x000fe40003f26270 */
[----:B--2---:R-:W-:-:S04]  /*238a0*/  @!P2 LEA R2, P0, R8, R0, 0x2 ;  /* 0x000000000802a211 */ /* 0x004fc800078010ff */
[----:B------:R-:W-:Y:S02]  /*238b0*/  @!P2 LEA.HI.X R3, R8, R4, R9, 0x2, P0 ;  /* 0x000000040803a211 */ /* 0x000fe400000f1409 */
[----:B------:R-:W-:-:S04]  /*238c0*/  @!P4 LEA R8, P0, R15, R0, 0x2 ;  /* 0x000000000f08c211 */ /* 0x000fc800078010ff */
[----:B------:R-:W-:Y:S02]  /*238d0*/  @!P4 LEA.HI.X R9, R15, R4, R16, 0x2, P0 ;  /* 0x000000040f09c211 */ /* 0x000fe400000f1410 */
[C---:B---3--:R-:W-:Y:S01]  /*238e0*/  @!P3 LEA R6, P0, R13.reuse, R0, 0x2 ;  /* 0x000000000d06b211 */ /* 0x048fe200078010ff */
[----:B------:R2:W-:Y:S03]  /*238f0*/  @!P2 ST.E.64 [R2.64], R62 ;  /* 0x0000003e0200a985 */ /* 0x0005e6000c101b08 */
[----:B------:R-:W-:Y:S01]  /*23900*/  @!P3 LEA.HI.X R7, R13, R4, R14, 0x2, P0 ;  /* 0x000000040d07b211 */ /* 0x000fe200000f140e */
[----:B------:R3:W-:Y:S04]  /*23910*/  @!P4 ST.E.64 [R8.64], R92 ;  /* 0x0000005c0800c985 */ /* 0x0007e8000c101b08 */
[----:B------:R3:W-:Y:S01]  /*23920*/  @!P3 ST.E.64 [R6.64], R74 ;  /* 0x0000004a0600b985 */ /* 0x0007e2000c101b08 */
[----:B--2---:R-:W-:-:S04]  /*23930*/  @!P1 LEA R2, P0, R10, R0, 0x2 ;  /* 0x000000000a029211 */ /* 0x004fc800078010ff */
[----:B------:R-:W-:-:S05]  /*23940*/  @!P1 LEA.HI.X R3, R10, R4, R11, 0x2, P0 ;  /* 0x000000040a039211 */ /* 0x000fca00000f140b */
[----:B------:R3:W-:Y:S04]  /*23950*/  @!P1 ST.E.64 [R2.64], R58 ;  /* 0x0000003a02009985 */ /* 0x0007e8000c101b08 */
.L_x_1163:
[----:B------:R-:W-:Y:S05]  /*23960*/  BSYNC B0 ;  /* 0x0000000000007941 */ /* 0x000fea0003800000 */
.L_x_1162:
[----:B------:R-:W-:Y:S05]  /*23970*/  BRA.DIV ~URZ, `(.L_x_1164) ;  /* 0x00006b327f007947 */ /* 0x000fea000b800000 */
[----:B--2---:R2:W1:Y:S04]  /*23980*/  SHFL.IDX PT, R4, R5, 0x1, 0x1c1f ;  /* 0x003c1f0005047f89 */ /* 0x00446800000e0000 */
[----:B----4-:R2:W4:Y:S02]  /*23990*/  SHFL.IDX PT, R0, R12, 0x1, 0x1c1f ;  /* 0x003c1f000c007f89 */ /* 0x01052400000e0000 */
.L_x_1274:
[----:B------:R-:W-:Y:S01]  /*239a0*/  BSSY B0, `(.L_x_1165) ;  /* 0x0000032000007945 */ /* 0x000fe20003800000 */
        /* <DEDUP_REMOVED lines=20> */
[----:B------:R-:W-:Y:S02]  /*23af0*/  @!P1 LEA R2, P3, R8, R0, 0x2 ;  /* 0x0000000008029211 */ /* 0x000fe400078610ff */
[----:B----4-:R-:W-:Y:S02]  /*23b00*/  ISETP.GE.AND P4, PT, R10, c[0x0][0x3c8], PT ;  /* 0x0000f2000a007a0c */ /* 0x010fe40003f86270 */
[----:B-1----:R-:W-:Y:S02]  /*23b10*/  @!P1 LEA.HI.X R3, R8, R4, R9, 0x2, P3 ;  /* 0x0000000408039211 */ /* 0x002fe400018f1409 */
[----:B------:R-:W-:-:S03]  /*23b20*/  @!P0 LEA R8, P3, R6, R0, 0x2 ;  /* 0x0000000006088211 */ /* 0x000fc600078610ff */
[----:B------:R1:W-:Y:S01]  /*23b30*/  @!P1 ST.E.64 [R2.64], R78 ;  /* 0x0000004e02009985 */ /* 0x0003e2000c101b08 */
[----:B------:R-:W-:Y:S02]  /*23b40*/  @!P0 LEA.HI.X R9, R6, R4, R7, 0x2, P3 ;  /* 0x0000000406098211 */ /* 0x000fe400018f1407 */
[----:B------:R-:W-:Y:S02]  /*23b50*/  ISETP.GE.AND P5, PT, R19, c[0x0][0x3c8], PT ;  /* 0x0000f20013007a0c */ /* 0x000fe40003fa6270 */
[C---:B------:R-:W-:Y:S01]  /*23b60*/  @!P2 LEA R6, P1, R21.reuse, R0, 0x2 ;  /* 0x000000001506a211 */ /* 0x040fe200078210ff */
[----:B------:R2:W-:Y:S03]  /*23b70*/  @!P0 ST.E.64 [R8.64], R80 ;  /* 0x0000005008008985 */ /* 0x0005e6000c101b08 */
[----:B------:R-:W-:Y:S02]  /*23b80*/  @!P2 LEA.HI.X R7, R21, R4, R22, 0x2, P1 ;  /* 0x000000041507a211 */ /* 0x000fe400008f1416 */
[----:B------:R-:W-:-:S03]  /*23b90*/  ISETP.GE.AND P3, PT, R17, c[0x0][0x3c8], PT ;  /* 0x0000f20011007a0c */ /* 0x000fc60003f66270 */
[----:B------:R3:W-:Y:S01]  /*23ba0*/  @!P2 ST.E.64 [R6.64], R82 ;  /* 0x000000520600a985 */ /* 0x0007e2000c101b08 */
[----:B------:R-:W-:Y:S02]  /*23bb0*/  ISETP.GE.AND P2, PT, R15, c[0x0][0x3c8], PT ;  /* 0x0000f2000f007a0c */ /* 0x000fe40003f46270 */
[----:B------:R-:W-:Y:S02]  /*23bc0*/  ISETP.GE.AND P1, PT, R13, c[0x0][0x3c8], PT ;  /* 0x0000f2000d007a0c */ /* 0x000fe40003f26270 */
[----:B-1----:R-:W-:-:S04]  /*23bd0*/  @!P4 LEA R2, P0, R10, R0, 0x2 ;  /* 0x000000000a02c211 */ /* 0x002fc800078010ff */
[----:B------:R-:W-:Y:S02]  /*23be0*/  @!P4 LEA.HI.X R3, R10, R4, R11, 0x2, P0 ;  /* 0x000000040a03c211 */ /* 0x000fe400000f140b */
[----:B------:R-:W-:-:S04]  /*23bf0*/  @!P5 LEA R10, P0, R19, R0, 0x2 ;  /* 0x00000000130ad211 */ /* 0x000fc800078010ff */
        /* <DEDUP_REMOVED lines=8> */
[----:B------:R2:W-:Y:S01]  /*23c80*/  @!P2 ST.E.64 [R6.64], R76 ;  /* 0x0000004c0600a985 */ /* 0x0005e2000c101b08 */
[----:B-1----:R-:W-:-:S04]  /*23c90*/  @!P1 LEA R2, P0, R13, R0, 0x2 ;  /* 0x000000000d029211 */ /* 0x002fc800078010ff */
[----:B------:R-:W-:-:S05]  /*23ca0*/  @!P1 LEA.HI.X R3, R13, R4, R14, 0x2, P0 ;  /* 0x000000040d039211 */ /* 0x000fca00000f140e */
[----:B------:R2:W-:Y:S04]  /*23cb0*/  @!P1 ST.E.64 [R2.64], R60 ;  /* 0x0000003c02009985 */ /* 0x0005e8000c101b08 */
.L_x_1166:
[----:B------:R-:W-:Y:S05]  /*23cc0*/  BSYNC B0 ;  /* 0x0000000000007941 */ /* 0x000fea0003800000 */
.L_x_1165:
[----:B------:R-:W-:Y:S05]  /*23cd0*/  BRA.DIV ~URZ, `(.L_x_1167) ;  /* 0x000068a27f007947 */ /* 0x000fea000b800000 */
[----:B-1----:R1:W2:Y:S02]  /*23ce0*/  SHFL.IDX PT, R4, R5, 0x2, 0x1c1f ;  /* 0x005c1f0005047f89 */ /* 0x0022a400000e0000 */
.L_x_1275:
[----:B------:R-:W-:Y:S05]  /*23cf0*/  BRA.DIV ~URZ, `(.L_x_1168) ;  /* 0x000068f27f007947 */ /* 0x000fea000b800000 */
[----:B----4-:R4:W1:Y:S02]  /*23d00*/  SHFL.IDX PT, R0, R12, 0x2, 0x1c1f ;  /* 0x005c1f000c007f89 */ /* 0x01086400000e0000 */
.L_x_1276:
[----:B------:R-:W-:Y:S01]  /*23d10*/  LOP3.LUT P0, RZ, R208, 0x1, RZ, 0xc0, !PT ;  /* 0x00000001d0ff7812 */ /* 0x000fe2000780c0ff */
[----:B------:R-:W-:-:S12]  /*23d20*/  BSSY B0, `(.L_x_1169) ;  /* 0x0000032000007945 */ /* 0x000fd80003800000 */
[----:B------:R-:W-:Y:S05]  /*23d30*/  @P0 BRA `(.L_x_1170) ;  /* 0x0000030000000947 */ /* 0x000fea0003800000 */
[----:B--23--:R-:W2:Y:S04]  /*23d40*/  LDL R8, [R1+0x4] ;  /* 0x0000040001087983 */ /* 0x00cea80000100800 */
[----:B------:R-:W3:Y:S04]  /*23d50*/  LDL R23, [R1+0x88] ;  /* 0x0000880001177983 */ /* 0x000ee80000100800 */
[----:B------:R-:W5:Y:S04]  /*23d60*/  LDL R21, [R1+0x84] ;  /* 0x0000840001157983 */ /* 0x000f680000100800 */
        /* <DEDUP_REMOVED lines=13> */
[----:B--2---:R-:W-:-:S02]  /*23e40*/  ISETP.GE.AND P1, PT, R8, c[0x0][0x3c8], PT ;  /* 0x0000f20008007a0c */ /* 0x004fc40003f26270 */
[----:B---3--:R-:W-:Y:S02]  /*23e50*/  ISETP.GE.AND P0, PT, R23, c[0x0][0x3c8], PT ;  /* 0x0000f20017007a0c */ /* 0x008fe40003f06270 */
[----:B-----5:R-:W-:-:S09]  /*23e60*/  ISETP.GE.AND P4, PT, R21, c[0x0][0x3c8], PT ;  /* 0x0000f20015007a0c */ /* 0x020fd20003f86270 */
[----:B-1----:R-:W-:Y:S02]  /*23e70*/  @!P1 LEA R6, P2, R8, R0, 0x2 ;  /* 0x0000000008069211 */ /* 0x002fe400078410ff */
[----:B----4-:R-:W-:Y:S02]  /*23e80*/  ISETP.GE.AND P5, PT, R10, c[0x0][0x3c8], PT ;  /* 0x0000f2000a007a0c */ /* 0x010fe40003fa6270 */
[----:B------:R-:W-:Y:S02]  /*23e90*/  @!P1 LEA.HI.X R7, R8, R4, R9, 0x2, P2 ;  /* 0x0000000408079211 */ /* 0x000fe400010f1409 */
[-C--:B------:R-:W-:Y:S02]  /*23ea0*/  @!P0 LEA R2, P3, R23, R0.reuse, 0x2 ;  /* 0x0000000017028211 */ /* 0x080fe400078610ff */
[----:B------:R-:W-:Y:S02]  /*23eb0*/  @!P4 LEA R8, P2, R21, R0, 0x2 ;  /* 0x000000001508c211 */ /* 0x000fe400078410ff */
[----:B------:R-:W-:-:S02]  /*23ec0*/  @!P0 LEA.HI.X R3, R23, R4, R24, 0x2, P3 ;  /* 0x0000000417038211 */ /* 0x000fc400018f1418 */
[----:B------:R-:W-:Y:S02]  /*23ed0*/  @!P4 LEA.HI.X R9, R21, R4, R22, 0x2, P2 ;  /* 0x000000041509c211 */ /* 0x000fe400010f1416 */
[----:B------:R-:W-:Y:S01]  /*23ee0*/  ISETP.GE.AND P2, PT, R17, c[0x0][0x3c8], PT ;  /* 0x0000f20011007a0c */ /* 0x000fe20003f46270 */
[----:B------:R-:W-:Y:S01]  /*23ef0*/  @!P1 ST.E.64 [R6.64], R48 ;  /* 0x0000003006009985 */ /* 0x000fe2000c101b08 */
[----:B------:R-:W-:-:S03]  /*23f00*/  ISETP.GE.AND P3, PT, R19, c[0x0][0x3c8], PT ;  /* 0x0000f20013007a0c */ /* 0x000fc60003f66270 */
[----:B------:R1:W-:Y:S01]  /*23f10*/  @!P0 ST.E.64 [R2.64], R34 ;  /* 0x0000002202008985 */ /* 0x0003e2000c101b08 */
[----:B------:R-:W-:Y:S02]  /*23f20*/  ISETP.GE.AND P1, PT, R15, c[0x0][0x3c8], PT ;  /* 0x0000f2000f007a0c */ /* 0x000fe40003f26270 */
[----:B------:R-:W-:Y:S01]  /*23f30*/  ISETP.GE.AND P0, PT, R13, c[0x0][0x3c8], PT ;  /* 0x0000f2000d007a0c */ /* 0x000fe20003f06270 */
[----:B------:R2:W-:Y:S01]  /*23f40*/  @!P4 ST.E.64 [R8.64], R38 ;  /* 0x000000260800c985 */ /* 0x0005e2000c101b08 */
[----:B-1----:R-:W-:-:S04]  /*23f50*/  @!P5 LEA R2, P6, R10, R0, 0x2 ;  /* 0x000000000a02d211 */ /* 0x002fc800078c10ff */
[----:B------:R-:W-:Y:S02]  /*23f60*/  @!P5 LEA.HI.X R3, R10, R4, R11, 0x2, P6 ;  /* 0x000000040a03d211 */ /* 0x000fe400030f140b */
[-C--:B------:R-:W-:Y:S02]  /*23f70*/  @!P3 LEA R10, P6, R19, R0.reuse, 0x2 ;  /* 0x00000000130ab211 */ /* 0x080fe400078c10ff */
[-C--:B--2---:R-:W-:Y:S01]  /*23f80*/  @!P2 LEA R8, P4, R17, R0.reuse, 0x2 ;  /* 0x000000001108a211 */ /* 0x084fe200078810ff */
[----:B------:R1:W-:Y:S01]  /*23f90*/  @!P5 ST.E.64 [R2.64], R42 ;  /* 0x0000002a0200d985 */ /* 0x0003e2000c101b08 */
[----:B------:R-:W-:Y:S02]  /*23fa0*/  @!P1 LEA R6, P5, R15, R0, 0x2 ;  /* 0x000000000f069211 */ /* 0x000fe400078a10ff */
[-C--:B------:R-:W-:Y:S02]  /*23fb0*/  @!P2 LEA.HI.X R9, R17, R4.reuse, R18, 0x2, P4 ;  /* 0x000000041109a211 */ /* 0x080fe400020f1412 */
[----:B------:R-:W-:-:S02]  /*23fc0*/  @!P3 LEA.HI.X R11, R19, R4, R20, 0x2, P6 ;  /* 0x00000004130bb211 */ /* 0x000fc400030f1414 */
[----:B------:R-:W-:-:S03]  /*23fd0*/  @!P1 LEA.HI.X R7, R15, R4, R16, 0x2, P5 ;  /* 0x000000040f079211 */ /* 0x000fc600028f1410 */
[----:B------:R2:W-:Y:S04]  /*23fe0*/  @!P3 ST.E.64 [R10.64], R54 ;  /* 0x000000360a00b985 */ /* 0x0005e8000c101b08 */
[----:B------:R2:W-:Y:S04]  /*23ff0*/  @!P2 ST.E.64 [R8.64], R50 ;  /* 0x000000320800a985 */ /* 0x0005e8000c101b08 */
[----:B------:R2:W-:Y:S01]  /*24000*/  @!P1 ST.E.64 [R6.64], R44 ;  /* 0x0000002c06009985 */ /* 0x0005e2000c101b08 */
[----:B-1----:R-:W-:-:S04]  /*24010*/  @!P0 LEA R2, P4, R13, R0, 0x2 ;  /* 0x000000000d028211 */ /* 0x002fc800078810ff */
[----:B------:R-:W-:-:S05]  /*24020*/  @!P0 LEA.HI.X R3, R13, R4, R14, 0x2, P4 ;  /* 0x000000040d038211 */ /* 0x000fca00020f140e */
[----:B------:R2:W-:Y:S04]  /*24030*/  @!P0 ST.E.64 [R2.64], R26 ;  /* 0x0000001a02008985 */ /* 0x0005e8000c101b08 */
.L_x_1170:
[----:B------:R-:W-:Y:S05]  /*24040*/  BSYNC B0 ;  /* 0x0000000000007941 */ /* 0x000fea0003800000 */
.L_x_1169:
[----:B------:R-:W-:Y:S05]  /*24050*/  BRA.DIV ~URZ, `(.L_x_1171) ;  /* 0x000066027f007947 */ /* 0x000fea000b800000 */
[----:B--2---:R2:W3:Y:S04]  /*24060*/  SHFL.IDX PT, R4, R5, 0x3, 0x1c1f ;  /* 0x007c1f0005047f89 */ /* 0x0044e800000e0000 */
[----:B-1----:R2:W1:Y:S02]  /*24070*/  SHFL.IDX PT, R0, R12, 0x3, 0x1c1f ;  /* 0x007c1f000c007f89 */ /* 0x00246400000e0000 */
.L_x_1277:
[----:B------:R-:W-:-:S13]  /*24080*/  LOP3.LUT P0, RZ, R208, 0x2, RZ, 0xc0, !PT ;  /* 0x00000002d0ff7812 */ /* 0x000fda000780c0ff */
[----:B------:R-:W-:Y:S05]  /*24090*/  @P0 BRA `(.L_x_1159) ;  /* 0x00000f1000000947 */ /* 0x000fea0003800000 */
[----:B---3--:R-:W3:Y:S04]  /*240a0*/  LDL R6, [R1+0x4] ;  /* 0x0000040001067983 */ /* 0x008ee80000100800 */
[----:B------:R-:W5:Y:S04]  /*240b0*/  LDL R10, [R1+0x88] ;  /* 0x00008800010a7983 */ /* 0x000f680000100800 */
[----:B--2---:R-:W2:Y:S04]  /*240c0*/  LDL R7, [R1+0xcc] ;  /* 0x0000cc0001077983 */ /* 0x004ea80000100800 */
[----:B----4-:R-:W4:Y:S04]  /*240d0*/  LDL R18, [R1+0x80] ;  /* 0x0000800001127983 */ /* 0x010f280000100800 */
[----:B------:R-:W2:Y:S04]  /*240e0*/  LDL R8, [R1+0x84] ;  /* 0x0000840001087983 */ /* 0x000ea80000100800 */
        /* <DEDUP_REMOVED lines=11> */
[----:B-----5:R-:W-:-:S11]  /*241a0*/  ISETP.GE.AND P5, PT, R10, c[0x0][0x3c8], PT ;  /* 0x0000f2000a007a0c */ /* 0x020fd60003fa6270 */
[----:B-1----:R-:W-:-:S04]  /*241b0*/  @!P0 LEA R2, P1, R6, R0, 0x2 ;  /* 0x0000000006028211 */ /* 0x002fc800078210ff */
[----:B--2---:R-:W-:Y:S02]  /*241c0*/  @!P0 LEA.HI.X R3, R6, R4, R7, 0x2, P1 ;  /* 0x0000000406038211 */ /* 0x004fe400008f1407 */
[----:B----4-:R-:W-:Y:S02]  /*241d0*/  ISETP.GE.AND P3, PT, R18, c[0x0][0x3c8], PT ;  /* 0x0000f20012007a0c */ /* 0x010fe40003f66270 */
[----:B------:R-:W-:Y:S01]  /*241e0*/  ISETP.GE.AND P4, PT, R8, c[0x0][0x3c8], PT ;  /* 0x0000f20008007a0c */ /* 0x000fe20003f86270 */
        /* <DEDUP_REMOVED lines=31> */
.L_x_1144:
[----:B------:R-:W3:Y:S04]  /*243e0*/  LDL.LU R7, [R1+0x54] ;  /* 0x0000540001077983 */ /* 0x000ee80000300800 */
[----:B-1----:R-:W4:Y:S01]  /*243f0*/  LDL R6, [R1+0x5c] ;  /* 0x00005c0001067983 */ /* 0x002f220000100800 */
[----:B------:R-:W-:Y:S01]  /*24400*/  ISETP.NE.U32.AND P0, PT, RZ, c[0x0][0x508], PT ;  /* 0x00014200ff007a0c */ /* 0x000fe20003f05070 */
[----:B------:R-:W-:Y:S01]  /*24410*/  IMAD.MOV.U32 R4, RZ, RZ, 0x4 ;  /* 0x00000004ff047424 */ /* 0x000fe200078e00ff */
[----:B------:R-:W-:Y:S01]  /*24420*/  ISETP.NE.U32.AND P2, PT, RZ, c[0x0][0x500], PT ;  /* 0x00014000ff007a0c */ /* 0x000fe20003f45070 */
[----:B------:R-:W-:Y:S01]  /*24430*/  IMAD.MOV.U32 R15, RZ, RZ, c[0x0][0x388] ;  /* 0x0000e200ff0f7624 */ /* 0x000fe200078e00ff */
[----:B------:R-:W-:Y:S01]  /*24440*/  ISETP.NE.AND.EX P0, PT, RZ, c[0x0][0x50c], PT, P0 ;  /* 0x00014300ff007a0c */ /* 0x000fe20003f05300 */
[----:B------:R-:W-:Y:S01]  /*24450*/  IMAD.MOV.U32 R0, RZ, RZ, RZ ;  /* 0x000000ffff007224 */ /* 0x000fe200078e00ff */
[----:B------:R-:W-:Y:S01]  /*24460*/  ISETP.NE.AND.EX P2, PT, RZ, c[0x0][0x504], PT, P2 ;  /* 0x00014100ff007a0c */ /* 0x000fe20003f45320 */
[----:B----4-:R-:W-:-:S10]  /*24470*/  IMAD.WIDE R2, R6, R4, c[0x0][0x500] ;  /* 0x0001400006027625 */ /* 0x010fd400078e0204 */
[----:B------:R-:W-:Y:S02]  /*24480*/  @P0 IMAD.WIDE R4, R6, R4, c[0x0][0x508] ;  /* 0x0001420006040625 */ /* 0x000fe400078e0204 */
[----:B------:R1:W5:Y:S04]  /*24490*/  @P2 LDG.E R0, [R2.64] ;  /* 0x0000000802002981 */ /* 0x000368000c1e1900 */
[----:B------:R1:W5:Y:S01]  /*244a0*/  @P0 LDG.E R15, [R4.64] ;  /* 0x00000008040f0981 */ /* 0x000362000c1e1900 */
[----:B---3--:R-:W-:-:S04]  /*244b0*/  ISETP.NE.AND P1, PT, R7, RZ, PT ;  /* 0x000000ff0700720c */ /* 0x008fc80003f25270 */
[----:B------:R-:W-:Y:S01]  /*244c0*/  SEL R19, R7, c[0x0][0x3d4], P1 ;  /* 0x0000f50007137a07 */ /* 0x000fe20000800000 */
[----:B------:R-:W-:Y:S05]  /*244d0*/  @P0 BRA `(.L_x_1172) ;  /* 0x0000004000000947 */ /* 0x000fea0003800000 */
[----:B------:R-:W-:Y:S05]  /*244e0*/  @!P2 BRA `(.L_x_1172) ;  /* 0x000000300000a947 */ /* 0x000fea0003800000 */
[----:B-1----:R1:W3:Y:S04]  /*244f0*/  LDG.E R4, [R2.64] ;  /* 0x0000000802047981 */ /* 0x0022e8000c1e1900 */
[----:B-1----:R-:W3:Y:S02]  /*24500*/  LDG.E R2, [R2.64+0x4] ;  /* 0x0000040802027981 */ /* 0x002ee4000c1e1900 */
[----:B---3-5:R-:W-:Y:S02]  /*24510*/  IADD3 R15, -R4, R2, RZ ;  /* 0x00000002040f7210 */ /* 0x028fe40007ffe1ff */
.L_x_1172:
[----:B-1----:R-:W3:Y:S01]  /*24520*/  LDL.LU R3, [R1+0x58] ;  /* 0x0000580001037983 */ /* 0x002ee20000300800 */
[----:B------:R-:W-:Y:S01]  /*24530*/  SHF.R.S32.HI R2, RZ, 0x1f, R6 ;  /* 0x0000001fff027819 */ /* 0x000fe20000011406 */
[----:B------:R-:W-:Y:S01]  /*24540*/  BSSY B0, `(.L_x_1173) ;  /* 0x0000039000007945 */ /* 0x000fe20003800000 */
[----:B--2--5:R-:W-:Y:S01]  /*24550*/  SHF.R.S32.HI R18, RZ, 0x1f, R0 ;  /* 0x0000001fff127819 */ /* 0x024fe20000011400 */
[----:B------:R-:W1:Y:S01]  /*24560*/  S2R R4, SR_TID.X ;  /* 0x0000000000047919 */ /* 0x000e620000002100 */
[----:B------:R-:W-:-:S02]  /*24570*/  SEL R9, R6, RZ, !P2 ;  /* 0x000000ff06097207 */ /* 0x000fc40005000000 */
[----:B------:R-:W-:Y:S02]  /*24580*/  SEL R21, R2, RZ, !P2 ;  /* 0x000000ff02157207 */ /* 0x000fe40005000000 */
[----:B-1----:R-:W-:Y:S02]  /*24590*/  ISETP.GT.AND P0, PT, R4, 0x7f, PT ;  /* 0x0000007f0400780c */ /* 0x002fe40003f04270 */
[----:B---3--:R-:W-:-:S11]  /*245a0*/  LOP3.LUT R8, R3, 0xffff, RZ, 0xc0, !PT ;  /* 0x0000ffff03087812 */ /* 0x008fd600078ec0ff */
        /* <DEDUP_REMOVED lines=50> */
.L_x_1174:
[----:B------:R-:W-:Y:S05]  /*248d0*/  BSYNC B0 ;  /* 0x0000000000007941 */ /* 0x000fea0003800000 */
.L_x_1173:
[----:B------:R-:W-:-:S13]  /*248e0*/  ISETP.GT.AND P0, PT, R19, 0x1, PT ;  /* 0x000000011300780c */ /* 0x000fda0003f04270 */
[----:B------:R-:W-:Y:S05]  /*248f0*/  @P0 BRA `(.L_x_1159) ;  /* 0x000006b000000947 */ /* 0x000fea0003800000 */
[----:B-1----:R-:W2:Y:S04]  /*24900*/  LDL.LU R2, [R1+0x44] ;  /* 0x0000440001027983 */ /* 0x002ea80000300800 */
[----:B------:R-:W3:Y:S01]  /*24910*/  LDL R5, [R1+0x1c] ;  /* 0x00001c0001057983 */ /* 0x000ee20000100800 */
        /* <DEDUP_REMOVED lines=11> */
[----:B---3--:R-:W-:Y:S01]  /*249d0*/  IADD3 R4, R5, R11, RZ ;  /* 0x0000000b05047210 */ /* 0x008fe20007ffe0ff */
        /* <DEDUP_REMOVED lines=22> */
[----:B------:R-:W-:Y:S02]  /*24b40*/  IADD3 R0, R10, R11, RZ ;  /* 0x0000000b0a007210 */ /* 0x000fe40007ffe0ff */
[----:B------:R-:W-:-:S04]  /*24b50*/  IADD3 R4, R3, R4, RZ ;  /* 0x0000000403047210 */ /* 0x000fc80007ffe0ff */
[----:B------:R-:W-:Y:S01]  /*24b60*/  LEA.HI.X R5, R2, c[0x0][0x384], R4, 0x1, P0 ;  /* 0x0000e10002057a11 */ /* 0x000fe200000f0c04 */
[----:B------:R-:W-:Y:S05]  /*24b70*/  BRA.DIV ~URZ, `(.L_x_1175) ;  /* 0x00005bb27f007947 */ /* 0x000fea000b800000 */
[----:B------:R1:W2:Y:S02]  /*24b80*/  SHFL.IDX PT, R7, R5, RZ, 0x181f ;  /* 0x00181fff05077589 */ /* 0x0002a400000e0000 */
.L_x_1278:
[----:B------:R-:W-:Y:S05]  /*24b90*/  BRA.DIV ~URZ, `(.L_x_1176) ;  /* 0x00005c027f007947 */ /* 0x000fea000b800000 */
[----:B------:R3:W4:Y:S02]  /*24ba0*/  SHFL.IDX PT, R2, R6, RZ, 0x181f ;  /* 0x00181fff06027589 */ /* 0x00072400000e0000 */
.L_x_1279:
        /* <DEDUP_REMOVED lines=8> */
.L_x_1280:
[----:B------:R-:W-:-:S04]  /*24c30*/  IADD3 R3, R0, 0x10, RZ ;  /* 0x0000001000037810 */ /* 0x000fc80007ffe0ff */
[----:B------:R-:W-:-:S13]  /*24c40*/  ISETP.GE.OR P0, PT, R3, R4, P2 ;  /* 0x000000040300720c */ /* 0x000fda0001706670 */
[----:B--2---:R-:W-:-:S04]  /*24c50*/  @!P0 LEA R2, P1, R248, R2, 0x1 ;  /* 0x00000002f8028211 */ /* 0x004fc800078208ff */
[----:B-1----:R-:W-:-:S05]  /*24c60*/  @!P0 LEA.HI.X R3, R248, R7, R249, 0x1, P1 ;  /* 0x00000007f8038211 */ /* 0x002fca00008f0cf9 */
[----:B------:R1:W-:Y:S01]  /*24c70*/  @!P0 ST.E.128 [R2.64], RZ ;  /* 0x000000ff02008985 */ /* 0x0003e2000c101d08 */
[----:B------:R-:W-:Y:S05]  /*24c80*/  BRA.DIV ~URZ, `(.L_x_1178) ;  /* 0x00005c527f007947 */ /* 0x000fea000b800000 */
[----:B------:R2:W1:Y:S02]  /*24c90*/  SHFL.IDX PT, R7, R5, 0x2, 0x181f ;  /* 0x00581f0005077f89 */ /* 0x00046400000e0000 */
.L_x_1281:
[----:B------:R-:W-:Y:S05]  /*24ca0*/  BRA.DIV ~URZ, `(.L_x_1179) ;  /* 0x00005ca27f007947 */ /* 0x000fea000b800000 */
[----:B-1----:R1:W2:Y:S02]  /*24cb0*/  SHFL.IDX PT, R2, R6, 0x2, 0x181f ;  /* 0x00581f0006027f89 */ /* 0x0022a400000e0000 */
.L_x_1282:
        /* <DEDUP_REMOVED lines=8> */
.L_x_1283:
[----:B------:R-:W-:-:S04]  /*24d40*/  IADD3 R3, R0, 0x30, RZ ;  /* 0x0000003000037810 */ /* 0x000fc80007ffe0ff */
[----:B------:R-:W-:-:S13]  /*24d50*/  ISETP.GE.OR P0, PT, R3, R4, P2 ;  /* 0x000000040300720c */ /* 0x000fda0001706670 */
[----:B--2---:R-:W-:-:S04]  /*24d60*/  @!P0 LEA R2, P1, R248, R2, 0x1 ;  /* 0x00000002f8028211 */ /* 0x004fc800078208ff */
[----:B------:R-:W-:-:S05]  /*24d70*/  @!P0 LEA.HI.X R3, R248, R7, R249, 0x1, P1 ;  /* 0x00000007f8038211 */ /* 0x000fca00008f0cf9 */
[----:B------:R2:W-:Y:S01]  /*24d80*/  @!P0 ST.E.128 [R2.64], RZ ;  /* 0x000000ff02008985 */ /* 0x0005e2000c101d08 */
[----:B------:R-:W-:Y:S05]  /*24d90*/  BRA.DIV ~URZ, `(.L_x_1181) ;  /* 0x00005cf27f007947 */ /* 0x000fea000b800000 */
[----:B------:R1:W2:Y:S02]  /*24da0*/  SHFL.IDX PT, R7, R5, 0x4, 0x181f ;  /* 0x00981f0005077f89 */ /* 0x0002a400000e0000 */
.L_x_1284:
[----:B------:R-:W-:Y:S05]  /*24db0*/  BRA.DIV ~URZ, `(.L_x_1182) ;  /* 0x00005d427f007947 */ /* 0x000fea000b800000 */
[----:B--2---:R2:W1:Y:S02]  /*24dc0*/  SHFL.IDX PT, R2, R6, 0x4, 0x181f ;  /* 0x00981f0006027f89 */ /* 0x00446400000e0000 */
.L_x_1285:
        /* <DEDUP_REMOVED lines=8> */
.L_x_1286:
[----:B------:R-:W-:-:S04]  /*24e50*/  IADD3 R3, R0, 0x50, RZ ;  /* 0x0000005000037810 */ /* 0x000fc80007ffe0ff */
[----:B------:R-:W-:-:S13]  /*24e60*/  ISETP.GE.OR P0, PT, R3, R4, P2 ;  /* 0x000000040300720c */ /* 0x000fda0001706670 */
[----:B---3--:R-:W-:-:S04]  /*24e70*/  @!P0 LEA R2, P1, R248, R2, 0x1 ;  /* 0x00000002f8028211 */ /* 0x008fc800078208ff */
[----:B--2---:R-:W-:-:S05]  /*24e80*/  @!P0 LEA.HI.X R3, R248, R7, R249, 0x1, P1 ;  /* 0x00000007f8038211 */ /* 0x004fca00008f0cf9 */
[----:B------:R2:W-:Y:S01]  /*24e90*/  @!P0 ST.E.128 [R2.64], RZ ;  /* 0x000000ff02008985 */ /* 0x0005e2000c101d08 */
[----:B------:R-:W-:Y:S05]  /*24ea0*/  BRA.DIV ~URZ, `(.L_x_1184) ;  /* 0x00005d927f007947 */ /* 0x000fea000b800000 */
[----:B------:R3:W1:Y:S02]  /*24eb0*/  SHFL.IDX PT, R7, R5, 0x6, 0x181f ;  /* 0x00d81f0005077f89 */ /* 0x00066400000e0000 */
.L_x_1287:
[----:B------:R-:W-:Y:S05]  /*24ec0*/  BRA.DIV ~URZ, `(.L_x_1185) ;  /* 0x00005de27f007947 */ /* 0x000fea000b800000 */
[----:B--2---:R2:W3:Y:S02]  /*24ed0*/  SHFL.IDX PT, R2, R6, 0x6, 0x181f ;  /* 0x00d81f0006027f89 */ /* 0x0044e400000e0000 */
.L_x_1288:
        /* <DEDUP_REMOVED lines=8> */
.L_x_1289:
[----:B------:R-:W-:-:S04]  /*24f60*/  IADD3 R0, R0, 0x70, RZ ;  /* 0x0000007000007810 */ /* 0x000fc80007ffe0ff */
[----:B------:R-:W-:-:S13]  /*24f70*/  ISETP.GE.OR P0, PT, R0, R4, P2 ;  /* 0x000000040000720c */ /* 0x000fda0001706670 */
[----:B----4-:R-:W-:-:S04]  /*24f80*/  @!P0 LEA R2, P1, R248, R2, 0x1 ;  /* 0x00000002f8028211 */ /* 0x010fc800078208ff */
[----:B---3--:R-:W-:-:S05]  /*24f90*/  @!P0 LEA.HI.X R3, R248, R5, R249, 0x1, P1 ;  /* 0x00000005f8038211 */ /* 0x008fca00008f0cf9 */
[----:B------:R3:W-:Y:S04]  /*24fa0*/  @!P0 ST.E.128 [R2.64], RZ ;  /* 0x000000ff02008985 */ /* 0x0007e8000c101d08 */
.L_x_1159:
[----:B------:R-:W-:Y:S05]  /*24fb0*/  BSYNC B1 ;  /* 0x0000000000017941 */ /* 0x000fea0003800000 */
.L_x_1143:
        /* <DEDUP_REMOVED lines=15> */
.L_x_1290:
[----:B------:R-:W-:Y:S05]  /*250b0*/  BRA.DIV ~URZ, `(.L_x_1189) ;  /* 0x00005da27f007947 */ /* 0x000fea000b800000 */
[----:B------:R3:W4:Y:S02]  /*250c0*/  SHFL.IDX PT, R8, R68, 0x1, 0x1f ;  /* 0x00201f0044087f89 */ /* 0x00072400000e0000 */
.L_x_1291:
[----:B------:R-:W5:Y:S01]  /*250d0*/  LDL R0, [R1+0x5c] ;  /* 0x00005c0001007983 */ /* 0x000f620000100800 */
[----:B------:R-:W-:Y:S02]  /*250e0*/  IMAD.MOV.U32 R6, RZ, RZ, RZ ;  /* 0x000000ffff067224 */ /* 0x000fe400078e00ff */
[----:B-----5:R-:W-:-:S05]  /*250f0*/  IMAD.IADD R0, R0, 0x1, R12 ;  /* 0x0000000100007824 */ /* 0x020fca00078e020c */
[----:B------:R-:W-:-:S13]  /*25100*/  ISETP.GE.OR P0, PT, R0, c[0x0][0x53c], !P6 ;  /* 0x00014f0000007a0c */ /* 0x000fda0007706670 */
[----:B------:R-:W-:Y:S01]  /*25110*/  @!P0 MOV R2, 0x4 ;  /* 0x0000000400028802 */ /* 0x000fe20000000f00 */
[----:B------:R-:W-:-:S04]  /*25120*/  @!P0 IMAD.MOV.U32 R4, RZ, RZ, 0x4 ;  /* 0x00000004ff048424 */ /* 0x000fc800078e00ff */
        /* <DEDUP_REMOVED lines=13> */
.L_x_1292:
        /* <DEDUP_REMOVED lines=16> */
.L_x_1293:
[----:B---3--:R-:W-:Y:S01]  /*25300*/  IMAD R0, R0, c[0x0][0x538], RZ ;  /* 0x00014e0000007a24 */ /* 0x008fe200078e02ff */
[----:B------:R-:W-:Y:S04]  /*25310*/  BSSY B1, `(.L_x_1192) ;  /* 0x00000ce000017945 */ /* 0x000fe80003800000 */
[----:B----4-:R-:W-:-:S04]  /*25320*/  IADD3 R8, R0, R8, RZ ;  /* 0x0000000800087210 */ /* 0x010fc80007ffe0ff */
[----:B--2---:R-:W-:-:S13]  /*25330*/  ISETP.GT.AND P0, PT, R8, R9, PT ;  /* 0x000000090800720c */ /* 0x004fda0003f04270 */
[----:B------:R-:W-:Y:S05]  /*25340*/  @P0 BRA `(.L_x_1193) ;  /* 0x0000025000000947 */ /* 0x000fea0003800000 */
.L_x_1197:
        /* <DEDUP_REMOVED lines=8> */
[----:B-1----:R-:W-:Y:S02]  /*253d0*/  @!P0 MOV R4, 0x4 ;  /* 0x0000000400048802 */ /* 0x002fe40000000f00 */
        /* <DEDUP_REMOVED lines=8> */
.L_x_1294:
        /* <DEDUP_REMOVED lines=16> */
.L_x_1295:
[----:B--2---:R-:W-:-:S05]  /*25560*/  IMAD R0, R0, c[0x0][0x538], RZ ;  /* 0x00014e0000007a24 */ /* 0x004fca00078e02ff */
[----:B------:R-:W-:-:S04]  /*25570*/  IADD3 R8, R0, R8, RZ ;  /* 0x0000000800087210 */ /* 0x000fc80007ffe0ff */
[----:B------:R-:W-:-:S13]  /*25580*/  ISETP.GT.AND P0, PT, R8, R9, PT ;  /* 0x000000090800720c */ /* 0x000fda0003f04270 */
[----:B-1----:R-:W-:Y:S05]  /*25590*/  @!P0 BRA `(.L_x_1197) ;  /* 0xfffffdb000008947 */ /* 0x002fea000383ffff */
.L_x_1193:
[----:B------:R-:W-:-:S05]  /*255a0*/  IADD3 R8, -R0, R8, RZ ;  /* 0x0000000800087210 */ /* 0x000fca0007ffe1ff */
[----:B------:R-:W-:-:S05]  /*255b0*/  IMAD R0, R4, c[0x0][0x538], R8 ;  /* 0x00014e0004007a24 */ /* 0x000fca00078e0208 */
[----:B------:R-:W-:Y:S01]  /*255c0*/  ISETP.GT.AND P0, PT, R0, R9, PT ;  /* 0x000000090000720c */ /* 0x000fe20003f04270 */
[----:B------:R-:W-:-:S12]  /*255d0*/  BRA.DIV ~URZ, `(.L_x_1198) ;  /* 0x00005ce27f007947 */ /* 0x000fd8000b800000 */
[----:B------:R-:W-:-:S03]  /*255e0*/  VOTE.ANY R5, PT, !P0 ;  /* 0x0000000000057806 */ /* 0x000fc600040e0100 */
.L_x_1296:
[----:B------:R-:W2:Y:S01]  /*255f0*/  LDL.LU R2, [R1+0x5c] ;  /* 0x00005c0001027983 */ /* 0x000ea20000300800 */
[----:B------:R-:W2:Y:S02]  /*25600*/  POPC R0, R5 ;  /* 0x0000000500007309 */ /* 0x000ea40000000000 */
[----:B--2---:R-:W-:-:S05]  /*25610*/  IADD3 R2, R0, R2, RZ ;  /* 0x0000000200027210 */ /* 0x004fca0007ffe0ff */
[----:B------:R2:W-:Y:S01]  /*25620*/  STL [R1+0x5c], R2 ;  /* 0x00005c0201007387 */ /* 0x0005e20000100800 */
[----:B------:R-:W-:Y:S05]  /*25630*/  BRA.DIV ~URZ, `(.L_x_1199) ;  /* 0x00005cd27f007947 */ /* 0x000fea000b800000 */
[----:B------:R3:W4:Y:S04]  /*25640*/  SHFL.IDX PT, R6, R6, R0, 0x1f ;  /* 0x00001f0006067589 */ /* 0x00072800000e0000 */
[----:B------:R3:W1:Y:S02]  /*25650*/  SHFL.IDX PT, R7, R7, R0, 0x1f ;  /* 0x00001f0007077589 */ /* 0x00066400000e0000 */
.L_x_1297:
[----:B------:R-:W-:Y:S01]  /*25660*/  ISETP.NE.AND P0, PT, R5, RZ, PT ;  /* 0x000000ff0500720c */ /* 0x000fe20003f05270 */
[----:B------:R-:W-:-:S12]  /*25670*/  BSSY B0, `(.L_x_1200) ;  /* 0x0000005000007945 */ /* 0x000fd80003800000 */
[----:B------:R-:W-:Y:S05]  /*25680*/  @!P0 BRA `(.L_x_1201) ;  /* 0x0000003000008947 */ /* 0x000fea0003800000 */
[----:B---3--:R-:W-:Y:S01]  /*25690*/  IADD3 R0, R0, -0x1, RZ ;  /* 0xffffffff00007810 */ /* 0x008fe20007ffe0ff */
[----:B------:R-:W-:Y:S05]  /*256a0*/  BRA.DIV ~URZ, `(.L_x_1202) ;  /* 0x00005d327f007947 */ /* 0x000fea000b800000 */
[----:B------:R3:W2:Y:S02]  /*256b0*/  SHFL.IDX PT, R10, R4, R0, 0x1f ;  /* 0x00001f00040a7589 */ /* 0x0006a400000e0000 */
.L_x_1201:
[----:B------:R-:W-:Y:S05]  /*256c0*/  BSYNC B0 ;  /* 0x0000000000007941 */ /* 0x000fea0003800000 */
.L_x_1200:
        /* <DEDUP_REMOVED lines=68> */
.L_x_1204:
        /* <DEDUP_REMOVED lines=68> */
.L_x_1205:
[----:B------:R-:W-:Y:S05]  /*25f50*/  BSYNC B0 ;  /* 0x0000000000007941 */ /* 0x000fea0003800000 */
.L_x_1203:
[----:B------:R-:W-:-:S04]  /*25f60*/  LOP3.LUT R2, RZ, R2, RZ, 0x33, !PT ;  /* 0x00000002ff027212 */ /* 0x000fc800078e33ff */
[----:B-1----:R-:W-:-:S05]  /*25f70*/  IADD3 R0, R2, R6, RZ ;  /* 0x0000000602007210 */ /* 0x002fca0007ffe0ff */
[----:B------:R1:W-:Y:S01]  /*25f80*/  STL [R1+0x54], R0 ;  /* 0x0000540001007387 */ /* 0x0003e20000100800 */
[----:B------:R-:W-:Y:S05]  /*25f90*/  BRA `(.L_x_1206) ;  /* 0x0000005000007947 */ /* 0x000fea0003800000 */
.L_x_1194:
[----:B------:R-:W-:Y:S01]  /*25fa0*/  MOV R0, c[0x0][0x53c] ;  /* 0x00014f0000007a02 */ /* 0x000fe20000000f00 */
[----:B------:R2:W-:Y:S04]  /*25fb0*/  STL [R1+0x50], R9 ;  /* 0x0000500901007387 */ /* 0x0005e80000100800 */
[----:B------:R2:W-:Y:S04]  /*25fc0*/  STL [R1+0x54], RZ ;  /* 0x000054ff01007387 */ /* 0x0005e80000100800 */
[----:B------:R2:W-:Y:S04]  /*25fd0*/  STL [R1+0x58], RZ ;  /* 0x000058ff01007387 */ /* 0x0005e80000100800 */
[----:B------:R2:W-:Y:S02]  /*25fe0*/  STL [R1+0x5c], R0 ;  /* 0x00005c0001007387 */ /* 0x0005e40000100800 */
.L_x_1206:
[----:B------:R-:W-:Y:S05]  /*25ff0*/  BSYNC B1 ;  /* 0x0000000000017941 */ /* 0x000fea0003800000 */
.L_x_1192:
        /* <DEDUP_REMOVED lines=9> */
.L_x_1187:
[----:B--2---:R-:W2:Y:S02]  /*26090*/  LDL R0, [R1+0x5c] ;  /* 0x00005c0001007983 */ /* 0x004ea40000100800 */
[----:B--2---:R-:W-:-:S13]  /*260a0*/  ISETP.GE.AND P0, PT, R0, c[0x0][0x53c], PT ;  /* 0x00014f0000007a0c */ /* 0x004fda0003f06270 */
[----:B-1--4-:R-:W-:Y:S01]  /*260b0*/  @P0 CALL.REL.NOINC `(.L_x_1207) ;  /* 0x0000001000000944 */ /* 0x012fe20003c00000 */
[----:B------:R-:W-:Y:S05]  /*260c0*/  BRA `(.L_x_1208) ;  /* 0xfffdbea000007947 */ /* 0x000fea000383ffff */
.L_x_1207:
[----:B------:R-:W-:Y:S05]  /*260d0*/  EXIT ;  /* 0x000000000000794d */ /* 0x000fea0003800000 */
.L_x_898:
[----:B------:R-:W-:Y:S01]  /*260e0*/  IMAD.MOV.U32 R0, RZ, RZ, R5 ;  /* 0x000000ffff007224 */ /* 0x000fe200078e0005 */
[----:B------:R-:W-:Y:S02]  /*260f0*/  MOV R2, 0x1 ;  /* 0x0000000100027802 */ /* 0x000fe40000000f00 */
[----:B------:R-:W-:Y:S02]  /*26100*/  MOV R3, 0x26120 ;  /* 0x0002612000037802 */ /* 0x000fe40000000f00 */
[----:B------:R-:W-:Y:S05]  /*26110*/  CALL.REL.NOINC `($__internal_14_$__cuda_sm70_shflsync_up_p) ;  /* 0x000053f000007944 */ /* 0x000fea0003c00000 */
[----:B------:R-:W-:Y:S01]  /*26120*/  MOV R0, R4 ;  /* 0x0000000400007202 */ /* 0x000fe20000000f00 */
[----:B------:R-:W-:Y:S05]  /*26130*/  BRA `(.L_x_1209) ;  /* 0xfffda32000007947 */ /* 0x000fea000383ffff */
.L_x_899:
[----:B------:R-:W-:Y:S01]  /*26140*/  IMAD.MOV.U32 R0, RZ, RZ, R5 ;  /* 0x000000ffff007224 */ /* 0x000fe200078e0005 */
[----:B------:R-:W-:Y:S02]  /*26150*/  MOV R2, 0x2 ;  /* 0x0000000200027802 */ /* 0x000fe40000000f00 */
[----:B------:R-:W-:Y:S02]  /*26160*/  MOV R3, 0x26180 ;  /* 0x0002618000037802 */ /* 0x000fe40000000f00 */
[----:B------:R-:W-:Y:S05]  /*26170*/  CALL.REL.NOINC `($__internal_14_$__cuda_sm70_shflsync_up_p) ;  /* 0x0000539000007944 */ /* 0x000fea0003c00000 */
[----:B------:R-:W-:Y:S01]  /*26180*/  SEL R0, R4, RZ, P4 ;  /* 0x000000ff04007207 */ /* 0x000fe20002000000 */
[----:B------:R-:W-:Y:S01]  /*26190*/  IMAD.MOV.U32 R2, RZ, RZ, 0x4 ;  /* 0x00000004ff027424 */ /* 0x000fe200078e00ff */
[----:B------:R-:W-:-:S03]  /*261a0*/  MOV R3, 0x261d0 ;  /* 0x000261d000037802 */ /* 0x000fc60000000f00 */
[----:B------:R-:W-:Y:S02]  /*261b0*/  IMAD.IADD R0, R5, 0x1, R0 ;  /* 0x0000000105007824 */ /* 0x000fe400078e0200 */
        /* <DEDUP_REMOVED lines=13> */
[----:B------:R-:W-:Y:S02]  /*26290*/  MOV R218, 0x1f ;  /* 0x0000001f00da7802 */ /* 0x000fe40000000f00 */
[----:B------:R-:W-:Y:S01]  /*262a0*/  MOV R3, 0x262e0 ;  /* 0x000262e000037802 */ /* 0x000fe20000000f00 */
[----:B------:R-:W-:-:S04]  /*262b0*/  IMAD.IADD R4, R0, 0x1, R4 ;  /* 0x0000000100047824 */ /* 0x000fc800078e0204 */
[----:B------:R-:W-:Y:S02]  /*262c0*/  IMAD.MOV.U32 R217, RZ, RZ, R4 ;  /* 0x000000ffffd97224 */ /* 0x000fe400078e0004 */
[----:B------:R-:W-:Y:S05]  /*262d0*/  CALL.REL.NOINC `($__internal_13_$__cuda_sm70_shflsync_idx_p) ;  /* 0x000051d000007944 */ /* 0x000fea0003c00000 */
[----:B------:R-:W-:Y:S01]  /*262e0*/  MOV R0, R218 ;  /* 0x000000da00007202 */ /* 0x000fe20000000f00 */
[----:B------:R-:W-:Y:S05]  /*262f0*/  BRA `(.L_x_1210) ;  /* 0xfffda26000007947 */ /* 0x000fea000383ffff */
.L_x_901:
[----:B------:R-:W-:Y:S02]  /*26300*/  SEL R0, RZ, 0x1, P0 ;  /* 0x00000001ff007807 */ /* 0x000fe40000000000 */
[----:B------:R-:W-:Y:S02]  /*26310*/  MOV R2, 0x26330 ;  /* 0x0002633000027802 */ /* 0x000fe40000000f00 */
[----:B------:R-:W-:Y:S05]  /*26320*/  CALL.REL.NOINC `($__internal_15_$__cuda_sm70_votesync_ballot) ;  /* 0x0000525000007944 */ /* 0x000fea0003c00000 */
[----:B------:R-:W-:Y:S01]  /*26330*/  MOV R7, R0 ;  /* 0x0000000000077202 */ /* 0x000fe20000000f00 */
[----:B------:R-:W-:Y:S05]  /*26340*/  BRA `(.L_x_1211) ;  /* 0xfffda2a000007947 */ /* 0x000fea000383ffff */
.L_x_902:
[----:B------:R-:W-:Y:S01]  /*26350*/  IMAD.MOV.U32 R217, RZ, RZ, R9 ;  /* 0x000000ffffd97224 */ /* 0x000fe200078e0009 */
[----:B-1----:R-:W-:Y:S01]  /*26360*/  MOV R2, R0 ;  /* 0x0000000000027202 */ /* 0x002fe20000000f00 */
[----:B------:R-:W-:Y:S01]  /*26370*/  IMAD.MOV.U32 R218, RZ, RZ, 0x1f ;  /* 0x0000001fffda7424 */ /* 0x000fe200078e00ff */
[----:B------:R-:W-:Y:S02]  /*26380*/  MOV R3, 0x263a0 ;  /* 0x000263a000037802 */ /* 0x000fe40000000f00 */
[----:B------:R-:W-:Y:S05]  /*26390*/  CALL.REL.NOINC `($__internal_13_$__cuda_sm70_shflsync_idx_p) ;  /* 0x0000511000007944 */ /* 0x000fea0003c00000 */
[----:B------:R-:W-:Y:S01]  /*263a0*/  IMAD.MOV.U32 R12, RZ, RZ, R218 ;  /* 0x000000ffff0c7224 */ /* 0x000fe200078e00da */
[----:B------:R-:W-:Y:S01]  /*263b0*/  MOV R217, R8 ;  /* 0x0000000800d97202 */ /* 0x000fe20000000f00 */
[----:B------:R-:W-:Y:S01]  /*263c0*/  IMAD.MOV.U32 R5, RZ, RZ, RZ ;  /* 0x000000ffff057224 */ /* 0x000fe200078e00ff */
[----:B------:R-:W-:Y:S01]  /*263d0*/  MOV R2, R0 ;  /* 0x0000000000027202 */ /* 0x000fe20000000f00 */
[----:B------:R-:W-:Y:S01]  /*263e0*/  IMAD.MOV.U32 R218, RZ, RZ, 0x1f ;  /* 0x0000001fffda7424 */ /* 0x000fe200078e00ff */
[----:B------:R-:W-:-:S02]  /*263f0*/  MOV R3, 0x26410 ;  /* 0x0002641000037802 */ /* 0x000fc40000000f00 */
[----:B------:R-:W-:Y:S05]  /*26400*/  CALL.REL.NOINC `($__internal_13_$__cuda_sm70_shflsync_idx_p) ;  /* 0x000050a000007944 */ /* 0x000fea0003c00000 */
[----:B------:R-:W-:Y:S01]  /*26410*/  MOV R9, R218 ;  /* 0x000000da00097202 */ /* 0x000fe20000000f00 */
[----:B------:R-:W-:Y:S05]  /*26420*/  BRA `(.L_x_1212) ;  /* 0xfffda23000007947 */ /* 0x000fea000383ffff */
.L_x_905:
[----:B------:R-:W-:Y:S01]  /*26430*/  IMAD.MOV.U32 R217, RZ, RZ, R4 ;  /* 0x000000ffffd97224 */ /* 0x000fe200078e0004 */
[----:B-1----:R-:W-:Y:S01]  /*26440*/  MOV R2, R0 ;  /* 0x0000000000027202 */ /* 0x002fe20000000f00 */
[----:B------:R-:W-:Y:S01]  /*26450*/  IMAD.MOV.U32 R218, RZ, RZ, 0x1f ;  /* 0x0000001fffda7424 */ /* 0x000fe200078e00ff */
[----:B------:R-:W-:-:S02]  /*26460*/  MOV R3, 0x26480 ;  /* 0x0002648000037802 */ /* 0x000fc40000000f00 */
[----:B---34-:R-:W-:Y:S05]  /*26470*/  CALL.REL.NOINC `($__internal_13_$__cuda_sm70_shflsync_idx_p) ;  /* 0x0000503000007944 */ /* 0x018fea0003c00000 */
[----:B------:R-:W-:Y:S01]  /*26480*/  MOV R5, R218 ;  /* 0x000000da00057202 */ /* 0x000fe20000000f00 */
[----:B------:R-:W-:Y:S05]  /*26490*/  BRA `(.L_x_904) ;  /* 0xfffda22000007947 */ /* 0x000fea000383ffff */
.L_x_970:
[----:B------:R-:W-:Y:S01]  /*264a0*/  IMAD.MOV.U32 R217, RZ, RZ, R5 ;  /* 0x000000ffffd97224 */ /* 0x000fe200078e0005 */
[----:B------:R-:W-:Y:S01]  /*264b0*/  MOV R2, RZ ;  /* 0x000000ff00027202 */ /* 0x000fe20000000f00 */
[----:B------:R-:W-:Y:S01]  /*264c0*/  IMAD.MOV.U32 R218, RZ, RZ, 0x181f ;  /* 0x0000181fffda7424 */ /* 0x000fe200078e00ff */
[----:B------:R-:W-:-:S02]  /*264d0*/  MOV R3, 0x264f0 ;  /* 0x000264f000037802 */ /* 0x000fc40000000f00 */
[----:B-----5:R-:W-:Y:S05]  /*264e0*/  CALL.REL.NOINC `($__internal_13_$__cuda_sm70_shflsync_idx_p) ;  /* 0x00004fc000007944 */ /* 0x020fea0003c00000 */
[----:B------:R-:W-:Y:S01]  /*264f0*/  MOV R7, R218 ;  /* 0x000000da00077202 */ /* 0x000fe20000000f00 */
[----:B------:R-:W-:Y:S05]  /*26500*/  BRA `(.L_x_1213) ;  /* 0xfffe2b8000007947 */ /* 0x000fea000383ffff */
.L_x_971:
[----:B------:R-:W-:Y:S01]  /*26510*/  IMAD.MOV.U32 R217, RZ, RZ, R6 ;  /* 0x000000ffffd97224 */ /* 0x000fe200078e0006 */
[----:B------:R-:W-:Y:S01]  /*26520*/  MOV R2, RZ ;  /* 0x000000ff00027202 */ /* 0x000fe20000000f00 */
[----:B------:R-:W-:Y:S01]  /*26530*/  IMAD.MOV.U32 R218, RZ, RZ, 0x181f ;  /* 0x0000181fffda7424 */ /* 0x000fe200078e00ff */
[----:B------:R-:W-:-:S02]  /*26540*/  MOV R3, 0x26560 ;  /* 0x0002656000037802 */ /* 0x000fc40000000f00 */
[----:B-12--5:R-:W-:Y:S05]  /*26550*/  CALL.REL.NOINC `($__internal_13_$__cuda_sm70_shflsync_idx_p) ;  /* 0x00004f5000007944 */ /* 0x026fea0003c00000 */
[----:B------:R-:W-:Y:S01]  /*26560*/  MOV R2, R218 ;  /* 0x000000da00027202 */ /* 0x000fe20000000f00 */
[----:B------:R-:W-:Y:S05]  /*26570*/  BRA `(.L_x_1214) ;  /* 0xfffe2b3000007947 */ /* 0x000fea000383ffff */
.L_x_974:
[----:B------:R-:W-:Y:S01]  /*26580*/  IMAD.MOV.U32 R217, RZ, RZ, R5 ;  /* 0x000000ffffd97224 */ /* 0x000fe200078e0005 */
[----:B--2-4-:R-:W-:Y:S01]  /*26590*/  MOV R2, 0x1 ;  /* 0x0000000100027802 */ /* 0x014fe20000000f00 */
[----:B------:R-:W-:Y:S01]  /*265a0*/  IMAD.MOV.U32 R218, RZ, RZ, 0x181f ;  /* 0x0000181fffda7424 */ /* 0x000fe200078e00ff */
[----:B------:R-:W-:-:S02]  /*265b0*/  MOV R3, 0x265d0 ;  /* 0x000265d000037802 */ /* 0x000fc40000000f00 */
[----:B-1-3-5:R-:W-:Y:S05]  /*265c0*/  CALL.REL.NOINC `($__internal_13_$__cuda_sm70_shflsync_idx_p) ;  /* 0x00004ee000007944 */ /* 0x02afea0003c00000 */
[----:B------:R-:W-:Y:S01]  /*265d0*/  IMAD.MOV.U32 R7, RZ, RZ, R218 ;  /* 0x000000ffff077224 */ /* 0x000fe200078e00da */
[----:B------:R-:W-:Y:S01]  /*265e0*/  MOV R2, 0x1 ;  /* 0x0000000100027802 */ /* 0x000fe20000000f00 */
[----:B------:R-:W-:Y:S01]  /*265f0*/  IMAD.MOV.U32 R217, RZ, RZ, R6 ;  /* 0x000000ffffd97224 */ /* 0x000fe200078e0006 */
[----:B------:R-:W-:-:S02]  /*26600*/  MOV R218, 0x181f ;  /* 0x0000181f00da7802 */ /* 0x000fc40000000f00 */
[----:B------:R-:W-:Y:S02]  /*26610*/  MOV R3, 0x26630 ;  /* 0x0002663000037802 */ /* 0x000fe40000000f00 */
[----:B------:R-:W-:Y:S05]  /*26620*/  CALL.REL.NOINC `($__internal_13_$__cuda_sm70_shflsync_idx_p) ;  /* 0x00004e8000007944 */ /* 0x000fea0003c00000 */
[----:B------:R-:W-:Y:S01]  /*26630*/  MOV R2, R218 ;  /* 0x000000da00027202 */ /* 0x000fe20000000f00 */
[----:B------:R-:W-:Y:S05]  /*26640*/  BRA `(.L_x_1215) ;  /* 0xfffe2b4000007947 */ /* 0x000fea000383ffff */
.L_x_977:
[----:B------:R-:W-:Y:S01]  /*26650*/  IMAD.MOV.U32 R217, RZ, RZ, R5 ;  /* 0x000000ffffd97224 */ /* 0x000fe200078e0005 */
[----:B-1--4-:R-:W-:Y:S01]  /*26660*/  MOV R2, 0x2 ;  /* 0x0000000200027802 */ /* 0x012fe20000000f00 */
[----:B------:R-:W-:Y:S01]  /*26670*/  IMAD.MOV.U32 R218, RZ, RZ, 0x181f ;  /* 0x0000181fffda7424 */ /* 0x000fe200078e00ff */
[----:B------:R-:W-:Y:S02]  /*26680*/  MOV R3, 0x266a0 ;  /* 0x000266a000037802 */ /* 0x000fe40000000f00 */
[----:B--23-5:R-:W-:Y:S05]  /*26690*/  CALL.REL.NOINC `($__internal_13_$__cuda_sm70_shflsync_idx_p) ;  /* 0x00004e1000007944 */ /* 0x02cfea0003c00000 */
[----:B------:R-:W-:Y:S01]  /*266a0*/  MOV R7, R218 ;  /* 0x000000da00077202 */ /* 0x000fe20000000f00 */
[----:B------:R-:W-:Y:S05]  /*266b0*/  BRA `(.L_x_1216) ;  /* 0xfffe2ba000007947 */ /* 0x000fea000383ffff */
.L_x_978:
[----:B------:R-:W-:Y:S01]  /*266c0*/  IMAD.MOV.U32 R217, RZ, RZ, R6 ;  /* 0x000000ffffd97224 */ /* 0x000fe200078e0006 */
[----:B----4-:R-:W-:Y:S01]  /*266d0*/  MOV R2, 0x2 ;  /* 0x0000000200027802 */ /* 0x010fe20000000f00 */
[----:B------:R-:W-:Y:S01]  /*266e0*/  IMAD.MOV.U32 R218, RZ, RZ, 0x181f ;  /* 0x0000181fffda7424 */ /* 0x000fe200078e00ff */
[----:B------:R-:W-:Y:S02]  /*266f0*/  MOV R3, 0x26710 ;  /* 0x0002671000037802 */ /* 0x000fe40000000f00 */
[----:B-123-5:R-:W-:Y:S05]  /*26700*/  CALL.REL.NOINC `($__internal_13_$__cuda_sm70_shflsync_idx_p) ;  /* 0x00004da000007944 */ /* 0x02efea0003c00000 */
[----:B------:R-:W-:Y:S01]  /*26710*/  MOV R2, R218 ;  /* 0x000000da00027202 */ /* 0x000fe20000000f00 */
[----:B------:R-:W-:Y:S05]  /*26720*/  BRA `(.L_x_1217) ;  /* 0xfffe2b5000007947 */ /* 0x000fea000383ffff */
.L_x_981:
[----:B------:R-:W-:Y:S01]  /*26730*/  IMAD.MOV.U32 R217, RZ, RZ, R5 ;  /* 0x000000ffffd97224 */ /* 0x000fe200078e0005 */
[----:B-1----:R-:W-:Y:S01]  /*26740*/  MOV R2, 0x3 ;  /* 0x0000000300027802 */ /* 0x002fe20000000f00 */
[----:B------:R-:W-:Y:S01]  /*26750*/  IMAD.MOV.U32 R218, RZ, RZ, 0x181f ;  /* 0x0000181fffda7424 */ /* 0x000fe200078e00ff */
[----:B------:R-:W-:-:S02]  /*26760*/  MOV R3, 0x26780 ;  /* 0x0002678000037802 */ /* 0x000fc40000000f00 */
[----:B--2345:R-:W-:Y:S05]  /*26770*/  CALL.REL.NOINC `($__internal_13_$__cuda_sm70_shflsync_idx_p) ;  /* 0x00004d3000007944 */ /* 0x03cfea0003c00000 */
        /* <DEDUP_REMOVED lines=8> */
.L_x_984:
[----:B------:R-:W-:Y:S01]  /*26800*/  IMAD.MOV.U32 R217, RZ, RZ, R5 ;  /* 0x000000ffffd97224 */ /* 0x000fe200078e0005 */
[----:B-1----:R-:W-:Y:S01]  /*26810*/  MOV R2, 0x4 ;  /* 0x0000000400027802 */ /* 0x002fe20000000f00 */
[----:B------:R-:W-:Y:S01]  /*26820*/  IMAD.MOV.U32 R218, RZ, RZ, 0x181f ;  /* 0x0000181fffda7424 */ /* 0x000fe200078e00ff */
[----:B------:R-:W-:Y:S02]  /*26830*/  MOV R3, 0x26850 ;  /* 0x0002685000037802 */ /* 0x000fe40000000f00 */
[----:B--2345:R-:W-:Y:S05]  /*26840*/  CALL.REL.NOINC `($__internal_13_$__cuda_sm70_shflsync_idx_p) ;  /* 0x00004c6000007944 */ /* 0x03cfea0003c00000 */
[----:B------:R-:W-:Y:S01]  /*26850*/  MOV R7, R218 ;  /* 0x000000da00077202 */ /* 0x000fe20000000f00 */
[----:B------:R-:W-:Y:S05]  /*26860*/  BRA `(.L_x_1219) ;  /* 0xfffe2bc000007947 */ /* 0x000fea000383ffff */
.L_x_985:
[----:B------:R-:W-:Y:S01]  /*26870*/  IMAD.MOV.U32 R217, RZ, RZ, R6 ;  /* 0x000000ffffd97224 */ /* 0x000fe200078e0006 */
[----:B-1----:R-:W-:Y:S01]  /*26880*/  MOV R2, 0x4 ;  /* 0x0000000400027802 */ /* 0x002fe20000000f00 */
[----:B------:R-:W-:Y:S01]  /*26890*/  IMAD.MOV.U32 R218, RZ, RZ, 0x181f ;  /* 0x0000181fffda7424 */ /* 0x000fe200078e00ff */
[----:B------:R-:W-:Y:S02]  /*268a0*/  MOV R3, 0x268c0 ;  /* 0x000268c000037802 */ /* 0x000fe40000000f00 */
[----:B--2345:R-:W-:Y:S05]  /*268b0*/  CALL.REL.NOINC `($__internal_13_$__cuda_sm70_shflsync_idx_p) ;  /* 0x00004bf000007944 */ /* 0x03cfea0003c00000 */
[----:B------:R-:W-:Y:S01]  /*268c0*/  MOV R2, R218 ;  /* 0x000000da00027202 */ /* 0x000fe20000000f00 */
[----:B------:R-:W-:Y:S05]  /*268d0*/  BRA `(.L_x_1220) ;  /* 0xfffe2b7000007947 */ /* 0x000fea000383ffff */
.L_x_988:
[----:B------:R-:W-:Y:S01]  /*268e0*/  IMAD.MOV.U32 R217, RZ, RZ, R5 ;  /* 0x000000ffffd97224 */ /* 0x000fe200078e0005 */
[----:B--23--:R-:W-:Y:S01]  /*268f0*/  MOV R2, 0x5 ;  /* 0x0000000500027802 */ /* 0x00cfe20000000f00 */
[----:B------:R-:W-:Y:S01]  /*26900*/  IMAD.MOV.U32 R218, RZ, RZ, 0x181f ;  /* 0x0000181fffda7424 */ /* 0x000fe200078e00ff */
[----:B------:R-:W-:-:S02]  /*26910*/  MOV R3, 0x26930 ;  /* 0x0002693000037802 */ /* 0x000fc40000000f00 */
[----:B-1--45:R-:W-:Y:S05]  /*26920*/  CALL.REL.NOINC `($__internal_13_$__cuda_sm70_shflsync_idx_p) ;  /* 0x00004b8000007944 */ /* 0x032fea0003c00000 */
        /* <DEDUP_REMOVED lines=8> */
.L_x_991:
[----:B------:R-:W-:Y:S01]  /*269b0*/  IMAD.MOV.U32 R217, RZ, RZ, R5 ;  /* 0x000000ffffd97224 */ /* 0x000fe200078e0005 */
[----:B-1-3--:R-:W-:Y:S01]  /*269c0*/  MOV R2, 0x6 ;  /* 0x0000000600027802 */ /* 0x00afe20000000f00 */
[----:B------:R-:W-:Y:S01]  /*269d0*/  IMAD.MOV.U32 R218, RZ, RZ, 0x181f ;  /* 0x0000181fffda7424 */ /* 0x000fe200078e00ff */
[----:B------:R-:W-:Y:S02]  /*269e0*/  MOV R3, 0x26a00 ;  /* 0x00026a0000037802 */ /* 0x000fe40000000f00 */
[----:B--2-45:R-:W-:Y:S05]  /*269f0*/  CALL.REL.NOINC `($__internal_13_$__cuda_sm70_shflsync_idx_p) ;  /* 0x00004ab000007944 */ /* 0x034fea0003c00000 */
[----:B------:R-:W-:Y:S01]  /*26a00*/  MOV R7, R218 ;  /* 0x000000da00077202 */ /* 0x000fe20000000f00 */
[----:B------:R-:W-:Y:S05]  /*26a10*/  BRA `(.L_x_1222) ;  /* 0xfffe2be000007947 */ /* 0x000fea000383ffff */
.L_x_992:
[----:B------:R-:W-:Y:S01]  /*26a20*/  IMAD.MOV.U32 R217, RZ, RZ, R6 ;  /* 0x000000ffffd97224 */ /* 0x000fe200078e0006 */
[----:B---3--:R-:W-:Y:S01]  /*26a30*/  MOV R2, 0x6 ;  /* 0x0000000600027802 */ /* 0x008fe20000000f00 */
[----:B------:R-:W-:Y:S01]  /*26a40*/  IMAD.MOV.U32 R218, RZ, RZ, 0x181f ;  /* 0x0000181fffda7424 */ /* 0x000fe200078e00ff */
[----:B------:R-:W-:Y:S02]  /*26a50*/  MOV R3, 0x26a70 ;  /* 0x00026a7000037802 */ /* 0x000fe40000000f00 */
[----:B-12-45:R-:W-:Y:S05]  /*26a60*/  CALL.REL.NOINC `($__internal_13_$__cuda_sm70_shflsync_idx_p) ;  /* 0x00004a4000007944 */ /* 0x036fea0003c00000 */
[----:B------:R-:W-:Y:S01]  /*26a70*/  MOV R2, R218 ;  /* 0x000000da00027202 */ /* 0x000fe20000000f00 */
[----:B------:R-:W-:Y:S05]  /*26a80*/  BRA `(.L_x_1223) ;  /* 0xfffe2b9000007947 */ /* 0x000fea000383ffff */
.L_x_995:
        /* <DEDUP_REMOVED lines=13> */
.L_x_1034:
[----:B------:R-:W-:Y:S01]  /*26b60*/  IMAD.MOV.U32 R217, RZ, RZ, R4 ;  /* 0x000000ffffd97224 */ /* 0x000fe200078e0004 */
[----:B------:R-:W-:Y:S01]  /*26b70*/  MOV R2, RZ ;  /* 0x000000ff00027202 */ /* 0x000fe20000000f00 */
[----:B------:R-:W-:Y:S01]  /*26b80*/  IMAD.MOV.U32 R218, RZ, RZ, 0x181f ;  /* 0x0000181fffda7424 */ /* 0x000fe200078e00ff */
[----:B------:R-:W-:Y:S02]  /*26b90*/  MOV R3, 0x26bb0 ;  /* 0x00026bb000037802 */ /* 0x000fe40000000f00 */
[----:B------:R-:W-:Y:S05]  /*26ba0*/  CALL.REL.NOINC `($__internal_13_$__cuda_sm70_shflsync_idx_p) ;  /* 0x0000490000007944 */ /* 0x000fea0003c00000 */
[----:B------:R-:W-:Y:S01]  /*26bb0*/  MOV R5, R218 ;  /* 0x000000da00057202 */ /* 0x000fe20000000f00 */
[----:B------:R-:W-:Y:S05]  /*26bc0*/  BRA `(.L_x_1225) ;  /* 0xfffe89d000007947 */ /* 0x000fea000383ffff */
.L_x_1035:
[----:B------:R-:W-:Y:S01]  /*26bd0*/  IMAD.MOV.U32 R217, RZ, RZ, R0 ;  /* 0x000000ffffd97224 */ /* 0x000fe200078e0000 */
[----:B------:R-:W-:Y:S01]  /*26be0*/  MOV R2, RZ ;  /* 0x000000ff00027202 */ /* 0x000fe20000000f00 */
[----:B------:R-:W-:Y:S01]  /*26bf0*/  IMAD.MOV.U32 R218, RZ, RZ, 0x181f ;  /* 0x0000181fffda7424 */ /* 0x000fe200078e00ff */
[----:B------:R-:W-:Y:S02]  /*26c00*/  MOV R3, 0x26c20 ;  /* 0x00026c2000037802 */ /* 0x000fe40000000f00 */
[----:B-12---:R-:W-:Y:S05]  /*26c10*/  CALL.REL.NOINC `($__internal_13_$__cuda_sm70_shflsync_idx_p) ;  /* 0x0000489000007944 */ /* 0x006fea0003c00000 */
[----:B------:R-:W-:Y:S01]  /*26c20*/  LOP3.LUT P1, RZ, R208, 0x100, RZ, 0xc0, !PT ;  /* 0x00000100d0ff7812 */ /* 0x000fe2000782c0ff */
        /* <DEDUP_REMOVED lines=10> */
[----:B------:R-:W-:Y:S05]  /*26cd0*/  CALL.REL.NOINC `($__internal_13_$__cuda_sm70_shflsync_idx_p) ;  /* 0x000047d000007944 */ /* 0x000fea0003c00000 */
[----:B------:R-:W-:Y:S01]  /*26ce0*/  IMAD.MOV.U32 R5, RZ, RZ, R218 ;  /* 0x000000ffff057224 */ /* 0x000fe200078e00da */
[----:B------:R-:W-:Y:S01]  /*26cf0*/  MOV R2, 0x1 ;  /* 0x0000000100027802 */ /* 0x000fe20000000f00 */
[----:B------:R-:W-:Y:S01]  /*26d00*/  IMAD.MOV.U32 R217, RZ, RZ, R0 ;  /* 0x000000ffffd97224 */ /* 0x000fe200078e0000 */
[----:B------:R-:W-:Y:S02]  /*26d10*/  MOV R218, 0x181f ;  /* 0x0000181f00da7802 */ /* 0x000fe40000000f00 */
[----:B------:R-:W-:Y:S02]  /*26d20*/  MOV R3, 0x26d40 ;  /* 0x00026d4000037802 */ /* 0x000fe40000000f00 */
[----:B------:R-:W-:Y:S05]  /*26d30*/  CALL.REL.NOINC `($__internal_13_$__cuda_sm70_shflsync_idx_p) ;  /* 0x0000477000007944 */ /* 0x000fea0003c00000 */
        /* <DEDUP_REMOVED lines=54> */
[----:B------:R-:W-:Y:S01]  /*270a0*/  MOV R0, R218 ;  /* 0x000000da00007202 */ /* 0x000fe20000000f00 */
[----:B------:R-:W-:Y:S05]  /*270b0*/  BRA `(.L_x_1226) ;  /* 0xfffe865000007947 */ /* 0x000fea000383ffff */
.L_x_1036:
[----:B------:R-:W-:Y:S01]  /*270c0*/  IMAD.MOV.U32 R217, RZ, RZ, R7 ;  /* 0x000000ffffd97224 */ /* 0x000fe200078e0007 */
[----:B------:R-:W-:Y:S01]  /*270d0*/  MOV R2, RZ ;  /* 0x000000ff00027202 */ /* 0x000fe20000000f00 */
[----:B------:R-:W-:Y:S01]  /*270e0*/  IMAD.MOV.U32 R218, RZ, RZ, 0x1c1f ;  /* 0x00001c1fffda7424 */ /* 0x000fe200078e00ff */
[----:B------:R-:W-:-:S02]  /*270f0*/  MOV R3, 0x27110 ;  /* 0x0002711000037802 */ /* 0x000fc40000000f00 */
[----:B------:R-:W-:Y:S05]  /*27100*/  CALL.REL.NOINC `($__internal_13_$__cuda_sm70_shflsync_idx_p) ;  /* 0x000043a000007944 */ /* 0x000fea0003c00000 */
[----:B------:R-:W-:Y:S01]  /*27110*/  MOV R2, R218 ;  /* 0x000000da00027202 */ /* 0x000fe20000000f00 */
[----:B------:R-:W-:Y:S05]  /*27120*/  BRA `(.L_x_1227) ;  /* 0xfffe87a000007947 */ /* 0x000fea000383ffff */
.L_x_1041:
[----:B------:R-:W-:Y:S01]  /*27130*/  IMAD.MOV.U32 R217, RZ, RZ, R7 ;  /* 0x000000ffffd97224 */ /* 0x000fe200078e0007 */
[----:B------:R-:W-:Y:S01]  /*27140*/  MOV R2, 0x1 ;  /* 0x0000000100027802 */ /* 0x000fe20000000f00 */
[----:B------:R-:W-:Y:S01]  /*27150*/  IMAD.MOV.U32 R218, RZ, RZ, 0x1c1f ;  /* 0x00001c1fffda7424 */ /* 0x000fe200078e00ff */
[----:B------:R-:W-:-:S02]  /*27160*/  MOV R3, 0x27180 ;  /* 0x0002718000037802 */ /* 0x000fc40000000f00 */
[----:B-1----:R-:W-:Y:S05]  /*27170*/  CALL.REL.NOINC `($__internal_13_$__cuda_sm70_shflsync_idx_p) ;  /* 0x0000433000007944 */ /* 0x002fea0003c00000 */
[----:B------:R-:W-:Y:S01]  /*27180*/  MOV R2, R218 ;  /* 0x000000da00027202 */ /* 0x000fe20000000f00 */
[----:B------:R-:W-:Y:S05]  /*27190*/  BRA `(.L_x_1228) ;  /* 0xfffe890000007947 */ /* 0x000fea000383ffff */
.L_x_1046:
[----:B------:R-:W-:Y:S01]  /*271a0*/  IMAD.MOV.U32 R217, RZ, RZ, R7 ;  /* 0x000000ffffd97224 */ /* 0x000fe200078e0007 */
[----:B------:R-:W-:Y:S01]  /*271b0*/  MOV R2, 0x2 ;  /* 0x0000000200027802 */ /* 0x000fe20000000f00 */
[----:B------:R-:W-:Y:S01]  /*271c0*/  IMAD.MOV.U32 R218, RZ, RZ, 0x1c1f ;  /* 0x00001c1fffda7424 */ /* 0x000fe200078e00ff */
[----:B------:R-:W-:-:S02]  /*271d0*/  MOV R3, 0x271f0 ;  /* 0x000271f000037802 */ /* 0x000fc40000000f00 */
[----:B-12---:R-:W-:Y:S05]  /*271e0*/  CALL.REL.NOINC `($__internal_13_$__cuda_sm70_shflsync_idx_p) ;  /* 0x000042c000007944 */ /* 0x006fea0003c00000 */
[----:B------:R-:W-:Y:S01]  /*271f0*/  MOV R3, R218 ;  /* 0x000000da00037202 */ /* 0x000fe20000000f00 */
[----:B------:R-:W-:Y:S05]  /*27200*/  BRA `(.L_x_1229) ;  /* 0xfffe912000007947 */ /* 0x000fea000383ffff */
.L_x_1051:
[----:B------:R-:W-:Y:S01]  /*27210*/  IMAD.MOV.U32 R217, RZ, RZ, R7 ;  /* 0x000000ffffd97224 */ /* 0x000fe200078e0007 */
[----:B------:R-:W-:Y:S01]  /*27220*/  MOV R2, 0x3 ;  /* 0x0000000300027802 */ /* 0x000fe20000000f00 */
[----:B------:R-:W-:Y:S01]  /*27230*/  IMAD.MOV.U32 R218, RZ, RZ, 0x1c1f ;  /* 0x00001c1fffda7424 */ /* 0x000fe200078e00ff */
[----:B------:R-:W-:-:S02]  /*27240*/  MOV R3, 0x27260 ;  /* 0x0002726000037802 */ /* 0x000fc40000000f00 */
[----:B-123--:R-:W-:Y:S05]  /*27250*/  CALL.REL.NOINC `($__internal_13_$__cuda_sm70_shflsync_idx_p) ;  /* 0x0000425000007944 */ /* 0x00efea0003c00000 */
[----:B------:R-:W-:Y:S01]  /*27260*/  MOV R3, R218 ;  /* 0x000000da00037202 */ /* 0x000fe20000000f00 */
[----:B------:R-:W-:Y:S05]  /*27270*/  BRA `(.L_x_1230) ;  /* 0xfffe9bd000007947 */ /* 0x000fea000383ffff */
.L_x_1056:
[----:B------:R-:W-:Y:S01]  /*27280*/  IMAD.MOV.U32 R84, RZ, RZ, R4 ;  /* 0x000000ffff547224 */ /* 0x000fe200078e0004 */
[----:B------:R-:W-:-:S02]  /*27290*/  MOV R0, 0x2 ;  /* 0x0000000200007802 */ /* 0x000fc40000000f00 */
[----:B------:R-:W-:Y:S02]  /*272a0*/  MOV R2, 0x272c0 ;  /* 0x000272c000027802 */ /* 0x000fe40000000f00 */
[----:B------:R-:W-:Y:S05]  /*272b0*/  CALL.REL.NOINC `($__internal_12_$__cuda_sm70_shflsync_bfly_p) ;  /* 0x0000419000007944 */ /* 0x000fea0003c00000 */
[----:B------:R-:W-:Y:S05]  /*272c0*/  BRA `(.L_x_1231) ;  /* 0xfffea6b000007947 */ /* 0x000fea000383ffff */
.L_x_1057:
[----:B------:R-:W-:Y:S01]  /*272d0*/  IMAD.MOV.U32 R84, RZ, RZ, R4 ;  /* 0x000000ffff547224 */ /* 0x000fe200078e0004 */
[----:B------:R-:W-:Y:S02]  /*272e0*/  MOV R0, 0x1 ;  /* 0x0000000100007802 */ /* 0x000fe40000000f00 */
[----:B------:R-:W-:Y:S02]  /*272f0*/  MOV R2, 0x27310 ;  /* 0x0002731000027802 */ /* 0x000fe40000000f00 */
[----:B------:R-:W-:Y:S05]  /*27300*/  CALL.REL.NOINC `($__internal_12_$__cuda_sm70_shflsync_bfly_p) ;  /* 0x0000414000007944 */ /* 0x000fea0003c00000 */
[----:B------:R-:W-:Y:S01]  /*27310*/  FMNMX.FTZ R87, R4, R0, !PT ;  /* 0x0000000004577209 */ /* 0x000fe20007810000 */
[----:B------:R-:W-:Y:S01]  /*27320*/  IMAD.MOV.U32 R84, RZ, RZ, R5 ;  /* 0x000000ffff547224 */ /* 0x000fe200078e0005 */
[----:B------:R-:W-:Y:S01]  /*27330*/  MOV R2, 0x27360 ;  /* 0x0002736000027802 */ /* 0x000fe20000000f00 */
[----:B------:R-:W-:Y:S02]  /*27340*/  IMAD.MOV.U32 R0, RZ, RZ, 0x2 ;  /* 0x00000002ff007424 */ /* 0x000fe400078e00ff */
[----:B------:R-:W-:Y:S05]  /*27350*/  CALL.REL.NOINC `($__internal_12_$__cuda_sm70_shflsync_bfly_p) ;  /* 0x000040f000007944 */ /* 0x000fea0003c00000 */
[----:B------:R-:W-:Y:S01]  /*27360*/  FMNMX.FTZ R5, R5, R0, !PT ;  /* 0x0000000005057209 */ /* 0x000fe20007810000 */
[----:B------:R-:W-:Y:S01]  /*27370*/  IMAD.MOV.U32 R0, RZ, RZ, 0x1 ;  /* 0x00000001ff007424 */ /* 0x000fe200078e00ff */
[----:B------:R-:W-:-:S03]  /*27380*/  MOV R2, 0x273b0 ;  /* 0x000273b000027802 */ /* 0x000fc60000000f00 */
[----:B------:R-:W-:Y:S02]  /*27390*/  IMAD.MOV.U32 R84, RZ, RZ, R5 ;  /* 0x000000ffff547224 */ /* 0x000fe400078e0005 */
        /* <DEDUP_REMOVED lines=21> */
[----:B------:R-:W-:Y:S01]  /*274f0*/  MOV R8, R0 ;  /* 0x0000000000087202 */ /* 0x000fe20000000f00 */
[----:B------:R-:W-:Y:S05]  /*27500*/  BRA `(.L_x_1232) ;  /* 0xfffea56000007947 */ /* 0x000fea000383ffff */
.L_x_1065:
[----:B------:R-:W-:Y:S01]  /*27510*/  MOV R2, RZ ;  /* 0x000000ff00027202 */ /* 0x000fe20000000f00 */
[----:B------:R-:W-:Y:S01]  /*27520*/  IMAD.MOV.U32 R217, RZ, RZ, R4 ;  /* 0x000000ffffd97224 */ /* 0x000fe200078e0004 */
[----:B------:R-:W-:Y:S01]  /*27530*/  MOV R3, 0x27560 ;  /* 0x0002756000037802 */ /* 0x000fe20000000f00 */
[----:B------:R-:W-:Y:S02]  /*27540*/  IMAD.MOV.U32 R218, RZ, RZ, 0x181f ;  /* 0x0000181fffda7424 */ /* 0x000fe400078e00ff */
[----:B------:R-:W-:Y:S05]  /*27550*/  CALL.REL.NOINC `($__internal_13_$__cuda_sm70_shflsync_idx_p) ;  /* 0x00003f5000007944 */ /* 0x000fea0003c00000 */
[----:B------:R-:W-:Y:S01]  /*27560*/  MOV R8, R218 ;  /* 0x000000da00087202 */ /* 0x000fe20000000f00 */
[----:B------:R-:W-:-:S05]  /*27570*/  BRA `(.L_x_1233) ;  /* 0xfffec29000007947 */ /* 0x000fca000383ffff */
.L_x_1066:
[----:B------:R-:W-:Y:S01]  /*27580*/  MOV R2, RZ ;  /* 0x000000ff00027202 */ /* 0x000fe20000000f00 */
[----:B------:R-:W-:Y:S01]  /*27590*/  IMAD.MOV.U32 R217, RZ, RZ, R0 ;  /* 0x000000ffffd97224 */ /* 0x000fe200078e0000 */
[----:B------:R-:W-:Y:S01]  /*275a0*/  MOV R3, 0x275d0 ;  /* 0x000275d000037802 */ /* 0x000fe20000000f00 */
[----:B------:R-:W-:Y:S02]  /*275b0*/  IMAD.MOV.U32 R218, RZ, RZ, 0x181f ;  /* 0x0000181fffda7424 */ /* 0x000fe400078e00ff */
[----:B-12---:R-:W-:Y:S05]  /*275c0*/  CALL.REL.NOINC `($__internal_13_$__cuda_sm70_shflsync_idx_p) ;  /* 0x00003ee000007944 */ /* 0x006fea0003c00000 */
[----:B------:R-:W-:Y:S01]  /*275d0*/  LOP3.LUT P1, RZ, R208, 0x100, RZ, 0xc0, !PT ;  /* 0x00000100d0ff7812 */ /* 0x000fe2000782c0ff */
        /* <DEDUP_REMOVED lines=10> */
[----:B------:R-:W-:Y:S05]  /*27680*/  CALL.REL.NOINC `($__internal_13_$__cuda_sm70_shflsync_idx_p) ;  /* 0x00003e2000007944 */ /* 0x000fea0003c00000 */
[----:B------:R-:W-:Y:S01]  /*27690*/  MOV R2, 0x1 ;  /* 0x0000000100027802 */ /* 0x000fe20000000f00 */
[----:B------:R-:W-:Y:S01]  /*276a0*/  IMAD.MOV.U32 R7, RZ, RZ, R218 ;  /* 0x000000ffff077224 */ /* 0x000fe200078e00da */
[----:B------:R-:W-:Y:S01]  /*276b0*/  MOV R218, 0x181f ;  /* 0x0000181f00da7802 */ /* 0x000fe20000000f00 */
[----:B------:R-:W-:Y:S01]  /*276c0*/  IMAD.MOV.U32 R217, RZ, RZ, R0 ;  /* 0x000000ffffd97224 */ /* 0x000fe200078e0000 */
[----:B------:R-:W-:Y:S02]  /*276d0*/  MOV R3, 0x276f0 ;  /* 0x000276f000037802 */ /* 0x000fe40000000f00 */
[----:B------:R-:W-:Y:S05]  /*276e0*/  CALL.REL.NOINC `($__internal_13_$__cuda_sm70_shflsync_idx_p) ;  /* 0x00003dc000007944 */ /* 0x000fea0003c00000 */
        /* <DEDUP_REMOVED lines=54> */
[----:B------:R-:W-:Y:S01]  /*27a50*/  MOV R0, R218 ;  /* 0x000000da00007202 */ /* 0x000fe20000000f00 */
[----:B------:R-:W-:-:S05]  /*27a60*/  BRA `(.L_x_1234) ;  /* 0xfffebf1000007947 */ /* 0x000fca000383ffff */
.L_x_1069:
[----:B------:R-:W-:Y:S01]  /*27a70*/  MOV R2, RZ ;  /* 0x000000ff00027202 */ /* 0x000fe20000000f00 */
[----:B------:R-:W-:Y:S01]  /*27a80*/  IMAD.MOV.U32 R217, RZ, RZ, R84 ;  /* 0x000000ffffd97224 */ /* 0x000fe200078e0054 */
[----:B------:R-:W-:Y:S01]  /*27a90*/  MOV R3, 0x27ac0 ;  /* 0x00027ac000037802 */ /* 0x000fe20000000f00 */
[----:B------:R-:W-:Y:S02]  /*27aa0*/  IMAD.MOV.U32 R218, RZ, RZ, 0x181f ;  /* 0x0000181fffda7424 */ /* 0x000fe400078e00ff */
[----:B------:R-:W-:Y:S05]  /*27ab0*/  CALL.REL.NOINC `($__internal_13_$__cuda_sm70_shflsync_idx_p) ;  /* 0x000039f000007944 */ /* 0x000fea0003c00000 */
[----:B------:R-:W-:Y:S01]  /*27ac0*/  MOV R87, R218 ;  /* 0x000000da00577202 */ /* 0x000fe20000000f00 */
[----:B------:R-:W-:-:S05]  /*27ad0*/  BRA `(.L_x_1235) ;  /* 0xfffec80000007947 */ /* 0x000fca000383ffff */
.L_x_1070:
        /* <DEDUP_REMOVED lines=79> */
.L_x_1071:
[----:B------:R-:W-:Y:S01]  /*27fd0*/  MOV R2, RZ ;  /* 0x000000ff00027202 */ /* 0x000fe20000000f00 */
[----:B------:R-:W-:Y:S01]  /*27fe0*/  IMAD.MOV.U32 R217, RZ, RZ, R164 ;  /* 0x000000ffffd97224 */ /* 0x000fe200078e00a4 */
[----:B------:R-:W-:Y:S01]  /*27ff0*/  MOV R3, 0x28020 ;  /* 0x0002802000037802 */ /* 0x000fe20000000f00 */
[----:B------:R-:W-:Y:S02]  /*28000*/  IMAD.MOV.U32 R218, RZ, RZ, 0x1c1f ;  /* 0x00001c1fffda7424 */ /* 0x000fe400078e00ff */
[----:B------:R-:W-:Y:S05]  /*28010*/  CALL.REL.NOINC `($__internal_13_$__cuda_sm70_shflsync_idx_p) ;  /* 0x0000349000007944 */ /* 0x000fea0003c00000 */
[----:B------:R-:W-:Y:S01]  /*28020*/  MOV R0, R218 ;  /* 0x000000da00007202 */ /* 0x000fe20000000f00 */
[----:B------:R-:W-:-:S05]  /*28030*/  BRA `(.L_x_1237) ;  /* 0xfffec5c000007947 */ /* 0x000fca000383ffff */
.L_x_1076:
[----:B------:R-:W-:Y:S01]  /*28040*/  MOV R2, 0x1 ;  /* 0x0000000100027802 */ /* 0x000fe20000000f00 */
[----:B------:R-:W-:Y:S01]  /*28050*/  IMAD.MOV.U32 R217, RZ, RZ, R164 ;  /* 0x000000ffffd97224 */ /* 0x000fe200078e00a4 */
[----:B------:R-:W-:Y:S01]  /*28060*/  MOV R3, 0x28090 ;  /* 0x0002809000037802 */ /* 0x000fe20000000f00 */
[----:B------:R-:W-:Y:S02]  /*28070*/  IMAD.MOV.U32 R218, RZ, RZ, 0x1c1f ;  /* 0x00001c1fffda7424 */ /* 0x000fe400078e00ff */
[----:B-1----:R-:W-:Y:S05]  /*28080*/  CALL.REL.NOINC `($__internal_13_$__cuda_sm70_shflsync_idx_p) ;  /* 0x0000342000007944 */ /* 0x002fea0003c00000 */
[----:B------:R-:W-:Y:S01]  /*28090*/  MOV R2, R218 ;  /* 0x000000da00027202 */ /* 0x000fe20000000f00 */
[----:B------:R-:W-:-:S05]  /*280a0*/  BRA `(.L_x_1238) ;  /* 0xfffec77000007947 */ /* 0x000fca000383ffff */
.L_x_1081:
[----:B------:R-:W-:Y:S01]  /*280b0*/  MOV R2, 0x2 ;  /* 0x0000000200027802 */ /* 0x000fe20000000f00 */
[----:B------:R-:W-:Y:S01]  /*280c0*/  IMAD.MOV.U32 R217, RZ, RZ, R164 ;  /* 0x000000ffffd97224 */ /* 0x000fe200078e00a4 */
[----:B------:R-:W-:Y:S01]  /*280d0*/  MOV R3, 0x28100 ;  /* 0x0002810000037802 */ /* 0x000fe20000000f00 */
[----:B------:R-:W-:Y:S02]  /*280e0*/  IMAD.MOV.U32 R218, RZ, RZ, 0x1c1f ;  /* 0x00001c1fffda7424 */ /* 0x000fe400078e00ff */
[----:B-12---:R-:W-:Y:S05]  /*280f0*/  CALL.REL.NOINC `($__internal_13_$__cuda_sm70_shflsync_idx_p) ;  /* 0x000033b000007944 */ /* 0x006fea0003c00000 */
[----:B------:R-:W-:Y:S01]  /*28100*/  MOV R94, R218 ;  /* 0x000000da005e7202 */ /* 0x000fe20000000f00 */
[----:B------:R-:W-:-:S05]  /*28110*/  BRA `(.L_x_1239) ;  /* 0xfffec92000007947 */ /* 0x000fca000383ffff */
.L_x_1086:
[----:B------:R-:W-:Y:S01]  /*28120*/  MOV R2, 0x3 ;  /* 0x0000000300027802 */ /* 0x000fe20000000f00 */
[----:B------:R-:W-:Y:S01]  /*28130*/  IMAD.MOV.U32 R217, RZ, RZ, R164 ;  /* 0x000000ffffd97224 */ /* 0x000fe200078e00a4 */
[----:B------:R-:W-:Y:S01]  /*28140*/  MOV R3, 0x28170 ;  /* 0x0002817000037802 */ /* 0x000fe20000000f00 */
[----:B------:R-:W-:Y:S02]  /*28150*/  IMAD.MOV.U32 R218, RZ, RZ, 0x1c1f ;  /* 0x00001c1fffda7424 */ /* 0x000fe400078e00ff */
[----:B-123--:R-:W-:Y:S05]  /*28160*/  CALL.REL.NOINC `($__internal_13_$__cuda_sm70_shflsync_idx_p) ;  /* 0x0000334000007944 */ /* 0x00efea0003c00000 */
[----:B------:R-:W-:Y:S01]  /*28170*/  MOV R3, R218 ;  /* 0x000000da00037202 */ /* 0x000fe20000000f00 */
[----:B------:R-:W-:-:S05]  /*28180*/  BRA `(.L_x_1240) ;  /* 0xfffedf7000007947 */ /* 0x000fca000383ffff */
.L_x_1091:
[----:B------:R-:W-:Y:S02]  /*28190*/  MOV R0, 0x2 ;  /* 0x0000000200007802 */ /* 0x000fe40000000f00 */
[----:B------:R-:W-:Y:S02]  /*281a0*/  MOV R2, 0x281c0 ;  /* 0x000281c000027802 */ /* 0x000fe40000000f00 */
[----:B--234-:R-:W-:Y:S05]  /*281b0*/  CALL.REL.NOINC `($__internal_12_$__cuda_sm70_shflsync_bfly_p) ;  /* 0x0000329000007944 */ /* 0x01cfea0003c00000 */
[----:B------:R-:W-:-:S05]  /*281c0*/  BRA `(.L_x_1241) ;  /* 0xfffeeb4000007947 */ /* 0x000fca000383ffff */
.L_x_1092:
[----:B------:R-:W-:Y:S02]  /*281d0*/  MOV R0, 0x1 ;  /* 0x0000000100007802 */ /* 0x000fe40000000f00 */
[----:B------:R-:W-:Y:S02]  /*281e0*/  MOV R2, 0x28200 ;  /* 0x0002820000027802 */ /* 0x000fe40000000f00 */
[----:B---34-:R-:W-:Y:S05]  /*281f0*/  CALL.REL.NOINC `($__internal_12_$__cuda_sm70_shflsync_bfly_p) ;  /* 0x0000325000007944 */ /* 0x018fea0003c00000 */
[----:B------:R-:W-:Y:S01]  /*28200*/  FMNMX.FTZ R87, R84, R0, !PT ;  /* 0x0000000054577209 */ /* 0x000fe20007810000 */
[----:B------:R-:W-:Y:S01]  /*28210*/  IMAD.MOV.U32 R84, RZ, RZ, R4 ;  /* 0x000000ffff547224 */ /* 0x000fe200078e0004 */
[----:B------:R-:W-:Y:S01]  /*28220*/  MOV R2, 0x28250 ;  /* 0x0002825000027802 */ /* 0x000fe20000000f00 */
[----:B------:R-:W-:Y:S02]  /*28230*/  IMAD.MOV.U32 R0, RZ, RZ, 0x2 ;  /* 0x00000002ff007424 */ /* 0x000fe400078e00ff */
[----:B------:R-:W-:Y:S05]  /*28240*/  CALL.REL.NOINC `($__internal_12_$__cuda_sm70_shflsync_bfly_p) ;  /* 0x0000320000007944 */ /* 0x000fea0003c00000 */
[----:B------:R-:W-:Y:S01]  /*28250*/  FMNMX.FTZ R84, R4, R0, !PT ;  /* 0x0000000004547209 */ /* 0x000fe20007810000 */
[----:B------:R-:W-:Y:S01]  /*28260*/  IMAD.MOV.U32 R0, RZ, RZ, 0x1 ;  /* 0x00000001ff007424 */ /* 0x000fe200078e00ff */
        /* <DEDUP_REMOVED lines=20> */
[----:B------:R-:W-:-:S05]  /*283b0*/  BRA `(.L_x_1242) ;  /* 0xfffeea4000007947 */ /* 0x000fca000383ffff */
.L_x_1101:
[----:B------:R-:W-:Y:S01]  /*283c0*/  MOV R2, RZ ;  /* 0x000000ff00027202 */ /* 0x000fe20000000f00 */
[----:B------:R-:W-:Y:S01]  /*283d0*/  IMAD.MOV.U32 R217, RZ, RZ, R4 ;  /* 0x000000ffffd97224 */ /* 0x000fe200078e0004 */
[----:B------:R-:W-:Y:S01]  /*283e0*/  MOV R3, 0x28410 ;  /* 0x0002841000037802 */ /* 0x000fe20000000f00 */
[----:B------:R-:W-:Y:S02]  /*283f0*/  IMAD.MOV.U32 R218, RZ, RZ, 0x181f ;  /* 0x0000181fffda7424 */ /* 0x000fe400078e00ff */
[----:B------:R-:W-:Y:S05]  /*28400*/  CALL.REL.NOINC `($__internal_13_$__cuda_sm70_shflsync_idx_p) ;  /* 0x000030a000007944 */ /* 0x000fea0003c00000 */
[----:B------:R-:W-:Y:S01]  /*28410*/  MOV R8, R218 ;  /* 0x000000da00087202 */ /* 0x000fe20000000f00 */
[----:B------:R-:W-:-:S05]  /*28420*/  BRA `(.L_x_1243) ;  /* 0xffff0d2000007947 */ /* 0x000fca000383ffff */
.L_x_1102:
        /* <DEDUP_REMOVED lines=79> */
.L_x_1105:
[----:B------:R-:W-:Y:S01]  /*28920*/  MOV R2, RZ ;  /* 0x000000ff00027202 */ /* 0x000fe20000000f00 */
[----:B------:R-:W-:Y:S01]  /*28930*/  IMAD.MOV.U32 R217, RZ, RZ, R84 ;  /* 0x000000ffffd97224 */ /* 0x000fe200078e0054 */
[----:B------:R-:W-:Y:S01]  /*28940*/  MOV R3, 0x28970 ;  /* 0x0002897000037802 */ /* 0x000fe20000000f00 */
[----:B------:R-:W-:Y:S02]  /*28950*/  IMAD.MOV.U32 R218, RZ, RZ, 0x181f ;  /* 0x0000181fffda7424 */ /* 0x000fe400078e00ff */
[----:B------:R-:W-:Y:S05]  /*28960*/  CALL.REL.NOINC `($__internal_13_$__cuda_sm70_shflsync_idx_p) ;  /* 0x00002b4000007944 */ /* 0x000fea0003c00000 */
[----:B------:R-:W-:Y:S01]  /*28970*/  MOV R87, R218 ;  /* 0x000000da00577202 */ /* 0x000fe20000000f00 */
[----:B------:R-:W-:-:S05]  /*28980*/  BRA `(.L_x_1245) ;  /* 0xffff129000007947 */ /* 0x000fca000383ffff */
.L_x_1106:
        /* <DEDUP_REMOVED lines=79> */
.L_x_1107:
[----:B------:R-:W-:Y:S02]  /*28e80*/  MOV R0, 0x2 ;  /* 0x0000000200007802 */ /* 0x000fe40000000f00 */
[----:B------:R-:W-:Y:S02]  /*28e90*/  MOV R2, 0x28eb0 ;  /* 0x00028eb000027802 */ /* 0x000fe40000000f00 */
[----:B------:R-:W-:Y:S05]  /*28ea0*/  CALL.REL.NOINC `($__internal_12_$__cuda_sm70_shflsync_bfly_p) ;  /* 0x000025a000007944 */ /* 0x000fea0003c00000 */
[----:B------:R-:W-:-:S05]  /*28eb0*/  BRA `(.L_x_1247) ;  /* 0xffff14a000007947 */ /* 0x000fca000383ffff */
.L_x_1108:
        /* <DEDUP_REMOVED lines=31> */
.L_x_1111:
[----:B-1--4-:R-:W-:Y:S01]  /*290b0*/  MOV R2, RZ ;  /* 0x000000ff00027202 */ /* 0x012fe20000000f00 */
[----:B------:R-:W-:Y:S01]  /*290c0*/  IMAD.MOV.U32 R217, RZ, RZ, R52 ;  /* 0x000000ffffd97224 */ /* 0x000fe200078e0034 */
[----:B------:R-:W-:Y:S01]  /*290d0*/  MOV R3, 0x29100 ;  /* 0x0002910000037802 */ /* 0x000fe20000000f00 */
[----:B------:R-:W-:Y:S02]  /*290e0*/  IMAD.MOV.U32 R218, RZ, RZ, 0x181f ;  /* 0x0000181fffda7424 */ /* 0x000fe400078e00ff */
[----:B------:R-:W-:Y:S05]  /*290f0*/  CALL.REL.NOINC `($__internal_13_$__cuda_sm70_shflsync_idx_p) ;  /* 0x000023b000007944 */ /* 0x000fea0003c00000 */
[----:B------:R-:W-:Y:S01]  /*29100*/  MOV R58, R218 ;  /* 0x000000da003a7202 */ /* 0x000fe20000000f00 */
[----:B------:R-:W-:-:S05]  /*29110*/  BRA `(.L_x_1249) ;  /* 0xffff335000007947 */ /* 0x000fca000383ffff */
.L_x_1114:
[----:B------:R-:W-:Y:S01]  /*29120*/  MOV R2, RZ ;  /* 0x000000ff00027202 */ /* 0x000fe20000000f00 */
[----:B------:R-:W-:Y:S01]  /*29130*/  IMAD.MOV.U32 R217, RZ, RZ, R84 ;  /* 0x000000ffffd97224 */ /* 0x000fe200078e0054 */
[----:B------:R-:W-:Y:S01]  /*29140*/  MOV R3, 0x29170 ;  /* 0x0002917000037802 */ /* 0x000fe20000000f00 */
[----:B------:R-:W-:Y:S02]  /*29150*/  IMAD.MOV.U32 R218, RZ, RZ, 0x181f ;  /* 0x0000181fffda7424 */ /* 0x000fe400078e00ff */
[----:B------:R-:W-:Y:S05]  /*29160*/  CALL.REL.NOINC `($__internal_13_$__cuda_sm70_shflsync_idx_p) ;  /* 0x0000234000007944 */ /* 0x000fea0003c00000 */
[----:B------:R-:W-:Y:S01]  /*29170*/  MOV R87, R218 ;  /* 0x000000da00577202 */ /* 0x000fe20000000f00 */
[----:B------:R-:W-:-:S05]  /*29180*/  BRA `(.L_x_1250) ;  /* 0xffff3d4000007947 */ /* 0x000fca000383ffff */
.L_x_1115:
        /* <DEDUP_REMOVED lines=79> */
.L_x_1116:
[----:B------:R-:W-:Y:S01]  /*29680*/  MOV R2, RZ ;  /* 0x000000ff00027202 */ /* 0x000fe20000000f00 */
[----:B------:R-:W-:Y:S01]  /*29690*/  IMAD.MOV.U32 R217, RZ, RZ, R164 ;  /* 0x000000ffffd97224 */ /* 0x000fe200078e00a4 */
[----:B------:R-:W-:Y:S01]  /*296a0*/  MOV R3, 0x296d0 ;  /* 0x000296d000037802 */ /* 0x000fe20000000f00 */
[----:B------:R-:W-:Y:S02]  /*296b0*/  IMAD.MOV.U32 R218, RZ, RZ, 0x1c1f ;  /* 0x00001c1fffda7424 */ /* 0x000fe400078e00ff */
[----:B------:R-:W-:Y:S05]  /*296c0*/  CALL.REL.NOINC `($__internal_13_$__cuda_sm70_shflsync_idx_p) ;  /* 0x00001de000007944 */ /* 0x000fea0003c00000 */
[----:B------:R-:W-:Y:S01]  /*296d0*/  MOV R0, R218 ;  /* 0x000000da00007202 */ /* 0x000fe20000000f00 */
[----:B------:R-:W-:-:S05]  /*296e0*/  BRA `(.L_x_1252) ;  /* 0xffff3b2000007947 */ /* 0x000fca000383ffff */
.L_x_1121:
[----:B------:R-:W-:Y:S01]  /*296f0*/  MOV R2, 0x1 ;  /* 0x0000000100027802 */ /* 0x000fe20000000f00 */
[----:B------:R-:W-:Y:S01]  /*29700*/  IMAD.MOV.U32 R217, RZ, RZ, R164 ;  /* 0x000000ffffd97224 */ /* 0x000fe200078e00a4 */
[----:B------:R-:W-:Y:S01]  /*29710*/  MOV R3, 0x29740 ;  /* 0x0002974000037802 */ /* 0x000fe20000000f00 */
[----:B------:R-:W-:Y:S02]  /*29720*/  IMAD.MOV.U32 R218, RZ, RZ, 0x1c1f ;  /* 0x00001c1fffda7424 */ /* 0x000fe400078e00ff */
[----:B-1----:R-:W-:Y:S05]  /*29730*/  CALL.REL.NOINC `($__internal_13_$__cuda_sm70_shflsync_idx_p) ;  /* 0x00001d7000007944 */ /* 0x002fea0003c00000 */
[----:B------:R-:W-:Y:S01]  /*29740*/  MOV R2, R218 ;  /* 0x000000da00027202 */ /* 0x000fe20000000f00 */
[----:B------:R-:W-:-:S05]  /*29750*/  BRA `(.L_x_1253) ;  /* 0xffff3cd000007947 */ /* 0x000fca000383ffff */
.L_x_1126:
[----:B------:R-:W-:Y:S01]  /*29760*/  MOV R2, 0x2 ;  /* 0x0000000200027802 */ /* 0x000fe20000000f00 */
[----:B------:R-:W-:Y:S01]  /*29770*/  IMAD.MOV.U32 R217, RZ, RZ, R164 ;  /* 0x000000ffffd97224 */ /* 0x000fe200078e00a4 */
[----:B------:R-:W-:Y:S01]  /*29780*/  MOV R3, 0x297b0 ;  /* 0x000297b000037802 */ /* 0x000fe20000000f00 */
[----:B------:R-:W-:Y:S02]  /*29790*/  IMAD.MOV.U32 R218, RZ, RZ, 0x1c1f ;  /* 0x00001c1fffda7424 */ /* 0x000fe400078e00ff */
[----:B-12---:R-:W-:Y:S05]  /*297a0*/  CALL.REL.NOINC `($__internal_13_$__cuda_sm70_shflsync_idx_p) ;  /* 0x00001d0000007944 */ /* 0x006fea0003c00000 */
[----:B------:R-:W-:Y:S01]  /*297b0*/  MOV R94, R218 ;  /* 0x000000da005e7202 */ /* 0x000fe20000000f00 */
[----:B------:R-:W-:-:S05]  /*297c0*/  BRA `(.L_x_1254) ;  /* 0xffff3e8000007947 */ /* 0x000fca000383ffff */
.L_x_1131:
[----:B------:R-:W-:Y:S01]  /*297d0*/  MOV R2, 0x3 ;  /* 0x0000000300027802 */ /* 0x000fe20000000f00 */
[----:B------:R-:W-:Y:S01]  /*297e0*/  IMAD.MOV.U32 R217, RZ, RZ, R164 ;  /* 0x000000ffffd97224 */ /* 0x000fe200078e00a4 */
[----:B------:R-:W-:Y:S01]  /*297f0*/  MOV R3, 0x29820 ;  /* 0x0002982000037802 */ /* 0x000fe20000000f00 */
[----:B------:R-:W-:Y:S02]  /*29800*/  IMAD.MOV.U32 R218, RZ, RZ, 0x1c1f ;  /* 0x00001c1fffda7424 */ /* 0x000fe400078e00ff */
[----:B-123--:R-:W-:Y:S05]  /*29810*/  CALL.REL.NOINC `($__internal_13_$__cuda_sm70_shflsync_idx_p) ;  /* 0x00001c9000007944 */ /* 0x00efea0003c00000 */
[----:B------:R-:W-:Y:S01]  /*29820*/  MOV R3, R218 ;  /* 0x000000da00037202 */ /* 0x000fe20000000f00 */
[----:B------:R-:W-:-:S05]  /*29830*/  BRA `(.L_x_1255) ;  /* 0xffff54d000007947 */ /* 0x000fca000383ffff */
.L_x_1136:
[----:B------:R-:W-:Y:S02]  /*29840*/  MOV R0, 0x2 ;  /* 0x0000000200007802 */ /* 0x000fe40000000f00 */
[----:B------:R-:W-:Y:S02]  /*29850*/  MOV R2, 0x29870 ;  /* 0x0002987000027802 */ /* 0x000fe40000000f00 */
[----:B--234-:R-:W-:Y:S05]  /*29860*/  CALL.REL.NOINC `($__internal_12_$__cuda_sm70_shflsync_bfly_p) ;  /* 0x00001be000007944 */ /* 0x01cfea0003c00000 */
[----:B------:R-:W-:-:S05]  /*29870*/  BRA `(.L_x_1256) ;  /* 0xffff60a000007947 */ /* 0x000fca000383ffff */
.L_x_1137:
        /* <DEDUP_REMOVED lines=28> */
[----:B------:R-:W-:Y:S03]  /*29a40*/  MOV R2, 0x29a70 ;  /* 0x00029a7000027802 */ /* 0x000fe60000000f00 */
[----:B------:R-:W-:Y:S02]  /*29a50*/  IMAD.MOV.U32 R84, RZ, RZ, R4 ;  /* 0x000000ffff547224 */ /* 0x000fe400078e0004 */
[----:B------:R-:W-:Y:S05]  /*29a60*/  CALL.REL.NOINC `($__internal_12_$__cuda_sm70_shflsync_bfly_p) ;  /* 0x000019e000007944 */ /* 0x000fea0003c00000 */
[----:B------:R-:W-:-:S05]  /*29a70*/  BRA `(.L_x_1257) ;  /* 0xffff5f9000007947 */ /* 0x000fca000383ffff */
.L_x_1139:
[----:B------:R-:W-:Y:S01]  /*29a80*/  IMAD.MOV.U32 R84, RZ, RZ, R229 ;  /* 0x000000ffff547224 */ /* 0x000fe200078e00e5 */
[----:B------:R-:W-:-:S02]  /*29a90*/  MOV R0, 0x2 ;  /* 0x0000000200007802 */ /* 0x000fc40000000f00 */
[----:B------:R-:W-:Y:S02]  /*29aa0*/  MOV R2, 0x29ac0 ;  /* 0x00029ac000027802 */ /* 0x000fe40000000f00 */
[----:B-1----:R-:W-:Y:S05]  /*29ab0*/  CALL.REL.NOINC `($__internal_12_$__cuda_sm70_shflsync_bfly_p) ;  /* 0x0000199000007944 */ /* 0x002fea0003c00000 */
[----:B------:R-:W-:Y:S05]  /*29ac0*/  BRA `(.L_x_1258) ;  /* 0xffff7da000007947 */ /* 0x000fea000383ffff */
.L_x_1140:
[----:B------:R-:W-:Y:S01]  /*29ad0*/  IMAD.MOV.U32 R84, RZ, RZ, R4 ;  /* 0x000000ffff547224 */ /* 0x000fe200078e0004 */
[----:B------:R-:W-:Y:S02]  /*29ae0*/  MOV R0, 0x1 ;  /* 0x0000000100007802 */ /* 0x000fe40000000f00 */
[----:B------:R-:W-:Y:S02]  /*29af0*/  MOV R2, 0x29b10 ;  /* 0x00029b1000027802 */ /* 0x000fe40000000f00 */
[----:B-12---:R-:W-:Y:S05]  /*29b00*/  CALL.REL.NOINC `($__internal_12_$__cuda_sm70_shflsync_bfly_p) ;  /* 0x0000194000007944 */ /* 0x006fea0003c00000 */
[----:B------:R-:W-:Y:S01]  /*29b10*/  FADD.FTZ R4, R4, R0 ;  /* 0x0000000004047221 */ /* 0x000fe20000010000 */
[----:B------:R-:W-:Y:S02]  /*29b20*/  MOV R84, R227 ;  /* 0x000000e300547202 */ /* 0x000fe40000000f00 */
[----:B------:R-:W-:Y:S02]  /*29b30*/  MOV R0, 0x2 ;  /* 0x0000000200007802 */ /* 0x000fe40000000f00 */
[----:B------:R-:W-:Y:S02]  /*29b40*/  MOV R2, 0x29b60 ;  /* 0x00029b6000027802 */ /* 0x000fe40000000f00 */
[----:B------:R-:W-:Y:S05]  /*29b50*/  CALL.REL.NOINC `($__internal_12_$__cuda_sm70_shflsync_bfly_p) ;  /* 0x000018f000007944 */ /* 0x000fea0003c00000 */
[----:B------:R-:W-:Y:S01]  /*29b60*/  FADD.FTZ R6, R227, R0 ;  /* 0x00000000e3067221 */ /* 0x000fe20000010000 */
[----:B------:R-:W-:Y:S02]  /*29b70*/  MOV R0, 0x1 ;  /* 0x0000000100007802 */ /* 0x000fe40000000f00 */
[----:B------:R-:W-:-:S02]  /*29b80*/  MOV R2, 0x29bb0 ;  /* 0x00029bb000027802 */ /* 0x000fc40000000f00 */
[----:B------:R-:W-:Y:S02]  /*29b90*/  MOV R84, R6 ;  /* 0x0000000600547202 */ /* 0x000fe40000000f00 */
[----:B------:R-:W-:Y:S05]  /*29ba0*/  CALL.REL.NOINC `($__internal_12_$__cuda_sm70_shflsync_bfly_p) ;  /* 0x000018a000007944 */ /* 0x000fea0003c00000 */
[----:B------:R-:W-:Y:S01]  /*29bb0*/  FADD.FTZ R6, R6, R0 ;  /* 0x0000000006067221 */ /* 0x000fe20000010000 */
[----:B------:R-:W-:Y:S02]  /*29bc0*/  MOV R84, R246 ;  /* 0x000000f600547202 */ /* 0x000fe40000000f00 */
[----:B------:R-:W-:Y:S02]  /*29bd0*/  MOV R0, 0x2 ;  /* 0x0000000200007802 */ /* 0x000fe40000000f00 */
[----:B------:R-:W-:Y:S02]  /*29be0*/  MOV R2, 0x29c00 ;  /* 0x00029c0000027802 */ /* 0x000fe40000000f00 */
[----:B------:R-:W-:Y:S05]  /*29bf0*/  CALL.REL.NOINC `($__internal_12_$__cuda_sm70_shflsync_bfly_p) ;  /* 0x0000185000007944 */ /* 0x000fea0003c00000 */
[----:B------:R-:W-:Y:S01]  /*29c00*/  FADD.FTZ R5, R246, R0 ;  /* 0x00000000f6057221 */ /* 0x000fe20000010000 */
[----:B------:R-:W-:Y:S02]  /*29c10*/  MOV R0, 0x1 ;  /* 0x0000000100007802 */ /* 0x000fe40000000f00 */
[----:B------:R-:W-:Y:S02]  /*29c20*/  MOV R2, 0x29c50 ;  /* 0x00029c5000027802 */ /* 0x000fe40000000f00 */
[----:B------:R-:W-:-:S02]  /*29c30*/  MOV R84, R5 ;  /* 0x0000000500547202 */ /* 0x000fc40000000f00 */
[----:B------:R-:W-:Y:S05]  /*29c40*/  CALL.REL.NOINC `($__internal_12_$__cuda_sm70_shflsync_bfly_p) ;  /* 0x0000180000007944 */ /* 0x000fea0003c00000 */
[----:B------:R-:W-:Y:S01]  /*29c50*/  FADD.FTZ R5, R5, R0 ;  /* 0x0000000005057221 */ /* 0x000fe20000010000 */
[----:B------:R-:W-:-:S02]  /*29c60*/  MOV R84, R247 ;  /* 0x000000f700547202 */ /* 0x000fc40000000f00 */
[----:B------:R-:W-:Y:S02]  /*29c70*/  MOV R0, 0x2 ;  /* 0x0000000200007802 */ /* 0x000fe40000000f00 */
[----:B------:R-:W-:Y:S02]  /*29c80*/  MOV R2, 0x29ca0 ;  /* 0x00029ca000027802 */ /* 0x000fe40000000f00 */
[----:B------:R-:W-:Y:S05]  /*29c90*/  CALL.REL.NOINC `($__internal_12_$__cuda_sm70_shflsync_bfly_p) ;  /* 0x000017b000007944 */ /* 0x000fea0003c00000 */
[----:B------:R-:W-:Y:S01]  /*29ca0*/  FADD.FTZ R7, R247, R0 ;  /* 0x00000000f7077221 */ /* 0x000fe20000010000 */
[----:B------:R-:W-:Y:S02]  /*29cb0*/  MOV R0, 0x1 ;  /* 0x0000000100007802 */ /* 0x000fe40000000f00 */
[----:B------:R-:W-:Y:S02]  /*29cc0*/  MOV R2, 0x29cf0 ;  /* 0x00029cf000027802 */ /* 0x000fe40000000f00 */
[----:B------:R-:W-:Y:S02]  /*29cd0*/  MOV R84, R7 ;  /* 0x0000000700547202 */ /* 0x000fe40000000f00 */
[----:B------:R-:W-:Y:S05]  /*29ce0*/  CALL.REL.NOINC `($__internal_12_$__cuda_sm70_shflsync_bfly_p) ;  /* 0x0000176000007944 */ /* 0x000fea0003c00000 */
[----:B------:R-:W-:Y:S01]  /*29cf0*/  MOV R8, R0 ;  /* 0x0000000000087202 */ /* 0x000fe20000000f00 */
[----:B------:R-:W-:Y:S05]  /*29d00*/  BRA `(.L_x_1259) ;  /* 0xffff7c5000007947 */ /* 0x000fea000383ffff */
.L_x_1147:
[----:B-1-34-:R-:W-:Y:S01]  /*29d10*/  IMAD.MOV.U32 R217, RZ, RZ, R5 ;  /* 0x000000ffffd97224 */ /* 0x01afe200078e0005 */
[----:B------:R-:W-:Y:S01]  /*29d20*/  MOV R2, RZ ;  /* 0x000000ff00027202 */ /* 0x000fe20000000f00 */
[----:B------:R-:W-:Y:S01]  /*29d30*/  IMAD.MOV.U32 R218, RZ, RZ, 0x181f ;  /* 0x0000181fffda7424 */ /* 0x000fe200078e00ff */
[----:B------:R-:W-:-:S02]  /*29d40*/  MOV R3, 0x29d60 ;  /* 0x00029d6000037802 */ /* 0x000fc40000000f00 */
[----:B------:R-:W-:Y:S05]  /*29d50*/  CALL.REL.NOINC `($__internal_13_$__cuda_sm70_shflsync_idx_p) ;  /* 0x0000175000007944 */ /* 0x000fea0003c00000 */
[----:B------:R-:W-:Y:S01]  /*29d60*/  MOV R7, R218 ;  /* 0x000000da00077202 */ /* 0x000fe20000000f00 */
[----:B------:R-:W-:Y:S05]  /*29d70*/  BRA `(.L_x_1260) ;  /* 0xffff926000007947 */ /* 0x000fea000383ffff */
.L_x_1148:
[----:B------:R-:W-:Y:S01]  /*29d80*/  IMAD.MOV.U32 R217, RZ, RZ, R6 ;  /* 0x000000ffffd97224 */ /* 0x000fe200078e0006 */
[----:B------:R-:W-:Y:S01]  /*29d90*/  MOV R2, RZ ;  /* 0x000000ff00027202 */ /* 0x000fe20000000f00 */
[----:B------:R-:W-:Y:S01]  /*29da0*/  IMAD.MOV.U32 R218, RZ, RZ, 0x181f ;  /* 0x0000181fffda7424 */ /* 0x000fe200078e00ff */
[----:B------:R-:W-:-:S02]  /*29db0*/  MOV R3, 0x29dd0 ;  /* 0x00029dd000037802 */ /* 0x000fc40000000f00 */
[----:B-12---:R-:W-:Y:S05]  /*29dc0*/  CALL.REL.NOINC `($__internal_13_$__cuda_sm70_shflsync_idx_p) ;  /* 0x000016e000007944 */ /* 0x006fea0003c00000 */
[----:B------:R-:W-:Y:S01]  /*29dd0*/  MOV R2, R218 ;  /* 0x000000da00027202 */ /* 0x000fe20000000f00 */
[----:B------:R-:W-:Y:S05]  /*29de0*/  BRA `(.L_x_1261) ;  /* 0xffff921000007947 */ /* 0x000fea000383ffff */
.L_x_1149:
[----:B------:R-:W-:Y:S01]  /*29df0*/  IMAD.MOV.U32 R217, RZ, RZ, R5 ;  /* 0x000000ffffd97224 */ /* 0x000fe200078e0005 */
[----:B--2---:R-:W-:Y:S01]  /*29e00*/  MOV R2, 0x1 ;  /* 0x0000000100027802 */ /* 0x004fe20000000f00 */
[----:B------:R-:W-:Y:S01]  /*29e10*/  IMAD.MOV.U32 R218, RZ, RZ, 0x181f ;  /* 0x0000181fffda7424 */ /* 0x000fe200078e00ff */
[----:B------:R-:W-:-:S02]  /*29e20*/  MOV R3, 0x29e40 ;  /* 0x00029e4000037802 */ /* 0x000fc40000000f00 */
[----:B-1-3--:R-:W-:Y:S05]  /*29e30*/  CALL.REL.NOINC `($__internal_13_$__cuda_sm70_shflsync_idx_p) ;  /* 0x0000167000007944 */ /* 0x00afea0003c00000 */
        /* <DEDUP_REMOVED lines=8> */
.L_x_1150:
[----:B------:R-:W-:Y:S01]  /*29ec0*/  IMAD.MOV.U32 R217, RZ, RZ, R5 ;  /* 0x000000ffffd97224 */ /* 0x000fe200078e0005 */
[----:B-1----:R-:W-:Y:S01]  /*29ed0*/  MOV R2, 0x2 ;  /* 0x0000000200027802 */ /* 0x002fe20000000f00 */
[----:B------:R-:W-:Y:S01]  /*29ee0*/  IMAD.MOV.U32 R218, RZ, RZ, 0x181f ;  /* 0x0000181fffda7424 */ /* 0x000fe200078e00ff */
[----:B------:R-:W-:Y:S02]  /*29ef0*/  MOV R3, 0x29f10 ;  /* 0x00029f1000037802 */ /* 0x000fe40000000f00 */
[----:B---34-:R-:W-:Y:S05]  /*29f00*/  CALL.REL.NOINC `($__internal_13_$__cuda_sm70_shflsync_idx_p) ;  /* 0x000015a000007944 */ /* 0x018fea0003c00000 */
[----:B------:R-:W-:Y:S01]  /*29f10*/  MOV R7, R218 ;  /* 0x000000da00077202 */ /* 0x000fe20000000f00 */
[----:B------:R-:W-:Y:S05]  /*29f20*/  BRA `(.L_x_1263) ;  /* 0xffff91b000007947 */ /* 0x000fea000383ffff */
.L_x_1151:
[----:B------:R-:W-:Y:S01]  /*29f30*/  IMAD.MOV.U32 R217, RZ, RZ, R6 ;  /* 0x000000ffffd97224 */ /* 0x000fe200078e0006 */
[----:B-1----:R-:W-:Y:S01]  /*29f40*/  MOV R2, 0x2 ;  /* 0x0000000200027802 */ /* 0x002fe20000000f00 */
[----:B------:R-:W-:Y:S01]  /*29f50*/  IMAD.MOV.U32 R218, RZ, RZ, 0x181f ;  /* 0x0000181fffda7424 */ /* 0x000fe200078e00ff */
[----:B------:R-:W-:Y:S02]  /*29f60*/  MOV R3, 0x29f80 ;  /* 0x00029f8000037802 */ /* 0x000fe40000000f00 */
[----:B--234-:R-:W-:Y:S05]  /*29f70*/  CALL.REL.NOINC `($__internal_13_$__cuda_sm70_shflsync_idx_p) ;  /* 0x0000153000007944 */ /* 0x01cfea0003c00000 */
[----:B------:R-:W-:Y:S01]  /*29f80*/  MOV R2, R218 ;  /* 0x000000da00027202 */ /* 0x000fe20000000f00 */
[----:B------:R-:W-:Y:S05]  /*29f90*/  BRA `(.L_x_1264) ;  /* 0xffff916000007947 */ /* 0x000fea000383ffff */
.L_x_1152:
[----:B------:R-:W-:Y:S01]  /*29fa0*/  IMAD.MOV.U32 R217, RZ, RZ, R5 ;  /* 0x000000ffffd97224 */ /* 0x000fe200078e0005 */
[----:B--2---:R-:W-:Y:S01]  /*29fb0*/  MOV R2, 0x3 ;  /* 0x0000000300027802 */ /* 0x004fe20000000f00 */
[----:B------:R-:W-:Y:S01]  /*29fc0*/  IMAD.MOV.U32 R218, RZ, RZ, 0x181f ;  /* 0x0000181fffda7424 */ /* 0x000fe200078e00ff */
[----:B------:R-:W-:-:S02]  /*29fd0*/  MOV R3, 0x29ff0 ;  /* 0x00029ff000037802 */ /* 0x000fc40000000f00 */
[----:B-1-34-:R-:W-:Y:S05]  /*29fe0*/  CALL.REL.NOINC `($__internal_13_$__cuda_sm70_shflsync_idx_p) ;  /* 0x000014c000007944 */ /* 0x01afea0003c00000 */
        /* <DEDUP_REMOVED lines=8> */
.L_x_1153:
[----:B------:R-:W-:Y:S01]  /*2a070*/  IMAD.MOV.U32 R217, RZ, RZ, R5 ;  /* 0x000000ffffd97224 */ /* 0x000fe200078e0005 */
[----:B--2---:R-:W-:Y:S01]  /*2a080*/  MOV R2, 0x4 ;  /* 0x0000000400027802 */ /* 0x004fe20000000f00 */
[----:B------:R-:W-:Y:S01]  /*2a090*/  IMAD.MOV.U32 R218, RZ, RZ, 0x181f ;  /* 0x0000181fffda7424 */ /* 0x000fe200078e00ff */
[----:B------:R-:W-:Y:S02]  /*2a0a0*/  MOV R3, 0x2a0c0 ;  /* 0x0002a0c000037802 */ /* 0x000fe40000000f00 */
[----:B-1-34-:R-:W-:Y:S05]  /*2a0b0*/  CALL.REL.NOINC `($__internal_13_$__cuda_sm70_shflsync_idx_p) ;  /* 0x000013f000007944 */ /* 0x01afea0003c00000 */
[----:B------:R-:W-:Y:S01]  /*2a0c0*/  MOV R7, R218 ;  /* 0x000000da00077202 */ /* 0x000fe20000000f00 */
[----:B------:R-:W-:Y:S05]  /*2a0d0*/  BRA `(.L_x_1266) ;  /* 0xffff911000007947 */ /* 0x000fea000383ffff */
.L_x_1154:
[----:B------:R-:W-:Y:S01]  /*2a0e0*/  IMAD.MOV.U32 R217, RZ, RZ, R6 ;  /* 0x000000ffffd97224 */ /* 0x000fe200078e0006 */
[----:B--2---:R-:W-:Y:S01]  /*2a0f0*/  MOV R2, 0x4 ;  /* 0x0000000400027802 */ /* 0x004fe20000000f00 */
[----:B------:R-:W-:Y:S01]  /*2a100*/  IMAD.MOV.U32 R218, RZ, RZ, 0x181f ;  /* 0x0000181fffda7424 */ /* 0x000fe200078e00ff */
[----:B------:R-:W-:Y:S02]  /*2a110*/  MOV R3, 0x2a130 ;  /* 0x0002a13000037802 */ /* 0x000fe40000000f00 */
[----:B-1-34-:R-:W-:Y:S05]  /*2a120*/  CALL.REL.NOINC `($__internal_13_$__cuda_sm70_shflsync_idx_p) ;  /* 0x0000138000007944 */ /* 0x01afea0003c00000 */
[----:B------:R-:W-:Y:S01]  /*2a130*/  MOV R2, R218 ;  /* 0x000000da00027202 */ /* 0x000fe20000000f00 */
[----:B------:R-:W-:Y:S05]  /*2a140*/  BRA `(.L_x_1267) ;  /* 0xffff90c000007947 */ /* 0x000fea000383ffff */
.L_x_1155:
[----:B------:R-:W-:Y:S01]  /*2a150*/  IMAD.MOV.U32 R217, RZ, RZ, R5 ;  /* 0x000000ffffd97224 */ /* 0x000fe200078e0005 */
[----:B-1----:R-:W-:Y:S01]  /*2a160*/  MOV R2, 0x5 ;  /* 0x0000000500027802 */ /* 0x002fe20000000f00 */
[----:B------:R-:W-:Y:S01]  /*2a170*/  IMAD.MOV.U32 R218, RZ, RZ, 0x181f ;  /* 0x0000181fffda7424 */ /* 0x000fe200078e00ff */
[----:B------:R-:W-:-:S02]  /*2a180*/  MOV R3, 0x2a1a0 ;  /* 0x0002a1a000037802 */ /* 0x000fc40000000f00 */
[----:B--234-:R-:W-:Y:S05]  /*2a190*/  CALL.REL.NOINC `($__internal_13_$__cuda_sm70_shflsync_idx_p) ;  /* 0x0000131000007944 */ /* 0x01cfea0003c00000 */
        /* <DEDUP_REMOVED lines=8> */
.L_x_1156:
[----:B------:R-:W-:Y:S01]  /*2a220*/  IMAD.MOV.U32 R217, RZ, RZ, R5 ;  /* 0x000000ffffd97224 */ /* 0x000fe200078e0005 */
[----:B--2---:R-:W-:Y:S01]  /*2a230*/  MOV R2, 0x6 ;  /* 0x0000000600027802 */ /* 0x004fe20000000f00 */
[----:B------:R-:W-:Y:S01]  /*2a240*/  IMAD.MOV.U32 R218, RZ, RZ, 0x181f ;  /* 0x0000181fffda7424 */ /* 0x000fe200078e00ff */
[----:B------:R-:W-:Y:S02]  /*2a250*/  MOV R3, 0x2a270 ;  /* 0x0002a27000037802 */ /* 0x000fe40000000f00 */
[----:B-1--4-:R-:W-:Y:S05]  /*2a260*/  CALL.REL.NOINC `($__internal_13_$__cuda_sm70_shflsync_idx_p) ;  /* 0x0000124000007944 */ /* 0x012fea0003c00000 */
[----:B------:R-:W-:Y:S01]  /*2a270*/  MOV R7, R218 ;  /* 0x000000da00077202 */ /* 0x000fe20000000f00 */
[----:B------:R-:W-:Y:S05]  /*2a280*/  BRA `(.L_x_1269) ;  /* 0xffff907000007947 */ /* 0x000fea000383ffff */
.L_x_1157:
[----:B------:R-:W-:Y:S01]  /*2a290*/  IMAD.MOV.U32 R217, RZ, RZ, R6 ;  /* 0x000000ffffd97224 */ /* 0x000fe200078e0006 */
[----:B--2---:R-:W-:Y:S01]  /*2a2a0*/  MOV R2, 0x6 ;  /* 0x0000000600027802 */ /* 0x004fe20000000f00 */
[----:B------:R-:W-:Y:S01]  /*2a2b0*/  IMAD.MOV.U32 R218, RZ, RZ, 0x181f ;  /* 0x0000181fffda7424 */ /* 0x000fe200078e00ff */
[----:B------:R-:W-:Y:S02]  /*2a2c0*/  MOV R3, 0x2a2e0 ;  /* 0x0002a2e000037802 */ /* 0x000fe40000000f00 */
[----:B-1-34-:R-:W-:Y:S05]  /*2a2d0*/  CALL.REL.NOINC `($__internal_13_$__cuda_sm70_shflsync_idx_p) ;  /* 0x000011d000007944 */ /* 0x01afea0003c00000 */
[----:B------:R-:W-:Y:S01]  /*2a2e0*/  MOV R2, R218 ;  /* 0x000000da00027202 */ /* 0x000fe20000000f00 */
[----:B------:R-:W-:Y:S05]  /*2a2f0*/  BRA `(.L_x_1270) ;  /* 0xffff902000007947 */ /* 0x000fea000383ffff */
.L_x_1158:
[----:B------:R-:W-:Y:S01]  /*2a300*/  IMAD.MOV.U32 R217, RZ, RZ, R5 ;  /* 0x000000ffffd97224 */ /* 0x000fe200078e0005 */
[----:B-1----:R-:W-:Y:S01]  /*2a310*/  MOV R2, 0x7 ;  /* 0x0000000700027802 */ /* 0x002fe20000000f00 */
[----:B------:R-:W-:Y:S01]  /*2a320*/  IMAD.MOV.U32 R218, RZ, RZ, 0x181f ;  /* 0x0000181fffda7424 */ /* 0x000fe200078e00ff */
[----:B------:R-:W-:-:S02]  /*2a330*/  MOV R3, 0x2a350 ;  /* 0x0002a35000037802 */ /* 0x000fc40000000f00 */
[----:B--2-4-:R-:W-:Y:S05]  /*2a340*/  CALL.REL.NOINC `($__internal_13_$__cuda_sm70_shflsync_idx_p) ;  /* 0x0000116000007944 */ /* 0x014fea0003c00000 */
        /* <DEDUP_REMOVED lines=8> */
.L_x_1160:
[----:B------:R-:W-:Y:S01]  /*2a3d0*/  IMAD.MOV.U32 R217, RZ, RZ, R5 ;  /* 0x000000ffffd97224 */ /* 0x000fe200078e0005 */
[----:B------:R-:W-:Y:S01]  /*2a3e0*/  MOV R2, RZ ;  /* 0x000000ff00027202 */ /* 0x000fe20000000f00 */
[----:B------:R-:W-:Y:S01]  /*2a3f0*/  IMAD.MOV.U32 R218, RZ, RZ, 0x1c1f ;  /* 0x00001c1fffda7424 */ /* 0x000fe200078e00ff */
[----:B------:R-:W-:Y:S02]  /*2a400*/  MOV R3, 0x2a420 ;  /* 0x0002a42000037802 */ /* 0x000fe40000000f00 */
[----:B------:R-:W-:Y:S05]  /*2a410*/  CALL.REL.NOINC `($__internal_13_$__cuda_sm70_shflsync_idx_p) ;  /* 0x0000109000007944 */ /* 0x000fea0003c00000 */
[----:B------:R-:W-:Y:S01]  /*2a420*/  MOV R4, R218 ;  /* 0x000000da00047202 */ /* 0x000fe20000000f00 */
[----:B------:R-:W-:Y:S05]  /*2a430*/  BRA `(.L_x_1272) ;  /* 0xffff91e000007947 */ /* 0x000fea000383ffff */
.L_x_1161:
[----:B------:R-:W-:Y:S01]  /*2a440*/  IMAD.MOV.U32 R217, RZ, RZ, R12 ;  /* 0x000000ffffd97224 */ /* 0x000fe200078e000c */
[----:B------:R-:W-:Y:S01]  /*2a450*/  MOV R2, RZ ;  /* 0x000000ff00027202 */ /* 0x000fe20000000f00 */
[----:B------:R-:W-:Y:S01]  /*2a460*/  IMAD.MOV.U32 R218, RZ, RZ, 0x1c1f ;  /* 0x00001c1fffda7424 */ /* 0x000fe200078e00ff */
[----:B------:R-:W-:Y:S02]  /*2a470*/  MOV R3, 0x2a490 ;  /* 0x0002a49000037802 */ /* 0x000fe40000000f00 */
[----:B-12---:R-:W-:Y:S05]  /*2a480*/  CALL.REL.NOINC `($__internal_13_$__cuda_sm70_shflsync_idx_p) ;  /* 0x0000102000007944 */ /* 0x006fea0003c00000 */
[----:B------:R-:W-:Y:S01]  /*2a490*/  MOV R0, R218 ;  /* 0x000000da00007202 */ /* 0x000fe20000000f00 */
[----:B------:R-:W-:Y:S05]  /*2a4a0*/  BRA `(.L_x_1273) ;  /* 0xffff919000007947 */ /* 0x000fea000383ffff */
.L_x_1164:
[----:B------:R-:W-:Y:S01]  /*2a4b0*/  IMAD.MOV.U32 R217, RZ, RZ, R5 ;  /* 0x000000ffffd97224 */ /* 0x000fe200078e0005 */
[----:B---3--:R-:W-:Y:S01]  /*2a4c0*/  MOV R2, 0x1 ;  /* 0x0000000100027802 */ /* 0x008fe20000000f00 */
        /* <DEDUP_REMOVED lines=11> */
.L_x_1167:
[----:B------:R-:W-:Y:S01]  /*2a580*/  IMAD.MOV.U32 R217, RZ, RZ, R5 ;  /* 0x000000ffffd97224 */ /* 0x000fe200078e0005 */
[----:B--23--:R-:W-:Y:S01]  /*2a590*/  MOV R2, 0x2 ;  /* 0x0000000200027802 */ /* 0x00cfe20000000f00 */
[----:B------:R-:W-:Y:S01]  /*2a5a0*/  IMAD.MOV.U32 R218, RZ, RZ, 0x1c1f ;  /* 0x00001c1fffda7424 */ /* 0x000fe200078e00ff */
[----:B------:R-:W-:Y:S02]  /*2a5b0*/  MOV R3, 0x2a5d0 ;  /* 0x0002a5d000037802 */ /* 0x000fe40000000f00 */
[----:B-1--4-:R-:W-:Y:S05]  /*2a5c0*/  CALL.REL.NOINC `($__internal_13_$__cuda_sm70_shflsync_idx_p) ;  /* 0x00000ee000007944 */ /* 0x012fea0003c00000 */
[----:B------:R-:W-:Y:S01]  /*2a5d0*/  MOV R4, R218 ;  /* 0x000000da00047202 */ /* 0x000fe20000000f00 */
[----:B------:R-:W-:Y:S05]  /*2a5e0*/  BRA `(.L_x_1275) ;  /* 0xffff970000007947 */ /* 0x000fea000383ffff */
.L_x_1168:
[----:B------:R-:W-:Y:S01]  /*2a5f0*/  IMAD.MOV.U32 R217, RZ, RZ, R12 ;  /* 0x000000ffffd97224 */ /* 0x000fe200078e000c */
[----:B--23--:R-:W-:Y:S01]  /*2a600*/  MOV R2, 0x2 ;  /* 0x0000000200027802 */ /* 0x00cfe20000000f00 */
[----:B------:R-:W-:Y:S01]  /*2a610*/  IMAD.MOV.U32 R218, RZ, RZ, 0x1c1f ;  /* 0x00001c1fffda7424 */ /* 0x000fe200078e00ff */
[----:B------:R-:W-:Y:S02]  /*2a620*/  MOV R3, 0x2a640 ;  /* 0x0002a64000037802 */ /* 0x000fe40000000f00 */
[----:B-1--4-:R-:W-:Y:S05]  /*2a630*/  CALL.REL.NOINC `($__internal_13_$__cuda_sm70_shflsync_idx_p) ;  /* 0x00000e7000007944 */ /* 0x012fea0003c00000 */
[----:B------:R-:W-:Y:S01]  /*2a640*/  MOV R0, R218 ;  /* 0x000000da00007202 */ /* 0x000fe20000000f00 */
[----:B------:R-:W-:Y:S05]  /*2a650*/  BRA `(.L_x_1276) ;  /* 0xffff96b000007947 */ /* 0x000fea000383ffff */
.L_x_1171:
[----:B------:R-:W-:Y:S01]  /*2a660*/  IMAD.MOV.U32 R217, RZ, RZ, R5 ;  /* 0x000000ffffd97224 */ /* 0x000fe200078e0005 */
[----:B--23--:R-:W-:Y:S01]  /*2a670*/  MOV R2, 0x3 ;  /* 0x0000000300027802 */ /* 0x00cfe20000000f00 */
[----:B------:R-:W-:Y:S01]  /*2a680*/  IMAD.MOV.U32 R218, RZ, RZ, 0x1c1f ;  /* 0x00001c1fffda7424 */ /* 0x000fe200078e00ff */
[----:B------:R-:W-:-:S02]  /*2a690*/  MOV R3, 0x2a6b0 ;  /* 0x0002a6b000037802 */ /* 0x000fc40000000f00 */
[----:B-1--4-:R-:W-:Y:S05]  /*2a6a0*/  CALL.REL.NOINC `($__internal_13_$__cuda_sm70_shflsync_idx_p) ;  /* 0x00000e0000007944 */ /* 0x012fea0003c00000 */
        /* <DEDUP_REMOVED lines=8> */
.L_x_1175:
[----:B------:R-:W-:Y:S01]  /*2a730*/  IMAD.MOV.U32 R217, RZ, RZ, R5 ;  /* 0x000000ffffd97224 */ /* 0x000fe200078e0005 */
[----:B------:R-:W-:Y:S01]  /*2a740*/  MOV R2, RZ ;  /* 0x000000ff00027202 */ /* 0x000fe20000000f00 */
[----:B------:R-:W-:Y:S01]  /*2a750*/  IMAD.MOV.U32 R218, RZ, RZ, 0x181f ;  /* 0x0000181fffda7424 */ /* 0x000fe200078e00ff */
[----:B------:R-:W-:Y:S02]  /*2a760*/  MOV R3, 0x2a780 ;  /* 0x0002a78000037802 */ /* 0x000fe40000000f00 */
[----:B------:R-:W-:Y:S05]  /*2a770*/  CALL.REL.NOINC `($__internal_13_$__cuda_sm70_shflsync_idx_p) ;  /* 0x00000d3000007944 */ /* 0x000fea0003c00000 */
[----:B------:R-:W-:Y:S01]  /*2a780*/  MOV R7, R218 ;  /* 0x000000da00077202 */ /* 0x000fe20000000f00 */
[----:B------:R-:W-:Y:S05]  /*2a790*/  BRA `(.L_x_1278) ;  /* 0xffffa3f000007947 */ /* 0x000fea000383ffff */
.L_x_1176:
[----:B------:R-:W-:Y:S01]  /*2a7a0*/  IMAD.MOV.U32 R217, RZ, RZ, R6 ;  /* 0x000000ffffd97224 */ /* 0x000fe200078e0006 */
[----:B------:R-:W-:Y:S01]  /*2a7b0*/  MOV R2, RZ ;  /* 0x000000ff00027202 */ /* 0x000fe20000000f00 */
[----:B------:R-:W-:Y:S01]  /*2a7c0*/  IMAD.MOV.U32 R218, RZ, RZ, 0x181f ;  /* 0x0000181fffda7424 */ /* 0x000fe200078e00ff */
[----:B------:R-:W-:Y:S02]  /*2a7d0*/  MOV R3, 0x2a7f0 ;  /* 0x0002a7f000037802 */ /* 0x000fe40000000f00 */
[----:B-12---:R-:W-:Y:S05]  /*2a7e0*/  CALL.REL.NOINC `($__internal_13_$__cuda_sm70_shflsync_idx_p) ;  /* 0x00000cc000007944 */ /* 0x006fea0003c00000 */
[----:B------:R-:W-:Y:S01]  /*2a7f0*/  MOV R2, R218 ;  /* 0x000000da00027202 */ /* 0x000fe20000000f00 */
[----:B------:R-:W-:Y:S05]  /*2a800*/  BRA `(.L_x_1279) ;  /* 0xffffa3a000007947 */ /* 0x000fea000383ffff */
.L_x_1177:
        /* <DEDUP_REMOVED lines=13> */
.L_x_1178:
[----:B------:R-:W-:Y:S01]  /*2a8e0*/  IMAD.MOV.U32 R217, RZ, RZ, R5 ;  /* 0x000000ffffd97224 */ /* 0x000fe200078e0005 */
[----:B-1----:R-:W-:Y:S01]  /*2a8f0*/  MOV R2, 0x2 ;  /* 0x0000000200027802 */ /* 0x002fe20000000f00 */
[----:B------:R-:W-:Y:S01]  /*2a900*/  IMAD.MOV.U32 R218, RZ, RZ, 0x181f ;  /* 0x0000181fffda7424 */ /* 0x000fe200078e00ff */
[----:B------:R-:W-:Y:S02]  /*2a910*/  MOV R3, 0x2a930 ;  /* 0x0002a93000037802 */ /* 0x000fe40000000f00 */
[----:B---34-:R-:W-:Y:S05]  /*2a920*/  CALL.REL.NOINC `($__internal_13_$__cuda_sm70_shflsync_idx_p) ;  /* 0x00000b8000007944 */ /* 0x018fea0003c00000 */
[----:B------:R-:W-:Y:S01]  /*2a930*/  MOV R7, R218 ;  /* 0x000000da00077202 */ /* 0x000fe20000000f00 */
[----:B------:R-:W-:Y:S05]  /*2a940*/  BRA `(.L_x_1281) ;  /* 0xffffa35000007947 */ /* 0x000fea000383ffff */
.L_x_1179:
[----:B------:R-:W-:Y:S01]  /*2a950*/  IMAD.MOV.U32 R217, RZ, RZ, R6 ;  /* 0x000000ffffd97224 */ /* 0x000fe200078e0006 */
[----:B-1----:R-:W-:Y:S01]  /*2a960*/  MOV R2, 0x2 ;  /* 0x0000000200027802 */ /* 0x002fe20000000f00 */
[----:B------:R-:W-:Y:S01]  /*2a970*/  IMAD.MOV.U32 R218, RZ, RZ, 0x181f ;  /* 0x0000181fffda7424 */ /* 0x000fe200078e00ff */
[----:B------:R-:W-:Y:S02]  /*2a980*/  MOV R3, 0x2a9a0 ;  /* 0x0002a9a000037802 */ /* 0x000fe40000000f00 */
[----:B--234-:R-:W-:Y:S05]  /*2a990*/  CALL.REL.NOINC `($__internal_13_$__cuda_sm70_shflsync_idx_p) ;  /* 0x00000b1000007944 */ /* 0x01cfea0003c00000 */
[----:B------:R-:W-:Y:S01]  /*2a9a0*/  MOV R2, R218 ;  /* 0x000000da00027202 */ /* 0x000fe20000000f00 */
[----:B------:R-:W-:Y:S05]  /*2a9b0*/  BRA `(.L_x_1282) ;  /* 0xffffa30000007947 */ /* 0x000fea000383ffff */
.L_x_1180:
        /* <DEDUP_REMOVED lines=13> */
.L_x_1181:
[----:B------:R-:W-:Y:S01]  /*2aa90*/  IMAD.MOV.U32 R217, RZ, RZ, R5 ;  /* 0x000000ffffd97224 */ /* 0x000fe200078e0005 */
[----:B--2---:R-:W-:Y:S01]  /*2aaa0*/  MOV R2, 0x4 ;  /* 0x0000000400027802 */ /* 0x004fe20000000f00 */
[----:B------:R-:W-:Y:S01]  /*2aab0*/  IMAD.MOV.U32 R218, RZ, RZ, 0x181f ;  /* 0x0000181fffda7424 */ /* 0x000fe200078e00ff */
[----:B------:R-:W-:Y:S02]  /*2aac0*/  MOV R3, 0x2aae0 ;  /* 0x0002aae000037802 */ /* 0x000fe40000000f00 */
[----:B-1-34-:R-:W-:Y:S05]  /*2aad0*/  CALL.REL.NOINC `($__internal_13_$__cuda_sm70_shflsync_idx_p) ;  /* 0x000009d000007944 */ /* 0x01afea0003c00000 */
[----:B------:R-:W-:Y:S01]  /*2aae0*/  MOV R7, R218 ;  /* 0x000000da00077202 */ /* 0x000fe20000000f00 */
[----:B------:R-:W-:Y:S05]  /*2aaf0*/  BRA `(.L_x_1284) ;  /* 0xffffa2b000007947 */ /* 0x000fea000383ffff */
.L_x_1182:
[----:B------:R-:W-:Y:S01]  /*2ab00*/  IMAD.MOV.U32 R217, RZ, RZ, R6 ;  /* 0x000000ffffd97224 */ /* 0x000fe200078e0006 */
[----:B--2---:R-:W-:Y:S01]  /*2ab10*/  MOV R2, 0x4 ;  /* 0x0000000400027802 */ /* 0x004fe20000000f00 */
[----:B------:R-:W-:Y:S01]  /*2ab20*/  IMAD.MOV.U32 R218, RZ, RZ, 0x181f ;  /* 0x0000181fffda7424 */ /* 0x000fe200078e00ff */
[----:B------:R-:W-:Y:S02]  /*2ab30*/  MOV R3, 0x2ab50 ;  /* 0x0002ab5000037802 */ /* 0x000fe40000000f00 */
[----:B-1-34-:R-:W-:Y:S05]  /*2ab40*/  CALL.REL.NOINC `($__internal_13_$__cuda_sm70_shflsync_idx_p) ;  /* 0x0000096000007944 */ /* 0x01afea0003c00000 */
[----:B------:R-:W-:Y:S01]  /*2ab50*/  MOV R2, R218 ;  /* 0x000000da00027202 */ /* 0x000fe20000000f00 */
[----:B------:R-:W-:Y:S05]  /*2ab60*/  BRA `(.L_x_1285) ;  /* 0xffffa26000007947 */ /* 0x000fea000383ffff */
.L_x_1183:
        /* <DEDUP_REMOVED lines=13> */
.L_x_1184:
[----:B------:R-:W-:Y:S01]  /*2ac40*/  IMAD.MOV.U32 R217, RZ, RZ, R5 ;  /* 0x000000ffffd97224 */ /* 0x000fe200078e0005 */
[----:B--2---:R-:W-:Y:S01]  /*2ac50*/  MOV R2, 0x6 ;  /* 0x0000000600027802 */ /* 0x004fe20000000f00 */
[----:B------:R-:W-:Y:S01]  /*2ac60*/  IMAD.MOV.U32 R218, RZ, RZ, 0x181f ;  /* 0x0000181fffda7424 */ /* 0x000fe200078e00ff */
[----:B------:R-:W-:Y:S02]  /*2ac70*/  MOV R3, 0x2ac90 ;  /* 0x0002ac9000037802 */ /* 0x000fe40000000f00 */
[----:B-1--4-:R-:W-:Y:S05]  /*2ac80*/  CALL.REL.NOINC `($__internal_13_$__cuda_sm70_shflsync_idx_p) ;  /* 0x0000082000007944 */ /* 0x012fea0003c00000 */
[----:B------:R-:W-:Y:S01]  /*2ac90*/  MOV R7, R218 ;  /* 0x000000da00077202 */ /* 0x000fe20000000f00 */
[----:B------:R-:W-:Y:S05]  /*2aca0*/  BRA `(.L_x_1287) ;  /* 0xffffa21000007947 */ /* 0x000fea000383ffff */
.L_x_1185:
[----:B------:R-:W-:Y:S01]  /*2acb0*/  IMAD.MOV.U32 R217, RZ, RZ, R6 ;  /* 0x000000ffffd97224 */ /* 0x000fe200078e0006 */
[----:B--2---:R-:W-:Y:S01]  /*2acc0*/  MOV R2, 0x6 ;  /* 0x0000000600027802 */ /* 0x004fe20000000f00 */
[----:B------:R-:W-:Y:S01]  /*2acd0*/  IMAD.MOV.U32 R218, RZ, RZ, 0x181f ;  /* 0x0000181fffda7424 */ /* 0x000fe200078e00ff */
[----:B------:R-:W-:Y:S02]  /*2ace0*/  MOV R3, 0x2ad00 ;  /* 0x0002ad0000037802 */ /* 0x000fe40000000f00 */
[----:B-1-34-:R-:W-:Y:S05]  /*2acf0*/  CALL.REL.NOINC `($__internal_13_$__cuda_sm70_shflsync_idx_p) ;  /* 0x000007b000007944 */ /* 0x01afea0003c00000 */
[----:B------:R-:W-:Y:S01]  /*2ad00*/  MOV R2, R218 ;  /* 0x000000da00027202 */ /* 0x000fe20000000f00 */
[----:B------:R-:W-:Y:S05]  /*2ad10*/  BRA `(.L_x_1288) ;  /* 0xffffa1c000007947 */ /* 0x000fea000383ffff */
.L_x_1186:
        /* <DEDUP_REMOVED lines=13> */
.L_x_1188:
[----:B------:R-:W-:Y:S01]  /*2adf0*/  IMAD.MOV.U32 R217, RZ, RZ, R68 ;  /* 0x000000ffffd97224 */ /* 0x000fe200078e0044 */
[----:B------:R-:W-:Y:S01]  /*2ae00*/  MOV R2, RZ ;  /* 0x000000ff00027202 */ /* 0x000fe20000000f00 */
[----:B------:R-:W-:Y:S01]  /*2ae10*/  IMAD.MOV.U32 R218, RZ, RZ, 0x1f ;  /* 0x0000001fffda7424 */ /* 0x000fe200078e00ff */
[----:B------:R-:W-:Y:S02]  /*2ae20*/  MOV R3, 0x2ae40 ;  /* 0x0002ae4000037802 */ /* 0x000fe40000000f00 */
[----:B------:R-:W-:Y:S05]  /*2ae30*/  CALL.REL.NOINC `($__internal_13_$__cuda_sm70_shflsync_idx_p) ;  /* 0x0000067000007944 */ /* 0x000fea0003c00000 */
[----:B------:R-:W-:Y:S01]  /*2ae40*/  MOV R9, R218 ;  /* 0x000000da00097202 */ /* 0x000fe20000000f00 */
[----:B------:R-:W-:Y:S05]  /*2ae50*/  BRA `(.L_x_1290) ;  /* 0xffffa25000007947 */ /* 0x000fea000383ffff */
.L_x_1189:
[----:B------:R-:W-:Y:S01]  /*2ae60*/  IMAD.MOV.U32 R217, RZ, RZ, R68 ;  /* 0x000000ffffd97224 */ /* 0x000fe200078e0044 */
[----:B------:R-:W-:Y:S01]  /*2ae70*/  MOV R2, 0x1 ;  /* 0x0000000100027802 */ /* 0x000fe20000000f00 */
[----:B------:R-:W-:Y:S01]  /*2ae80*/  IMAD.MOV.U32 R218, RZ, RZ, 0x1f ;  /* 0x0000001fffda7424 */ /* 0x000fe200078e00ff */
[----:B------:R-:W-:Y:S02]  /*2ae90*/  MOV R3, 0x2aeb0 ;  /* 0x0002aeb000037802 */ /* 0x000fe40000000f00 */
[----:B-12---:R-:W-:Y:S05]  /*2aea0*/  CALL.REL.NOINC `($__internal_13_$__cuda_sm70_shflsync_idx_p) ;  /* 0x0000060000007944 */ /* 0x006fea0003c00000 */
[----:B------:R-:W-:Y:S01]  /*2aeb0*/  MOV R8, R218 ;  /* 0x000000da00087202 */ /* 0x000fe20000000f00 */
[----:B------:R-:W-:Y:S05]  /*2aec0*/  BRA `(.L_x_1291) ;  /* 0xffffa20000007947 */ /* 0x000fea000383ffff */
.L_x_1190:
[----:B------:R-:W-:Y:S02]  /*2aed0*/  MOV R2, 0x1 ;  /* 0x0000000100027802 */ /* 0x000fe40000000f00 */
[----:B------:R-:W-:-:S02]  /*2aee0*/  MOV R3, 0x2af00 ;  /* 0x0002af0000037802 */ /* 0x000fc40000000f00 */
[----:B-1234-:R-:W-:Y:S05]  /*2aef0*/  CALL.REL.NOINC `($__internal_14_$__cuda_sm70_shflsync_up_p) ;  /* 0x0000061000007944 */ /* 0x01efea0003c00000 */
[----:B------:R-:W-:Y:S05]  /*2af00*/  BRA `(.L_x_1292) ;  /* 0xffffa2f000007947 */ /* 0x000fea000383ffff */
.L_x_1191:
[----:B------:R-:W-:Y:S02]  /*2af10*/  MOV R2, 0x2 ;  /* 0x0000000200027802 */ /* 0x000fe40000000f00 */
[----:B------:R-:W-:-:S02]  /*2af20*/  MOV R3, 0x2af40 ;  /* 0x0002af4000037802 */ /* 0x000fc40000000f00 */
[----:B--2-4-:R-:W-:Y:S05]  /*2af30*/  CALL.REL.NOINC `($__internal_14_$__cuda_sm70_shflsync_up_p) ;  /* 0x000005d000007944 */ /* 0x014fea0003c00000 */
        /* <DEDUP_REMOVED lines=24> */
.L_x_1195:
[----:B------:R-:W-:Y:S02]  /*2b0c0*/  MOV R2, 0x1 ;  /* 0x0000000100027802 */ /* 0x000fe40000000f00 */
[----:B------:R-:W-:Y:S02]  /*2b0d0*/  MOV R3, 0x2b0f0 ;  /* 0x0002b0f000037802 */ /* 0x000fe40000000f00 */
[----:B------:R-:W-:Y:S05]  /*2b0e0*/  CALL.REL.NOINC `($__internal_14_$__cuda_sm70_shflsync_up_p) ;  /* 0x0000042000007944 */ /* 0x000fea0003c00000 */
[----:B------:R-:W-:Y:S01]  /*2b0f0*/  MOV R2, R4 ;  /* 0x0000000400027202 */ /* 0x000fe20000000f00 */
[----:B------:R-:W-:Y:S05]  /*2b100*/  BRA `(.L_x_1294) ;  /* 0xffffa35000007947 */ /* 0x000fea000383ffff */
.L_x_1196:
        /* <DEDUP_REMOVED lines=27> */
.L_x_1198:
[----:B------:R-:W-:Y:S02]  /*2b2c0*/  SEL R0, RZ, 0x1, P0 ;  /* 0x00000001ff007807 */ /* 0x000fe40000000000 */
[----:B------:R-:W-:Y:S02]  /*2b2d0*/  MOV R2, 0x2b2f0 ;  /* 0x0002b2f000027802 */ /* 0x000fe40000000f00 */
[----:B-1----:R-:W-:Y:S05]  /*2b2e0*/  CALL.REL.NOINC `($__internal_15_$__cuda_sm70_votesync_ballot) ;  /* 0x0000029000007944 */ /* 0x002fea0003c00000 */
[----:B------:R-:W-:Y:S01]  /*2b2f0*/  MOV R5, R0 ;  /* 0x0000000000057202 */ /* 0x000fe20000000f00 */
[----:B------:R-:W-:Y:S05]  /*2b300*/  BRA `(.L_x_1296) ;  /* 0xffffa2e000007947 */ /* 0x000fea000383ffff */
.L_x_1199:
[----:B------:R-:W-:Y:S01]  /*2b310*/  IMAD.MOV.U32 R217, RZ, RZ, R6 ;  /* 0x000000ffffd97224 */ /* 0x000fe200078e0006 */
[----:B--2---:R-:W-:Y:S01]  /*2b320*/  MOV R2, R0 ;  /* 0x0000000000027202 */ /* 0x004fe20000000f00 */
[----:B------:R-:W-:Y:S01]  /*2b330*/  IMAD.MOV.U32 R218, RZ, RZ, 0x1f ;  /* 0x0000001fffda7424 */ /* 0x000fe200078e00ff */
[----:B------:R-:W-:Y:S02]  /*2b340*/  MOV R3, 0x2b360 ;  /* 0x0002b36000037802 */ /* 0x000fe40000000f00 */
[----:B-1----:R-:W-:Y:S05]  /*2b350*/  CALL.REL.NOINC `($__internal_13_$__cuda_sm70_shflsync_idx_p) ;  /* 0x0000015000007944 */ /* 0x002fea0003c00000 */
[----:B------:R-:W-:Y:S01]  /*2b360*/  IMAD.MOV.U32 R6, RZ, RZ, R218 ;  /* 0x000000ffff067224 */ /* 0x000fe200078e00da */
[----:B------:R-:W-:Y:S01]  /*2b370*/  MOV R2, R0 ;  /* 0x0000000000027202 */ /* 0x000fe20000000f00 */
[----:B------:R-:W-:Y:S01]  /*2b380*/  IMAD.MOV.U32 R217, RZ, RZ, R7 ;  /* 0x000000ffffd97224 */ /* 0x000fe200078e0007 */
[----:B------:R-:W-:-:S02]  /*2b390*/  MOV R218, 0x1f ;  /* 0x0000001f00da7802 */ /* 0x000fc40000000f00 */
[----:B------:R-:W-:Y:S02]  /*2b3a0*/  MOV R3, 0x2b3c0 ;  /* 0x0002b3c000037802 */ /* 0x000fe40000000f00 */
[----:B------:R-:W-:Y:S05]  /*2b3b0*/  CALL.REL.NOINC `($__internal_13_$__cuda_sm70_shflsync_idx_p) ;  /* 0x000000f000007944 */ /* 0x000fea0003c00000 */
[----:B------:R-:W-:Y:S01]  /*2b3c0*/  MOV R7, R218 ;  /* 0x000000da00077202 */ /* 0x000fe20000000f00 */
[----:B------:R-:W-:Y:S05]  /*2b3d0*/  BRA `(.L_x_1297) ;  /* 0xffffa28000007947 */ /* 0x000fea000383ffff */
.L_x_1202:
[----:B------:R-:W-:Y:S01]  /*2b3e0*/  IMAD.MOV.U32 R217, RZ, RZ, R4 ;  /* 0x000000ffffd97224 */ /* 0x000fe200078e0004 */
[----:B--2---:R-:W-:Y:S01]  /*2b3f0*/  MOV R2, R0 ;  /* 0x0000000000027202 */ /* 0x004fe20000000f00 */
[----:B------:R-:W-:Y:S01]  /*2b400*/  IMAD.MOV.U32 R218, RZ, RZ, 0x1f ;  /* 0x0000001fffda7424 */ /* 0x000fe200078e00ff */
[----:B------:R-:W-:Y:S02]  /*2b410*/  MOV R3, 0x2b430 ;  /* 0x0002b43000037802 */ /* 0x000fe40000000f00 */
[----:B-1--4-:R-:W-:Y:S05]  /*2b420*/  CALL.REL.NOINC `($__internal_13_$__cuda_sm70_shflsync_idx_p) ;  /* 0x0000008000007944 */ /* 0x012fea0003c00000 */
[----:B------:R-:W-:Y:S01]  /*2b430*/  MOV R10, R218 ;  /* 0x000000da000a7202 */ /* 0x000fe20000000f00 */
[----:B------:R-:W-:Y:S05]  /*2b440*/  BRA `(.L_x_1201) ;  /* 0xffffa27000007947 */ /* 0x000fea000383ffff */
        .weak           $__internal_12_$__cuda_sm70_shflsync_bfly_p
        .type           $__internal_12_$__cuda_sm70_shflsync_bfly_p,@function
        .size           $__internal_12_$__cuda_sm70_shflsync_bfly_p,($__internal_13_$__cuda_sm70_shflsync_idx_p - $__internal_12_$__cuda_sm70_shflsync_bfly_p)
$__internal_12_$__cuda_sm70_shflsync_bfly_p:
[----:B------:R-:W-:Y:S02]  /*2b450*/  MOV R165, 0xffffffff ;  /* 0xffffffff00a57802 */ /* 0x000fe40000000f00 */
[----:B------:R-:W-:Y:S02]  /*2b460*/  MOV R3, 0x1f ;  /* 0x0000001f00037802 */ /* 0x000fe40000000f00 */
[----:B------:R-:W-:Y:S04]  /*2b470*/  WARPSYNC R165 ;  /* 0x000000a500007348 */ /* 0x000fe80003800000 */
[----:B------:R1:W2:Y:S02]  /*2b480*/  SHFL.BFLY PT, R0, R84, R0, R3 ;  /* 0x0c00000054007389 */ /* 0x0002a400000e0003 */
[----:B-1----:R-:W-:-:S04]  /*2b490*/  MOV R3, 0x0 ;  /* 0x0000000000037802 */ /* 0x002fc80000000f00 */
[----:B--2---:R-:W-:Y:S05]  /*2b4a0*/  RET.REL.NODEC R2 `(_ZN7cutlass13device_kernelIN5flash19enable_sm80_to_sm89INS1_16FlashAttnFwdSm80INS1_25CollectiveMainloopFwdSm80ILi4ELi1ELb0EN4cute5tupleIJNS5_1CILi128EEENS7_ILi80EEENS7_ILi64EEEEEELi64ENS_6half_tEfNS_4arch4Sm80ELb0ELb1ELb0ELb1ELb1ELb1ELb1ELb1EEENS1_21CollectiveEpilogueFwdINS6_IJS8_SA_S9_EEENS6_IJNS7_ILi1EEESI_SI_EEESC_SE_Li128ELb1ELb1ELb1ELb0EEENS1_36VarlenDynamicPersistentTileSchedulerILi128ELi80ELi128ELi128ELb1ELb1ELb0ELb1ELb0ELb1EEEEEEEEEvNT_6ParamsE) ;  /* 0xfffd4b5002007950 */ /* 0x004fea0003c3ffff */
        .weak           $__internal_13_$__cuda_sm70_shflsync_idx_p
        .type           $__internal_13_$__cuda_sm70_shflsync_idx_p,@function
        .size           $__internal_13_$__cuda_sm70_shflsync_idx_p,($__internal_14_$__cuda_sm70_shflsync_up_p - $__internal_13_$__cuda_sm70_shflsync_idx_p)
$__internal_13_$__cuda_sm70_shflsync_idx_p:
[----:B------:R-:W-:-:S04]  /*2b4b0*/  MOV R219, 0xffffffff ;  /* 0xffffffff00db7802 */ /* 0x000fc80000000f00 */
[----:B------:R-:W-:Y:S04]  /*2b4c0*/  WARPSYNC R219 ;  /* 0x000000db00007348 */ /* 0x000fe80003800000 */
[----:B------:R1:W2:Y:S02]  /*2b4d0*/  SHFL.IDX PT, R218, R217, R2, R218 ;  /* 0x00000002d9da7389 */ /* 0x0002a400000e00da */
[----:B-1----:R-:W-:Y:S02]  /*2b4e0*/  MOV R2, R3 ;  /* 0x0000000300027202 */ /* 0x002fe40000000f00 */
[----:B------:R-:W-:-:S04]  /*2b4f0*/  MOV R3, 0x0 ;  /* 0x0000000000037802 */ /* 0x000fc80000000f00 */
[----:B--2---:R-:W-:Y:S05]  /*2b500*/  RET.REL.NODEC R2 `(_ZN7cutlass13device_kernelIN5flash19enable_sm80_to_sm89INS1_16FlashAttnFwdSm80INS1_25CollectiveMainloopFwdSm80ILi4ELi1ELb0EN4cute5tupleIJNS5_1CILi128EEENS7_ILi80EEENS7_ILi64EEEEEELi64ENS_6half_tEfNS_4arch4Sm80ELb0ELb1ELb0ELb1ELb1ELb1ELb1ELb1EEENS1_21CollectiveEpilogueFwdINS6_IJS8_SA_S9_EEENS6_IJNS7_ILi1EEESI_SI_EEESC_SE_Li128ELb1ELb1ELb1ELb0EEENS1_36VarlenDynamicPersistentTileSchedulerILi128ELi80ELi128ELi128ELb1ELb1ELb0ELb1ELb0ELb1EEEEEEEEEvNT_6ParamsE) ;  /* 0xfffd4af002007950 */ /* 0x004fea0003c3ffff */
        .weak           $__internal_14_$__cuda_sm70_shflsync_up_p
        .type           $__internal_14_$__cuda_sm70_shflsync_up_p,@function
        .size           $__internal_14_$__cuda_sm70_shflsync_up_p,($__internal_15_$__cuda_sm70_votesync_ballot - $__internal_14_$__cuda_sm70_shflsync_up_p)
$__internal_14_$__cuda_sm70_shflsync_up_p:
[----:B------:R-:W-:Y:S02]  /*2b510*/  IMAD.MOV.U32 R4, RZ, RZ, RZ ;  /* 0x000000ffff047224 */ /* 0x000fe400078e00ff */
[----:B------:R-:W-:-:S04]  /*2b520*/  IMAD.MOV.U32 R11, RZ, RZ, -0x1 ;  /* 0xffffffffff0b7424 */ /* 0x000fc800078e00ff */
[----:B------:R-:W-:Y:S04]  /*2b530*/  WARPSYNC R11 ;  /* 0x0000000b00007348 */ /* 0x000fe80003800000 */
[----:B------:R1:W2:Y:S02]  /*2b540*/  SHFL.UP PT, R4, R0, R2, R4 ;  /* 0x0400000200047389 */ /* 0x0002a400000e0004 */
[----:B-1----:R-:W-:Y:S02]  /*2b550*/  MOV R2, R3 ;  /* 0x0000000300027202 */ /* 0x002fe40000000f00 */
[----:B------:R-:W-:-:S04]  /*2b560*/  MOV R3, 0x0 ;  /* 0x0000000000037802 */ /* 0x000fc80000000f00 */
[----:B--2---:R-:W-:Y:S05]  /*2b570*/  RET.REL.NODEC R2 `(_ZN7cutlass13device_kernelIN5flash19enable_sm80_to_sm89INS1_16FlashAttnFwdSm80INS1_25CollectiveMainloopFwdSm80ILi4ELi1ELb0EN4cute5tupleIJNS5_1CILi128EEENS7_ILi80EEENS7_ILi64EEEEEELi64ENS_6half_tEfNS_4arch4Sm80ELb0ELb1ELb0ELb1ELb1ELb1ELb1ELb1EEENS1_21CollectiveEpilogueFwdINS6_IJS8_SA_S9_EEENS6_IJNS7_ILi1EEESI_SI_EEESC_SE_Li128ELb1ELb1ELb1ELb0EEENS1_36VarlenDynamicPersistentTileSchedulerILi128ELi80ELi128ELi128ELb1ELb1ELb0ELb1ELb0ELb1EEEEEEEEEvNT_6ParamsE) ;  /* 0xfffd4a8002007950 */ /* 0x004fea0003c3ffff */
        .weak           $__internal_15_$__cuda_sm70_votesync_ballot
        .type           $__internal_15_$__cuda_sm70_votesync_ballot,@function
        .size           $__internal_15_$__cuda_sm70_votesync_ballot,(.L_x_1926 - $__internal_15_$__cuda_sm70_votesync_ballot)
$__internal_15_$__cuda_sm70_votesync_ballot:
[----:B------:R-:W-:Y:S01]  /*2b580*/  ISETP.NE.U32.AND P0, PT, R0, 0x1, PT ;  /* 0x000000010000780c */ /* 0x000fe20003f05070 */
[----:B------:R-:W-:-:S04]  /*2b590*/  IMAD.MOV.U32 R3, RZ, RZ, -0x1 ;  /* 0xffffffffff037424 */ /* 0x000fc800078e00ff */
[----:B------:R-:W-:Y:S08]  /*2b5a0*/  WARPSYNC R3 ;  /* 0x0000000300007348 */ /* 0x000ff00003800000 */
[----:B------:R-:W-:-:S04]  /*2b5b0*/  VOTE.ANY R0, PT, !P0 ;  /* 0x0000000000007806 */ /* 0x000fc800040e0100 */
[----:B------:R-:W-:Y:S01]  /*2b5c0*/  LOP3.LUT R0, R0, R3, RZ, 0xc0, !PT ;  /* 0x0000000300007212 */ /* 0x000fe200078ec0ff */
[----:B------:R-:W-:-:S04]  /*2b5d0*/  IMAD.MOV.U32 R3, RZ, RZ, 0x0 ;  /* 0x00000000ff037424 */ /* 0x000fc800078e00ff */
[----:B------:R-:W-:Y:S05]  /*2b5e0*/  RET.REL.NODEC R2 `(_ZN7cutlass13device_kernelIN5flash19enable_sm80_to_sm89INS1_16FlashAttnFwdSm80INS1_25CollectiveMainloopFwdSm80ILi4ELi1ELb0EN4cute5tupleIJNS5_1CILi128EEENS7_ILi80EEENS7_ILi64EEEEEELi64ENS_6half_tEfNS_4arch4Sm80ELb0ELb1ELb0ELb1ELb1ELb1ELb1ELb1EEENS1_21CollectiveEpilogueFwdINS6_IJS8_SA_S9_EEENS6_IJNS7_ILi1EEESI_SI_EEESC_SE_Li128ELb1ELb1ELb1ELb0EEENS1_36VarlenDynamicPersistentTileSchedulerILi128ELi80ELi128ELi128ELb1ELb1ELb0ELb1ELb0ELb1EEEEEEEEEvNT_6ParamsE) ;  /* 0xfffd4a1002007950 */ /* 0x000fea0003c3ffff */
.L_x_1298:
        /* <DEDUP_REMOVED lines=9> */
.L_x_1926:


//--------------------- .text._ZN7cutlass13device_kernelIN5flash19enable_sm80_to_sm89INS1_16FlashAttnFwdSm80INS1_25CollectiveMainloopFwdSm80ILi4ELi1ELb0EN4cute5tupleIJNS5_1CILi128EEENS7_ILi112EEENS7_ILi64EEEEEELi64ENS_6half_tEfNS_4arch4Sm80ELb1ELb0ELb0ELb0ELb1ELb0ELb1ELb1EEENS1_21CollectiveEpilogueFwdINS6_IJS8_SA_S9_EEENS6_IJNS7_ILi1EEESI_SI_EEESC_SE_Li128ELb0ELb1ELb1ELb0EEENS1_30DynamicPersistentTileSchedulerILi128ELi128ELb1ELb1ELb0EEEEEEEEEvNT_6ParamsE --------------------------
	.section	.text._ZN7cutlass13device_kernelIN5flash19enable_sm80_to_sm89INS1_16FlashAttnFwdSm80INS1_25CollectiveMainloopFwdSm80ILi4ELi1ELb0EN4cute5tupleIJNS5_1CILi128EEENS7_ILi112EEENS7_ILi64EEEEEELi64ENS_6half_tEfNS_4arch4Sm80ELb1ELb0ELb0ELb0ELb1ELb0ELb1ELb1EEENS1_21CollectiveEpilogueFwdINS6_IJS8_SA_S9_EEENS6_IJNS7_ILi1EEESI_SI_EEESC_SE_Li128ELb0ELb1ELb1ELb0EEENS1_30DynamicPersistentTileSchedulerILi128ELi128ELb1ELb1ELb0EEEEEEEEEvNT_6ParamsE,"ax",@progbits
	.sectioninfo	@"SHI_REGISTERS=255"
	.align	128
.text._ZN7cutlass13device_kernelIN5flash19enable_sm80_to_sm89INS1_16FlashAttnFwdSm80INS1_25CollectiveMainloopFwdSm80ILi4ELi1ELb0EN4cute5tupleIJNS5_1CILi128EEENS7_ILi112EEENS7_ILi64EEEEEELi64ENS_6half_tEfNS_4arch4Sm80ELb1ELb0ELb0ELb0ELb1ELb0ELb1ELb1EEENS1_21CollectiveEpilogueFwdINS6_IJS8_SA_S9_EEENS6_IJNS7_ILi1EEESI_SI_EEESC_SE_Li128ELb0ELb1ELb1ELb0EEENS1_30DynamicPersistentTileSchedulerILi128ELi128ELb1ELb1ELb0EEEEEEEEEvNT_6ParamsE:
        .type           _ZN7cutlass13device_kernelIN5flash19enable_sm80_to_sm89INS1_16FlashAttnFwdSm80INS1_25CollectiveMainloopFwdSm80ILi4ELi1ELb0EN4cute5tupleIJNS5_1CILi128EEENS7_ILi112EEENS7_ILi64EEEEEELi64ENS_6half_tEfNS_4arch4Sm80ELb1ELb0ELb0ELb0ELb1ELb0ELb1ELb1EEENS1_21CollectiveEpilogueFwdINS6_IJS8_SA_S9_EEENS6_IJNS7_ILi1EEESI_SI_EEESC_SE_Li128ELb0ELb1ELb1ELb0EEENS1_30DynamicPersistentTileSchedulerILi128ELi128ELb1ELb1ELb0EEEEEEEEEvNT_6ParamsE,@function
        .size           _ZN7cutlass13device_kernelIN5flash19enable_sm80_to_sm89INS1_16FlashAttnFwdSm80INS1_25CollectiveMainloopFwdSm80ILi4ELi1ELb0EN4cute5tupleIJNS5_1CILi128EEENS7_ILi112EEENS7_ILi64EEEEEELi64ENS_6half_tEfNS_4arch4Sm80ELb1ELb0ELb0ELb0ELb1ELb0ELb1ELb1EEENS1_21CollectiveEpilogueFwdINS6_IJS8_SA_S9_EEENS6_IJNS7_ILi1EEESI_SI_EEESC_SE_Li128ELb0ELb1ELb1ELb0EEENS1_30DynamicPersistentTileSchedulerILi128ELi128ELb1ELb1ELb0EEEEEEEEEvNT_6ParamsE,(.L_x_1931 - _ZN7cutlass13device_kernelIN5flash19enable_sm80_to_sm89INS1_16FlashAttnFwdSm80INS1_25CollectiveMainloopFwdSm80ILi4ELi1ELb0EN4cute5tupleIJNS5_1CILi128EEENS7_ILi112EEENS7_ILi64EEEEEELi64ENS_6half_tEfNS_4arch4Sm80ELb1ELb0ELb0ELb0ELb1ELb0ELb1ELb1EEENS1_21CollectiveEpilogueFwdINS6_IJS8_SA_S9_EEENS6_IJNS7_ILi1EEESI_SI_EEESC_SE_Li128ELb0ELb1ELb1ELb0EEENS1_30DynamicPersistentTileSchedulerILi128ELi128ELb1ELb1ELb0EEEEEEEEEvNT_6ParamsE)
        .other          _ZN7cutlass13device_kernelIN5flash19enable_sm80_to_sm89INS1_16FlashAttnFwdSm80INS1_25CollectiveMainloopFwdSm80ILi4ELi1ELb0EN4cute5tupleIJNS5_1CILi128EEENS7_ILi112EEENS7_ILi64EEEEEELi64ENS_6half_tEfNS_4arch4Sm80ELb1ELb0ELb0ELb0ELb1ELb0ELb1ELb1EEENS1_21CollectiveEpilogueFwdINS6_IJS8_SA_S9_EEENS6_IJNS7_ILi1EEESI_SI_EEESC_SE_Li128ELb0ELb1ELb1ELb0EEENS1_30DynamicPersistentTileSchedulerILi128ELi128ELb1ELb1ELb0EEEEEEEEEvNT_6ParamsE,@"STO_CUDA_ENTRY STV_DEFAULT"
_ZN7cutlass13device_kernelIN5flash19enable_sm80_to_sm89INS1_16FlashAttnFwdSm80INS1_25CollectiveMainloopFwdSm80ILi4ELi1ELb0EN4cute5tupleIJNS5_1CILi128EEENS7_ILi112EEENS7_ILi64EEEEEELi64ENS_6half_tEfNS_4arch4Sm80ELb1ELb0ELb0ELb0ELb1ELb0ELb1ELb1EEENS1_21CollectiveEpilogueFwdINS6_IJS8_SA_S9_EEENS6_IJNS7_ILi1EEESI_SI_EEESC_SE_Li128ELb0ELb1ELb1ELb0EEENS1_30DynamicPersistentTileSchedulerILi128ELi128ELb1ELb1ELb0EEEEEEEEEvNT_6ParamsE:
[----:B------:R-:W-:-:S03]  /*0000*/  MOV R1, c[0x0][0x28] ;  /* 0x00000a0000017a02 */ /* 0x000fc60000000f00 */
[----:B------:R-:W1:Y:S01]  /*0010*/  S2R R20, SR_TID.X ;  /* 0x0000000000147919 */ /* 0x000e620000002100 */
[----:B------:R-:W-:-:S03]  /*0020*/  IADD3 R1, R1, -0xa0, RZ ;  /* 0xffffff6001017810 */ /* 0x000fc60007ffe0ff */
[----:B------:R-:W2:Y:S01]  /*0030*/  S2R R16, SR_CTAID.X ;  /* 0x0000000000107919 */ /* 0x000ea20000002500 */
[----:B-1----:R-:W-:-:S05]  /*0040*/  SHF.R.U32.HI R0, RZ, 0x5, R20 ;  /* 0x00000005ff007819 */ /* 0x002fca0000011614 */
[----:B------:R-:W1:Y:S04]  /*0050*/  SHFL.IDX PT, R2, R0, RZ, 0x1f ;  /* 0x00001fff00027589 */ /* 0x000e6800000e0000 */
[----:B------:R-:W3:Y:S01]  /*0060*/  SHFL.IDX PT, R0, R0, RZ, 0x1f ;  /* 0x00001fff00007589 */ /* 0x000ee200000e0000 */
[----:B-1----:R-:W-:Y:S01]  /*0070*/  ISETP.GE.AND P0, PT, R2, 0x1, PT ;  /* 0x000000010200780c */ /* 0x002fe20003f06270 */
[----:B---3--:R1:W3:-:S12]  /*0080*/  R2UR UR6, R0 ;  /* 0x00000000000673c2 */ /* 0x0082d800000e0000 */
[----:B------:R-:W-:Y:S06]  /*0090*/  @P0 BAR.ARV 0x4, 0x80 ;  /* 0x0102000000000b1d */ /* 0x000fec0000002000 */
[----:B--2---:R-:W-:-:S13]  /*00a0*/  ISETP.GE.AND P0, PT, R16, c[0x0][0x538], PT ;  /* 0x00014e0010007a0c */ /* 0x004fda0003f06270 */
[----:B------:R-:W-:Y:S05]  /*00b0*/  @P0 EXIT ;  /* 0x000000000000094d */ /* 0x000fea0003800000 */
[----:B-1-3--:R-:W-:Y:S01]  /*00c0*/  SHF.R.S32.HI R15, RZ, 0x1f, R20 ;  /* 0x0000001fff0f7819 */ /* 0x00afe20000011414 */
[----:B------:R-:W-:Y:S01]  /*00d0*/  IMAD.MOV.U32 R226, RZ, RZ, 0x40 ;  /* 0x00000040ffe27424 */ /* 0x000fe200078e00ff */
[----:B------:R-:W-:Y:S01]  /*00e0*/  ULDC.64 UR8, c[0x0][0x118] ;  /* 0x0000460000087ab9 */ /* 0x000fe20000000a00 */
[----:B------:R-:W-:Y:S01]  /*00f0*/  IMAD.MOV.U32 R228, RZ, RZ, 0x20 ;  /* 0x00000020ffe47424 */ /* 0x000fe200078e00ff */
[CC--:B------:R-:W-:Y:S02]  /*0100*/  LEA.HI R13, R15.reuse, R20.reuse, RZ, 0x3 ;  /* 0x000000140f0d7211 */ /* 0x0c0fe400078f18ff */
[CC--:B------:R-:W-:Y:S02]  /*0110*/  LEA.HI R0, R15.reuse, R20.reuse, RZ, 0x2 ;  /* 0x000000140f007211 */ /* 0x0c0fe400078f10ff */
[----:B------:R-:W-:Y:S02]  /*0120*/  LEA.HI R5, R15, R20, RZ, 0x4 ;  /* 0x000000140f057211 */ /* 0x000fe400078f20ff */
[----:B------:R-:W-:-:S02]  /*0130*/  SHF.R.S32.HI R19, RZ, 0x3, R13 ;  /* 0x00000003ff137819 */ /* 0x000fc4000001140d */
[----:B------:R-:W-:Y:S02]  /*0140*/  LOP3.LUT R3, R13, 0xfffffff8, RZ, 0xc0, !PT ;  /* 0xfffffff80d037812 */ /* 0x000fe400078ec0ff */
[----:B------:R-:W-:Y:S01]  /*0150*/  LOP3.LUT R2, R0, 0xfffffffc, RZ, 0xc0, !PT ;  /* 0xfffffffc00027812 */ /* 0x000fe200078ec0ff */
[----:B------:R-:W-:Y:S01]  /*0160*/  IMAD.SHL.U32 R6, R19, 0x40, RZ ;  /* 0x0000004013067824 */ /* 0x000fe200078e00ff */
[C---:B------:R-:W-:Y:S01]  /*0170*/  LOP3.LUT R0, R5.reuse, 0xfffffff0, RZ, 0xc0, !PT ;  /* 0xfffffff005007812 */ /* 0x040fe200078ec0ff */
[C---:B------:R-:W-:Y:S01]  /*0180*/  IMAD.IADD R9, R20.reuse, 0x1, -R3 ;  /* 0x0000000114097824 */ /* 0x040fe200078e0a03 */
[----:B------:R-:W-:Y:S01]  /*0190*/  SHF.R.S32.HI R4, RZ, 0x4, R5 ;  /* 0x00000004ff047819 */ /* 0x000fe20000011405 */
[----:B------:R-:W-:Y:S01]  /*01a0*/  IMAD.IADD R2, R20, 0x1, -R2 ;  /* 0x0000000114027824 */ /* 0x000fe200078e0a02 */
[----:B------:R-:W-:Y:S01]  /*01b0*/  LOP3.LUT R3, R6, 0x1c0, RZ, 0xc0, !PT ;  /* 0x000001c006037812 */ /* 0x000fe200078ec0ff */
[----:B------:R-:W-:Y:S01]  /*01c0*/  IMAD.IADD R0, R20, 0x1, -R0 ;  /* 0x0000000114007824 */ /* 0x000fe200078e0a00 */
[----:B------:R-:W-:Y:S01]  /*01d0*/  LEA.HI R5, R5, R4, RZ, 0x1 ;  /* 0x0000000405057211 */ /* 0x000fe200078f08ff */
[----:B------:R-:W-:Y:S01]  /*01e0*/  IMAD.SHL.U32 R243, R9, 0x8, RZ ;  /* 0x0000000809f37824 */ /* 0x000fe200078e00ff */
[----:B------:R-:W-:-:S02]  /*01f0*/  LEA.HI R8, R2, R2, RZ, 0x1 ;  /* 0x0000000202087211 */ /* 0x000fc400078f08ff */
[----:B------:R-:W-:Y:S02]  /*0200*/  SHF.R.S32.HI R11, RZ, 0x1f, R0 ;  /* 0x0000001fff0b7819 */ /* 0x000fe40000011400 */
[----:B------:R-:W-:Y:S02]  /*0210*/  LOP3.LUT R6, R3, 0x38, R243, 0xf8, !PT ;  /* 0x0000003803067812 */ /* 0x000fe400078ef8f3 */
[----:B------:R-:W-:Y:S02]  /*0220*/  LOP3.LUT R7, R5, 0xfffffffe, RZ, 0xc0, !PT ;  /* 0xfffffffe05077812 */ /* 0x000fe400078ec0ff */
[----:B------:R-:W-:Y:S02]  /*0230*/  SHF.R.U32.HI R3, RZ, 0x3, R3 ;  /* 0x00000003ff037819 */ /* 0x000fe40000011603 */
[----:B------:R-:W-:Y:S01]  /*0240*/  LEA.HI R11, R11, R0, RZ, 0x3 ;  /* 0x000000000b0b7211 */ /* 0x000fe200078f18ff */
[----:B------:R-:W-:Y:S01]  /*0250*/  IMAD.IADD R12, R4, 0x1, -R7 ;  /* 0x00000001040c7824 */ /* 0x000fe200078e0a07 */
[----:B------:R-:W-:-:S02]  /*0260*/  LOP3.LUT R5, R8, 0x1ffffffe, RZ, 0xc0, !PT ;  /* 0x1ffffffe08057812 */ /* 0x000fc400078ec0ff */
[----:B------:R-:W-:Y:S02]  /*0270*/  LOP3.LUT R10, R6, R3, RZ, 0x3c, !PT ;  /* 0x00000003060a7212 */ /* 0x000fe400078e3cff */
[----:B------:R-:W-:Y:S01]  /*0280*/  LOP3.LUT R3, R11, 0xfffffff8, RZ, 0xc0, !PT ;  /* 0xfffffff80b037812 */ /* 0x000fe200078ec0ff */
[----:B------:R-:W-:Y:S01]  /*0290*/  IMAD.IADD R14, R2, 0x1, -R5 ;  /* 0x00000001020e7824 */ /* 0x000fe200078e0a05 */
[-C--:B------:R-:W-:Y:S01]  /*02a0*/  LEA.HI R5, R15, R20.reuse, RZ, 0x5 ;  /* 0x000000140f057211 */ /* 0x080fe200078f28ff */
[----:B------:R-:W-:Y:S02]  /*02b0*/  IMAD.SHL.U32 R2, R9, 0x40, RZ ;  /* 0x0000004009027824 */ /* 0x000fe400078e00ff */
[----:B------:R-:W-:Y:S01]  /*02c0*/  IMAD.IADD R7, R0, 0x1, -R3 ;  /* 0x0000000100077824 */ /* 0x000fe200078e0a03 */
[----:B------:R-:W-:Y:S02]  /*02d0*/  LEA.HI R3, R15, R20, RZ, 0x6 ;  /* 0x000000140f037211 */ /* 0x000fe400078f30ff */
[----:B------:R-:W-:-:S02]  /*02e0*/  LOP3.LUT R0, R2, 0x1c0, RZ, 0xc0, !PT ;  /* 0x000001c002007812 */ /* 0x000fc400078ec0ff */
[--C-:B------:R-:W-:Y:S01]  /*02f0*/  SHF.R.S32.HI R231, RZ, 0x5, R5.reuse ;  /* 0x00000005ffe77819 */ /* 0x100fe20000011405 */
[----:B------:R-:W-:Y:S01]  /*0300*/  IMAD.SHL.U32 R3, R3, 0x8, RZ ;  /* 0x0000000803037824 */ /* 0x000fe200078e00ff */
[----:B------:R-:W-:Y:S02]  /*0310*/  SHF.R.S32.HI R2, RZ, 0x1f, R5 ;  /* 0x0000001fff027819 */ /* 0x000fe40000011405 */
[----:B------:R-:W-:Y:S02]  /*0320*/  LOP3.LUT R6, R0, 0x8, R13, 0xf8, !PT ;  /* 0x0000000800067812 */ /* 0x000fe400078ef80d */
[----:B------:R-:W-:Y:S02]  /*0330*/  SHF.R.U32.HI R4, RZ, 0x3, R0 ;  /* 0x00000003ff047819 */ /* 0x000fe40000011600 */
[----:B------:R-:W-:Y:S01]  /*0340*/  LEA.HI R0, R2, R231, RZ, 0x2 ;  /* 0x000000e702007211 */ /* 0x000fe200078f10ff */
[----:B------:R-:W-:Y:S01]  /*0350*/  IMAD.SHL.U32 R2, R12, 0x8, RZ ;  /* 0x000000080c027824 */ /* 0x000fe200078e00ff */
[----:B------:R-:W-:Y:S01]  /*0360*/  LOP3.LUT R10, R10, 0x7ffffe00, R3, 0xf8, !PT ;  /* 0x7ffffe000a0a7812 */ /* 0x000fe200078ef803 */
[----:B------:R-:W-:Y:S01]  /*0370*/  IMAD.SHL.U32 R3, R7, 0x40, RZ ;  /* 0x0000004007037824 */ /* 0x000fe200078e00ff */
[----:B------:R-:W-:-:S02]  /*0380*/  LOP3.LUT R0, R0, 0xffffffc, RZ, 0xc0, !PT ;  /* 0x0ffffffc00007812 */ /* 0x000fc400078ec0ff */
[----:B------:R-:W-:Y:S01]  /*0390*/  LOP3.LUT R5, R5, 0xffffffe0, RZ, 0xc0, !PT ;  /* 0xffffffe005057812 */ /* 0x000fe200078ec0ff */
[----:B------:R-:W-:Y:S01]  /*03a0*/  IMAD.SHL.U32 R242, R10, 0x2, RZ ;  /* 0x000000020af27824 */ /* 0x000fe200078e00ff */
[----:B------:R-:W-:Y:S01]  /*03b0*/  LOP3.LUT R13, R6, R4, RZ, 0x3c, !PT ;  /* 0x00000004060d7212 */ /* 0x000fe200078e3cff */
[----:B------:R-:W-:Y:S01]  /*03c0*/  IMAD.SHL.U32 R4, R8, 0x20, RZ ;  /* 0x0000002008047824 */ /* 0x000fe200078e00ff */
[----:B------:R-:W-:Y:S01]  /*03d0*/  LOP3.LUT P3, RZ, R7, 0x2, RZ, 0xc0, !PT ;  /* 0x0000000207ff7812 */ /* 0x000fe2000786c0ff */
[----:B------:R-:W-:Y:S01]  /*03e0*/  IMAD.IADD R8, R231, 0x1, -R0 ;  /* 0x00000001e7087824 */ /* 0x000fe200078e0a00 */
[----:B------:R-:W-:Y:S01]  /*03f0*/  LOP3.LUT R0, R3, 0x1c0, RZ, 0xc0, !PT ;  /* 0x000001c003007812 */ /* 0x000fe200078ec0ff */
[----:B------:R-:W-:Y:S01]  /*0400*/  IMAD.SHL.U32 R3, R11, 0x40, RZ ;  /* 0x000000400b037824 */ /* 0x000fe200078e00ff */
[----:B------:R-:W-:Y:S01]  /*0410*/  LOP3.LUT R4, R4, 0xffffffc0, RZ, 0xc0, !PT ;  /* 0xffffffc004047812 */ /* 0x000fe200078ec0ff */
[----:B------:R-:W-:Y:S01]  /*0420*/  IMAD.IADD R18, R20, 0x1, -R5 ;  /* 0x0000000114127824 */ /* 0x000fe200078e0a05 */
[----:B------:R-:W-:-:S02]  /*0430*/  LOP3.LUT R2, R0, 0x8, R2, 0xf8, !PT ;  /* 0x0000000800027812 */ /* 0x000fc400078ef802 */
[----:B------:R-:W-:Y:S01]  /*0440*/  SHF.R.U32.HI R0, RZ, 0x3, R0 ;  /* 0x00000003ff007819 */ /* 0x000fe20000011600 */
[----:B------:R-:W-:Y:S01]  /*0450*/  IMAD R4, R14, 0x8, R4 ;  /* 0x000000080e047824 */ /* 0x000fe200078e0204 */
[----:B------:R-:W-:Y:S02]  /*0460*/  LOP3.LUT R3, R3, 0xfffffe00, RZ, 0xc0, !PT ;  /* 0xfffffe0003037812 */ /* 0x000fe400078ec0ff */
[----:B------:R-:W-:Y:S02]  /*0470*/  SHF.R.S32.HI R6, RZ, 0x1f, R18 ;  /* 0x0000001fff067819 */ /* 0x000fe40000011412 */
[----:B------:R-:W-:Y:S01]  /*0480*/  LOP3.LUT R225, R2, R0, RZ, 0x3c, !PT ;  /* 0x0000000002e17212 */ /* 0x000fe200078e3cff */
[----:B------:R-:W-:Y:S01]  /*0490*/  IMAD R231, R231, 0x400, R3 ;  /* 0x00000400e7e77824 */ /* 0x000fe200078e0203 */
[----:B------:R-:W-:Y:S01]  /*04a0*/  LEA.HI R6, R6, R18, RZ, 0x2 ;  /* 0x0000001206067211 */ /* 0x000fe200078f10ff */
[----:B------:R-:W-:Y:S01]  /*04b0*/  IMAD R0, R12, 0x200, R13 ;  /* 0x000002000c007824 */ /* 0x000fe200078e020d */
[----:B------:R-:W-:Y:S01]  /*04c0*/  LOP3.LUT P0, RZ, R7, 0x4, RZ, 0xc0, !PT ;  /* 0x0000000407ff7812 */ /* 0x000fe2000780c0ff */
[----:B------:R-:W-:Y:S01]  /*04d0*/  IMAD.IADD R231, R231, 0x1, R225 ;  /* 0x00000001e7e77824 */ /* 0x000fe200078e02e1 */
[----:B------:R-:W-:-:S02]  /*04e0*/  SHF.R.S32.HI R5, RZ, 0x2, R6 ;  /* 0x00000002ff057819 */ /* 0x000fc40000011406 */
[----:B------:R-:W-:Y:S02]  /*04f0*/  LOP3.LUT R225, R225, R3, RZ, 0xfc, !PT ;  /* 0x00000003e1e17212 */ /* 0x000fe400078efcff */
[----:B------:R-:W-:Y:S01]  /*0500*/  LOP3.LUT R2, R6, 0x7ffffffc, RZ, 0xc0, !PT ;  /* 0x7ffffffc06027812 */ /* 0x000fe200078ec0ff */
[----:B------:R-:W-:Y:S01]  /*0510*/  IMAD R17, R8, 0x10, R5 ;  /* 0x0000001008117824 */ /* 0x000fe200078e0205 */
[----:B------:R-:W-:Y:S02]  /*0520*/  LEA.HI R3, R15, R20, RZ, 0x7 ;  /* 0x000000140f037211 */ /* 0x000fe400078f38ff */
[----:B------:R-:W-:Y:S01]  /*0530*/  LEA R224, R0, 0x3900, 0x1 ;  /* 0x0000390000e07811 */ /* 0x000fe200078e08ff */
[----:B------:R-:W-:Y:S01]  /*0540*/  IMAD.IADD R2, R18, 0x1, -R2 ;  /* 0x0000000112027824 */ /* 0x000fe200078e0a02 */
[----:B------:R-:W-:Y:S01]  /*0550*/  SHF.R.S32.HI R5, RZ, 0x7, R3 ;  /* 0x00000007ff057819 */ /* 0x000fe20000011403 */
[----:B------:R-:W-:Y:S01]  /*0560*/  IMAD R3, R9, 0x10, R19 ;  /* 0x0000001009037824 */ /* 0x000fe200078e0213 */
[----:B------:R-:W-:Y:S01]  /*0570*/  STL [R1+0x9c], R17 ;  /* 0x00009c1101007387 */ /* 0x000fe20000100800 */
[----:B------:R-:W-:Y:S01]  /*0580*/  IMAD.SHL.U32 R8, R2, 0x2, RZ ;  /* 0x0000000202087824 */ /* 0x000fe200078e00ff */
[----:B------:R-:W-:-:S02]  /*0590*/  SHF.R.S32.HI R5, RZ, 0x1f, R243 ;  /* 0x0000001fff057819 */ /* 0x000fc400000114f3 */
[----:B------:R-:W-:Y:S01]  /*05a0*/  STL [R1+0x74], R16 ;  /* 0x0000741001007387 */ /* 0x000fe20000100800 */
[----:B------:R-:W-:Y:S02]  /*05b0*/  R2P PR, R9, 0x6 ;  /* 0x0000000609007804 */ /* 0x000fe40000000000 */
[----:B------:R-:W-:Y:S01]  /*05c0*/  SHF.R.S32.HI R0, RZ, 0x1f, R8 ;  /* 0x0000001fff007819 */ /* 0x000fe20000011408 */
[----:B------:R1:W-:Y:S01]  /*05d0*/  STL [R1+0x14], R3 ;  /* 0x0000140301007387 */ /* 0x0003e20000100800 */
[C---:B------:R-:W-:Y:S02]  /*05e0*/  IADD3 R7, R8.reuse, 0x8, RZ ;  /* 0x0000000808077810 */ /* 0x040fe40007ffe0ff */
[C---:B------:R-:W-:Y:S02]  /*05f0*/  IADD3 R6, R8.reuse, 0x10, RZ ;  /* 0x0000001008067810 */ /* 0x040fe40007ffe0ff */
[C---:B------:R-:W-:Y:S02]  /*0600*/  IADD3 R5, R8.reuse, 0x18, RZ ;  /* 0x0000001808057810 */ /* 0x040fe40007ffe0ff */
[----:B------:R-:W-:-:S02]  /*0610*/  IADD3 R2, R8, 0x30, RZ ;  /* 0x0000003008027810 */ /* 0x000fc40007ffe0ff */
[C---:B------:R-:W-:Y:S02]  /*0620*/  SEL R227, R226.reuse, 0xffffffc0, !P2 ;  /* 0xffffffc0e2e37807 */ /* 0x040fe40005000000 */
[----:B------:R-:W-:Y:S02]  /*0630*/  SEL R226, R226, 0xffffffc0, !P0 ;  /* 0xffffffc0e2e27807 */ /* 0x000fe40004000000 */
[----:B------:R-:W-:Y:S01]  /*0640*/  LEA R231, R231, 0x7100, 0x1 ;  /* 0x00007100e7e77811 */ /* 0x000fe200078e08ff */
[----:B------:R-:W-:Y:S01]  /*0650*/  IMAD.IADD R230, R224, 0x1, R227 ;  /* 0x00000001e0e67824 */ /* 0x000fe200078e02e3 */
[----:B------:R-:W-:Y:S02]  /*0660*/  LEA R225, R225, 0x100, 0x1 ;  /* 0x00000100e1e17811 */ /* 0x000fe400078e08ff */
[----:B------:R-:W-:Y:S01]  /*0670*/  SEL R228, R228, 0xffffffe0, !P3 ;  /* 0xffffffe0e4e47807 */ /* 0x000fe20005800000 */
[C---:B------:R-:W-:Y:S01]  /*0680*/  IMAD.IADD R232, R231.reuse, 0x1, R226 ;  /* 0x00000001e7e87824 */ /* 0x040fe200078e02e2 */
[----:B------:R-:W-:Y:S01]  /*0690*/  IADD3 R235, R224, 0x20, RZ ;  /* 0x00000020e0eb7810 */ /* 0x000fe20007ffe0ff */
[----:B------:R-:W-:Y:S01]  /*06a0*/  IMAD.IADD R226, R226, 0x1, R225 ;  /* 0x00000001e2e27824 */ /* 0x000fe200078e02e1 */
[----:B------:R-:W-:Y:S01]  /*06b0*/  @P1 IADD3 R235, R224, -0x20, RZ ;  /* 0xffffffe0e0eb1810 */ /* 0x000fe20007ffe0ff */
[----:B------:R-:W-:-:S02]  /*06c0*/  IMAD.IADD R234, R231, 0x1, R228 ;  /* 0x00000001e7ea7824 */ /* 0x000fc400078e02e4 */
[----:B------:R-:W-:Y:S01]  /*06d0*/  IMAD.IADD R229, R228, 0x1, R225 ;  /* 0x00000001e4e57824 */ /* 0x000fe200078e02e1 */
[----:B------:R-:W-:Y:S01]  /*06e0*/  IADD3 R241, R235, 0x800, RZ ;  /* 0x00000800ebf17810 */ /* 0x000fe20007ffe0ff */
[----:B-1----:R-:W-:Y:S01]  /*06f0*/  IMAD.IADD R3, R17, 0x1, R4 ;  /* 0x0000000111037824 */ /* 0x002fe200078e0204 */
[----:B------:R-:W-:Y:S01]  /*0700*/  IADD3 R4, R8, 0x20, RZ ;  /* 0x0000002008047810 */ /* 0x000fe20007ffe0ff */
[C---:B------:R-:W-:Y:S01]  /*0710*/  IMAD.IADD R233, R228.reuse, 0x1, R232 ;  /* 0x00000001e4e97824 */ /* 0x040fe200078e02e8 */
[----:B------:R-:W-:Y:S01]  /*0720*/  IADD3 R240, R235, 0x1000, RZ ;  /* 0x00001000ebf07810 */ /* 0x000fe20007ffe0ff */
[----:B------:R-:W-:Y:S01]  /*0730*/  IMAD.IADD R227, R227, 0x1, R235 ;  /* 0x00000001e3e37824 */ /* 0x000fe200078e02eb */
[----:B------:R1:W-:Y:S01]  /*0740*/  STL [R1+0x98], R3 ;  /* 0x0000980301007387 */ /* 0x0003e20000100800 */
[C---:B------:R-:W-:Y:S01]  /*0750*/  IADD3 R239, R235.reuse, 0x1800, RZ ;  /* 0x00001800ebef7810 */ /* 0x040fe20007ffe0ff */
[----:B------:R-:W-:Y:S01]  /*0760*/  IMAD.IADD R228, R228, 0x1, R226 ;  /* 0x00000001e4e47824 */ /* 0x000fe200078e02e2 */
[C---:B------:R-:W-:Y:S01]  /*0770*/  IADD3 R238, R235.reuse, 0x2000, RZ ;  /* 0x00002000ebee7810 */ /* 0x040fe20007ffe0ff */
[----:B------:R-:W-:Y:S01]  /*0780*/  STL [R1+0x44], R8 ;  /* 0x0000440801007387 */ /* 0x000fe20000100800 */
[----:B------:R-:W-:-:S02]  /*0790*/  IADD3 R237, R235, 0x2800, RZ ;  /* 0x00002800ebed7810 */ /* 0x000fc40007ffe0ff */
[----:B------:R-:W-:Y:S01]  /*07a0*/  IADD3 R236, R235, 0x3000, RZ ;  /* 0x00003000ebec7810 */ /* 0x000fe20007ffe0ff */
[----:B------:R2:W-:Y:S04]  /*07b0*/  STL [R1+0x94], R0 ;  /* 0x0000940001007387 */ /* 0x0005e80000100800 */
[----:B------:R3:W-:Y:S04]  /*07c0*/  STL [R1+0x6c], R7 ;  /* 0x00006c0701007387 */ /* 0x0007e80000100800 */
[----:B------:R4:W-:Y:S04]  /*07d0*/  STL [R1+0x68], R6 ;  /* 0x0000680601007387 */ /* 0x0009e80000100800 */
[----:B------:R5:W-:Y:S04]  /*07e0*/  STL [R1+0x64], R5 ;  /* 0x0000640501007387 */ /* 0x000be80000100800 */
[----:B------:R5:W-:Y:S01]  /*07f0*/  STL [R1+0x54], R4 ;  /* 0x0000540401007387 */ /* 0x000be20000100800 */
[----:B-1----:R-:W-:-:S05]  /*0800*/  IADD3 R3, R8, 0x28, RZ ;  /* 0x0000002808037810 */ /* 0x002fca0007ffe0ff */
[----:B------:R1:W-:Y:S01]  /*0810*/  STL [R1+0x60], R3 ;  /* 0x0000600301007387 */ /* 0x0003e20000100800 */
[----:B--2---:R-:W-:-:S03]  /*0820*/  IADD3 R0, R8, 0x38, RZ ;  /* 0x0000003808007810 */ /* 0x004fc60007ffe0ff */
[----:B------:R2:W-:Y:S01]  /*0830*/  STL [R1+0x5c], R2 ;  /* 0x00005c0201007387 */ /* 0x0005e20000100800 */
[----:B---3--:R-:W-:-:S03]  /*0840*/  SHF.R.S32.HI R7, RZ, 0x1f, R7 ;  /* 0x0000001fff077819 */ /* 0x008fc60000011407 */
[----:B------:R3:W-:Y:S01]  /*0850*/  STL [R1+0x58], R0 ;  /* 0x0000580001007387 */ /* 0x0007e20000100800 */
[----:B----4-:R-:W-:-:S03]  /*0860*/  SHF.R.S32.HI R6, RZ, 0x1f, R6 ;  /* 0x0000001fff067819 */ /* 0x010fc60000011406 */
[----:B------:R4:W-:Y:S01]  /*0870*/  STL [R1+0x90], R7 ;  /* 0x0000900701007387 */ /* 0x0009e20000100800 */
[----:B-----5:R-:W-:-:S03]  /*0880*/  SHF.R.S32.HI R5, RZ, 0x1f, R5 ;  /* 0x0000001fff057819 */ /* 0x020fc60000011405 */
[----:B------:R4:W-:Y:S01]  /*0890*/  STL [R1+0x8c], R6 ;  /* 0x00008c0601007387 */ /* 0x0009e20000100800 */
[----:B------:R-:W-:-:S03]  /*08a0*/  SHF.R.S32.HI R4, RZ, 0x1f, R4 ;  /* 0x0000001fff047819 */ /* 0x000fc60000011404 */
[----:B------:R4:W-:Y:S04]  /*08b0*/  STL [R1+0x88], R5 ;  /* 0x0000880501007387 */ /* 0x0009e80000100800 */
[----:B------:R4:W-:Y:S01]  /*08c0*/  STL [R1+0x84], R4 ;  /* 0x0000840401007387 */ /* 0x0009e20000100800 */
[----:B-1----:R-:W-:Y:S02]  /*08d0*/  SHF.R.S32.HI R3, RZ, 0x1f, R3 ;  /* 0x0000001fff037819 */ /* 0x002fe40000011403 */
[----:B--2---:R-:W-:-:S03]  /*08e0*/  SHF.R.S32.HI R2, RZ, 0x1f, R2 ;  /* 0x0000001fff027819 */ /* 0x004fc60000011402 */
[----:B------:R4:W-:Y:S01]  /*08f0*/  STL [R1+0x80], R3 ;  /* 0x0000800301007387 */ /* 0x0009e20000100800 */
[----:B---3--:R-:W-:-:S03]  /*0900*/  SHF.R.S32.HI R0, RZ, 0x1f, R0 ;  /* 0x0000001fff007819 */ /* 0x008fc60000011400 */
[----:B------:R4:W-:Y:S04]  /*0910*/  STL [R1+0x7c], R2 ;  /* 0x00007c0201007387 */ /* 0x0009e80000100800 */
[----:B------:R4:W-:Y:S02]  /*0920*/  STL [R1+0x78], R0 ;  /* 0x0000780001007387 */ /* 0x0009e40000100800 */
.L_x_1376:
[----:B----4-:R-:W2:Y:S01]  /*0930*/  LDL R4, [R1+0x74] ;  /* 0x0000740001047983 */ /* 0x010ea20000100800 */
[----:B------:R-:W-:Y:S01]  /*0940*/  IMAD.MOV.U32 R0, RZ, RZ, c[0x0][0x560] ;  /* 0x00015800ff007624 */ /* 0x000fe200078e00ff */
[----:B------:R-:W-:Y:S01]  /*0950*/  YIELD ;  /* 0x0000000000007946 */ /* 0x000fe20003800000 */
[----:B------:R-:W-:Y:S03]  /*0960*/  BSSY B0, `(.L_x_1299) ;  /* 0x0000016000007945 */ /* 0x000fe60003800000 */
[----:B------:R-:W-:-:S13]  /*0970*/  ISETP.NE.AND P0, PT, R0, 0x1, PT ;  /* 0x000000010000780c */ /* 0x000fda0003f05270 */
[----:B--2---:R-:W-:Y:S01]  /*0980*/  @P0 IMAD.HI.U32 R0, R4, c[0x0][0x564], RZ ;  /* 0x0001590004000a27 */ /* 0x004fe200078e00ff */
[----:B------:R-:W-:-:S04]  /*0990*/  MOV R3, R4 ;  /* 0x0000000400037202 */ /* 0x000fc80000000f00 */
[----:B------:R-:W-:-:S04]  /*09a0*/  @P0 SHF.R.U32.HI R3, RZ, c[0x0][0x568], R0 ;  /* 0x00015a00ff030a19 */ /* 0x000fc80000011600 */
[----:B------:R-:W-:Y:S01]  /*09b0*/  ISETP.GE.AND P0, PT, R3, c[0x0][0x578], PT ;  /* 0x00015e0003007a0c */ /* 0x000fe20003f06270 */
[----:B------:R-:W-:-:S04]  /*09c0*/  IMAD.MOV R2, RZ, RZ, -R3 ;  /* 0x000000ffff027224 */ /* 0x000fc800078e0a03 */
[----:B------:R-:W-:-:S08]  /*09d0*/  IMAD R2, R2, c[0x0][0x560], R4 ;  /* 0x0001580002027a24 */ /* 0x000fd000078e0204 */
[----:B------:R-:W-:Y:S05]  /*09e0*/  @!P0 BRA `(.L_x_1300) ;  /* 0x0000007000008947 */ /* 0x000fea0003800000 */
[----:B------:R-:W-:-:S04]  /*09f0*/  MOV R0, c[0x0][0x56c] ;  /* 0x00015b0000007a02 */ /* 0x000fc80000000f00 */
[----:B------:R-:W-:Y:S02]  /*0a00*/  ISETP.NE.AND P0, PT, R0, 0x1, PT ;  /* 0x000000010000780c */ /* 0x000fe40003f05270 */
[----:B------:R-:W-:-:S11]  /*0a10*/  MOV R0, R2 ;  /* 0x0000000200007202 */ /* 0x000fd60000000f00 */
[----:B------:R-:W-:-:S05]  /*0a20*/  @P0 IMAD.HI.U32 R4, R2, c[0x0][0x570], RZ ;  /* 0x00015c0002040a27 */ /* 0x000fca00078e00ff */
[----:B------:R-:W-:-:S05]  /*0a30*/  @P0 SHF.R.U32.HI R0, RZ, c[0x0][0x574], R4 ;  /* 0x00015d00ff000a19 */ /* 0x000fca0000011604 */
[----:B------:R-:W-:Y:S01]  /*0a40*/  IMAD R4, R0, c[0x0][0x56c], RZ ;  /* 0x00015b0000047a24 */ /* 0x000fe200078e02ff */
[----:B------:R-:W-:Y:S05]  /*0a50*/  BRA `(.L_x_1301) ;  /* 0x0000006000007947 */ /* 0x000fea0003800000 */
.L_x_1300:
[----:B------:R-:W-:-:S04]  /*0a60*/  MOV R0, c[0x0][0x554] ;  /* 0x0001550000007a02 */ /* 0x000fc80000000f00 */
[----:B------:R-:W-:Y:S02]  /*0a70*/  ISETP.NE.AND P0, PT, R0, 0x1, PT ;  /* 0x000000010000780c */ /* 0x000fe40003f05270 */
[----:B------:R-:W-:-:S11]  /*0a80*/  MOV R0, R2 ;  /* 0x0000000200007202 */ /* 0x000fd60000000f00 */
[----:B------:R-:W-:-:S05]  /*0a90*/  @P0 IMAD.HI.U32 R4, R2, c[0x0][0x558], RZ ;  /* 0x0001560002040a27 */ /* 0x000fca00078e00ff */
[----:B------:R-:W-:-:S05]  /*0aa0*/  @P0 SHF.R.U32.HI R0, RZ, c[0x0][0x55c], R4 ;  /* 0x00015700ff000a19 */ /* 0x000fca0000011604 */
[----:B------:R-:W-:Y:S02]  /*0ab0*/  IMAD R4, R0, c[0x0][0x554], RZ ;  /* 0x0001550000047a24 */ /* 0x000fe400078e02ff */
.L_x_1301:
[----:B------:R-:W-:Y:S05]  /*0ac0*/  BSYNC B0 ;  /* 0x0000000000007941 */ /* 0x000fea0003800000 */
.L_x_1299:
[----:B------:R-:W-:Y:S01]  /*0ad0*/  IMAD.MOV.U32 R5, RZ, RZ, c[0x0][0x548] ;  /* 0x00015200ff057624 */ /* 0x000fe200078e00ff */
[----:B------:R-:W-:Y:S01]  /*0ae0*/  ISETP.NE.U32.AND P0, PT, RZ, c[0x0][0x370], PT ;  /* 0x0000dc00ff007a0c */ /* 0x000fe20003f05070 */
[----:B------:R-:W-:Y:S02]  /*0af0*/  IMAD.IADD R4, R2, 0x1, -R4 ;  /* 0x0000000102047824 */ /* 0x000fe400078e0a04 */
[----:B------:R-:W-:Y:S01]  /*0b00*/  IMAD.MOV.U32 R6, RZ, RZ, RZ ;  /* 0x000000ffff067224 */ /* 0x000fe200078e00ff */
[----:B------:R-:W-:Y:S01]  /*0b10*/  ISETP.NE.AND P1, PT, R5, 0x1, PT ;  /* 0x000000010500780c */ /* 0x000fe20003f25270 */
[----:B------:R-:W-:Y:S01]  /*0b20*/  IMAD R7, R3, c[0x0][0x554], R4 ;  /* 0x0001550003077a24 */ /* 0x000fe200078e0204 */
[----:B------:R-:W-:-:S03]  /*0b30*/  ISETP.NE.AND.EX P0, PT, RZ, c[0x0][0x374], PT, P0 ;  /* 0x0000dd00ff007a0c */ /* 0x000fc60003f05300 */
[----:B------:R-:W-:-:S08]  /*0b40*/  IMAD.MOV.U32 R11, RZ, RZ, R7 ;  /* 0x000000ffff0b7224 */ /* 0x000fd000078e0007 */
[----:B------:R-:W-:Y:S02]  /*0b50*/  @P1 IMAD.HI.U32 R2, R7, c[0x0][0x54c], RZ ;  /* 0x0001530007021a27 */ /* 0x000fe400078e00ff */
[----:B------:R-:W-:-:S03]  /*0b60*/  @P0 MOV R3, 0x4 ;  /* 0x0000000400030802 */ /* 0x000fc60000000f00 */
[----:B------:R-:W-:-:S05]  /*0b70*/  @P1 SHF.R.U32.HI R11, RZ, c[0x0][0x550], R2 ;  /* 0x00015400ff0b1a19 */ /* 0x000fca0000011602 */
[----:B------:R-:W-:Y:S01]  /*0b80*/  @P0 IMAD.WIDE R2, R11, R3, c[0x0][0x370] ;  /* 0x0000dc000b020625 */ /* 0x000fe200078e0203 */
[----:B------:R-:W-:Y:S01]  /*0b90*/  MOV R14, R0 ;  /* 0x00000000000e7202 */ /* 0x000fe20000000f00 */
[----:B------:R-:W-:Y:S04]  /*0ba0*/  STL [R1+0x48], R11 ;  /* 0x0000480b01007387 */ /* 0x000fe80000100800 */
[----:B------:R1:W2:Y:S01]  /*0bb0*/  @P0 LDG.E R6, [R2.64] ;  /* 0x0000000802060981 */ /* 0x0002a2000c1e1900 */
[----:B------:R-:W-:Y:S01]  /*0bc0*/  MOV R4, c[0x0][0x168] ;  /* 0x00005a0000047a02 */ /* 0x000fe20000000f00 */
[----:B------:R-:W-:Y:S03]  /*0bd0*/  BSSY B0, `(.L_x_1302) ;  /* 0x0000045000007945 */ /* 0x000fe60003800000 */
[----:B------:R-:W-:Y:S01]  /*0be0*/  IADD3 R4, -R4, 0x70, RZ ;  /* 0x0000007004047810 */ /* 0x000fe20007ffe1ff */
[----:B-1----:R-:W-:-:S05]  /*0bf0*/  IMAD.MOV.U32 R2, RZ, RZ, c[0x0][0x53c] ;  /* 0x00014f00ff027624 */ /* 0x002fca00078e00ff */
[----:B------:R-:W-:Y:S02]  /*0c00*/  ISETP.NE.AND P0, PT, R2, 0x1, PT ;  /* 0x000000010200780c */ /* 0x000fe40003f05270 */
[----:B------:R-:W-:-:S11]  /*0c10*/  LOP3.LUT R2, R0, 0x1ffffff, RZ, 0x3c, !PT ;  /* 0x01ffffff00027812 */ /* 0x000fd600078e3cff */
[----:B------:R-:W-:Y:S01]  /*0c20*/  @P0 IMAD.HI.U32 R3, R0, c[0x0][0x540], RZ ;  /* 0x0001500000030a27 */ /* 0x000fe200078e00ff */
[----:B------:R-:W-:-:S03]  /*0c30*/  IADD3 R0, R2, c[0x0][0x53c], RZ ;  /* 0x00014f0002007a10 */ /* 0x000fc60007ffe0ff */
[----:B------:R-:W-:Y:S01]  /*0c40*/  IMAD.MOV.U32 R2, RZ, RZ, c[0x0][0x2c4] ;  /* 0x0000b100ff027624 */ /* 0x000fe200078e00ff */
[----:B------:R-:W-:Y:S01]  /*0c50*/  @P0 SHF.R.U32.HI R14, RZ, c[0x0][0x544], R3 ;  /* 0x00015100ff0e0a19 */ /* 0x000fe20000011603 */
[----:B------:R-:W-:-:S03]  /*0c60*/  IMAD.MOV.U32 R3, RZ, RZ, c[0x0][0x2ac] ;  /* 0x0000ab00ff037624 */ /* 0x000fc600078e00ff */
[----:B------:R-:W-:Y:S01]  /*0c70*/  ISETP.NE.AND P2, PT, R2, 0x1, PT ;  /* 0x000000010200780c */ /* 0x000fe20003f45270 */
[----:B------:R-:W-:Y:S01]  /*0c80*/  IMAD R0, R14, c[0x0][0x53c], R0 ;  /* 0x00014f000e007a24 */ /* 0x000fe200078e0200 */
[----:B------:R-:W-:Y:S01]  /*0c90*/  STL [R1+0x50], R14 ;  /* 0x0000500e01007387 */ /* 0x000fe20000100800 */
[C---:B------:R-:W-:Y:S02]  /*0ca0*/  IMAD R5, R3.reuse, c[0x0][0x1d0], RZ ;  /* 0x0000740003057a24 */ /* 0x040fe400078e02ff */
[----:B------:R-:W-:Y:S02]  /*0cb0*/  IMAD.SHL.U32 R13, R0, 0x80, RZ ;  /* 0x00000080000d7824 */ /* 0x000fe400078e00ff */
[----:B------:R-:W-:Y:S01]  /*0cc0*/  IMAD R3, R3, c[0x0][0x1d0], R4 ;  /* 0x0000740003037a24 */ /* 0x000fe200078e0204 */
[----:B------:R-:W-:Y:S02]  /*0cd0*/  IADD3 R5, R5, 0x6f, RZ ;  /* 0x0000006f05057810 */ /* 0x000fe40007ffe0ff */
[----:B------:R-:W-:Y:S01]  /*0ce0*/  IADD3 R0, R13, 0x7f, RZ ;  /* 0x0000007f0d007810 */ /* 0x000fe20007ffe0ff */
[----:B------:R-:W-:Y:S01]  /*0cf0*/  STL [R1+0x70], R13 ;  /* 0x0000700d01007387 */ /* 0x000fe20000100800 */
[----:B------:R-:W-:-:S03]  /*0d00*/  MOV R4, RZ ;  /* 0x000000ff00047202 */ /* 0x000fc60000000f00 */
[----:B------:R-:W-:-:S04]  /*0d10*/  @P2 IMAD.HI.U32 R2, R0, c[0x0][0x2c8], RZ ;  /* 0x0000b20000022a27 */ /* 0x000fc800078e00ff */
[----:B------:R-:W-:Y:S01]  /*0d20*/  IMAD.HI R4, R5, -0x6db6db6d, R4 ;  /* 0x9249249305047827 */ /* 0x000fe200078e0204 */
[----:B------:R-:W-:-:S03]  /*0d30*/  @P2 SHF.R.U32.HI R0, RZ, c[0x0][0x2cc], R2 ;  /* 0x0000b300ff002a19 */ /* 0x000fc60000011602 */
[----:B------:R-:W-:Y:S02]  /*0d40*/  IMAD.MOV.U32 R2, RZ, RZ, RZ ;  /* 0x000000ffff027224 */ /* 0x000fe400078e00ff */
[----:B------:R-:W-:Y:S01]  /*0d50*/  IMAD.IADD R3, R3, 0x1, R0 ;  /* 0x0000000103037824 */ /* 0x000fe200078e0200 */
[----:B------:R-:W-:-:S03]  /*0d60*/  SHF.R.U32.HI R0, RZ, 0x1f, R4 ;  /* 0x0000001fff007819 */ /* 0x000fc60000011604 */
[----:B------:R-:W-:Y:S01]  /*0d70*/  IMAD.HI R2, R3, -0x6db6db6d, R2 ;  /* 0x9249249303027827 */ /* 0x000fe200078e0202 */
[----:B------:R-:W-:-:S03]  /*0d80*/  LEA.HI.SX32 R4, R4, R0, 0x1a ;  /* 0x0000000004047211 */ /* 0x000fc600078fd2ff */
[----:B------:R-:W-:-:S04]  /*0d90*/  IMAD.MOV R0, RZ, RZ, -R11 ;  /* 0x000000ffff007224 */ /* 0x000fc800078e0a0b */
[----:B------:R-:W-:Y:S01]  /*0da0*/  IMAD R12, R0, c[0x0][0x548], R7 ;  /* 0x00015200000c7a24 */ /* 0x000fe200078e0207 */
[----:B--2---:R1:W-:Y:S04]  /*0db0*/  STL [R1+0x1c], R6 ;  /* 0x00001c0601007387 */ /* 0x0043e80000100800 */
[----:B------:R2:W-:Y:S01]  /*0dc0*/  STL [R1+0x4c], R12 ;  /* 0x00004c0c01007387 */ /* 0x0005e20000100800 */
[----:B-1----:R-:W-:-:S04]  /*0dd0*/  SHF.R.U32.HI R6, RZ, 0x1f, R2 ;  /* 0x0000001fff067819 */ /* 0x002fc80000011602 */
[----:B------:R-:W-:Y:S02]  /*0de0*/  LEA.HI.SX32 R6, R2, R6, 0x1a ;  /* 0x0000000602067211 */ /* 0x000fe400078fd2ff */
[----:B------:R-:W-:Y:S02]  /*0df0*/  MOV R2, RZ ;  /* 0x000000ff00027202 */ /* 0x000fe40000000f00 */
[----:B------:R-:W-:-:S04]  /*0e00*/  IMNMX R6, R4, R6, PT ;  /* 0x0000000604067217 */ /* 0x000fc80003800200 */
[----:B------:R-:W-:-:S13]  /*0e10*/  ISETP.GE.AND P0, PT, R6, 0x1, PT ;  /* 0x000000010600780c */ /* 0x000fda0003f06270 */
[----:B------:R-:W-:Y:S05]  /*0e20*/  @!P0 BRA `(.L_x_1303) ;  /* 0x000001f000008947 */ /* 0x000fea0003800000 */
[----:B--2---:R-:W-:-:S04]  /*0e30*/  SHF.R.U32.HI R0, RZ, 0x10, R14 ;  /* 0x00000010ff007819 */ /* 0x004fc8000001160e */
[----:B------:R-:W-:-:S04]  /*0e40*/  ISETP.NE.AND P0, PT, R0, RZ, PT ;  /* 0x000000ff0000720c */ /* 0x000fc80003f05270 */
[----:B------:R-:W-:-:S04]  /*0e50*/  SEL R0, R0, c[0x0][0x338], P0 ;  /* 0x0000ce0000007a07 */ /* 0x000fc80000000000 */
[-C--:B------:R-:W-:Y:S02]  /*0e60*/  IABS R3, R0.reuse ;  /* 0x0000000000037213 */ /* 0x080fe40000000000 */
[----:B------:R-:W-:Y:S02]  /*0e70*/  IADD3 R7, R0, -0x1, R6 ;  /* 0xffffffff00077810 */ /* 0x000fe40007ffe006 */
[----:B------:R-:W1:Y:S02]  /*0e80*/  I2F.RP R4, R3 ;  /* 0x0000000300047306 */ /* 0x000e640000209400 */
[----:B------:R-:W-:Y:S02]  /*0e90*/  IABS R10, R7 ;  /* 0x00000007000a7213 */ /* 0x000fe40000000000 */
[----:B------:R-:W-:-:S04]  /*0ea0*/  LOP3.LUT R7, R7, R0, RZ, 0x3c, !PT ;  /* 0x0000000007077212 */ /* 0x000fc800078e3cff */
[----:B------:R-:W-:Y:S01]  /*0eb0*/  ISETP.GE.AND P0, PT, R7, RZ, PT ;  /* 0x000000ff0700720c */ /* 0x000fe20003f06270 */
[----:B-1----:R-:W1:Y:S02]  /*0ec0*/  MUFU.RCP R4, R4 ;  /* 0x0000000400047308 */ /* 0x002e640000001000 */
[----:B-1----:R-:W-:-:S06]  /*0ed0*/  IADD3 R4, R4, 0xffffffe, RZ ;  /* 0x0ffffffe04047810 */ /* 0x002fcc0007ffe0ff */
[----:B------:R-:W1:Y:S02]  /*0ee0*/  F2I.FTZ.U32.TRUNC.NTZ R5, R4 ;  /* 0x0000000400057305 */ /* 0x000e64000021f000 */
[----:B-1----:R-:W-:Y:S02]  /*0ef0*/  IMAD.MOV R2, RZ, RZ, -R5 ;  /* 0x000000ffff027224 */ /* 0x002fe400078e0a05 */
[----:B------:R-:W-:Y:S02]  /*0f00*/  IMAD.MOV.U32 R4, RZ, RZ, RZ ;  /* 0x000000ffff047224 */ /* 0x000fe400078e00ff */
        /* <DEDUP_REMOVED lines=13> */
[----:B------:R-:W-:-:S13]  /*0fe0*/  ISETP.GE.U32.AND P3, PT, R4, R3, PT ;  /* 0x000000030400720c */ /* 0x000fda0003f66070 */
[----:B------:R-:W-:-:S05]  /*0ff0*/  @P3 IADD3 R2, R2, 0x1, RZ ;  /* 0x0000000102023810 */ /* 0x000fca0007ffe0ff */
[----:B------:R-:W-:Y:S01]  /*1000*/  @!P0 IMAD.MOV R2, RZ, RZ, -R2 ;  /* 0x000000ffff028224 */ /* 0x000fe200078e0a02 */
[----:B------:R-:W-:Y:S02]  /*1010*/  @!P1 LOP3.LUT R2, RZ, R0, RZ, 0x33, !PT ;  /* 0x00000000ff029212 */ /* 0x000fe400078e33ff */
.L_x_1303:
[----:B--2---:R-:W-:Y:S05]  /*1020*/  BSYNC B0 ;  /* 0x0000000000007941 */ /* 0x004fea0003800000 */
.L_x_1302:
[----:B------:R-:W-:Y:S01]  /*1030*/  LOP3.LUT R0, R14, 0xffff, RZ, 0xc0, !PT ;  /* 0x0000ffff0e007812 */ /* 0x000fe200078ec0ff */
[----:B------:R-:W-:Y:S01]  /*1040*/  CS2R R20, SRZ ;  /* 0x0000000000147805 */ /* 0x000fe2000001ff00 */
[----:B------:R-:W-:Y:S01]  /*1050*/  CS2R R22, SRZ ;  /* 0x0000000000167805 */ /* 0x000fe2000001ff00 */
[----:B------:R-:W-:Y:S01]  /*1060*/  CS2R R126, SRZ ;  /* 0x00000000007e7805 */ /* 0x000fe2000001ff00 */
[----:B------:R-:W-:Y:S01]  /*1070*/  CS2R R124, SRZ ;  /* 0x00000000007c7805 */ /* 0x000fe2000001ff00 */
[----:B------:R-:W-:Y:S01]  /*1080*/  IMAD R3, R0, R2, RZ ;  /* 0x0000000200037224 */ /* 0x000fe200078e02ff */
        /* <DEDUP_REMOVED lines=36> */
[----:B-1----:R-:W-:-:S04]  /*12d0*/  ISETP.NE.U32.AND P0, PT, RZ, c[0x0][0x340], PT ;  /* 0x0000d000ff007a0c */ /* 0x002fc80003f05070 */
[----:B------:R-:W-:-:S13]  /*12e0*/  ISETP.NE.AND.EX P0, PT, RZ, c[0x0][0x344], PT, P0 ;  /* 0x0000d100ff007a0c */ /* 0x000fda0003f05300 */
[----:B------:R-:W-:Y:S05]  /*12f0*/  @!P0 BRA `(.L_x_1305) ;  /* 0x0000004000008947 */ /* 0x000fea0003800000 */
[----:B------:R-:W-:-:S05]  /*1300*/  MOV R2, 0x4 ;  /* 0x0000000400027802 */ /* 0x000fca0000000f00 */
[----:B------:R-:W-:-:S05]  /*1310*/  IMAD.WIDE R2, R11, R2, c[0x0][0x340] ;  /* 0x0000d0000b027625 */ /* 0x000fca00078e0202 */
[----:B------:R1:W5:Y:S01]  /*1320*/  LDG.E R8, [R2.64] ;  /* 0x0000000802087981 */ /* 0x000362000c1e1900 */
[----:B------:R-:W-:Y:S05]  /*1330*/  BRA `(.L_x_1306) ;  /* 0x0000001000007947 */ /* 0x000fea0003800000 */
.L_x_1305:
[----:B------:R-:W-:Y:S02]  /*1340*/  MOV R8, R11 ;  /* 0x0000000b00087202 */ /* 0x000fe40000000f00 */
.L_x_1306:
[----:B------:R-:W2:Y:S01]  /*1350*/  LDL R0, [R1+0x14] ;  /* 0x0000140001007983 */ /* 0x000ea20000100800 */
[----:B------:R-:W-:Y:S01]  /*1360*/  SHF.R.S32.HI R78, RZ, 0x1f, R12 ;  /* 0x0000001fff4e7819 */ /* 0x000fe2000001140c */
[----:B-1----:R-:W-:Y:S01]  /*1370*/  IMAD.WIDE.U32 R2, R12, c[0x0][0x1b8], RZ ;  /* 0x00006e000c027a25 */ /* 0x002fe200078e00ff */
[----:B------:R-:W-:Y:S02]  /*1380*/  SHF.R.S32.HI R6, RZ, 0x1f, R11 ;  /* 0x0000001fff067819 */ /* 0x000fe4000001140b */
[----:B------:R-:W-:Y:S01]  /*1390*/  ISETP.GE.AND P3, PT, R243, c[0x0][0x198], PT ;  /* 0x00006600f3007a0c */ /* 0x000fe20003f66270 */
[----:B------:R-:W-:Y:S01]  /*13a0*/  IMAD R5, R78, c[0x0][0x1b8], RZ ;  /* 0x00006e004e057a24 */ /* 0x000fe200078e02ff */
[----:B------:R-:W-:Y:S01]  /*13b0*/  IADD3 R178, R245, -0x1, RZ ;  /* 0xfffffffff5b27810 */ /* 0x000fe20007ffe0ff */
[----:B------:R-:W-:Y:S02]  /*13c0*/  IMAD R6, R6, c[0x0][0x1c0], RZ ;  /* 0x0000700006067a24 */ /* 0x000fe400078e02ff */
[----:B------:R-:W-:-:S05]  /*13d0*/  IMAD R5, R12, c[0x0][0x1bc], R5 ;  /* 0x00006f000c057a24 */ /* 0x000fca00078e0205 */
[----:B------:R-:W-:-:S05]  /*13e0*/  IADD3 R3, R3, R5, RZ ;  /* 0x0000000503037210 */ /* 0x000fca0007ffe0ff */
[----:B------:R-:W-:Y:S01]  /*13f0*/  IMAD.WIDE.U32 R2, R11, c[0x0][0x1c0], R2 ;  /* 0x000070000b027a25 */ /* 0x000fe200078e0002 */
[----:B--2---:R-:W-:-:S04]  /*1400*/  IADD3 R4, R0, R13, RZ ;  /* 0x0000000d00047210 */ /* 0x004fc80007ffe0ff */
[----:B------:R-:W-:Y:S01]  /*1410*/  MOV R0, R4 ;  /* 0x0000000400007202 */ /* 0x000fe20000000f00 */
[----:B------:R-:W-:-:S05]  /*1420*/  @P2 IMAD.HI.U32 R7, R4, c[0x0][0x2c8], RZ ;  /* 0x0000b20004072a27 */ /* 0x000fca00078e00ff */
[----:B------:R-:W-:Y:S01]  /*1430*/  @P2 SHF.R.U32.HI R0, RZ, c[0x0][0x2cc], R7 ;  /* 0x0000b300ff002a19 */ /* 0x000fe20000011607 */
[----:B------:R-:W-:-:S03]  /*1440*/  IMAD R7, R11, c[0x0][0x1c4], R6 ;  /* 0x000071000b077a24 */ /* 0x000fc600078e0206 */
        /* <DEDUP_REMOVED lines=17> */
.L_x_1377:
[----:B------:R-:W-:Y:S05]  /*1560*/  BRA.DIV ~URZ, `(.L_x_1308) ;  /* 0x00011b127f007947 */ /* 0x000fea000b800000 */
[----:B------:R3:W4:Y:S02]  /*1570*/  SHFL.IDX PT, R2, R5, RZ, 0x181f ;  /* 0x00181fff05027589 */ /* 0x00072400000e0000 */
.L_x_1378:
[----:B---3--:R-:W3:Y:S04]  /*1580*/  LDL R3, [R1+0x70] ;  /* 0x0000700001037983 */ /* 0x008ee80000100800 */
[----:B------:R-:W1:Y:S02]  /*1590*/  S2R R7, SR_TID.X ;  /* 0x0000000000077919 */ /* 0x000e640000002100 */
[----:B-1----:R-:W-:-:S04]  /*15a0*/  SHF.R.S32.HI R0, RZ, 0x1f, R7 ;  /* 0x0000001fff007819 */ /* 0x002fc80000011407 */
[----:B------:R-:W-:Y:S01]  /*15b0*/  LEA.HI R0, R0, R7, RZ, 0x3 ;  /* 0x0000000700007211 */ /* 0x000fe200078f18ff */
[----:B------:R-:W-:-:S03]  /*15c0*/  IMAD.MOV.U32 R7, RZ, RZ, c[0x0][0x2c4] ;  /* 0x0000b100ff077624 */ /* 0x000fc600078e00ff */
[----:B------:R-:W-:Y:S01]  /*15d0*/  SHF.R.S32.HI R0, RZ, 0x3, R0 ;  /* 0x00000003ff007819 */ /* 0x000fe20000011400 */
[----:B------:R-:W-:Y:S01]  /*15e0*/  IMAD R7, R7, c[0x0][0x168], RZ ;  /* 0x00005a0007077a24 */ /* 0x000fe200078e02ff */
[----:B------:R-:W-:Y:S03]  /*15f0*/  BSSY B0, `(.L_x_1309) ;  /* 0x000000b000007945 */ /* 0x000fe60003800000 */
[----:B---3--:R-:W-:-:S05]  /*1600*/  IMAD.IADD R0, R0, 0x1, R3 ;  /* 0x0000000100007824 */ /* 0x008fca00078e0203 */
        /* <DEDUP_REMOVED lines=9> */
.L_x_1310:
[----:B------:R-:W-:Y:S05]  /*16a0*/  BSYNC B0 ;  /* 0x0000000000007941 */ /* 0x000fea0003800000 */
.L_x_1309:
[----:B------:R-:W-:Y:S05]  /*16b0*/  BRA.DIV ~URZ, `(.L_x_1311) ;  /* 0x00011a327f007947 */ /* 0x000fea000b800000 */
[----:B--2---:R2:W3:Y:S04]  /*16c0*/  SHFL.IDX PT, R6, R4, 0x1, 0x181f ;  /* 0x00381f0004067f89 */ /* 0x0044e800000e0000 */
[----:B-1--4-:R2:W1:Y:S02]  /*16d0*/  SHFL.IDX PT, R2, R5, 0x1, 0x181f ;  /* 0x00381f0005027f89 */ /* 0x01246400000e0000 */
.L_x_1379:
        /* <DEDUP_REMOVED lines=11> */
.L_x_1313:
[----:B------:R-:W-:Y:S05]  /*1790*/  BSYNC B0 ;  /* 0x0000000000007941 */ /* 0x000fea0003800000 */
.L_x_1312:
[----:B------:R-:W-:Y:S05]  /*17a0*/  BRA.DIV ~URZ, `(.L_x_1314) ;  /* 0x00011a127f007947 */ /* 0x000fea000b800000 */
[----:B---3--:R3:W4:Y:S02]  /*17b0*/  SHFL.IDX PT, R6, R4, 0x2, 0x181f ;  /* 0x00581f0004067f89 */ /* 0x00872400000e0000 */
.L_x_1380:
[----:B------:R-:W-:Y:S05]  /*17c0*/  BRA.DIV ~URZ, `(.L_x_1315) ;  /* 0x00011a627f007947 */ /* 0x000fea000b800000 */
[----:B-1----:R1:W2:Y:S02]  /*17d0*/  SHFL.IDX PT, R2, R5, 0x2, 0x181f ;  /* 0x00581f0005027f89 */ /* 0x0022a400000e0000 */
.L_x_1381:
        /* <DEDUP_REMOVED lines=11> */
.L_x_1317:
[----:B------:R-:W-:Y:S05]  /*1890*/  BSYNC B0 ;  /* 0x0000000000007941 */ /* 0x000fea0003800000 */
.L_x_1316:
[----:B------:R-:W-:Y:S05]  /*18a0*/  BRA.DIV ~URZ, `(.L_x_1318) ;  /* 0x000119f27f007947 */ /* 0x000fea000b800000 */
[----:B----4-:R4:W1:Y:S04]  /*18b0*/  SHFL.IDX PT, R6, R4, 0x3, 0x181f ;  /* 0x00781f0004067f89 */ /* 0x01086800000e0000 */
[----:B--2---:R4:W2:Y:S02]  /*18c0*/  SHFL.IDX PT, R2, R5, 0x3, 0x181f ;  /* 0x00781f0005027f89 */ /* 0x0048a400000e0000 */
.L_x_1382:
        /* <DEDUP_REMOVED lines=11> */
.L_x_1320:
[----:B------:R-:W-:Y:S05]  /*1980*/  BSYNC B0 ;  /* 0x0000000000007941 */ /* 0x000fea0003800000 */
.L_x_1319:
[----:B------:R-:W-:Y:S05]  /*1990*/  BRA.DIV ~URZ, `(.L_x_1321) ;  /* 0x000119d27f007947 */ /* 0x000fea000b800000 */
[----:B-1----:R1:W3:Y:S02]  /*19a0*/  SHFL.IDX PT, R6, R4, 0x4, 0x181f ;  /* 0x00981f0004067f89 */ /* 0x0022e400000e0000 */
.L_x_1383:
[----:B------:R-:W-:Y:S05]  /*19b0*/  BRA.DIV ~URZ, `(.L_x_1322) ;  /* 0x00011a227f007947 */ /* 0x000fea000b800000 */
[----:B--2---:R2:W1:Y:S02]  /*19c0*/  SHFL.IDX PT, R2, R5, 0x4, 0x181f ;  /* 0x00981f0005027f89 */ /* 0x00446400000e0000 */
.L_x_1384:
        /* <DEDUP_REMOVED lines=11> */
.L_x_1324:
[----:B------:R-:W-:Y:S05]  /*1a80*/  BSYNC B0 ;  /* 0x0000000000007941 */ /* 0x000fea0003800000 */
.L_x_1323:
[----:B------:R-:W-:Y:S05]  /*1a90*/  BRA.DIV ~URZ, `(.L_x_1325) ;  /* 0x000119b27f007947 */ /* 0x000fea000b800000 */
[----:B---3--:R3:W2:Y:S04]  /*1aa0*/  SHFL.IDX PT, R6, R4, 0x5, 0x181f ;  /* 0x00b81f0004067f89 */ /* 0x0086a800000e0000 */
[----:B-1----:R3:W1:Y:S02]  /*1ab0*/  SHFL.IDX PT, R2, R5, 0x5, 0x181f ;  /* 0x00b81f0005027f89 */ /* 0x00266400000e0000 */
.L_x_1385:
        /* <DEDUP_REMOVED lines=11> */
.L_x_1327:
[----:B------:R-:W-:Y:S05]  /*1b70*/  BSYNC B0 ;  /* 0x0000000000007941 */ /* 0x000fea0003800000 */
.L_x_1326:
[----:B------:R-:W-:Y:S05]  /*1b80*/  BRA.DIV ~URZ, `(.L_x_1328) ;  /* 0x000119927f007947 */ /* 0x000fea000b800000 */
[----:B--2---:R2:W3:Y:S02]  /*1b90*/  SHFL.IDX PT, R6, R4, 0x6, 0x181f ;  /* 0x00d81f0004067f89 */ /* 0x0044e400000e0000 */
.L_x_1386:
[----:B------:R-:W-:Y:S05]  /*1ba0*/  BRA.DIV ~URZ, `(.L_x_1329) ;  /* 0x000119e27f007947 */ /* 0x000fea000b800000 */
[----:B-1----:R1:W2:Y:S02]  /*1bb0*/  SHFL.IDX PT, R2, R5, 0x6, 0x181f ;  /* 0x00d81f0005027f89 */ /* 0x0022a400000e0000 */
.L_x_1387:
        /* <DEDUP_REMOVED lines=11> */
.L_x_1331:
[----:B------:R-:W-:Y:S05]  /*1c70*/  BSYNC B0 ;  /* 0x0000000000007941 */ /* 0x000fea0003800000 */
.L_x_1330:
[----:B------:R-:W-:Y:S05]  /*1c80*/  BRA.DIV ~URZ, `(.L_x_1332) ;  /* 0x000119727f007947 */ /* 0x000fea000b800000 */
[----:B--234-:R-:W2:Y:S04]  /*1c90*/  SHFL.IDX PT, R4, R4, 0x7, 0x181f ;  /* 0x00f81f0004047f89 */ /* 0x01cea800000e0000 */
[----:B------:R3:W4:Y:S02]  /*1ca0*/  SHFL.IDX PT, R2, R5, 0x7, 0x181f ;  /* 0x00f81f0005027f89 */ /* 0x00072400000e0000 */
.L_x_1388:
        /* <DEDUP_REMOVED lines=19> */
[----:B-1-3--:R-:W3:Y:S01]  /*1de0*/  LDL R5, [R1+0x1c] ;  /* 0x00001c0001057983 */ /* 0x00aee20000100800 */
[----:B------:R-:W-:Y:S01]  /*1df0*/  IMAD.MOV.U32 R6, RZ, RZ, 0x70 ;  /* 0x00000070ff067424 */ /* 0x000fe200078e00ff */
[----:B------:R-:W-:-:S02]  /*1e00*/  ULDC UR4, c[0x0][0x2b8] ;  /* 0x0000ae0000047ab9 */ /* 0x000fc40000000800 */
[----:B------:R-:W-:Y:S01]  /*1e10*/  UISETP.NE.AND UP0, UPT, UR4, 0x1, UPT ;  /* 0x000000010400788c */ /* 0x000fe2000bf05270 */
[----:B------:R-:W-:Y:S01]  /*1e20*/  IMAD R177, R245, R6, -0x70 ;  /* 0xffffff90f5b17424 */ /* 0x000fe200078e0206 */
[----:B------:R-:W4:Y:S01]  /*1e30*/  LDL R79, [R1+0x4c] ;  /* 0x00004c00014f7983 */ /* 0x000f220000100800 */
[----:B------:R-:W-:-:S03]  /*1e40*/  IMAD.MOV.U32 R9, RZ, RZ, c[0x0][0x2ac] ;  /* 0x0000ab00ff097624 */ /* 0x000fc600078e00ff */
[----:B------:R-:W-:Y:S01]  /*1e50*/  PLOP3.LUT P1, PT, PT, PT, UP0, 0x80, 0x0 ;  /* 0x000000000000781c */ /* 0x000fe20003f2f008 */
[----:B------:R-:W-:Y:S01]  /*1e60*/  IMAD R9, R9, c[0x0][0x1d0], RZ ;  /* 0x0000740009097a24 */ /* 0x000fe200078e02ff */
[----:B------:R-:W-:Y:S01]  /*1e70*/  BAR.SYNC.DEFER_BLOCKING 0x0 ;  /* 0x0000000000007b1d */ /* 0x000fe20000010000 */
[----:B------:R-:W-:Y:S01]  /*1e80*/  PLOP3.LUT P0, PT, PT, PT, UP0, 0x80, 0x0 ;  /* 0x000000000000781c */ /* 0x000fe20003f0f008 */
[----:B------:R-:W-:Y:S02]  /*1e90*/  IMAD.MOV.U32 R244, RZ, RZ, RZ ;  /* 0x000000fffff47224 */ /* 0x000fe400078e00ff */
[----:B--2---:R-:W-:-:S05]  /*1ea0*/  IMAD.IADD R2, R204, 0x1, R177 ;  /* 0x00000001cc027824 */ /* 0x004fca00078e02b1 */
[C---:B------:R-:W-:Y:S01]  /*1eb0*/  ISETP.GE.AND P3, PT, R2.reuse, R9, PT ;  /* 0x000000090200720c */ /* 0x040fe20003f66270 */
[----:B---3--:R-:W-:-:S03]  /*1ec0*/  IMAD.IADD R2, R2, 0x1, R5 ;  /* 0x0000000102027824 */ /* 0x008fc600078e0205 */
        /* <DEDUP_REMOVED lines=10> */
[----:B------:R-:W-:-:S05]  /*1f70*/  IMAD R246, R0, c[0x0][0x2b8], R2 ;  /* 0x0000ae0000f67a24 */ /* 0x000fca00078e0202 */
[----:B------:R-:W-:Y:S01]  /*1f80*/  SHF.R.S32.HI R76, RZ, 0x1f, R246 ;  /* 0x0000001fff4c7819 */ /* 0x000fe200000114f6 */
[----:B------:R-:W-:-:S04]  /*1f90*/  IMAD.WIDE.U32 R2, R246, c[0x0][0x1e0], RZ ;  /* 0x00007800f6027a25 */ /* 0x000fc800078e00ff */
[----:B------:R-:W-:-:S04]  /*1fa0*/  IMAD R0, R76, c[0x0][0x1e0], RZ ;  /* 0x000078004c007a24 */ /* 0x000fc800078e02ff */
[----:B------:R-:W-:-:S05]  /*1fb0*/  IMAD R0, R246, c[0x0][0x1e4], R0 ;  /* 0x00007900f6007a24 */ /* 0x000fca00078e0200 */
[----:B------:R-:W-:Y:S01]  /*1fc0*/  IADD3 R3, R3, R0, RZ ;  /* 0x0000000003037210 */ /* 0x000fe20007ffe0ff */
[----:B------:R-:W-:Y:S02]  /*1fd0*/  IMAD R0, R78, c[0x0][0x1e8], RZ ;  /* 0x00007a004e007a24 */ /* 0x000fe400078e02ff */
[----:B----4-:R-:W-:-:S04]  /*1fe0*/  IMAD.WIDE.U32 R8, R79, c[0x0][0x1e8], RZ ;  /* 0x00007a004f087a25 */ /* 0x010fc800078e00ff */
[----:B------:R-:W-:Y:S01]  /*1ff0*/  IMAD R0, R79, c[0x0][0x1ec], R0 ;  /* 0x00007b004f007a24 */ /* 0x000fe200078e0200 */
[----:B------:R3:W-:Y:S03]  /*2000*/  STL.64 [R1+0x20], R8 ;  /* 0x0000200801007387 */ /* 0x0007e60000100a00 */
[----:B------:R-:W-:Y:S02]  /*2010*/  IMAD.IADD R247, R9, 0x1, R0 ;  /* 0x0000000109f77824 */ /* 0x000fe400078e0200 */
[----:B---3--:R-:W3:Y:S01]  /*2020*/  S2R R9, SR_TID.X ;  /* 0x0000000000097919 */ /* 0x008ee20000002100 */
[----:B------:R-:W-:Y:S02]  /*2030*/  IMAD.MOV.U32 R176, RZ, RZ, c[0x0][0x2ac] ;  /* 0x0000ab00ffb07624 */ /* 0x000fe400078e00ff */
[----:B-1----:R-:W-:-:S04]  /*2040*/  IMAD R5, R245, -0x70, R6 ;  /* 0xffffff90f5057824 */ /* 0x002fc800078e0206 */
[----:B------:R-:W-:Y:S01]  /*2050*/  IMAD R176, R176, c[0x0][0x1d0], R5 ;  /* 0x00007400b0b07a24 */ /* 0x000fe200078e0205 */
[----:B---3--:R-:W-:-:S04]  /*2060*/  SHF.R.S32.HI R7, RZ, 0x1f, R9 ;  /* 0x0000001fff077819 */ /* 0x008fc80000011409 */
[----:B------:R-:W-:-:S04]  /*2070*/  LEA.HI R7, R7, R9, RZ, 0x3 ;  /* 0x0000000907077211 */ /* 0x000fc800078f18ff */
[----:B------:R-:W-:Y:S02]  /*2080*/  SHF.R.S32.HI R7, RZ, 0x3, R7 ;  /* 0x00000003ff077819 */ /* 0x000fe40000011407 */
[----:B------:R-:W-:Y:S02]  /*2090*/  ISETP.GE.AND P3, PT, R243, c[0x0][0x1d4], PT ;  /* 0x00007500f3007a0c */ /* 0x000fe40003f66270 */
[----:B--2---:R-:W-:Y:S01]  /*20a0*/  SHF.R.S32.HI R77, RZ, 0x1f, R244 ;  /* 0x0000001fff4d7819 */ /* 0x004fe200000114f4 */
[----:B------:R-:W-:-:S04]  /*20b0*/  IMAD.WIDE.U32 R2, R244, c[0x0][0x1f0], R2 ;  /* 0x00007c00f4027a25 */ /* 0x000fc800078e0002 */
[----:B------:R-:W-:Y:S01]  /*20c0*/  IMAD R4, R77, c[0x0][0x1f0], RZ ;  /* 0x00007c004d047a24 */ /* 0x000fe200078e02ff */
[----:B------:R-:W-:-:S03]  /*20d0*/  IADD3 R2, P0, R2, R8, RZ ;  /* 0x0000000802027210 */ /* 0x000fc60007f1e0ff */
[----:B------:R-:W-:-:S05]  /*20e0*/  IMAD R0, R244, c[0x0][0x1f4], R4 ;  /* 0x00007d00f4007a24 */ /* 0x000fca00078e0204 */
[----:B------:R-:W-:Y:S02]  /*20f0*/  IADD3.X R3, R247, R3, R0, P0, !PT ;  /* 0x00000003f7037210 */ /* 0x000fe400007fe400 */
[----:B------:R-:W-:-:S04]  /*2100*/  LEA R0, P0, R2, c[0x0][0x1c8], 0x1 ;  /* 0x0000720002007a11 */ /* 0x000fc800078008ff */
[----:B------:R-:W-:Y:S01]  /*2110*/  LEA.HI.X R3, R2, c[0x0][0x1cc], R3, 0x1, P0 ;  /* 0x0000730002037a11 */ /* 0x000fe200000f0c03 */
[----:B------:R-:W1:Y:S01]  /*2120*/  SHFL.IDX PT, R4, R0, RZ, 0x181f ;  /* 0x00181fff00047589 */ /* 0x000e6200000e0000 */
[----:B------:R-:W-:-:S03]  /*2130*/  IMAD.IADD R2, R176, 0x1, -R7 ;  /* 0x00000001b0027824 */ /* 0x000fc600078e0a07 */
[----:B------:R-:W2:Y:S04]  /*2140*/  SHFL.IDX PT, R5, R3, RZ, 0x181f ;  /* 0x00181fff03057589 */ /* 0x000ea800000e0000 */
[----:B------:R-:W3:Y:S01]  /*2150*/  SHFL.IDX PT, R6, R0, 0x1, 0x181f ;  /* 0x00381f0000067f89 */ /* 0x000ee200000e0000 */
[----:B------:R-:W-:-:S03]  /*2160*/  ISETP.GE.AND P0, PT, R2, 0x1, PT ;  /* 0x000000010200780c */ /* 0x000fc60003f06270 */
[----:B------:R-:W4:Y:S04]  /*2170*/  SHFL.IDX PT, R7, R0, 0x2, 0x181f ;  /* 0x00581f0000077f89 */ /* 0x000f2800000e0000 */
[----:B------:R-:W5:Y:S01]  /*2180*/  SHFL.IDX PT, R8, R3, 0x1, 0x181f ;  /* 0x00381f0003087f89 */ /* 0x000f6200000e0000 */
[----:B------:R-:W-:-:S03]  /*2190*/  ISETP.GE.AND P4, PT, R2, 0x11, PT ;  /* 0x000000110200780c */ /* 0x000fc60003f86270 */
[----:B------:R-:W4:Y:S01]  /*21a0*/  SHFL.IDX PT, R9, R3, 0x2, 0x181f ;  /* 0x00581f0003097f89 */ /* 0x000f2200000e0000 */
[----:B------:R-:W-:-:S03]  /*21b0*/  ISETP.GE.AND P1, PT, R2, 0x21, PT ;  /* 0x000000210200780c */ /* 0x000fc60003f26270 */
[----:B------:R-:W4:Y:S01]  /*21c0*/  SHFL.IDX PT, R10, R0, 0x3, 0x181f ;  /* 0x00781f00000a7f89 */ /* 0x000f2200000e0000 */
[----:B-1----:R-:W-:-:S03]  /*21d0*/  @P0 LEA R4, P5, R243, R4, 0x1 ;  /* 0x00000004f3040211 */ /* 0x002fc600078a08ff */
[----:B------:R-:W1:Y:S01]  /*21e0*/  SHFL.IDX PT, R11, R3, 0x3, 0x181f ;  /* 0x00781f00030b7f89 */ /* 0x000e6200000e0000 */
[----:B--2---:R-:W-:-:S03]  /*21f0*/  @P0 LEA.HI.X R5, R243, R5, R205, 0x1, P5 ;  /* 0x00000005f3050211 */ /* 0x004fc600028f0ccd */
[----:B------:R-:W2:Y:S01]  /*2200*/  SHFL.IDX PT, R13, R0, 0x4, 0x181f ;  /* 0x00981f00000d7f89 */ /* 0x000ea200000e0000 */
[----:B------:R-:W-:-:S03]  /*2210*/  ISETP.GE.AND P6, PT, R2, 0x31, PT ;  /* 0x000000310200780c */ /* 0x000fc60003fc6270 */
[----:B------:R-:W1:Y:S01]  /*2220*/  SHFL.IDX PT, R14, R3, 0x4, 0x181f ;  /* 0x00981f00030e7f89 */ /* 0x000e6200000e0000 */
[----:B---3--:R-:W-:-:S03]  /*2230*/  @P4 LEA R6, P5, R243, R6, 0x1 ;  /* 0x00000006f3064211 */ /* 0x008fc600078a08ff */
[----:B------:R-:W3:Y:S04]  /*2240*/  SHFL.IDX PT, R15, R0, 0x5, 0x181f ;  /* 0x00b81f00000f7f89 */ /* 0x000ee800000e0000 */
[----:B------:R4:W-:Y:S04]  /*2250*/  @P0 LDGSTS.E.BYPASS.LTC128B.128 [R242+0x3900], [R4.64], !P3 ;  /* 0x0390000004f20fae */ /* 0x0009e8000d901d48 */
[----:B------:R-:W1:Y:S04]  /*2260*/  SHFL.IDX PT, R12, R3, 0x5, 0x181f ;  /* 0x00b81f00030c7f89 */ /* 0x000e6800000e0000 */
[----:B------:R-:W1:Y:S04]  /*2270*/  SHFL.IDX PT, R0, R0, 0x6, 0x181f ;  /* 0x00d81f0000007f89 */ /* 0x000e6800000e0000 */
[----:B------:R-:W1:Y:S01]  /*2280*/  SHFL.IDX PT, R3, R3, 0x6, 0x181f ;  /* 0x00d81f0003037f89 */ /* 0x000e6200000e0000 */
[----:B----4-:R-:W-:-:S02]  /*2290*/  @P1 LEA R4, P0, R243, R7, 0x1 ;  /* 0x00000007f3041211 */ /* 0x010fc400078008ff */
[C-C-:B-----5:R-:W-:Y:S02]  /*22a0*/  @P4 LEA.HI.X R7, R243.reuse, R8, R205.reuse, 0x1, P5 ;  /* 0x00000008f3074211 */ /* 0x160fe400028f0ccd */
[C---:B------:R-:W-:Y:S02]  /*22b0*/  ISETP.GE.AND P5, PT, R2.reuse, 0x41, PT ;  /* 0x000000410200780c */ /* 0x040fe40003fa6270 */
[C---:B------:R-:W-:Y:S01]  /*22c0*/  @P1 LEA.HI.X R5, R243.reuse, R9, R205, 0x1, P0 ;  /* 0x00000009f3051211 */ /* 0x040fe200000f0ccd */
[----:B------:R3:W-:Y:S01]  /*22d0*/  @P4 LDGSTS.E.BYPASS.LTC128B.128 [R242+0x4100], [R6.64], !P3 ;  /* 0x0410000006f24fae */ /* 0x0007e2000d901d48 */
[C---:B------:R-:W-:Y:S02]  /*22e0*/  ISETP.GE.AND P4, PT, R2.reuse, 0x51, PT ;  /* 0x000000510200780c */ /* 0x040fe40003f86270 */
[----:B------:R-:W-:Y:S01]  /*22f0*/  @P6 LEA R10, P0, R243, R10, 0x1 ;  /* 0x0000000af30a6211 */ /* 0x000fe200078008ff */
[----:B------:R4:W-:Y:S01]  /*2300*/  @P1 LDGSTS.E.BYPASS.LTC128B.128 [R242+0x4900], [R4.64], !P3 ;  /* 0x0490000004f21fae */ /* 0x0009e2000d901d48 */
[----:B------:R-:W-:-:S02]  /*2310*/  ISETP.GE.AND P1, PT, R2, 0x61, PT ;  /* 0x000000610200780c */ /* 0x000fc40003f26270 */
[----:B-1----:R-:W-:-:S03]  /*2320*/  @P6 LEA.HI.X R11, R243, R11, R205, 0x1, P0 ;  /* 0x0000000bf30b6211 */ /* 0x002fc600000f0ccd */
[C---:B--2---:R-:W-:Y:S02]  /*2330*/  @P5 LEA R8, P0, R243.reuse, R13, 0x1 ;  /* 0x0000000df3085211 */ /* 0x044fe400078008ff */
[----:B------:R1:W-:Y:S02]  /*2340*/  @P6 LDGSTS.E.BYPASS.LTC128B.128 [R242+0x5100], [R10.64], !P3 ;  /* 0x051000000af26fae */ /* 0x0003e4000d901d48 */
[----:B------:R-:W-:-:S05]  /*2350*/  @P5 LEA.HI.X R9, R243, R14, R205, 0x1, P0 ;  /* 0x0000000ef3095211 */ /* 0x000fca00000f0ccd */
[----:B------:R1:W-:Y:S01]  /*2360*/  @P5 LDGSTS.E.BYPASS.LTC128B.128 [R242+0x5900], [R8.64], !P3 ;  /* 0x0590000008f25fae */ /* 0x0003e2000d901d48 */
[----:B---3--:R-:W-:-:S04]  /*2370*/  @P4 LEA R6, P0, R243, R15, 0x1 ;  /* 0x0000000ff3064211 */ /* 0x008fc800078008ff */
[C---:B------:R-:W-:Y:S02]  /*2380*/  @P4 LEA.HI.X R7, R243.reuse, R12, R205, 0x1, P0 ;  /* 0x0000000cf3074211 */ /* 0x040fe400000f0ccd */
[----:B----4-:R-:W-:-:S03]  /*2390*/  @P1 LEA R4, P0, R243, R0, 0x1 ;  /* 0x00000000f3041211 */ /* 0x010fc600078008ff */
[----:B------:R2:W-:Y:S01]  /*23a0*/  @P4 LDGSTS.E.BYPASS.LTC128B.128 [R242+0x6100], [R6.64], !P3 ;  /* 0x0610000006f24fae */ /* 0x0005e2000d901d48 */
[----:B------:R-:W-:-:S05]  /*23b0*/  @P1 LEA.HI.X R5, R243, R3, R205, 0x1, P0 ;  /* 0x00000003f3051211 */ /* 0x000fca00000f0ccd */
[----:B------:R2:W-:Y:S04]  /*23c0*/  @P1 LDGSTS.E.BYPASS.LTC128B.128 [R242+0x6900], [R4.64], !P3 ;  /* 0x0690000004f21fae */ /* 0x0005e8000d901d48 */
[----:B------:R-:W0:Y:S01]  /*23d0*/  LDGDEPBAR ;  /* 0x00000000000079af */ /* 0x000e220000000000 */
[----:B------:R-:W-:-:S04]  /*23e0*/  DEPBAR.LE SB0, 0x1 ;  /* 0x000080400000791a */ /* 0x000fc80000000000 */
[----:B------:R-:W-:-:S04]  /*23f0*/  DEPBAR.LE SB0, 0x0 ;  /* 0x000080000000791a */ /* 0x000fc80000000000 */
[----:B------:R-:W-:Y:S06]  /*2400*/  BAR.SYNC.DEFER_BLOCKING 0x0 ;  /* 0x0000000000007b1d */ /* 0x000fec0000010000 */
[----:B--2---:R-:W-:Y:S04]  /*2410*/  LDSM.16.M88.4 R4, [R231+0x2000] ;  /* 0x00200000e704783b */ /* 0x004fe80000000200 */
[----:B------:R-:W2:Y:S04]  /*2420*/  LDSM.16.M88.4 R40, [R224] ;  /* 0x00000000e028783b */ /* 0x000ea80000000200 */
[----:B------:R-:W3:Y:S04]  /*2430*/  LDSM.16.M88.4 R36, [R224+0x800] ;  /* 0x00080000e024783b */ /* 0x000ee80000000200 */
[----:B------:R-:W4:Y:S04]  /*2440*/  LDSM.16.M88.4 R32, [R224+0x1000] ;  /* 0x00100000e020783b */ /* 0x000f280000000200 */
[----:B------:R-:W5:Y:S04]  /*2450*/  LDSM.16.M88.4 R28, [R224+0x1800] ;  /* 0x00180000e01c783b */ /* 0x000f680000000200 */
[----:B------:R-:W2:Y:S04]  /*2460*/  LDSM.16.M88.4 R24, [R224+0x2000] ;  /* 0x00200000e018783b */ /* 0x000ea80000000200 */
[----:B------:R-:W2:Y:S04]  /*2470*/  LDSM.16.M88.4 R20, [R224+0x2800] ;  /* 0x00280000e014783b */ /* 0x000ea80000000200 */
[----:B------:R-:W3:Y:S04]  /*2480*/  LDSM.16.M88.4 R16, [R224+0x3000] ;  /* 0x00300000e010783b */ /* 0x000ee80000000200 */
[----:B-1----:R-:W1:Y:S01]  /*2490*/  LDSM.16.M88.4 R8, [R231] ;  /* 0x00000000e708783b */ /* 0x002e620000000200 */
[----:B------:R-:W-:-:S03]  /*24a0*/  IMAD R0, R76, c[0x0][0x208], RZ ;  /* 0x000082004c007a24 */ /* 0x000fc600078e02ff */
[----:B------:R-:W-:Y:S04]  /*24b0*/  LDSM.16.M88.4 R12, [R234+0x2000] ;  /* 0x00200000ea0c783b */ /* 0x000fe80000000200 */
[----:B------:R-:W-:Y:S04]  /*24c0*/  LDSM.16.M88.4 R96, [R240] ;  /* 0x00000000f060783b */ /* 0x000fe80000000200 */
[----:B------:R-:W1:Y:S04]  /*24d0*/  LDSM.16.M88.4 R128, [R236] ;  /* 0x00000000ec80783b */ /* 0x000e680000000200 */
[----:B------:R-:W1:Y:S04]  /*24e0*/  LDSM.16.M88.4 R84, [R235] ;  /* 0x00000000eb54783b */ /* 0x000e680000000200 */
[----:B------:R-:W1:Y:S04]  /*24f0*/  LDSM.16.M88.4 R88, [R241] ;  /* 0x00000000f158783b */ /* 0x000e680000000200 */
[----:B------:R-:W1:Y:S04]  /*2500*/  LDSM.16.M88.4 R104, [R239] ;  /* 0x00000000ef68783b */ /* 0x000e680000000200 */
[----:B------:R-:W1:Y:S04]  /*2510*/  LDSM.16.M88.4 R108, [R238] ;  /* 0x00000000ee6c783b */ /* 0x000e680000000200 */
[----:B------:R-:W1:Y:S01]  /*2520*/  LDSM.16.M88.4 R112, [R237] ;  /* 0x00000000ed70783b */ /* 0x000e620000000200 */
[----:B--2---:R-:W-:Y:S01]  /*2530*/  HMMA.16816.F32 R80, R4, R40, RZ ;  /* 0x000000280450723c */ /* 0x004fe200000018ff */
[----:B------:R-:W-:-:S07]  /*2540*/  IMAD R0, R246, c[0x0][0x20c], R0 ;  /* 0x00008300f6007a24 */ /* 0x000fce00078e0200 */
        /* <DEDUP_REMOVED lines=12> */
[----:B------:R-:W-:Y:S07]  /*2610*/  HMMA.16816.F32 R120, R4, R18, RZ ;  /* 0x000000120478723c */ /* 0x000fee00000018ff */
[----:B------:R-:W-:-:S04]  /*2620*/  IMAD.WIDE.U32 R4, R246, c[0x0][0x208], RZ ;  /* 0x00008200f6047a25 */ /* 0x000fc800078e00ff */
[----:B------:R-:W-:Y:S02]  /*2630*/  IMAD.IADD R5, R5, 0x1, R0 ;  /* 0x0000000105057824 */ /* 0x000fe400078e0200 */
[----:B------:R-:W-:Y:S01]  /*2640*/  IMAD R0, R78, c[0x0][0x210], RZ ;  /* 0x000084004e007a24 */ /* 0x000fe200078e02ff */
[----:B-1----:R-:W-:Y:S01]  /*2650*/  HMMA.16816.F32 R132, R8, R40, RZ ;  /* 0x000000280884723c */ /* 0x002fe200000018ff */
[----:B------:R-:W-:Y:S02]  /*2660*/  IMAD R3, R77, c[0x0][0x218], RZ ;  /* 0x000086004d037a24 */ /* 0x000fe400078e02ff */
[----:B------:R-:W-:Y:S02]  /*2670*/  IMAD R0, R79, c[0x0][0x214], R0 ;  /* 0x000085004f007a24 */ /* 0x000fe400078e0200 */
[----:B------:R-:W-:-:S04]  /*2680*/  IMAD.WIDE.U32 R4, R244, c[0x0][0x218], R4 ;  /* 0x00008600f4047a25 */ /* 0x000fc800078e0004 */
[----:B------:R-:W-:-:S04]  /*2690*/  IMAD.WIDE.U32 R40, R79, c[0x0][0x210], RZ ;  /* 0x000084004f287a25 */ /* 0x000fc800078e00ff */
[----:B------:R-:W-:Y:S02]  /*26a0*/  IMAD.IADD R6, R41, 0x1, R0 ;  /* 0x0000000129067824 */ /* 0x000fe400078e0200 */
[----:B------:R-:W-:Y:S01]  /*26b0*/  IMAD R0, R244, c[0x0][0x21c], R3 ;  /* 0x00008700f4007a24 */ /* 0x000fe200078e0203 */
[----:B------:R-:W-:-:S04]  /*26c0*/  IADD3 R3, P0, R4, R40, RZ ;  /* 0x0000002804037210 */ /* 0x000fc80007f1e0ff */
[----:B------:R-:W-:Y:S02]  /*26d0*/  IADD3.X R4, R6, R5, R0, P0, !PT ;  /* 0x0000000506047210 */ /* 0x000fe400007fe400 */
[----:B------:R-:W-:-:S04]  /*26e0*/  LEA R0, P0, R3, c[0x0][0x1f8], 0x1 ;  /* 0x00007e0003007a11 */ /* 0x000fc800078008ff */
[----:B------:R-:W-:Y:S02]  /*26f0*/  LEA.HI.X R3, R3, c[0x0][0x1fc], R4, 0x1, P0 ;  /* 0x00007f0003037a11 */ /* 0x000fe400000f0c04 */
[----:B------:R-:W1:Y:S04]  /*2700*/  SHFL.IDX PT, R4, R0, RZ, 0x181f ;  /* 0x00181fff00047589 */ /* 0x000e6800000e0000 */
[----:B------:R-:W-:Y:S04]  /*2710*/  STL [R1+0x38], R247 ;  /* 0x000038f701007387 */ /* 0x000fe80000100800 */
[----:B------:R-:W-:Y:S04]  /*2720*/  STL.64 [R1+0x30], R40 ;  /* 0x0000302801007387 */ /* 0x000fe80000100a00 */
[----:B------:R-:W-:Y:S04]  /*2730*/  STL [R1+0x40], R6 ;  /* 0x0000400601007387 */ /* 0x000fe80000100800 */
[----:B------:R-:W2:Y:S01]  /*2740*/  SHFL.IDX PT, R7, R3, RZ, 0x181f ;  /* 0x00181fff03077589 */ /* 0x000ea200000e0000 */
[C---:B------:R-:W-:Y:S03]  /*2750*/  HMMA.16816.F32 R156, R12.reuse, R128, R44 ;  /* 0x000000800c9c723c */ /* 0x040fe6000000182c */
[----:B------:R-:W-:Y:S04]  /*2760*/  SHFL.IDX PT, R5, R0, 0x1, 0x181f ;  /* 0x00381f0000057f89 */ /* 0x000fe800000e0000 */
[----:B------:R-:W3:Y:S01]  /*2770*/  SHFL.IDX PT, R6, R0, 0x2, 0x181f ;  /* 0x00581f0000067f89 */ /* 0x000ee200000e0000 */
        /* <DEDUP_REMOVED lines=13> */
[----:B------:R-:W-:Y:S04]  /*2850*/  SHFL.IDX PT, R12, R3, 0x1, 0x181f ;  /* 0x00381f00030c7f89 */ /* 0x000fe800000e0000 */
[----:B------:R-:W4:Y:S04]  /*2860*/  SHFL.IDX PT, R15, R3, 0x2, 0x181f ;  /* 0x00581f00030f7f89 */ /* 0x000f2800000e0000 */
[----:B------:R-:W5:Y:S01]  /*2870*/  SHFL.IDX PT, R13, R0, 0x4, 0x181f ;  /* 0x00981f00000d7f89 */ /* 0x000f6200000e0000 */
[----:B------:R-:W-:Y:S01]  /*2880*/  HMMA.16816.F32 R140, R8, R32, RZ ;  /* 0x00000020088c723c */ /* 0x000fe200000018ff */
[----:B------:R-:W-:-:S02]  /*2890*/  IMAD.SHL.U32 R179, R243, 0x2, RZ ;  /* 0x00000002f3b37824 */ /* 0x000fc400078e00ff */
[----:B------:R-:W-:Y:S05]  /*28a0*/  SHFL.IDX PT, R14, R0, 0x3, 0x181f ;  /* 0x00781f00000e7f89 */ /* 0x000fea00000e0000 */
[C---:B------:R-:W-:Y:S08]  /*28b0*/  HMMA.16816.F32 R220, R8.reuse, R34, RZ ;  /* 0x0000002208dc723c */ /* 0x040ff000000018ff */
[C---:B------:R-:W-:Y:S01]  /*28c0*/  HMMA.16816.F32 R32, R8.reuse, R24, RZ ;  /* 0x000000180820723c */ /* 0x040fe200000018ff */
[----:B------:R-:W1:Y:S07]  /*28d0*/  SHFL.IDX PT, R24, R3, 0x4, 0x181f ;  /* 0x00981f0003187f89 */ /* 0x000e6e00000e0000 */
[C---:B------:R-:W-:Y:S08]  /*28e0*/  HMMA.16816.F32 R144, R8.reuse, R28, RZ ;  /* 0x0000001c0890723c */ /* 0x040ff000000018ff */
[C---:B------:R-:W-:Y:S08]  /*28f0*/  HMMA.16816.F32 R216, R8.reuse, R30, RZ ;  /* 0x0000001e08d8723c */ /* 0x040ff000000018ff */
[C---:B------:R-:W-:Y:S01]  /*2900*/  HMMA.16816.F32 R208, R8.reuse, R22, RZ ;  /* 0x0000001608d0723c */ /* 0x040fe200000018ff */
[----:B------:R-:W2:Y:S07]  /*2910*/  SHFL.IDX PT, R22, R3, 0x3, 0x181f ;  /* 0x00781f0003167f89 */ /* 0x000eae00000e0000 */
[C---:B------:R-:W-:Y:S01]  /*2920*/  HMMA.16816.F32 R28, R8.reuse, R20, RZ ;  /* 0x00000014081c723c */ /* 0x040fe200000018ff */
[----:B------:R-:W-:Y:S06]  /*2930*/  SHFL.IDX PT, R23, R3, 0x5, 0x181f ;  /* 0x00b81f0003177f89 */ /* 0x000fec00000e0000 */
[-C--:B-1----:R-:W-:Y:S01]  /*2940*/  IADD3 R20, P0, R4, R179.reuse, RZ ;  /* 0x000000b304147210 */ /* 0x082fe20007f1e0ff */
[C---:B------:R-:W-:Y:S01]  /*2950*/  HMMA.16816.F32 R148, R8.reuse, R16, RZ ;  /* 0x000000100894723c */ /* 0x040fe200000018ff */
[----:B------:R-:W1:Y:S06]  /*2960*/  SHFL.IDX PT, R17, R0, 0x5, 0x181f ;  /* 0x00b81f0000117f89 */ /* 0x000e6c00000e0000 */
[----:B------:R-:W-:Y:S01]  /*2970*/  SHF.L.U64.HI R16, R243, 0x1, R205 ;  /* 0x00000001f3107819 */ /* 0x000fe200000102cd */
[----:B------:R-:W-:Y:S01]  /*2980*/  HMMA.16816.F32 R136, R8, R42, RZ ;  /* 0x0000002a0888723c */ /* 0x000fe200000018ff */
[----:B------:R-:W1:Y:S03]  /*2990*/  SHFL.IDX PT, R0, R0, 0x6, 0x181f ;  /* 0x00d81f0000007f89 */ /* 0x000e6600000e0000 */
[----:B--2---:R-:W-:Y:S01]  /*29a0*/  IMAD.X R21, R7, 0x1, R16, P0 ;  /* 0x0000000107157824 */ /* 0x004fe200000e0610 */
[----:B---3--:R-:W-:-:S03]  /*29b0*/  IADD3 R4, P0, R6, R179, RZ ;  /* 0x000000b306047210 */ /* 0x008fc60007f1e0ff */
[----:B------:R-:W-:Y:S01]  /*29c0*/  HMMA.16816.F32 R200, R8, R18, RZ ;  /* 0x0000001208c8723c */ /* 0x000fe200000018ff */
[----:B------:R-:W-:-:S06]  /*29d0*/  ISETP.GE.AND P1, PT, R243, c[0x0][0x1d4], PT ;  /* 0x00007500f3007a0c */ /* 0x000fcc0003f26270 */
[----:B------:R-:W-:Y:S01]  /*29e0*/  IADD3 R18, P5, R5, R179, RZ ;  /* 0x000000b305127210 */ /* 0x000fe20007fbe0ff */
[----:B----4-:R-:W-:-:S04]  /*29f0*/  IMAD.X R5, R15, 0x1, R16, P0 ;  /* 0x000000010f057824 */ /* 0x010fc800000e0610 */
[--C-:B------:R-:W-:Y:S01]  /*2a00*/  IMAD.X R19, R12, 0x1, R16.reuse, P5 ;  /* 0x000000010c137824 */ /* 0x100fe200028e0610 */
[-C--:B-----5:R-:W-:Y:S02]  /*2a10*/  IADD3 R12, P0, R13, R179.reuse, RZ ;  /* 0x000000b30d0c7210 */ /* 0x0a0fe40007f1e0ff */
[C---:B------:R-:W-:Y:S02]  /*2a20*/  ISETP.LT.OR P6, PT, R2.reuse, 0x1, P1 ;  /* 0x000000010200780c */ /* 0x040fe40000fc1670 */
[----:B------:R-:W-:Y:S01]  /*2a30*/  ISETP.LT.OR P4, PT, R2, 0x11, P1 ;  /* 0x000000110200780c */ /* 0x000fe20000f81670 */
[----:B------:R-:W-:Y:S01]  /*2a40*/  IMAD.X R13, R24, 0x1, R16, P0 ;  /* 0x00000001180d7824 */ /* 0x000fe200000e0610 */
[----:B------:R-:W-:Y:S02]  /*2a50*/  IADD3 R14, P5, R14, R179, RZ ;  /* 0x000000b30e0e7210 */ /* 0x000fe40007fbe0ff */
[----:B------:R-:W-:Y:S01]  /*2a60*/  ISETP.LT.OR P0, PT, R2, 0x21, P1 ;  /* 0x000000210200780c */ /* 0x000fe20000f01670 */
[----:B------:R-:W-:-:S02]  /*2a70*/  IMAD.MOV.U32 R175, RZ, RZ, R136 ;  /* 0x000000ffffaf7224 */ /* 0x000fc400078e0088 */
[----:B------:R-:W-:Y:S01]  /*2a80*/  IMAD.X R15, R22, 0x1, R16, P5 ;  /* 0x00000001160f7824 */ /* 0x000fe200028e0610 */
[----:B-1----:R-:W-:Y:S01]  /*2a90*/  IADD3 R6, P5, R17, R179, RZ ;  /* 0x000000b311067210 */ /* 0x002fe20007fbe0ff */
[----:B------:R-:W-:Y:S01]  /*2aa0*/  IMAD.MOV.U32 R174, RZ, RZ, R137 ;  /* 0x000000ffffae7224 */ /* 0x000fe200078e0089 */
[----:B------:R-:W-:Y:S01]  /*2ab0*/  MOV R172, R139 ;  /* 0x0000008b00ac7202 */ /* 0x000fe20000000f00 */
[----:B------:R-:W-:Y:S01]  /*2ac0*/  IMAD.MOV.U32 R173, RZ, RZ, R138 ;  /* 0x000000ffffad7224 */ /* 0x000fe200078e008a */
[----:B------:R-:W-:Y:S01]  /*2ad0*/  HMMA.16816.F32 R248, R8, R38, RZ ;  /* 0x0000002608f8723c */ /* 0x000fe200000018ff */
[----:B------:R-:W-:Y:S01]  /*2ae0*/  IMAD.X R7, R23, 0x1, R16, P5 ;  /* 0x0000000117077824 */ /* 0x000fe200028e0610 */
[----:B------:R-:W-:-:S06]  /*2af0*/  ISETP.LT.OR P5, PT, R2, 0x41, P1 ;  /* 0x000000410200780c */ /* 0x000fcc0000fa1670 */
[C---:B------:R-:W-:Y:S08]  /*2b00*/  HMMA.16816.F32 R136, R8.reuse, R36, RZ ;  /* 0x000000240888723c */ /* 0x040ff000000018ff */
[----:B------:R-:W-:Y:S01]  /*2b10*/  HMMA.16816.F32 R212, R8, R26, RZ ;  /* 0x0000001a08d4723c */ /* 0x000fe200000018ff */
[----:B------:R-:W1:Y:S04]  /*2b20*/  LDSM.16.M88.4 R8, [R234] ;  /* 0x00000000ea08783b */ /* 0x000e680000000200 */
[----:B------:R-:W-:Y:S01]  /*2b30*/  @!PT LDS RZ, [RZ] ;  /* 0x00000000fffff984 */ /* 0x000fe20000000800 */
[----:B------:R-:W-:Y:S01]  /*2b40*/  @!PT LDS RZ, [RZ] ;  /* 0x00000000fffff984 */ /* 0x000fe20000000800 */
[----:B------:R-:W-:Y:S01]  /*2b50*/  @!PT LDS RZ, [RZ] ;  /* 0x00000000fffff984 */ /* 0x000fe20000000800 */
[----:B------:R2:W-:Y:S01]  /*2b60*/  LDGSTS.E.BYPASS.LTC128B.128 [R242+0x100], [R20.64], !P6 ;  /* 0x0010000014f27fae */ /* 0x0005e2000f101d48 */
[----:B------:R-:W-:-:S03]  /*2b70*/  ISETP.LT.OR P6, PT, R2, 0x31, P1 ;  /* 0x000000310200780c */ /* 0x000fc60000fc1670 */
[----:B------:R3:W-:Y:S01]  /*2b80*/  LDGSTS.E.BYPASS.LTC128B.128 [R242+0x900], [R18.64], !P4 ;  /* 0x0090000012f27fae */ /* 0x0007e2000e101d48 */
[C---:B------:R-:W-:Y:S02]  /*2b90*/  ISETP.LT.OR P4, PT, R2.reuse, 0x51, P1 ;  /* 0x000000510200780c */ /* 0x040fe40000f81670 */
[----:B------:R-:W-:Y:S01]  /*2ba0*/  ISETP.LT.OR P1, PT, R2, 0x61, P1 ;  /* 0x000000610200780c */ /* 0x000fe20000f21670 */
[----:B------:R4:W-:Y:S01]  /*2bb0*/  LDGSTS.E.BYPASS.LTC128B.128 [R242+0x1100], [R4.64], !P0 ;  /* 0x0110000004f27fae */ /* 0x0009e2000c101d48 */
[----:B------:R-:W-:-:S03]  /*2bc0*/  IADD3 R2, P0, R0, R179, RZ ;  /* 0x000000b300027210 */ /* 0x000fc60007f1e0ff */
[----:B------:R-:W5:Y:S04]  /*2bd0*/  LDL R0, [R1+0x18] ;  /* 0x0000180001007983 */ /* 0x000f680000100800 */
[----:B------:R-:W2:Y:S04]  /*2be0*/  SHFL.IDX PT, R3, R3, 0x6, 0x181f ;  /* 0x00d81f0003037f89 */ /* 0x000ea800000e0000 */
[----:B------:R3:W-:Y:S04]  /*2bf0*/  LDGSTS.E.BYPASS.LTC128B.128 [R242+0x1900], [R14.64], !P6 ;  /* 0x019000000ef27fae */ /* 0x0007e8000f101d48 */
[----:B------:R3:W-:Y:S04]  /*2c00*/  LDGSTS.E.BYPASS.LTC128B.128 [R242+0x2100], [R12.64], !P5 ;  /* 0x021000000cf27fae */ /* 0x0007e8000e901d48 */
[----:B------:R4:W-:Y:S01]  /*2c10*/  LDGSTS.E.BYPASS.LTC128B.128 [R242+0x2900], [R6.64], !P4 ;  /* 0x0290000006f27fae */ /* 0x0009e2000e101d48 */
[----:B-1----:R-:W-:Y:S01]  /*2c20*/  HMMA.16816.F32 R48, R8, R104, R144 ;  /* 0x000000680830723c */ /* 0x002fe20000001890 */
[----:B--2---:R-:W-:-:S07]  /*2c30*/  IMAD.X R3, R3, 0x1, R16, P0 ;  /* 0x0000000103037824 */ /* 0x004fce00000e0610 */
[C---:B------:R-:W-:Y:S01]  /*2c40*/  HMMA.16816.F32 R32, R8.reuse, R108, R32 ;  /* 0x0000006c0820723c */ /* 0x040fe20000001820 */
[----:B------:R1:W-:Y:S04]  /*2c50*/  LDGSTS.E.BYPASS.LTC128B.128 [R242+0x3100], [R2.64], !P1 ;  /* 0x0310000002f27fae */ /* 0x0003e8000c901d48 */
[----:B------:R-:W-:Y:S03]  /*2c60*/  LDSM.16.M88.4 R60, [R230+0x2000] ;  /* 0x00200000e63c783b */ /* 0x000fe60000000200 */
[C---:B------:R-:W-:Y:S01]  /*2c70*/  HMMA.16816.F32 R40, R8.reuse, R84, R132 ;  /* 0x000000540828723c */ /* 0x040fe20000001884 */
[----:B------:R-:W-:Y:S04]  /*2c80*/  LDSM.16.M88.4 R56, [R230+0x2800] ;  /* 0x00280000e638783b */ /* 0x000fe80000000200 */
[----:B----4-:R-:W2:Y:S03]  /*2c90*/  LDSM.16.M88.4 R4, [R232+0x2000] ;  /* 0x00200000e804783b */ /* 0x010ea60000000200 */
[----:B------:R-:W-:Y:S01]  /*2ca0*/  HMMA.16816.F32 R36, R8, R88, R136 ;  /* 0x000000580824723c */ /* 0x000fe20000001888 */
[----:B------:R-:W-:Y:S01]  /*2cb0*/  IMAD.MOV.U32 R85, RZ, RZ, R50 ;  /* 0x000000ffff557224 */ /* 0x000fe200078e0032 */
[----:B------:R-:W4:Y:S01]  /*2cc0*/  LDSM.16.M88.4 R52, [R230+0x3000] ;  /* 0x00300000e634783b */ /* 0x000f220000000200 */
[----:B------:R-:W-:-:S03]  /*2cd0*/  IMAD.MOV.U32 R84, RZ, RZ, R51 ;  /* 0x000000ffff547224 */ /* 0x000fc600078e0033 */
[----:B------:R-:W1:Y:S01]  /*2ce0*/  LDSM.16.M88.4 R24, [R230] ;  /* 0x00000000e618783b */ /* 0x000e620000000200 */
[----:B------:R-:W-:Y:S01]  /*2cf0*/  MOV R89, R48 ;  /* 0x0000003000597202 */ /* 0x000fe20000000f00 */
[----:B------:R-:W-:Y:S02]  /*2d00*/  IMAD.MOV.U32 R88, RZ, RZ, R49 ;  /* 0x000000ffff587224 */ /* 0x000fe400078e0031 */
[----:B------:R-:W1:Y:S04]  /*2d10*/  LDSM.16.M88.4 R20, [R230+0x800] ;  /* 0x00080000e614783b */ /* 0x000e680000000200 */
[----:B------:R-:W1:Y:S04]  /*2d20*/  LDSM.16.M88.4 R48, [R230+0x1000] ;  /* 0x00100000e630783b */ /* 0x000e680000000200 */
[----:B------:R-:W1:Y:S04]  /*2d30*/  LDSM.16.M88.4 R64, [R230+0x1800] ;  /* 0x00180000e640783b */ /* 0x000e680000000200 */
[----:B---3--:R-:W3:Y:S01]  /*2d40*/  LDSM.16.M88.4 R12, [R232] ;  /* 0x00000000e80c783b */ /* 0x008ee20000000200 */
[----:B------:R-:W-:Y:S01]  /*2d50*/  IMAD.MOV.U32 R116, RZ, RZ, R175 ;  /* 0x000000ffff747224 */ /* 0x000fe200078e00af */
[----:B------:R-:W-:Y:S01]  /*2d60*/  MOV R118, R173 ;  /* 0x000000ad00767202 */ /* 0x000fe20000000f00 */
[----:B------:R-:W-:-:S02]  /*2d70*/  IMAD.MOV.U32 R117, RZ, RZ, R174 ;  /* 0x000000ffff757224 */ /* 0x000fc400078e00ae */
[----:B------:R-:W-:Y:S02]  /*2d80*/  IMAD.MOV.U32 R119, RZ, RZ, R172 ;  /* 0x000000ffff777224 */ /* 0x000fe400078e00ac */
[----:B------:R-:W-:Y:S01]  /*2d90*/  IMAD.MOV.U32 R71, RZ, RZ, R204 ;  /* 0x000000ffff477224 */ /* 0x000fe200078e00cc */
[----:B------:R-:W-:Y:S01]  /*2da0*/  MOV R73, R34 ;  /* 0x0000002200497202 */ /* 0x000fe20000000f00 */
[----:B------:R-:W-:Y:S01]  /*2db0*/  HMMA.16816.F32 R204, R8, R112, R28 ;  /* 0x0000007008cc723c */ /* 0x000fe2000000181c */
[----:B------:R-:W-:Y:S01]  /*2dc0*/  IMAD.MOV.U32 R75, RZ, RZ, R32 ;  /* 0x000000ffff4b7224 */ /* 0x000fe200078e0020 */
[----:B------:R-:W0:Y:S01]  /*2dd0*/  LDGDEPBAR ;  /* 0x00000000000079af */ /* 0x000e220000000000 */
[----:B------:R-:W-:Y:S02]  /*2de0*/  IMAD.MOV.U32 R74, RZ, RZ, R33 ;  /* 0x000000ffff4a7224 */ /* 0x000fe400078e0021 */
[----:B------:R-:W-:-:S03]  /*2df0*/  IMAD.MOV.U32 R72, RZ, RZ, R35 ;  /* 0x000000ffff487224 */ /* 0x000fc600078e0023 */
[C---:B------:R-:W-:Y:S08]  /*2e00*/  HMMA.16816.F32 R28, R8.reuse, R90, R248 ;  /* 0x0000005a081c723c */ /* 0x040ff000000018f8 */
[----:B------:R-:W-:Y:S01]  /*2e10*/  HMMA.16816.F32 R32, R8, R86, R116 ;  /* 0x000000560820723c */ /* 0x000fe20000001874 */
[----:B------:R-:W-:-:S07]  /*2e20*/  IMAD.MOV.U32 R17, RZ, RZ, R71 ;  /* 0x000000ffff117224 */ /* 0x000fce00078e0047 */
[C---:B------:R-:W-:Y:S07]  /*2e30*/  HMMA.16816.F32 R68, R8.reuse, R98, R220 ;  /* 0x000000620844723c */ /* 0x040fee00000018dc */
[----:B------:R-:W-:Y:S01]  /*2e40*/  IMAD.MOV.U32 R220, RZ, RZ, R75 ;  /* 0x000000ffffdc7224 */ /* 0x000fe200078e004b */
[----:B------:R-:W-:Y:S01]  /*2e50*/  HMMA.16816.F32 R80, R8, R96, R140 ;  /* 0x000000600850723c */ /* 0x000fe2000000188c */
[----:B------:R-:W-:Y:S01]  /*2e60*/  IMAD.MOV.U32 R221, RZ, RZ, R74 ;  /* 0x000000ffffdd7224 */ /* 0x000fe200078e004a */
[----:B------:R-:W-:Y:S01]  /*2e70*/  MOV R223, R72 ;  /* 0x0000004800df7202 */ /* 0x000fe20000000f00 */
[----:B------:R-:W-:-:S05]  /*2e80*/  IMAD.MOV.U32 R222, RZ, RZ, R73 ;  /* 0x000000ffffde7224 */ /* 0x000fca00078e0049 */
[C---:B------:R-:W-:Y:S08]  /*2e90*/  HMMA.16816.F32 R72, R8.reuse, R106, R216 ;  /* 0x0000006a0848723c */ /* 0x040ff000000018d8 */
[----:B------:R-:W-:Y:S01]  /*2ea0*/  HMMA.16816.F32 R108, R8, R110, R212 ;  /* 0x0000006e086c723c */ /* 0x000fe200000018d4 */
[----:B------:R-:W-:Y:S02]  /*2eb0*/  IMAD.MOV.U32 R216, RZ, RZ, R89 ;  /* 0x000000ffffd87224 */ /* 0x000fe400078e0059 */
[----:B------:R-:W-:-:S05]  /*2ec0*/  IMAD.MOV.U32 R217, RZ, RZ, R88 ;  /* 0x000000ffffd97224 */ /* 0x000fca00078e0058 */
[C---:B------:R-:W-:Y:S08]  /*2ed0*/  HMMA.16816.F32 R172, R8.reuse, R128, R148 ;  /* 0x0000008008ac723c */ /* 0x040ff00000001894 */
[C---:B------:R-:W-:Y:S08]  /*2ee0*/  HMMA.16816.F32 R112, R8.reuse, R114, R208 ;  /* 0x000000720870723c */ /* 0x040ff000000018d0 */
[----:B------:R-:W-:Y:S01]  /*2ef0*/  HMMA.16816.F32 R128, R8, R130, R200 ;  /* 0x000000820880723c */ /* 0x000fe200000018c8 */
[----:B------:R-:W-:Y:S07]  /*2f00*/  LDSM.16.M88.4 R8, [R233] ;  /* 0x00000000e908783b */ /* 0x000fee0000000200 */
[C---:B--2---:R-:W-:Y:S08]  /*2f10*/  HMMA.16816.F32 R124, R4.reuse, R56, R164 ;  /* 0x00000038047c723c */ /* 0x044ff000000018a4 */
[C---:B----4-:R-:W-:Y:S08]  /*2f20*/  HMMA.16816.F32 R116, R4.reuse, R52, R156 ;  /* 0x000000340474723c */ /* 0x050ff0000000189c */
[C---:B------:R-:W-:Y:S08]  /*2f30*/  HMMA.16816.F32 R132, R4.reuse, R62, R92 ;  /* 0x0000003e0484723c */ /* 0x040ff0000000185c */
[C---:B-1----:R-:W-:Y:S08]  /*2f40*/  HMMA.16816.F32 R168, R4.reuse, R24, R168 ;  /* 0x0000001804a8723c */ /* 0x042ff000000018a8 */
        /* <DEDUP_REMOVED lines=10> */
[----:B------:R-:W-:Y:S04]  /*2ff0*/  LDSM.16.M88.4 R4, [R233+0x2000] ;  /* 0x00200000e904783b */ /* 0x000fe80000000200 */
[----:B------:R-:W-:Y:S03]  /*3000*/  LDSM.16.M88.4 R44, [R227] ;  /* 0x00000000e32c783b */ /* 0x000fe60000000200 */
[C---:B---3--:R-:W-:Y:S01]  /*3010*/  HMMA.16816.F32 R92, R12.reuse, R20, R36 ;  /* 0x000000140c5c723c */ /* 0x048fe20000001824 */
[----:B------:R-:W1:Y:S07]  /*3020*/  LDSM.16.M88.4 R36, [R227+0x1000] ;  /* 0x00100000e324783b */ /* 0x000e6e0000000200 */
[C---:B------:R-:W-:Y:S01]  /*3030*/  HMMA.16816.F32 R88, R12.reuse, R22, R28 ;  /* 0x000000160c58723c */ /* 0x040fe2000000181c */
[----:B------:R-:W2:Y:S04]  /*3040*/  LDSM.16.M88.4 R28, [R227+0x2000] ;  /* 0x00200000e31c783b */ /* 0x000ea80000000200 */
[----:B------:R-:W-:Y:S03]  /*3050*/  LDSM.16.M88.4 R20, [R227+0x3000] ;  /* 0x00300000e314783b */ /* 0x000fe60000000200 */
[C---:B------:R-:W-:Y:S01]  /*3060*/  HMMA.16816.F32 R100, R12.reuse, R24, R40 ;  /* 0x000000180c64723c */ /* 0x040fe20000001828 */
[----:B------:R-:W3:Y:S07]  /*3070*/  LDSM.16.M88.4 R40, [R227+0x800] ;  /* 0x00080000e328783b */ /* 0x000eee0000000200 */
[C---:B------:R-:W-:Y:S01]  /*3080*/  HMMA.16816.F32 R96, R12.reuse, R26, R32 ;  /* 0x0000001a0c60723c */ /* 0x040fe20000001820 */
[----:B------:R-:W4:Y:S04]  /*3090*/  LDSM.16.M88.4 R24, [R227+0x2800] ;  /* 0x00280000e318783b */ /* 0x000f280000000200 */
[----:B------:R-:W1:Y:S01]  /*30a0*/  LDSM.16.M88.4 R32, [R227+0x1800] ;  /* 0x00180000e320783b */ /* 0x000e620000000200 */
[----:B------:R-:W-:Y:S01]  /*30b0*/  IMAD.MOV.U32 R218, RZ, RZ, R85 ;  /* 0x000000ffffda7224 */ /* 0x000fe200078e0055 */
[----:B-----5:R-:W-:Y:S01]  /*30c0*/  ISETP.GT.AND P0, PT, R178, R0, PT ;  /* 0x00000000b200720c */ /* 0x020fe20003f04270 */
[----:B------:R-:W-:Y:S01]  /*30d0*/  IMAD.MOV.U32 R219, RZ, RZ, R84 ;  /* 0x000000ffffdb7224 */ /* 0x000fe200078e0054 */
[----:B------:R-:W-:Y:S01]  /*30e0*/  HMMA.16816.F32 R72, R12, R66, R72 ;  /* 0x000000420c48723c */ /* 0x000fe20000001848 */
[----:B------:R-:W-:-:S07]  /*30f0*/  DEPBAR.LE SB0, 0x0 ;  /* 0x000080000000791a */ /* 0x000fce0000000000 */
        /* <DEDUP_REMOVED lines=9> */
[----:B------:R-:W-:Y:S01]  /*3190*/  BSSY B0, `(.L_x_1333) ;  /* 0x0000068000007945 */ /* 0x000fe20003800000 */
[----:B------:R-:W-:-:S06]  /*31a0*/  ISETP.GT.AND P1, PT, R17, 0x6f, PT ;  /* 0x0000006f1100780c */ /* 0x000fcc0003f24270 */
[C---:B-1----:R-:W-:Y:S08]  /*31b0*/  HMMA.16816.F32 R172, R4.reuse, R36, R152 ;  /* 0x0000002404ac723c */ /* 0x042ff00000001898 */
[C---:B--2---:R-:W-:Y:S08]  /*31c0*/  HMMA.16816.F32 R152, R4.reuse, R30, R132 ;  /* 0x0000001e0498723c */ /* 0x044ff00000001884 */
[C---:B------:R-:W-:Y:S08]  /*31d0*/  HMMA.16816.F32 R188, R4.reuse, R44, R168 ;  /* 0x0000002c04bc723c */ /* 0x040ff000000018a8 */
[C---:B------:R-:W-:Y:S08]  /*31e0*/  HMMA.16816.F32 R184, R4.reuse, R46, R164 ;  /* 0x0000002e04b8723c */ /* 0x040ff000000018a4 */
[C---:B---3--:R-:W-:Y:S08]  /*31f0*/  HMMA.16816.F32 R180, R4.reuse, R40, R160 ;  /* 0x0000002804b4723c */ /* 0x048ff000000018a0 */
[C---:B------:R-:W-:Y:S08]  /*3200*/  HMMA.16816.F32 R52, R4.reuse, R42, R156 ;  /* 0x0000002a0434723c */ /* 0x040ff0000000189c */
[C---:B----4-:R-:W-:Y:S08]  /*3210*/  HMMA.16816.F32 R132, R4.reuse, R24, R124 ;  /* 0x000000180484723c */ /* 0x050ff0000000187c */
[C---:B------:R-:W-:Y:S08]  /*3220*/  HMMA.16816.F32 R116, R4.reuse, R20, R116 ;  /* 0x000000140474723c */ /* 0x040ff00000001874 */
[----:B------:R-:W-:Y:S08]  /*3230*/  HMMA.16816.F32 R192, R4, R22, R104 ;  /* 0x0000001604c0723c */ /* 0x000ff00000001868 */
[----:B------:R-:W-:Y:S08]  /*3240*/  HMMA.16816.F32 R48, R8, R20, R48 ;  /* 0x000000140830723c */ /* 0x000ff00000001830 */
        /* <DEDUP_REMOVED lines=21> */
[----:B------:R-:W2:Y:S04]  /*33a0*/  LDL R0, [R1+0x1c] ;  /* 0x00001c0001007983 */ /* 0x000ea80000100800 */
[----:B------:R-:W3:Y:S01]  /*33b0*/  LDL.64 R248, [R1+0x28] ;  /* 0x0000280001f87983 */ /* 0x000ee20000100a00 */
[----:B------:R-:W-:-:S02]  /*33c0*/  PLOP3.LUT P4, PT, PT, PT, UP0, 0x80, 0x0 ;  /* 0x000000000000781c */ /* 0x000fc40003f8f008 */
[----:B------:R-:W-:Y:S01]  /*33d0*/  PLOP3.LUT P0, PT, PT, PT, UP0, 0x80, 0x0 ;  /* 0x000000000000781c */ /* 0x000fe20003f0f008 */
[----:B------:R-:W-:Y:S01]  /*33e0*/  IMAD.MOV.U32 R244, RZ, RZ, RZ ;  /* 0x000000fffff47224 */ /* 0x000fe200078e00ff */
[----:B------:R-:W4:Y:S01]  /*33f0*/  LDL.64 R18, [R1+0x20] ;  /* 0x0000200001127983 */ /* 0x000f220000100a00 */
[----:B--2---:R-:W-:-:S04]  /*3400*/  IADD3 R2, R17, R177, R0 ;  /* 0x000000b111027210 */ /* 0x004fc80007ffe000 */
[----:B------:R-:W-:-:S05]  /*3410*/  IADD3 R2, R2, -0x70, RZ ;  /* 0xffffff9002027810 */ /* 0x000fca0007ffe0ff */
[----:B------:R-:W-:-:S04]  /*3420*/  @P4 IMAD.HI.U32 R3, R2, c[0x0][0x2bc], RZ ;  /* 0x0000af0002034a27 */ /* 0x000fc800078e00ff */
[----:B------:R-:W-:Y:S01]  /*3430*/  IMAD.MOV.U32 R0, RZ, RZ, R2 ;  /* 0x000000ffff007224 */ /* 0x000fe200078e0002 */
[----:B------:R-:W-:-:S04]  /*3440*/  @P0 SHF.R.U32.HI R0, RZ, c[0x0][0x2c0], R3 ;  /* 0x0000b000ff000a19 */ /* 0x000fc80000011603 */
[----:B---3--:R-:W-:-:S04]  /*3450*/  @!P1 IADD3 R3, P0, R0, R248, RZ ;  /* 0x000000f800039210 */ /* 0x008fc80007f1e0ff */
        /* <DEDUP_REMOVED lines=14> */
[----:B----4-:R-:W-:-:S03]  /*3540*/  IADD3 R0, P4, R18, R2, RZ ;  /* 0x0000000212007210 */ /* 0x010fc60007f9e0ff */
[----:B------:R-:W-:Y:S01]  /*3550*/  IMAD R2, R244, c[0x0][0x1f4], R4 ;  /* 0x00007d00f4027a24 */ /* 0x000fe200078e0204 */
[----:B------:R-:W-:-:S04]  /*3560*/  LEA R4, P0, R0, c[0x0][0x1c8], 0x1 ;  /* 0x0000720000047a11 */ /* 0x000fc800078008ff */
[----:B------:R-:W-:-:S04]  /*3570*/  IADD3.X R2, R247, R3, R2, P4, !PT ;  /* 0x00000003f7027210 */ /* 0x000fc800027fe402 */
[----:B------:R-:W-:Y:S01]  /*3580*/  LEA.HI.X R0, R0, c[0x0][0x1cc], R2, 0x1, P0 ;  /* 0x0000730000007a11 */ /* 0x000fe200000f0c02 */
[----:B------:R-:W-:Y:S05]  /*3590*/  BRA.DIV ~URZ, `(.L_x_1335) ;  /* 0x000101327f007947 */ /* 0x000fea000b800000 */
[----:B------:R1:W2:Y:S02]  /*35a0*/  SHFL.IDX PT, R7, R0, RZ, 0x181f ;  /* 0x00181fff00077589 */ /* 0x0002a400000e0000 */
.L_x_1389:
[----:B------:R-:W-:Y:S05]  /*35b0*/  BRA.DIV ~URZ, `(.L_x_1336) ;  /* 0x000101827f007947 */ /* 0x000fea000b800000 */
[----:B------:R-:W3:Y:S04]  /*35c0*/  SHFL.IDX PT, R2, R4, RZ, 0x181f ;  /* 0x00181fff04027589 */ /* 0x000ee800000e0000 */
[----:B------:R-:W4:Y:S04]  /*35d0*/  SHFL.IDX PT, R3, R4, 0x1, 0x181f ;  /* 0x00381f0004037f89 */ /* 0x000f2800000e0000 */
[----:B------:R-:W5:Y:S04]  /*35e0*/  SHFL.IDX PT, R5, R4, 0x2, 0x181f ;  /* 0x00581f0004057f89 */ /* 0x000f6800000e0000 */
[----:B------:R-:W1:Y:S04]  /*35f0*/  SHFL.IDX PT, R9, R0, 0x1, 0x181f ;  /* 0x00381f0000097f89 */ /* 0x000e6800000e0000 */
[----:B------:R-:W2:Y:S04]  /*3600*/  SHFL.IDX PT, R8, R4, 0x3, 0x181f ;  /* 0x00781f0004087f89 */ /* 0x000ea800000e0000 */
[----:B------:R-:W2:Y:S04]  /*3610*/  SHFL.IDX PT, R11, R0, 0x2, 0x181f ;  /* 0x00581f00000b7f89 */ /* 0x000ea800000e0000 */
[----:B------:R-:W-:Y:S01]  /*3620*/  SHFL.IDX PT, R12, R4, 0x4, 0x181f ;  /* 0x00981f00040c7f89 */ /* 0x000fe200000e0000 */
[----:B---3--:R-:W-:-:S03]  /*3630*/  IADD3 R6, P0, R2, R179, RZ ;  /* 0x000000b302067210 */ /* 0x008fc60007f1e0ff */
[----:B------:R-:W-:Y:S01]  /*3640*/  SHFL.IDX PT, R13, R4, 0x5, 0x181f ;  /* 0x00b81f00040d7f89 */ /* 0x000fe200000e0000 */
[-C--:B----4-:R-:W-:Y:S01]  /*3650*/  IADD3 R2, P4, R3, R179.reuse, RZ ;  /* 0x000000b303027210 */ /* 0x090fe20007f9e0ff */
[----:B--2---:R-:W-:Y:S02]  /*3660*/  IMAD.X R7, R7, 0x1, R16, P0 ;  /* 0x0000000107077824 */ /* 0x004fe400000e0610 */
[----:B------:R-:W2:Y:S01]  /*3670*/  SHFL.IDX PT, R17, R0, 0x3, 0x181f ;  /* 0x00781f0000117f89 */ /* 0x000ea200000e0000 */
[----:B-----5:R-:W-:-:S03]  /*3680*/  IADD3 R10, P0, R5, R179, RZ ;  /* 0x000000b3050a7210 */ /* 0x020fc60007f1e0ff */
[----:B------:R-:W3:Y:S01]  /*3690*/  SHFL.IDX PT, R15, R0, 0x4, 0x181f ;  /* 0x00981f00000f7f89 */ /* 0x000ee200000e0000 */
[----:B-1----:R-:W-:-:S03]  /*36a0*/  IMAD.X R3, R9, 0x1, R16, P4 ;  /* 0x0000000109037824 */ /* 0x002fc600020e0610 */
[----:B------:R-:W1:Y:S01]  /*36b0*/  SHFL.IDX PT, R14, R0, 0x5, 0x181f ;  /* 0x00b81f00000e7f89 */ /* 0x000e6200000e0000 */
[----:B------:R-:W-:-:S03]  /*36c0*/  IADD3 R8, P5, R8, R179, RZ ;  /* 0x000000b308087210 */ /* 0x000fc60007fbe0ff */
[----:B------:R4:W-:Y:S01]  /*36d0*/  LDGSTS.E.BYPASS.LTC128B.128 [R242+0x3900], [R6.64], !P3 ;  /* 0x0390000006f27fae */ /* 0x0009e2000d901d48 */
[----:B------:R-:W-:-:S03]  /*36e0*/  IMAD.X R11, R11, 0x1, R16, P0 ;  /* 0x000000010b0b7824 */ /* 0x000fc600000e0610 */
[----:B------:R5:W-:Y:S04]  /*36f0*/  LDGSTS.E.BYPASS.LTC128B.128 [R242+0x4100], [R2.64], !P3 ;  /* 0x0410000002f27fae */ /* 0x000be8000d901d48 */
[----:B------:R1:W-:Y:S01]  /*3700*/  LDGSTS.E.BYPASS.LTC128B.128 [R242+0x4900], [R10.64], !P3 ;  /* 0x049000000af27fae */ /* 0x0003e2000d901d48 */
[----:B--2---:R-:W-:-:S03]  /*3710*/  IMAD.X R9, R17, 0x1, R16, P5 ;  /* 0x0000000111097824 */ /* 0x004fc600028e0610 */
[----:B------:R-:W2:Y:S04]  /*3720*/  SHFL.IDX PT, R4, R4, 0x6, 0x181f ;  /* 0x00d81f0004047f89 */ /* 0x000ea800000e0000 */
[----:B------:R2:W-:Y:S04]  /*3730*/  LDGSTS.E.BYPASS.LTC128B.128 [R242+0x5100], [R8.64], !P3 ;  /* 0x0510000008f27fae */ /* 0x0005e8000d901d48 */
[----:B------:R-:W2:Y:S01]  /*3740*/  SHFL.IDX PT, R0, R0, 0x6, 0x181f ;  /* 0x00d81f0000007f89 */ /* 0x000ea200000e0000 */
[-C--:B----4-:R-:W-:Y:S02]  /*3750*/  IADD3 R6, P4, R12, R179.reuse, RZ ;  /* 0x000000b30c067210 */ /* 0x090fe40007f9e0ff */
[----:B-----5:R-:W-:-:S03]  /*3760*/  IADD3 R2, P0, R13, R179, RZ ;  /* 0x000000b30d027210 */ /* 0x020fc60007f1e0ff */
[--C-:B---3--:R-:W-:Y:S02]  /*3770*/  IMAD.X R7, R15, 0x1, R16.reuse, P4 ;  /* 0x000000010f077824 */ /* 0x108fe400020e0610 */
[----:B-1----:R-:W-:-:S03]  /*3780*/  IMAD.X R3, R14, 0x1, R16, P0 ;  /* 0x000000010e037824 */ /* 0x002fc600000e0610 */
[----:B------:R1:W-:Y:S04]  /*3790*/  LDGSTS.E.BYPASS.LTC128B.128 [R242+0x5900], [R6.64], !P3 ;  /* 0x0590000006f27fae */ /* 0x0003e8000d901d48 */
[----:B------:R1:W-:Y:S02]  /*37a0*/  LDGSTS.E.BYPASS.LTC128B.128 [R242+0x6100], [R2.64], !P3 ;  /* 0x0610000002f27fae */ /* 0x0003e4000d901d48 */
.L_x_1390:
[----:B-12---:R-:W-:-:S04]  /*37b0*/  IADD3 R2, P0, R4, R179, RZ ;  /* 0x000000b304027210 */ /* 0x006fc80007f1e0ff */
[----:B------:R-:W-:-:S05]  /*37c0*/  IADD3.X R3, R0, R16, RZ, P0, !PT ;  /* 0x0000001000037210 */ /* 0x000fca00007fe4ff */
[----:B------:R-:W-:Y:S01]  /*37d0*/  @!PT LDS RZ, [RZ] ;  /* 0x00000000fffff984 */ /* 0x000fe20000000800 */
[----:B------:R-:W-:Y:S01]  /*37e0*/  @!PT LDS RZ, [RZ] ;  /* 0x00000000fffff984 */ /* 0x000fe20000000800 */
[----:B------:R-:W-:Y:S01]  /*37f0*/  @!PT LDS RZ, [RZ] ;  /* 0x00000000fffff984 */ /* 0x000fe20000000800 */
[----:B------:R1:W-:Y:S04]  /*3800*/  LDGSTS.E.BYPASS.LTC128B.128 [R242+0x6900], [R2.64], !P3 ;  /* 0x0690000002f27fae */ /* 0x0003e8000d901d48 */
.L_x_1334:
[----:B------:R-:W-:Y:S05]  /*3810*/  BSYNC B0 ;  /* 0x0000000000007941 */ /* 0x000fea0003800000 */
.L_x_1333:
[----:B-1----:R-:W2:Y:S04]  /*3820*/  LDL R2, [R1+0x70] ;  /* 0x0000700001027983 */ /* 0x002ea80000100800 */
[----:B------:R-:W2:Y:S04]  /*3830*/  LDL R0, [R1+0x98] ;  /* 0x0000980001007983 */ /* 0x000ea80000100800 */
[----:B------:R-:W3:Y:S04]  /*3840*/  LDL R3, [R1+0x44] ;  /* 0x0000440001037983 */ /* 0x000ee80000100800 */
[----:B------:R-:W0:Y:S01]  /*3850*/  LDGDEPBAR ;  /* 0x00000000000079af */ /* 0x000e220000000000 */
[----:B--2---:R-:W-:-:S04]  /*3860*/  IMAD.IADD R2, R0, 0x1, R2 ;  /* 0x0000000100027824 */ /* 0x004fc800078e0202 */
[----:B------:R-:W-:Y:S01]  /*3870*/  @P2 IMAD.HI.U32 R0, R2, c[0x0][0x2c8], RZ ;  /* 0x0000b20002002a27 */ /* 0x000fe200078e00ff */
[----:B------:R1:W-:Y:S01]  /*3880*/  STL [R1+0x4], R2 ;  /* 0x0000040201007387 */ /* 0x0003e20000100800 */
[----:B------:R-:W-:Y:S02]  /*3890*/  MOV R4, R2 ;  /* 0x0000000200047202 */ /* 0x000fe40000000f00 */
[----:B---3--:R-:W-:Y:S01]  /*38a0*/  IMAD.IADD R6, R176, 0x1, -R3 ;  /* 0x00000001b0067824 */ /* 0x008fe200078e0a03 */
[----:B------:R-:W-:Y:S02]  /*38b0*/  @P2 SHF.R.U32.HI R4, RZ, c[0x0][0x2cc], R0 ;  /* 0x0000b300ff042a19 */ /* 0x000fe40000011600 */
[----:B-1----:R-:W-:-:S04]  /*38c0*/  IADD3 R2, -R3, 0x1, R176 ;  /* 0x0000000103027810 */ /* 0x002fc80007ffe1b0 */
[----:B------:R-:W-:Y:S01]  /*38d0*/  IADD3 R5, R2, -c[0x0][0x168], RZ ;  /* 0x80005a0002057a10 */ /* 0x000fe20007ffe0ff */
[----:B------:R-:W-:Y:S05]  /*38e0*/  BRA.DIV ~URZ, `(.L_x_1337) ;  /* 0x000105227f007947 */ /* 0x000fea000b800000 */
[----:B------:R1:W2:Y:S02]  /*38f0*/  SHFL.IDX PT, R0, R4, RZ, 0x1c1f ;  /* 0x001c1fff04007589 */ /* 0x0002a400000e0000 */
.L_x_1391:
[----:B--2---:R-:W-:-:S05]  /*3900*/  IMAD.IADD R0, R5, 0x1, R0 ;  /* 0x0000000105007824 */ /* 0x004fca00078e0200 */
[----:B------:R-:W-:-:S04]  /*3910*/  IMNMX R0, R6, R0, PT ;  /* 0x0000000006007217 */ /* 0x000fc80003800200 */
[C---:B------:R-:W-:Y:S02]  /*3920*/  ISETP.GT.AND P6, PT, R0.reuse, RZ, PT ;  /* 0x000000ff0000720c */ /* 0x040fe40003fc4270 */
[C---:B------:R-:W-:Y:S02]  /*3930*/  ISETP.GT.AND P5, PT, R0.reuse, 0x1, PT ;  /* 0x000000010000780c */ /* 0x040fe40003fa4270 */
[C---:B------:R-:W-:Y:S02]  /*3940*/  ISETP.GT.AND P4, PT, R0.reuse, 0x8, PT ;  /* 0x000000080000780c */ /* 0x040fe40003f84270 */
[----:B------:R-:W-:Y:S02]  /*3950*/  ISETP.GT.AND P0, PT, R0, 0x9, PT ;  /* 0x000000090000780c */ /* 0x000fe40003f04270 */
        /* <DEDUP_REMOVED lines=14> */
[C---:B------:R-:W-:Y:S02]  /*3a40*/  ISETP.GT.AND P4, PT, R0.reuse, 0x28, PT ;  /* 0x000000280000780c */ /* 0x040fe40003f84270 */
[----:B------:R-:W-:Y:S02]  /*3a50*/  ISETP.GT.AND P0, PT, R0, 0x29, PT ;  /* 0x000000290000780c */ /* 0x000fe40003f04270 */
[----:B------:R-:W-:Y:S02]  /*3a60*/  FSEL R148, R84, -INF , P6 ;  /* 0xff80000054947808 */ /* 0x000fe40003000000 */
[----:B------:R-:W-:Y:S02]  /*3a70*/  FSEL R147, R85, -INF , P5 ;  /* 0xff80000055937808 */ /* 0x000fe40002800000 */
[----:B------:R-:W-:Y:S02]  /*3a80*/  FSEL R146, R80, -INF , P4 ;  /* 0xff80000050927808 */ /* 0x000fe40002000000 */
[----:B------:R-:W-:-:S02]  /*3a90*/  FSEL R145, R81, -INF , P0 ;  /* 0xff80000051917808 */ /* 0x000fc40000000000 */
[C---:B------:R-:W-:Y:S02]  /*3aa0*/  ISETP.GT.AND P6, PT, R0.reuse, 0x30, PT ;  /* 0x000000300000780c */ /* 0x040fe40003fc4270 */
        /* <DEDUP_REMOVED lines=30> */
[----:B------:R-:W-:Y:S01]  /*3c90*/  FSEL R121, R21, -INF , P0 ;  /* 0xff80000015797808 */ /* 0x000fe20000000000 */
[----:B------:R-:W-:Y:S05]  /*3ca0*/  BRA.DIV ~URZ, `(.L_x_1338) ;  /* 0x000101d27f007947 */ /* 0x000fea000b800000 */
[----:B------:R-:W2:Y:S04]  /*3cb0*/  SHFL.IDX PT, R3, R4, 0x1, 0x1c1f ;  /* 0x003c1f0004037f89 */ /* 0x000ea800000e0000 */
[----:B------:R-:W3:Y:S04]  /*3cc0*/  SHFL.IDX PT, R2, R4, 0x2, 0x1c1f ;  /* 0x005c1f0004027f89 */ /* 0x000ee800000e0000 */
[----:B------:R-:W4:Y:S01]  /*3cd0*/  SHFL.IDX PT, R0, R4, 0x3, 0x1c1f ;  /* 0x007c1f0004007f89 */ /* 0x000f2200000e0000 */
[----:B--2---:R-:W-:-:S02]  /*3ce0*/  IMAD.IADD R3, R5, 0x1, R3 ;  /* 0x0000000105037824 */ /* 0x004fc400078e0203 */
[----:B---3--:R-:W-:-:S03]  /*3cf0*/  IMAD.IADD R2, R5, 0x1, R2 ;  /* 0x0000000105027824 */ /* 0x008fc600078e0202 */
[----:B------:R-:W-:Y:S01]  /*3d00*/  IMNMX R3, R6, R3, PT ;  /* 0x0000000306037217 */ /* 0x000fe20003800200 */
[----:B----4-:R-:W-:-:S03]  /*3d10*/  IMAD.IADD R0, R5, 0x1, R0 ;  /* 0x0000000105007824 */ /* 0x010fc600078e0200 */
[C---:B------:R-:W-:Y:S02]  /*3d20*/  ISETP.GT.AND P0, PT, R3.reuse, 0x9, PT ;  /* 0x000000090300780c */ /* 0x040fe40003f04270 */
[----:B------:R-:W-:Y:S02]  /*3d30*/  ISETP.GT.AND P4, PT, R3, 0x8, PT ;  /* 0x000000080300780c */ /* 0x000fe40003f84270 */
[----:B------:R-:W-:Y:S02]  /*3d40*/  FSEL R14, R99, -INF , P0 ;  /* 0xff800000630e7808 */ /* 0x000fe40000000000 */
[----:B------:R-:W-:Y:S02]  /*3d50*/  ISETP.GT.AND P0, PT, R3, 0x19, PT ;  /* 0x000000190300780c */ /* 0x000fe40003f04270 */
[----:B------:R-:W-:Y:S02]  /*3d60*/  FSEL R13, R98, -INF , P4 ;  /* 0xff800000620d7808 */ /* 0x000fe40002000000 */
[----:B------:R-:W-:-:S02]  /*3d70*/  FSEL R27, R91, -INF , P0 ;  /* 0xff8000005b1b7808 */ /* 0x000fc40000000000 */
[C---:B------:R-:W-:Y:S02]  /*3d80*/  ISETP.GT.AND P0, PT, R3.reuse, 0x29, PT ;  /* 0x000000290300780c */ /* 0x040fe40003f04270 */
[----:B------:R-:W-:Y:S02]  /*3d90*/  ISETP.GT.AND P4, PT, R3, 0x18, PT ;  /* 0x000000180300780c */ /* 0x000fe40003f84270 */
[----:B------:R-:W-:Y:S02]  /*3da0*/  FSEL R113, R83, -INF , P0 ;  /* 0xff80000053717808 */ /* 0x000fe40000000000 */
[C---:B------:R-:W-:Y:S02]  /*3db0*/  ISETP.GT.AND P0, PT, R3.reuse, 0x39, PT ;  /* 0x000000390300780c */ /* 0x040fe40003f04270 */
[----:B------:R-:W-:Y:S02]  /*3dc0*/  FSEL R25, R90, -INF , P4 ;  /* 0xff8000005a197808 */ /* 0x000fe40002000000 */
[----:B------:R-:W-:-:S02]  /*3dd0*/  ISETP.GT.AND P5, PT, R3, 0x1, PT ;  /* 0x000000010300780c */ /* 0x000fc40003fa4270 */
[----:B------:R-:W-:Y:S02]  /*3de0*/  ISETP.GT.AND P4, PT, R3, 0x28, PT ;  /* 0x000000280300780c */ /* 0x000fe40003f84270 */
[----:B------:R-:W-:Y:S02]  /*3df0*/  FSEL R109, R75, -INF , P0 ;  /* 0xff8000004b6d7808 */ /* 0x000fe40000000000 */
[----:B------:R-:W-:Y:S02]  /*3e00*/  ISETP.GT.AND P0, PT, R3, 0x49, PT ;  /* 0x000000490300780c */ /* 0x000fe40003f04270 */
[----:B------:R-:W-:Y:S02]  /*3e10*/  FSEL R8, R103, -INF , P5 ;  /* 0xff80000067087808 */ /* 0x000fe40002800000 */
        /* <DEDUP_REMOVED lines=8> */
[----:B------:R-:W-:Y:S02]  /*3ea0*/  FSEL R74, R59, -INF , P0 ;  /* 0xff8000003b4a7808 */ /* 0x000fe40000000000 */
[----:B------:R-:W-:Y:S02]  /*3eb0*/  ISETP.GT.AND P0, PT, R3, 0x61, PT ;  /* 0x000000610300780c */ /* 0x000fe40003f04270 */
[----:B------:R-:W-:Y:S02]  /*3ec0*/  IMNMX R2, R6, R2, PT ;  /* 0x0000000206027217 */ /* 0x000fe40003800200 */
[----:B------:R-:W-:Y:S02]  /*3ed0*/  FSEL R115, R87, -INF , P5 ;  /* 0xff80000057737808 */ /* 0x000fe40002800000 */
[----:B------:R-:W-:Y:S02]  /*3ee0*/  ISETP.GT.AND P5, PT, R3, 0x31, PT ;  /* 0x000000310300780c */ /* 0x000fe40003fa4270 */
[----:B------:R-:W-:-:S02]  /*3ef0*/  FSEL R76, R51, -INF , P0 ;  /* 0xff800000334c7808 */ /* 0x000fc40000000000 */
[----:B------:R-:W-:Y:S02]  /*3f00*/  ISETP.GT.AND P4, PT, R3, 0x48, PT ;  /* 0x000000480300780c */ /* 0x000fe40003f84270 */
[----:B------:R-:W-:Y:S02]  /*3f10*/  ISETP.GT.AND P0, PT, R2, RZ, PT ;  /* 0x000000ff0200720c */ /* 0x000fe40003f04270 */
[----:B------:R-:W-:Y:S02]  /*3f20*/  IMNMX R0, R6, R0, PT ;  /* 0x0000000006007217 */ /* 0x000fe40003800200 */
[----:B------:R-:W-:Y:S02]  /*3f30*/  FSEL R111, R79, -INF , P5 ;  /* 0xff8000004f6f7808 */ /* 0x000fe40002800000 */
[----:B------:R-:W-:Y:S02]  /*3f40*/  ISETP.GT.AND P5, PT, R3, 0x41, PT ;  /* 0x000000410300780c */ /* 0x000fe40003fa4270 */
[----:B------:R-:W-:-:S02]  /*3f50*/  FSEL R101, R66, -INF , P4 ;  /* 0xff80000042657808 */ /* 0x000fc40002000000 */
[----:B------:R-:W-:Y:S02]  /*3f60*/  FSEL R11, R188, -INF , P0 ;  /* 0xff800000bc0b7808 */ /* 0x000fe40000000000 */
[----:B------:R-:W-:Y:S02]  /*3f70*/  ISETP.GT.AND P4, PT, R3, 0x58, PT ;  /* 0x000000580300780c */ /* 0x000fe40003f84270 */
[----:B------:R-:W-:Y:S02]  /*3f80*/  ISETP.GT.AND P0, PT, R0, 0x1, PT ;  /* 0x000000010000780c */ /* 0x000fe40003f04270 */
[----:B------:R-:W-:Y:S02]  /*3f90*/  FSEL R103, R71, -INF , P5 ;  /* 0xff80000047677808 */ /* 0x000fe40002800000 */
[C---:B------:R-:W-:Y:S02]  /*3fa0*/  ISETP.GT.AND P6, PT, R3.reuse, RZ, PT ;  /* 0x000000ff0300720c */ /* 0x040fe40003fc4270 */
[----:B------:R-:W-:-:S02]  /*3fb0*/  ISETP.GT.AND P5, PT, R3, 0x51, PT ;  /* 0x000000510300780c */ /* 0x000fc40003fa4270 */
[----:B------:R-:W-:Y:S02]  /*3fc0*/  FSEL R77, R58, -INF , P4 ;  /* 0xff8000003a4d7808 */ /* 0x000fe40002000000 */
[----:B------:R-:W-:Y:S02]  /*3fd0*/  FSEL R20, R191, -INF , P0 ;  /* 0xff800000bf147808 */ /* 0x000fe40000000000 */
[----:B------:R-:W-:Y:S02]  /*3fe0*/  ISETP.GT.AND P4, PT, R3, 0x69, PT ;  /* 0x000000690300780c */ /* 0x000fe40003f84270 */
[----:B------:R-:W-:Y:S02]  /*3ff0*/  ISETP.GT.AND P0, PT, R2, 0x9, PT ;  /* 0x000000090200780c */ /* 0x000fe40003f04270 */
[----:B------:R-:W-:Y:S02]  /*4000*/  FSEL R7, R102, -INF , P6 ;  /* 0xff80000066077808 */ /* 0x000fe40003000000 */
[----:B------:R-:W-:-:S02]  /*4010*/  FSEL R80, R63, -INF , P5 ;  /* 0xff8000003f507808 */ /* 0x000fc40002800000 */
[C---:B------:R-:W-:Y:S02]  /*4020*/  ISETP.GT.AND P6, PT, R3.reuse, 0x10, PT ;  /* 0x000000100300780c */ /* 0x040fe40003fc4270 */
[----:B------:R-:W-:Y:S02]  /*4030*/  ISETP.GT.AND P5, PT, R3, 0x68, PT ;  /* 0x000000680300780c */ /* 0x000fe40003fa4270 */
[----:B------:R-:W-:Y:S02]  /*4040*/  FSEL R71, R23, -INF , P4 ;  /* 0xff80000017477808 */ /* 0x000fe40002000000 */
[----:B------:R-:W-:Y:S02]  /*4050*/  FSEL R21, R185, -INF , P0 ;  /* 0xff800000b9157808 */ /* 0x000fe40000000000 */
[C---:B------:R-:W-:Y:S02]  /*4060*/  ISETP.GT.AND P4, PT, R2.reuse, 0x1, PT ;  /* 0x000000010200780c */ /* 0x040fe40003f84270 */
[----:B------:R-:W-:-:S02]  /*4070*/  ISETP.GT.AND P0, PT, R2, 0x10, PT ;  /* 0x000000100200780c */ /* 0x000fc40003f04270 */
[----:B------:R-:W-:Y:S02]  /*4080*/  FSEL R15, R94, -INF , P6 ;  /* 0xff8000005e0f7808 */ /* 0x000fe40003000000 */
        /* <DEDUP_REMOVED lines=19> */
[----:B------:R-:W-:Y:S02]  /*41c0*/  FSEL R23, R181, -INF , P4 ;  /* 0xff800000b5177808 */ /* 0x000fe40002000000 */
[----:B------:R-:W-:Y:S02]  /*41d0*/  FSEL R70, R172, -INF , P0 ;  /* 0xff800000ac467808 */ /* 0x000fe40000000000 */
[----:B------:R-:W-:Y:S02]  /*41e0*/  ISETP.GT.AND P5, PT, R0, RZ, PT ;  /* 0x000000ff0000720c */ /* 0x000fe40003fa4270 */
[----:B------:R-:W-:-:S02]  /*41f0*/  ISETP.GT.AND P4, PT, R2, 0x18, PT ;  /* 0x000000180200780c */ /* 0x000fc40003f84270 */
[----:B------:R-:W-:Y:S02]  /*4200*/  ISETP.GT.AND P0, PT, R0, 0x21, PT ;  /* 0x000000210000780c */ /* 0x000fe40003f04270 */
        /* <DEDUP_REMOVED lines=9> */
[----:B------:R-:W-:Y:S02]  /*42a0*/  ISETP.GT.AND P5, PT, R0, 0x10, PT ;  /* 0x000000100000780c */ /* 0x000fe40003fa4270 */
        /* <DEDUP_REMOVED lines=38> */
[----:B------:R-:W-:Y:S02]  /*4510*/  ISETP.GT.AND P6, PT, R3, 0x50, PT ;  /* 0x000000500300780c */ /* 0x000fe40003fc4270 */
[----:B------:R-:W-:Y:S02]  /*4520*/  FSEL R83, R157, -INF , P5 ;  /* 0xff8000009d537808 */ /* 0x000fe40002800000 */
[----:B------:R-:W-:Y:S02]  /*4530*/  FSEL R172, R158, -INF , P4 ;  /* 0xff8000009eac7808 */ /* 0x000fe40002000000 */
[----:B------:R-:W-:Y:S02]  /*4540*/  FSEL R170, R154, -INF , P0 ;  /* 0xff8000009aaa7808 */ /* 0x000fe40000000000 */
[----:B------:R-:W-:-:S02]  /*4550*/  FSEL R97, R62, -INF , P6 ;  /* 0xff8000003e617808 */ /* 0x000fc40003000000 */
[C---:B------:R-:W-:Y:S02]  /*4560*/  ISETP.GT.AND P5, PT, R2.reuse, 0x48, PT ;  /* 0x000000480200780c */ /* 0x040fe40003fa4270 */
[----:B------:R-:W-:Y:S02]  /*4570*/  ISETP.GT.AND P4, PT, R2, 0x50, PT ;  /* 0x000000500200780c */ /* 0x000fe40003f84270 */
[----:B------:R-:W-:Y:S02]  /*4580*/  ISETP.GT.AND P0, PT, R0, 0x51, PT ;  /* 0x000000510000780c */ /* 0x000fe40003f04270 */
[----:B------:R-:W-:Y:S02]  /*4590*/  ISETP.GT.AND P6, PT, R3, 0x60, PT ;  /* 0x000000600300780c */ /* 0x000fe40003fc4270 */
[----:B------:R-:W-:Y:S02]  /*45a0*/  FSEL R82, R152, -INF , P5 ;  /* 0xff80000098527808 */ /* 0x000fe40002800000 */
[----:B------:R-:W-:-:S02]  /*45b0*/  FSEL R107, R132, -INF , P4 ;  /* 0xff800000846b7808 */ /* 0x000fc40002000000 */
[----:B------:R-:W-:Y:S02]  /*45c0*/  FSEL R167, R135, -INF , P0 ;  /* 0xff80000087a77808 */ /* 0x000fe40000000000 */
[----:B------:R-:W-:Y:S02]  /*45d0*/  FSEL R79, R50, -INF , P6 ;  /* 0xff800000324f7808 */ /* 0x000fe40003000000 */
[C---:B------:R-:W-:Y:S02]  /*45e0*/  ISETP.GT.AND P5, PT, R0.reuse, 0x49, PT ;  /* 0x000000490000780c */ /* 0x040fe40003fa4270 */
[----:B------:R-:W-:Y:S02]  /*45f0*/  ISETP.GT.AND P4, PT, R0, 0x50, PT ;  /* 0x000000500000780c */ /* 0x000fe40003f84270 */
        /* <DEDUP_REMOVED lines=10> */
[----:B------:R-:W-:Y:S02]  /*46a0*/  FMNMX.FTZ R3, R9, R10, !PT ;  /* 0x0000000a09037209 */ /* 0x000fe40007810000 */
[----:B------:R-:W-:Y:S02]  /*46b0*/  FSEL R105, R124, -INF , P5 ;  /* 0xff8000007c697808 */ /* 0x000fe40002800000 */
[----:B------:R-:W-:Y:S02]  /*46c0*/  FSEL R104, R125, -INF , P4 ;  /* 0xff8000007d687808 */ /* 0x000fe40002000000 */
[----:B------:R-:W-:-:S02]  /*46d0*/  FSEL R165, R127, -INF , P0 ;  /* 0xff8000007fa57808 */ /* 0x000fc40000000000 */
[C---:B------:R-:W-:Y:S02]  /*46e0*/  ISETP.GT.AND P5, PT, R2.reuse, 0x61, PT ;  /* 0x000000610200780c */ /* 0x040fe40003fa4270 */
[----:B------:R-:W-:Y:S02]  /*46f0*/  ISETP.GT.AND P4, PT, R2, 0x68, PT ;  /* 0x000000680200780c */ /* 0x000fe40003f84270 */
[----:B------:R-:W-:Y:S02]  /*4700*/  FSEL R166, R126, -INF , P6 ;  /* 0xff8000007ea67808 */ /* 0x000fe40003000000 */
[----:B------:R-:W-:Y:S02]  /*4710*/  ISETP.GT.AND P0, PT, R0, 0x60, PT ;  /* 0x000000600000780c */ /* 0x000fe40003f04270 */
[----:B------:R-:W-:Y:S02]  /*4720*/  ISETP.GT.AND P6, PT, R2, 0x69, PT ;  /* 0x000000690200780c */ /* 0x000fe40003fc4270 */
[----:B------:R-:W-:-:S02]  /*4730*/  FMNMX.FTZ R2, R19, R3, !PT ;  /* 0x0000000313027209 */ /* 0x000fc40007810000 */
[----:B------:R-:W-:Y:S02]  /*4740*/  FSEL R99, R117, -INF , P5 ;  /* 0xff80000075637808 */ /* 0x000fe40002800000 */
[----:B------:R-:W-:Y:S02]  /*4750*/  FSEL R98, R192, -INF , P4 ;  /* 0xff800000c0627808 */ /* 0x000fe40002000000 */
[----:B------:R-:W-:Y:S02]  /*4760*/  FSEL R164, R118, -INF , P0 ;  /* 0xff80000076a47808 */ /* 0x000fe40000000000 */
        /* <DEDUP_REMOVED lines=9> */
[----:B-1----:R-:W-:Y:S02]  /*4800*/  FMNMX.FTZ R4, R16, R20, !PT ;  /* 0x0000001410047209 */ /* 0x002fe40007810000 */
        /* <DEDUP_REMOVED lines=88> */
[----:B------:R-:W-:-:S02]  /*4d90*/  FMNMX.FTZ R0, R123, R0, !PT ;  /* 0x000000007b007209 */ /* 0x000fc40007810000 */
[----:B------:R-:W-:Y:S02]  /*4da0*/  FMNMX.FTZ R118, R76, R118, !PT ;  /* 0x000000764c767209 */ /* 0x000fe40007810000 */
[----:B------:R-:W-:Y:S02]  /*4db0*/  FMNMX.FTZ R3, R164, R3, !PT ;  /* 0x00000003a4037209 */ /* 0x000fe40007810000 */
[----:B------:R-:W-:Y:S02]  /*4dc0*/  FSEL R69, R193, -INF , P6 ;  /* 0xff800000c1457808 */ /* 0x000fe40003000000 */
[----:B------:R-:W-:Y:S02]  /*4dd0*/  FMNMX.FTZ R2, R98, R2, !PT ;  /* 0x0000000262027209 */ /* 0x000fe40007810000 */
[----:B------:R-:W-:Y:S02]  /*4de0*/  FSEL R162, R194, -INF , P4 ;  /* 0xff800000c2a27808 */ /* 0x000fe40002000000 */
[----:B------:R-:W-:-:S02]  /*4df0*/  FMNMX.FTZ R0, R122, R0, !PT ;  /* 0x000000007a007209 */ /* 0x000fc40007810000 */
[----:B------:R-:W-:Y:S02]  /*4e00*/  FMNMX.FTZ R118, R73, R118, !PT ;  /* 0x0000007649767209 */ /* 0x000fe40007810000 */
[----:B------:R-:W-:Y:S02]  /*4e10*/  FMNMX.FTZ R3, R163, R3, !PT ;  /* 0x00000003a3037209 */ /* 0x000fe40007810000 */
[----:B------:R-:W-:Y:S02]  /*4e20*/  FMNMX.FTZ R117, R69, R2, !PT ;  /* 0x0000000245757209 */ /* 0x000fe40007810000 */
[----:B------:R-:W-:Y:S02]  /*4e30*/  FMNMX.FTZ R0, R121, R0, !PT ;  /* 0x0000000079007209 */ /* 0x000fe40007810000 */
[----:B------:R-:W-:Y:S01]  /*4e40*/  FMNMX.FTZ R118, R71, R118, !PT ;  /* 0x0000007647767209 */ /* 0x000fe20007810000 */
[----:B------:R-:W1:Y:S01]  /*4e50*/  SHFL.BFLY PT, R5, R117, 0x2, 0x1f ;  /* 0x0c401f0075057f89 */ /* 0x000e6200000e0000 */
[----:B------:R-:W-:-:S02]  /*4e60*/  FSEL R149, R195, -INF , P0 ;  /* 0xff800000c3957808 */ /* 0x000fc40000000000 */
[----:B------:R-:W-:Y:S01]  /*4e70*/  FMNMX.FTZ R2, R162, R3, !PT ;  /* 0x00000003a2027209 */ /* 0x000fe20007810000 */
[----:B------:R-:W2:Y:S03]  /*4e80*/  SHFL.BFLY PT, R4, R0, 0x2, 0x1f ;  /* 0x0c401f0000047f89 */ /* 0x000ea600000e0000 */
[----:B------:R-:W-:Y:S01]  /*4e90*/  FMNMX.FTZ R2, R149, R2, !PT ;  /* 0x0000000295027209 */ /* 0x000fe20007810000 */
        /* <DEDUP_REMOVED lines=12> */
[----:B---3--:R-:W-:-:S03]  /*4f60*/  FMNMX.FTZ R118, R118, R3, !PT ;  /* 0x0000000376767209 */ /* 0x008fc60007810000 */
.L_x_1392:
[C---:B------:R-:W-:Y:S01]  /*4f70*/  FMUL.FTZ R4, R119.reuse, c[0x0][0x2d0] ;  /* 0x0000b40077047a20 */ /* 0x040fe20000410000 */
[----:B------:R-:W-:Y:S01]  /*4f80*/  FSETP.NEU.FTZ.AND P0, PT, R119, -INF , PT ;  /* 0xff8000007700780b */ /* 0x000fe20003f1d000 */
[----:B------:R-:W-:Y:S01]  /*4f90*/  FMUL.FTZ R3, R118, c[0x0][0x2d0] ;  /* 0x0000b40076037a20 */ /* 0x000fe20000410000 */
        /* <DEDUP_REMOVED lines=10> */
[----:B------:R-:W3:Y:S01]  /*5040*/  LDSM.16.MT88.4 R40, [R229] ;  /* 0x00000000e528783b */ /* 0x000ee20000004200 */
[----:B------:R-:W-:Y:S02]  /*5050*/  FFMA.FTZ R5, R25, c[0x0][0x2d0], -R3 ;  /* 0x0000b40019057a23 */ /* 0x000fe40000010803 */
[--C-:B------:R-:W-:Y:S01]  /*5060*/  FFMA.FTZ R144, R144, c[0x0][0x2d0], -R4.reuse ;  /* 0x0000b40090907a23 */ /* 0x100fe20000010804 */
[----:B------:R-:W4:Y:S01]  /*5070*/  LDSM.16.MT88.4 R36, [R225+0x800] ;  /* 0x00080000e124783b */ /* 0x000f220000004200 */
[----:B------:R-:W-:-:S02]  /*5080*/  FFMA.FTZ R143, R143, c[0x0][0x2d0], -R4 ;  /* 0x0000b4008f8f7a23 */ /* 0x000fc40000010804 */
[----:B------:R5:W5:Y:S01]  /*5090*/  MUFU.EX2 R178, R2 ;  /* 0x0000000200b27308 */ /* 0x000b620000000800 */
[--C-:B------:R-:W-:Y:S02]  /*50a0*/  FFMA.FTZ R142, R142, c[0x0][0x2d0], -R4.reuse ;  /* 0x0000b4008e8e7a23 */ /* 0x100fe40000010804 */
[--C-:B------:R-:W-:Y:S02]  /*50b0*/  FFMA.FTZ R141, R141, c[0x0][0x2d0], -R4.reuse ;  /* 0x0000b4008d8d7a23 */ /* 0x100fe40000010804 */
[--C-:B------:R-:W-:Y:S02]  /*50c0*/  FFMA.FTZ R184, R136, c[0x0][0x2d0], -R4.reuse ;  /* 0x0000b40088b87a23 */ /* 0x100fe40000010804 */
[--C-:B------:R-:W-:Y:S01]  /*50d0*/  FFMA.FTZ R187, R131, c[0x0][0x2d0], -R4.reuse ;  /* 0x0000b40083bb7a23 */ /* 0x100fe20000010804 */
[----:B------:R-:W1:Y:S01]  /*50e0*/  MUFU.EX2 R177, R5 ;  /* 0x0000000500b17308 */ /* 0x000e620000000800 */
[--C-:B--2---:R-:W-:Y:S02]  /*50f0*/  FFMA.FTZ R0, R10, c[0x0][0x2d0], -R4.reuse ;  /* 0x0000b4000a007a23 */ /* 0x104fe40000010804 */
[----:B------:R-:W-:-:S02]  /*5100*/  FFMA.FTZ R186, R130, c[0x0][0x2d0], -R4 ;  /* 0x0000b40082ba7a23 */ /* 0x000fc40000010804 */
[--C-:B------:R-:W-:Y:S02]  /*5110*/  FFMA.FTZ R185, R129, c[0x0][0x2d0], -R4.reuse ;  /* 0x0000b40081b97a23 */ /* 0x100fe40000010804 */
[--C-:B------:R-:W-:Y:S01]  /*5120*/  FFMA.FTZ R193, R128, c[0x0][0x2d0], -R4.reuse ;  /* 0x0000b40080c17a23 */ /* 0x100fe20000010804 */
[----:B------:R2:W-:Y:S01]  /*5130*/  MUFU.EX2 R207, R0 ;  /* 0x0000000000cf7308 */ /* 0x0005e20000000800 */
[----:B-----5:R-:W-:Y:S01]  /*5140*/  FMUL.FTZ R2, R117, c[0x0][0x2d0] ;  /* 0x0000b40075027a20 */ /* 0x020fe20000410000 */
[----:B------:R-:W-:Y:S01]  /*5150*/  MOV R130, R178 ;  /* 0x000000b200827202 */ /* 0x000fe20000000f00 */
[--C-:B------:R-:W-:Y:S02]  /*5160*/  FFMA.FTZ R194, R123, c[0x0][0x2d0], -R4.reuse ;  /* 0x0000b4007bc27a23 */ /* 0x100fe40000010804 */
[--C-:B------:R-:W-:Y:S01]  /*5170*/  FFMA.FTZ R195, R122, c[0x0][0x2d0], -R4.reuse ;  /* 0x0000b4007ac37a23 */ /* 0x100fe20000010804 */
[----:B------:R-:W-:Y:S01]  /*5180*/  FSEL R2, R2, RZ, P0 ;  /* 0x000000ff02027208 */ /* 0x000fe20000000000 */
[----:B------:R-:W-:Y:S01]  /*5190*/  FFMA.FTZ R196, R121, c[0x0][0x2d0], -R4 ;  /* 0x0000b40079c47a23 */ /* 0x000fe20000010804 */
[----:B------:R-:W-:Y:S01]  /*51a0*/  FSETP.NEU.FTZ.AND P0, PT, R68, -INF , PT ;  /* 0xff8000004400780b */ /* 0x000fe20003f1d000 */
[----:B------:R-:W-:Y:S01]  /*51b0*/  FFMA.FTZ R181, R97, c[0x0][0x2d0], -R3 ;  /* 0x0000b40061b57a23 */ /* 0x000fe20000010803 */
[----:B-1----:R-:W-:Y:S01]  /*51c0*/  MOV R131, R177 ;  /* 0x000000b100837202 */ /* 0x002fe20000000f00 */
[----:B------:R-:W-:-:S02]  /*51d0*/  FFMA.FTZ R5, R23, c[0x0][0x2d0], -R2 ;  /* 0x0000b40017057a23 */ /* 0x000fc40000010802 */
[----:B------:R-:W-:Y:S02]  /*51e0*/  FFMA.FTZ R6, R35, c[0x0][0x2d0], -R2 ;  /* 0x0000b40023067a23 */ /* 0x000fe40000010802 */
[----:B------:R1:W5:Y:S01]  /*51f0*/  MUFU.EX2 R197, R5 ;  /* 0x0000000500c57308 */ /* 0x0003620000000800 */
[----:B--2---:R-:W-:Y:S02]  /*5200*/  FFMA.FTZ R0, R19, c[0x0][0x2d0], -R4 ;  /* 0x0000b40013007a23 */ /* 0x004fe40000010804 */
[----:B------:R-:W-:Y:S02]  /*5210*/  FFMA.FTZ R202, R98, c[0x0][0x2d0], -R2 ;  /* 0x0000b40062ca7a23 */ /* 0x000fe40000010802 */
[--C-:B------:R-:W-:Y:S02]  /*5220*/  FFMA.FTZ R183, R74, c[0x0][0x2d0], -R3.reuse ;  /* 0x0000b4004ab77a23 */ /* 0x100fe40000010803 */
[--C-:B------:R-:W-:Y:S01]  /*5230*/  FFMA.FTZ R198, R73, c[0x0][0x2d0], -R3.reuse ;  /* 0x0000b40049c67a23 */ /* 0x100fe20000010803 */
[----:B------:R2:W-:Y:S01]  /*5240*/  MUFU.EX2 R212, R0 ;  /* 0x0000000000d47308 */ /* 0x0005e20000000800 */
[----:B------:R-:W-:-:S02]  /*5250*/  FFMA.FTZ R112, R112, c[0x0][0x2d0], -R3 ;  /* 0x0000b40070707a23 */ /* 0x000fc40000010803 */
[--C-:B------:R-:W-:Y:S02]  /*5260*/  FFMA.FTZ R136, R108, c[0x0][0x2d0], -R3.reuse ;  /* 0x0000b4006c887a23 */ /* 0x100fe40000010803 */
[--C-:B------:R-:W-:Y:S02]  /*5270*/  FFMA.FTZ R180, R80, c[0x0][0x2d0], -R3.reuse ;  /* 0x0000b40050b47a23 */ /* 0x100fe40000010803 */
[--C-:B------:R-:W-:Y:S01]  /*5280*/  FFMA.FTZ R182, R77, c[0x0][0x2d0], -R3.reuse ;  /* 0x0000b4004db67a23 */ /* 0x100fe20000010803 */
[----:B------:R-:W-:Y:S01]  /*5290*/  MUFU.EX2 R220, R6 ;  /* 0x0000000600dc7308 */ /* 0x000fe20000000800 */
[----:B-1----:R-:W-:Y:S02]  /*52a0*/  FFMA.FTZ R5, R32, c[0x0][0x2d0], -R2 ;  /* 0x0000b40020057a23 */ /* 0x002fe40000010802 */
[--C-:B------:R-:W-:Y:S02]  /*52b0*/  FFMA.FTZ R192, R79, c[0x0][0x2d0], -R3.reuse ;  /* 0x0000b4004fc07a23 */ /* 0x100fe40000010803 */
[----:B------:R-:W-:-:S02]  /*52c0*/  FFMA.FTZ R248, R76, c[0x0][0x2d0], -R3 ;  /* 0x0000b4004cf87a23 */ /* 0x000fc40000010803 */
[----:B------:R-:W-:Y:S01]  /*52d0*/  FFMA.FTZ R201, R71, c[0x0][0x2d0], -R3 ;  /* 0x0000b40047c97a23 */ /* 0x000fe20000010803 */
[----:B------:R-:W-:Y:S01]  /*52e0*/  MUFU.EX2 R116, R5 ;  /* 0x0000000500747308 */ /* 0x000fe20000000800 */
[----:B--2---:R-:W-:Y:S01]  /*52f0*/  FFMA.FTZ R0, R24, c[0x0][0x2d0], -R4 ;  /* 0x0000b40018007a23 */ /* 0x004fe20000010804 */
[----:B-----5:R-:W-:Y:S01]  /*5300*/  MOV R71, R197 ;  /* 0x000000c500477202 */ /* 0x020fe20000000f00 */
[--C-:B------:R-:W-:Y:S02]  /*5310*/  FFMA.FTZ R108, R93, c[0x0][0x2d0], -R2.reuse ;  /* 0x0000b4005d6c7a23 */ /* 0x100fe40000010802 */
[----:B------:R-:W-:-:S03]  /*5320*/  FFMA.FTZ R204, R69, c[0x0][0x2d0], -R2 ;  /* 0x0000b40045cc7a23 */ /* 0x000fc60000010802 */
[----:B------:R1:W-:Y:S08]  /*5330*/  MUFU.EX2 R214, R0 ;  /* 0x0000000000d67308 */ /* 0x0003f00000000800 */
[----:B------:R-:W-:Y:S01]  /*5340*/  MUFU.EX2 R248, R248 ;  /* 0x000000f800f87308 */ /* 0x000fe20000000800 */
[----:B-1----:R-:W-:-:S07]  /*5350*/  FFMA.FTZ R0, R28, c[0x0][0x2d0], -R4 ;  /* 0x0000b4001c007a23 */ /* 0x002fce0000010804 */
[----:B------:R1:W-:Y:S02]  /*5360*/  MUFU.EX2 R216, R0 ;  /* 0x0000000000d87308 */ /* 0x0003e40000000800 */
[----:B-1----:R-:W-:-:S06]  /*5370*/  FFMA.FTZ R0, R30, c[0x0][0x2d0], -R4 ;  /* 0x0000b4001e007a23 */ /* 0x002fcc0000010804 */
[----:B------:R1:W2:Y:S02]  /*5380*/  MUFU.EX2 R190, R0 ;  /* 0x0000000000be7308 */ /* 0x0002a40000000800 */
[----:B-1----:R-:W-:Y:S01]  /*5390*/  FFMA.FTZ R0, R33, c[0x0][0x2d0], -R4 ;  /* 0x0000b40021007a23 */ /* 0x002fe20000010804 */
[----:B--2---:R-:W-:-:S05]  /*53a0*/  MOV R121, R190 ;  /* 0x000000be00797202 */ /* 0x004fca0000000f00 */
[----:B------:R1:W2:Y:S02]  /*53b0*/  MUFU.EX2 R252, R0 ;  /* 0x0000000000fc7308 */ /* 0x0002a40000000800 */
[----:B-1----:R-:W-:-:S06]  /*53c0*/  FFMA.FTZ R0, R7, c[0x0][0x2d0], -R3 ;  /* 0x0000b40007007a23 */ /* 0x002fcc0000010803 */
[----:B------:R1:W-:Y:S02]  /*53d0*/  MUFU.EX2 R206, R0 ;  /* 0x0000000000ce7308 */ /* 0x0003e40000000800 */
[----:B-1----:R-:W-:-:S06]  /*53e0*/  FFMA.FTZ R0, R8, c[0x0][0x2d0], -R3 ;  /* 0x0000b40008007a23 */ /* 0x002fcc0000010803 */
[----:B------:R1:W-:Y:S02]  /*53f0*/  MUFU.EX2 R205, R0 ;  /* 0x0000000000cd7308 */ /* 0x0003e40000000800 */
[----:B-1----:R-:W-:-:S06]  /*5400*/  FFMA.FTZ R0, R13, c[0x0][0x2d0], -R3 ;  /* 0x0000b4000d007a23 */ /* 0x002fcc0000010803 */
[----:B------:R1:W-:Y:S02]  /*5410*/  MUFU.EX2 R125, R0 ;  /* 0x00000000007d7308 */ /* 0x0003e40000000800 */
[----:B-1----:R-:W-:Y:S01]  /*5420*/  FFMA.FTZ R0, R14, c[0x0][0x2d0], -R3 ;  /* 0x0000b4000e007a23 */ /* 0x002fe20000010803 */
[----:B--2---:R-:W-:Y:S01]  /*5430*/  F2FP.PACK_AB R14, R252, R178 ;  /* 0x000000b2fc0e723e */ /* 0x004fe200000000ff */
[----:B------:R-:W-:-:S04]  /*5440*/  FFMA.FTZ R178, R83, c[0x0][0x2d0], -R2 ;  /* 0x0000b40053b27a23 */ /* 0x000fc80000010802 */
        /* <DEDUP_REMOVED lines=9> */
[--C-:B-1----:R-:W-:Y:S01]  /*54e0*/  FFMA.FTZ R0, R11, c[0x0][0x2d0], -R2.reuse ;  /* 0x0000b4000b007a23 */ /* 0x102fe20000010802 */
[----:B--2---:R-:W-:Y:S01]  /*54f0*/  F2FP.PACK_AB R15, R221, R177 ;  /* 0x000000b1dd0f723e */ /* 0x004fe200000000ff */
[----:B------:R-:W-:-:S04]  /*5500*/  FFMA.FTZ R177, R82, c[0x0][0x2d0], -R2 ;  /* 0x0000b40052b17a23 */ /* 0x000fc80000010802 */
[----:B------:R1:W-:Y:S02]  /*5510*/  MUFU.EX2 R203, R0 ;  /* 0x0000000000cb7308 */ /* 0x0003e40000000800 */
[--C-:B-1----:R-:W-:Y:S01]  /*5520*/  FFMA.FTZ R0, R12, c[0x0][0x2d0], -R2.reuse ;  /* 0x0000b4000c007a23 */ /* 0x102fe20000010802 */
[----:B------:R-:W-:Y:S01]  /*5530*/  F2FP.PACK_AB R12, R190, R216 ;  /* 0x000000d8be0c723e */ /* 0x000fe200000000ff */
[----:B------:R-:W-:-:S04]  /*5540*/  FFMA.FTZ R190, R106, c[0x0][0x2d0], -R2 ;  /* 0x0000b4006abe7a23 */ /* 0x000fc80000010802 */
[----:B------:R1:W-:Y:S02]  /*5550*/  MUFU.EX2 R199, R0 ;  /* 0x0000000000c77308 */ /* 0x0003e40000000800 */
[----:B-1----:R-:W-:-:S06]  /*5560*/  FFMA.FTZ R0, R17, c[0x0][0x2d0], -R2 ;  /* 0x0000b40011007a23 */ /* 0x002fcc0000010802 */
[----:B------:R1:W-:Y:S02]  /*5570*/  MUFU.EX2 R211, R0 ;  /* 0x0000000000d37308 */ /* 0x0003e40000000800 */
[----:B-1----:R-:W-:Y:S01]  /*5580*/  FFMA.FTZ R0, R21, c[0x0][0x2d0], -R2 ;  /* 0x0000b40015007a23 */ /* 0x002fe20000010802 */
[----:B------:R-:W-:-:S05]  /*5590*/  F2FP.PACK_AB R21, R205, R206 ;  /* 0x000000cecd15723e */ /* 0x000fca00000000ff */
[----:B------:R1:W2:Y:S02]  /*55a0*/  MUFU.EX2 R124, R0 ;  /* 0x00000000007c7308 */ /* 0x0002a40000000800 */
[----:B-1----:R-:W-:Y:S01]  /*55b0*/  FFMA.FTZ R0, R22, c[0x0][0x2d0], -R2 ;  /* 0x0000b40016007a23 */ /* 0x002fe20000010802 */
[----:B------:R-:W-:Y:S02]  /*55c0*/  F2FP.PACK_AB R22, R214, R212 ;  /* 0x000000d4d616723e */ /* 0x000fe400000000ff */
[----:B--2---:R-:W-:-:S03]  /*55d0*/  F2FP.PACK_AB R18, R124, R211 ;  /* 0x000000d37c12723e */ /* 0x004fc600000000ff */
[----:B------:R1:W-:Y:S02]  /*55e0*/  MUFU.EX2 R218, R0 ;  /* 0x0000000000da7308 */ /* 0x0003e40000000800 */
[----:B-1----:R-:W-:-:S05]  /*55f0*/  FMUL.FTZ R0, R68, c[0x0][0x2d0] ;  /* 0x0000b40044007a20 */ /* 0x002fca0000410000 */
[----:B------:R-:W-:-:S05]  /*5600*/  FSEL R0, R0, RZ, P0 ;  /* 0x000000ff00007208 */ /* 0x000fca0000000000 */
[----:B------:R-:W-:Y:S01]  /*5610*/  FFMA.FTZ R5, R16, c[0x0][0x2d0], -R0 ;  /* 0x0000b40010057a23 */ /* 0x000fe20000010800 */
[----:B------:R-:W-:-:S03]  /*5620*/  F2FP.PACK_AB R16, R199, R203 ;  /* 0x000000cbc710723e */ /* 0x000fc600000000ff */
[----:B------:R1:W-:Y:S02]  /*5630*/  MUFU.EX2 R213, R5 ;  /* 0x0000000500d57308 */ /* 0x0003e40000000800 */
[----:B-1----:R-:W-:Y:S01]  /*5640*/  FFMA.FTZ R5, R20, c[0x0][0x2d0], -R0 ;  /* 0x0000b40014057a23 */ /* 0x002fe20000010800 */
[----:B------:R-:W-:-:S05]  /*5650*/  F2FP.PACK_AB R20, R207, R208 ;  /* 0x000000d0cf14723e */ /* 0x000fca00000000ff */
[----:B------:R1:W2:Y:S02]  /*5660*/  MUFU.EX2 R209, R5 ;  /* 0x0000000500d17308 */ /* 0x0002a40000000800 */
[C---:B------:R-:W-:Y:S08]  /*5670*/  HMMA.16816.F32 R8, R20.reuse, R44, RZ ;  /* 0x0000002c1408723c */ /* 0x040ff000000018ff */
[----:B---3--:R-:W-:Y:S01]  /*5680*/  HMMA.16816.F32 R64, R20, R40, RZ ;  /* 0x000000281440723c */ /* 0x008fe200000018ff */
[--C-:B-1----:R-:W-:Y:S01]  /*5690*/  FFMA.FTZ R5, R26, c[0x0][0x2d0], -R0.reuse ;  /* 0x0000b4001a057a23 */ /* 0x102fe20000010800 */
[----:B--2---:R-:W-:Y:S01]  /*56a0*/  F2FP.PACK_AB R17, R209, R213 ;  /* 0x000000d5d111723e */ /* 0x004fe200000000ff */
[----:B------:R-:W1:Y:S02]  /*56b0*/  LDSM.16.MT88.4 R24, [R226] ;  /* 0x00000000e218783b */ /* 0x000e640000004200 */
[----:B------:R2:W-:Y:S11]  /*56c0*/  MUFU.EX2 R210, R5 ;  /* 0x0000000500d27308 */ /* 0x0005f60000000800 */
[----:B----4-:R-:W-:Y:S07]  /*56d0*/  HMMA.16816.F32 R84, R12, R36, R8 ;  /* 0x000000240c54723c */ /* 0x010fee0000001808 */
[----:B------:R-:W-:Y:S01]  /*56e0*/  F2FP.PACK_AB R8, R197, R218 ;  /* 0x000000dac508723e */ /* 0x000fe200000000ff */
[----:B--2---:R-:W-:Y:S01]  /*56f0*/  FFMA.FTZ R5, R29, c[0x0][0x2d0], -R0 ;  /* 0x0000b4001d057a23 */ /* 0x004fe20000010800 */
[----:B------:R-:W-:Y:S01]  /*5700*/  F2FP.PACK_AB R10, R220, R116 ;  /* 0x00000074dc0a723e */ /* 0x000fe200000000ff */
[----:B------:R-:W-:-:S02]  /*5710*/  FFMA.FTZ R197, R102, c[0x0][0x2d0], -R2 ;  /* 0x0000b40066c57a23 */ /* 0x000fc40000010802 */
[----:B------:R2:W3:Y:S02]  /*5720*/  MUFU.EX2 R219, R5 ;  /* 0x0000000500db7308 */ /* 0x0004e40000000800 */
[--C-:B--2---:R-:W-:Y:S01]  /*5730*/  FFMA.FTZ R5, R34, c[0x0][0x2d0], -R0.reuse ;  /* 0x0000b40022057a23 */ /* 0x104fe20000010800 */
[----:B---3--:R-:W-:Y:S01]  /*5740*/  F2FP.PACK_AB R19, R219, R210 ;  /* 0x000000d2db13723e */ /* 0x008fe200000000ff */
[----:B------:R-:W2:Y:S04]  /*5750*/  LDSM.16.MT88.4 R32, [R229+0x800] ;  /* 0x00080000e520783b */ /* 0x000ea80000004200 */
[----:B------:R3:W-:Y:S02]  /*5760*/  MUFU.EX2 R200, R5 ;  /* 0x0000000500c87308 */ /* 0x0007e40000000800 */
[C---:B------:R-:W-:Y:S08]  /*5770*/  HMMA.16816.F32 R60, R16.reuse, R44, RZ ;  /* 0x0000002c103c723c */ /* 0x040ff000000018ff */
[----:B-1----:R-:W-:Y:S01]  /*5780*/  HMMA.16816.F32 R28, R16, R24, RZ ;  /* 0x00000018101c723c */ /* 0x002fe200000018ff */
[----:B---3--:R-:W-:-:S02]  /*5790*/  FFMA.FTZ R5, R48, c[0x0][0x2d0], -R0 ;  /* 0x0000b40030057a23 */ /* 0x008fc40000010800 */
[----:B------:R-:W1:Y:S02]  /*57a0*/  LDSM.16.MT88.4 R48, [R226+0x800] ;  /* 0x00080000e230783b */ /* 0x000e640000004200 */
[----:B------:R3:W4:Y:S03]  /*57b0*/  MUFU.EX2 R189, R5 ;  /* 0x0000000500bd7308 */ /* 0x0007260000000800 */
[----:B------:R-:W-:Y:S01]  /*57c0*/  HMMA.16816.F32 R56, R16, R40, RZ ;  /* 0x000000281038723c */ /* 0x000fe200000018ff */
[----:B---3--:R-:W-:Y:S01]  /*57d0*/  FFMA.FTZ R5, R52, c[0x0][0x2d0], -R0 ;  /* 0x0000b40034057a23 */ /* 0x008fe20000010800 */
[----:B----4-:R-:W-:-:S06]  /*57e0*/  F2FP.PACK_AB R9, R189, R200 ;  /* 0x000000c8bd09723e */ /* 0x010fcc00000000ff */
[----:B--2---:R-:W-:Y:S01]  /*57f0*/  HMMA.16816.F32 R132, R12, R32, R64 ;  /* 0x000000200c84723c */ /* 0x004fe20000001840 */
[----:B------:R-:W-:Y:S01]  /*5800*/  MOV R122, R189 ;  /* 0x000000bd007a7202 */ /* 0x000fe20000000f00 */
[----:B------:R2:W3:Y:S01]  /*5810*/  MUFU.EX2 R179, R5 ;  /* 0x0000000500b37308 */ /* 0x0004e20000000800 */
[----:B------:R-:W-:-:S04]  /*5820*/  FFMA.FTZ R189, R105, c[0x0][0x2d0], -R2 ;  /* 0x0000b40069bd7a23 */ /* 0x000fc80000010802 */
[----:B------:R-:W-:Y:S01]  /*5830*/  FFMA.FTZ R64, R148, c[0x0][0x2d0], -R4 ;  /* 0x0000b40094407a23 */ /* 0x000fe20000010804 */
[----:B------:R-:W-:Y:S01]  /*5840*/  MOV R67, R125 ;  /* 0x0000007d00437202 */ /* 0x000fe20000000f00 */
[----:B------:R-:W-:Y:S01]  /*5850*/  FFMA.FTZ R148, R81, c[0x0][0x2d0], -R2 ;  /* 0x0000b40051947a23 */ /* 0x000fe20000010802 */
[----:B------:R-:W-:Y:S01]  /*5860*/  MOV R66, R124 ;  /* 0x0000007c00427202 */ /* 0x000fe20000000f00 */
[----:B------:R-:W-:Y:S01]  /*5870*/  MUFU.EX2 R250, R64 ;  /* 0x0000004000fa7308 */ /* 0x000fe20000000800 */
[----:B--2---:R-:W-:Y:S01]  /*5880*/  FFMA.FTZ R5, R53, c[0x0][0x2d0], -R0 ;  /* 0x0000b40035057a23 */ /* 0x004fe20000010800 */
[-C--:B---3--:R-:W-:Y:S01]  /*5890*/  MOV R129, R179.reuse ;  /* 0x000000b300817202 */ /* 0x088fe20000000f00 */
[----:B------:R-:W-:Y:S05]  /*58a0*/  HMMA.16816.F32 R52, R20, R24, RZ ;  /* 0x000000181434723c */ /* 0x000fea00000018ff */
[----:B------:R-:W2:Y:S02]  /*58b0*/  MUFU.EX2 R188, R5 ;  /* 0x0000000500bc7308 */ /* 0x000ea40000000800 */
[----:B--2---:R-:W-:Y:S01]  /*58c0*/  F2FP.PACK_AB R11, R188, R179 ;  /* 0x000000b3bc0b723e */ /* 0x004fe200000000ff */
[--C-:B------:R-:W-:Y:S01]  /*58d0*/  FFMA.FTZ R179, R92, c[0x0][0x2d0], -R2.reuse ;  /* 0x0000b4005cb37a23 */ /* 0x100fe20000010802 */
[----:B------:R-:W-:Y:S01]  /*58e0*/  MOV R128, R188 ;  /* 0x000000bc00807202 */ /* 0x000fe20000000f00 */
[----:B------:R-:W-:Y:S11]  /*58f0*/  FFMA.FTZ R188, R104, c[0x0][0x2d0], -R2 ;  /* 0x0000b40068bc7a23 */ /* 0x000ff60000010802 */
[----:B------:R-:W-:Y:S03]  /*5900*/  @!UPT UIADD3 URZ, URZ, URZ, URZ ;  /* 0x0000003f3f3ff290 */ /* 0x000fe6000fffe03f */
[----:B-1----:R-:W-:Y:S08]  /*5910*/  HMMA.16816.F32 R156, R12, R48, R52 ;  /* 0x000000300c9c723c */ /* 0x002ff00000001834 */
[C---:B------:R-:W-:Y:S07]  /*5920*/  HMMA.16816.F32 R88, R8.reuse, R36, R60 ;  /* 0x000000240858723c */ /* 0x040fee000000183c */
[--C-:B------:R-:W-:Y:S01]  /*5930*/  FFMA.FTZ R63, R147, c[0x0][0x2d0], -R4.reuse ;  /* 0x0000b400933f7a23 */ /* 0x100fe20000010804 */
[----:B------:R-:W-:Y:S01]  /*5940*/  HMMA.16816.F32 R152, R8, R48, R28 ;  /* 0x000000300898723c */ /* 0x000fe2000000181c */
[--C-:B------:R-:W-:Y:S01]  /*5950*/  FFMA.FTZ R62, R146, c[0x0][0x2d0], -R4.reuse ;  /* 0x0000b400923e7a23 */ /* 0x100fe20000010804 */
[----:B------:R-:W-:Y:S01]  /*5960*/  LDSM.16.MT88.4 R28, [R228+0x800] ;  /* 0x00080000e41c783b */ /* 0x000fe20000004200 */
[--C-:B------:R-:W-:Y:S01]  /*5970*/  FFMA.FTZ R61, R145, c[0x0][0x2d0], -R4.reuse ;  /* 0x0000b400913d7a23 */ /* 0x100fe20000010804 */
[----:B------:R-:W-:Y:S01]  /*5980*/  MUFU.EX2 R251, R63 ;  /* 0x0000003f00fb7308 */ /* 0x000fe20000000800 */
[----:B------:R-:W-:-:S02]  /*5990*/  FFMA.FTZ R147, R140, c[0x0][0x2d0], -R4 ;  /* 0x0000b4008c937a23 */ /* 0x000fc40000010804 */
[--C-:B------:R-:W-:Y:S01]  /*59a0*/  FFMA.FTZ R146, R139, c[0x0][0x2d0], -R4.reuse ;  /* 0x0000b4008b927a23 */ /* 0x100fe20000010804 */
[----:B------:R-:W-:Y:S01]  /*59b0*/  HMMA.16816.F32 R124, R8, R32, R56 ;  /* 0x00000020087c723c */ /* 0x000fe20000001838 */
[--C-:B------:R-:W-:Y:S02]  /*59c0*/  FFMA.FTZ R145, R138, c[0x0][0x2d0], -R4.reuse ;  /* 0x0000b4008a917a23 */ /* 0x100fe40000010804 */
[----:B------:R-:W-:Y:S01]  /*59d0*/  FFMA.FTZ R140, R137, c[0x0][0x2d0], -R4 ;  /* 0x0000b400898c7a23 */ /* 0x000fe20000010804 */
[----:B------:R-:W-:Y:S01]  /*59e0*/  MUFU.EX2 R106, R62 ;  /* 0x0000003e006a7308 */ /* 0x000fe20000000800 */
[----:B------:R-:W1:Y:S01]  /*59f0*/  LDSM.16.MT88.4 R4, [R228] ;  /* 0x00000000e404783b */ /* 0x000e620000004200 */
[--C-:B------:R-:W-:Y:S02]  /*5a00*/  FFMA.FTZ R49, R115, c[0x0][0x2d0], -R3.reuse ;  /* 0x0000b40073317a23 */ /* 0x100fe40000010803 */
[----:B------:R-:W-:Y:S01]  /*5a10*/  FFMA.FTZ R36, R70, c[0x0][0x2d0], -R2 ;  /* 0x0000b40046247a23 */ /* 0x000fe20000010802 */
[----:B------:R-:W-:Y:S01]  /*5a20*/  MOV R70, R200 ;  /* 0x000000c800467202 */ /* 0x000fe20000000f00 */
[----:B------:R-:W-:-:S02]  /*5a30*/  FFMA.FTZ R115, R111, c[0x0][0x2d0], -R3 ;  /* 0x0000b4006f737a23 */ /* 0x000fc40000010803 */
[--C-:B------:R-:W-:Y:S01]  /*5a40*/  FFMA.FTZ R111, R96, c[0x0][0x2d0], -R2.reuse ;  /* 0x0000b400606f7a23 */ /* 0x100fe20000010802 */
[----:B------:R-:W-:Y:S01]  /*5a50*/  MUFU.EX2 R105, R61 ;  /* 0x0000003d00697308 */ /* 0x000fe20000000800 */
[--C-:B------:R-:W-:Y:S02]  /*5a60*/  FFMA.FTZ R200, R99, c[0x0][0x2d0], -R2.reuse ;  /* 0x0000b40063c87a23 */ /* 0x100fe40000010802 */
[--C-:B------:R-:W-:Y:S02]  /*5a70*/  FFMA.FTZ R33, R72, c[0x0][0x2d0], -R2.reuse ;  /* 0x0000b40048217a23 */ /* 0x100fe40000010802 */
[----:B------:R-:W-:Y:S02]  /*5a80*/  FFMA.FTZ R32, R75, c[0x0][0x2d0], -R2 ;  /* 0x0000b4004b207a23 */ /* 0x000fe40000010802 */
[--C-:B------:R-:W-:Y:S01]  /*5a90*/  FFMA.FTZ R48, R114, c[0x0][0x2d0], -R3.reuse ;  /* 0x0000b40072307a23 */ /* 0x100fe20000010803 */
[----:B------:R-:W-:Y:S01]  /*5aa0*/  MUFU.EX2 R249, R49 ;  /* 0x0000003100f97308 */ /* 0x000fe20000000800 */
[----:B------:R-:W-:-:S02]  /*5ab0*/  FFMA.FTZ R37, R113, c[0x0][0x2d0], -R3 ;  /* 0x0000b40071257a23 */ /* 0x000fc40000010803 */
[--C-:B------:R-:W-:Y:S01]  /*5ac0*/  FFMA.FTZ R60, R120, c[0x0][0x2d0], -R3.reuse ;  /* 0x0000b400783c7a23 */ /* 0x100fe20000010803 */
[----:B------:R-:W-:Y:S01]  /*5ad0*/  MOV R120, R191 ;  /* 0x000000bf00787202 */ /* 0x000fe20000000f00 */
[--C-:B------:R-:W-:Y:S02]  /*5ae0*/  FFMA.FTZ R114, R110, c[0x0][0x2d0], -R3.reuse ;  /* 0x0000b4006e727a23 */ /* 0x100fe40000010803 */
[--C-:B------:R-:W-:Y:S01]  /*5af0*/  FFMA.FTZ R113, R109, c[0x0][0x2d0], -R3.reuse ;  /* 0x0000b4006d717a23 */ /* 0x100fe20000010803 */
[----:B------:R-:W-:Y:S01]  /*5b00*/  MUFU.EX2 R123, R37 ;  /* 0x00000025007b7308 */ /* 0x000fe20000000800 */
[--C-:B------:R-:W-:Y:S02]  /*5b10*/  FFMA.FTZ R137, R103, c[0x0][0x2d0], -R3.reuse ;  /* 0x0000b40067897a23 */ /* 0x100fe40000010803 */
[--C-:B------:R-:W-:Y:S02]  /*5b20*/  FFMA.FTZ R138, R101, c[0x0][0x2d0], -R3.reuse ;  /* 0x0000b400658a7a23 */ /* 0x100fe40000010803 */
[----:B------:R-:W-:-:S02]  /*5b30*/  FFMA.FTZ R139, R100, c[0x0][0x2d0], -R3 ;  /* 0x0000b400648b7a23 */ /* 0x000fc40000010803 */
[--C-:B------:R-:W-:Y:S01]  /*5b40*/  FFMA.FTZ R3, R78, c[0x0][0x2d0], -R2.reuse ;  /* 0x0000b4004e037a23 */ /* 0x100fe20000010802 */
[----:B------:R-:W2:Y:S01]  /*5b50*/  MUFU.EX2 R32, R32 ;  /* 0x0000002000207308 */ /* 0x000ea20000000800 */
[--C-:B------:R-:W-:Y:S02]  /*5b60*/  FFMA.FTZ R110, R95, c[0x0][0x2d0], -R2.reuse ;  /* 0x0000b4005f6e7a23 */ /* 0x100fe40000010802 */
[--C-:B------:R-:W-:Y:S02]  /*5b70*/  FFMA.FTZ R109, R94, c[0x0][0x2d0], -R2.reuse ;  /* 0x0000b4005e6d7a23 */ /* 0x100fe40000010802 */
[----:B------:R-:W-:Y:S02]  /*5b80*/  FFMA.FTZ R191, R107, c[0x0][0x2d0], -R2 ;  /* 0x0000b4006bbf7a23 */ /* 0x000fe40000010802 */
[--C-:B------:R-:W-:Y:S01]  /*5b90*/  FFMA.FTZ R2, R150, c[0x0][0x2d0], -R0.reuse ;  /* 0x0000b40096027a23 */ /* 0x100fe20000010800 */
[-C--:B-1----:R-:W-:Y:S01]  /*5ba0*/  HMMA.16816.F32 R52, R16, R4.reuse, RZ ;  /* 0x000000041034723c */ /* 0x082fe200000018ff */
[----:B------:R1:W-:Y:S07]  /*5bb0*/  MUFU.EX2 R65, R3 ;  /* 0x0000000300417308 */ /* 0x0003ee0000000800 */
[----:B------:R-:W-:Y:S01]  /*5bc0*/  HMMA.16816.F32 R56, R20, R4, RZ ;  /* 0x000000041438723c */ /* 0x000fe200000018ff */
[----:B------:R3:W-:Y:S08]  /*5bd0*/  MUFU.EX2 R150, R2 ;  /* 0x0000000200967308 */ /* 0x0007f00000000800 */
[----:B------:R-:W-:Y:S01]  /*5be0*/  MUFU.EX2 R247, R60 ;  /* 0x0000003c00f77308 */ /* 0x000fe20000000800 */
[----:B-1----:R-:W-:-:S06]  /*5bf0*/  FFMA.FTZ R3, R174, c[0x0][0x2d0], -R0 ;  /* 0x0000b400ae037a23 */ /* 0x002fcc0000010800 */
[----:B------:R-:W-:Y:S01]  /*5c00*/  HMMA.16816.F32 R96, R8, R28, R52 ;  /* 0x0000001c0860723c */ /* 0x000fe20000001834 */
[----:B---3--:R-:W-:Y:S01]  /*5c10*/  FFMA.FTZ R2, R151, c[0x0][0x2d0], -R0 ;  /* 0x0000b40097027a23 */ /* 0x008fe20000010800 */
[----:B------:R-:W-:Y:S01]  /*5c20*/  MUFU.EX2 R107, R48 ;  /* 0x00000030006b7308 */ /* 0x000fe20000000800 */
[----:B--2---:R-:W-:-:S05]  /*5c30*/  MOV R151, R32 ;  /* 0x0000002000977202 */ /* 0x004fca0000000f00 */
[-C--:B------:R-:W-:Y:S02]  /*5c40*/  HMMA.16816.F32 R52, R16, R46.reuse, RZ ;  /* 0x0000002e1034723c */ /* 0x080fe400000018ff */
[----:B------:R1:W2:Y:S06]  /*5c50*/  MUFU.EX2 R69, R2 ;  /* 0x0000000200457308 */ /* 0x0002ac0000000800 */
[----:B------:R-:W-:Y:S02]  /*5c60*/  HMMA.16816.F32 R44, R20, R46, RZ ;  /* 0x0000002e142c723c */ /* 0x000fe400000018ff */
[----:B------:R-:W-:Y:S06]  /*5c70*/  MUFU.EX2 R222, R36 ;  /* 0x0000002400de7308 */ /* 0x000fec0000000800 */
[----:B------:R-:W-:Y:S01]  /*5c80*/  HMMA.16816.F32 R100, R12, R28, R56 ;  /* 0x0000001c0c64723c */ /* 0x000fe20000001838 */
[----:B-1----:R-:W-:Y:S01]  /*5c90*/  FFMA.FTZ R2, R160, c[0x0][0x2d0], -R0 ;  /* 0x0000b400a0027a23 */ /* 0x002fe20000010800 */
[----:B------:R-:W1:Y:S01]  /*5ca0*/  MUFU.EX2 R223, R33 ;  /* 0x0000002100df7308 */ /* 0x000e620000000800 */
[----:B--2---:R-:W-:-:S05]  /*5cb0*/  F2FP.PACK_AB R5, R69, R150 ;  /* 0x000000964505723e */ /* 0x004fca00000000ff */
[----:B------:R-:W-:Y:S02]  /*5cc0*/  HMMA.16816.F32 R72, R8, R38, R52 ;  /* 0x000000260848723c */ /* 0x000fe40000001834 */
[----:B------:R2:W-:Y:S06]  /*5cd0*/  MUFU.EX2 R160, R2 ;  /* 0x0000000200a07308 */ /* 0x0005ec0000000800 */
[----:B------:R-:W-:Y:S01]  /*5ce0*/  HMMA.16816.F32 R52, R16, R42, RZ ;  /* 0x0000002a1034723c */ /* 0x000fe200000018ff */
[----:B-1----:R-:W-:-:S07]  /*5cf0*/  F2FP.PACK_AB R4, R223, R222 ;  /* 0x000000dedf04723e */ /* 0x002fce00000000ff */
[----:B------:R-:W-:Y:S01]  /*5d00*/  HMMA.16816.F32 R40, R20, R42, RZ ;  /* 0x0000002a1428723c */ /* 0x000fe200000018ff */
[----:B--2---:R-:W-:Y:S01]  /*5d10*/  FFMA.FTZ R2, R161, c[0x0][0x2d0], -R0 ;  /* 0x0000b400a1027a23 */ /* 0x004fe20000010800 */
[----:B------:R-:W-:Y:S02]  /*5d20*/  MOV R161, R123 ;  /* 0x0000007b00a17202 */ /* 0x000fe40000000f00 */
[----:B------:R-:W-:Y:S01]  /*5d30*/  MOV R123, R252 ;  /* 0x000000fc007b7202 */ /* 0x000fe20000000f00 */
[----:B------:R1:W2:Y:S03]  /*5d40*/  MUFU.EX2 R104, R2 ;  /* 0x0000000200687308 */ /* 0x0002a60000000800 */
[----:B------:R-:W-:Y:S05]  /*5d50*/  HMMA.16816.F32 R44, R12, R38, R44 ;  /* 0x000000260c2c723c */ /* 0x000fea000000182c */
[----:B------:R3:W-:Y:S03]  /*5d60*/  MUFU.EX2 R252, R144 ;  /* 0x0000009000fc7308 */ /* 0x0007e60000000800 */
[----:B------:R-:W-:Y:S01]  /*5d70*/  HMMA.16816.F32 R76, R8, R34, R52 ;  /* 0x00000022084c723c */ /* 0x000fe20000001834 */
[----:B-1----:R-:W-:-:S07]  /*5d80*/  MOV R2, R65 ;  /* 0x0000004100027202 */ /* 0x002fce0000000f00 */
[----:B------:R-:W-:Y:S01]  /*5d90*/  HMMA.16816.F32 R52, R16, R26, RZ ;  /* 0x0000001a1034723c */ /* 0x000fe200000018ff */
[----:B---3--:R-:W-:-:S07]  /*5da0*/  FFMA.FTZ R144, R164, c[0x0][0x2d0], -R0 ;  /* 0x0000b400a4907a23 */ /* 0x008fce0000010800 */
[----:B------:R-:W-:Y:S08]  /*5db0*/  HMMA.16816.F32 R16, R16, R6, RZ ;  /* 0x000000061010723c */ /* 0x000ff000000018ff */
[C---:B------:R-:W-:Y:S08]  /*5dc0*/  HMMA.16816.F32 R24, R20.reuse, R26, RZ ;  /* 0x0000001a1418723c */ /* 0x040ff000000018ff */
[----:B------:R-:W-:Y:S07]  /*5dd0*/  HMMA.16816.F32 R20, R20, R6, RZ ;  /* 0x000000061414723c */ /* 0x000fee00000018ff */
[----:B------:R-:W-:Y:S01]  /*5de0*/  F2FP.PACK_AB R6, R2, R151 ;  /* 0x000000970206723e */ /* 0x000fe200000000ff */
[----:B------:R-:W-:Y:S01]  /*5df0*/  HMMA.16816.F32 R92, R8, R30, R16 ;  /* 0x0000001e085c723c */ /* 0x000fe20000001810 */
[----:B--2---:R-:W-:-:S07]  /*5e00*/  F2FP.PACK_AB R7, R104, R160 ;  /* 0x000000a06807723e */ /* 0x004fce00000000ff */
[C---:B------:R-:W-:Y:S08]  /*5e10*/  HMMA.16816.F32 R40, R12.reuse, R34, R40 ;  /* 0x000000220c28723c */ /* 0x040ff00000001828 */
[C---:B------:R-:W-:Y:S08]  /*5e20*/  HMMA.16816.F32 R24, R12.reuse, R50, R24 ;  /* 0x000000320c18723c */ /* 0x040ff00000001818 */
[----:B------:R-:W-:Y:S01]  /*5e30*/  HMMA.16816.F32 R16, R12, R30, R20 ;  /* 0x0000001e0c10723c */ /* 0x000fe20000001814 */
[----:B------:R-:W1:Y:S07]  /*5e40*/  LDSM.16.MT88.4 R12, [R225+0x1000] ;  /* 0x00100000e10c783b */ /* 0x000e6e0000004200 */
[----:B------:R-:W-:Y:S07]  /*5e50*/  HMMA.16816.F32 R80, R8, R50, R52 ;  /* 0x000000320850723c */ /* 0x000fee0000001834 */
[----:B------:R-:W-:-:S02]  /*5e60*/  F2FP.PACK_AB R8, R251, R250 ;  /* 0x000000fafb08723e */ /* 0x000fc400000000ff */
[----:B------:R-:W-:Y:S02]  /*5e70*/  F2FP.PACK_AB R9, R249, R247 ;  /* 0x000000f7f909723e */ /* 0x000fe400000000ff */
[----:B------:R-:W-:Y:S02]  /*5e80*/  F2FP.PACK_AB R10, R105, R106 ;  /* 0x0000006a690a723e */ /* 0x000fe400000000ff */
[----:B------:R-:W-:-:S07]  /*5e90*/  F2FP.PACK_AB R11, R161, R107 ;  /* 0x0000006ba10b723e */ /* 0x000fce00000000ff */
[-C--:B-1----:R-:W-:Y:S01]  /*5ea0*/  HMMA.16816.F32 R48, R8, R12.reuse, R84 ;  /* 0x0000000c0830723c */ /* 0x082fe20000001854 */
[----:B------:R-:W1:Y:S06]  /*5eb0*/  MUFU.EX2 R84, R141 ;  /* 0x0000008d00547308 */ /* 0x000e6c0000000800 */
[----:B------:R-:W-:Y:S01]  /*5ec0*/  MOV R87, R66 ;  /* 0x0000004200577202 */ /* 0x000fe20000000f00 */
[----:B------:R-:W-:Y:S01]  /*5ed0*/  HMMA.16816.F32 R56, R4, R12, R88 ;  /* 0x0000000c0438723c */ /* 0x000fe20000001858 */
[----:B------:R-:W-:Y:S02]  /*5ee0*/  MOV R86, R67 ;  /* 0x0000004300567202 */ /* 0x000fe40000000f00 */
[----:B------:R-:W-:Y:S01]  /*5ef0*/  MOV R85, R70 ;  /* 0x0000004600557202 */ /* 0x000fe20000000f00 */
[----:B------:R-:W-:Y:S01]  /*5f00*/  FFMA.FTZ R70, R170, c[0x0][0x2d0], -R0 ;  /* 0x0000b400aa467a23 */ /* 0x000fe20000010800 */
[----:B------:R-:W-:-:S02]  /*5f10*/  MOV R170, R221 ;  /* 0x000000dd00aa7202 */ /* 0x000fc40000000f00 */
[----:B------:R-:W-:Y:S01]  /*5f20*/  MOV R88, R161 ;  /* 0x000000a100587202 */ /* 0x000fe20000000f00 */
[-C--:B------:R-:W-:Y:S01]  /*5f30*/  HMMA.16816.F32 R52, R4, R14.reuse, R72 ;  /* 0x0000000e0434723c */ /* 0x080fe20000001848 */
[----:B------:R-:W-:Y:S01]  /*5f40*/  MOV R161, R121 ;  /* 0x0000007900a17202 */ /* 0x000fe20000000f00 */
[----:B------:R-:W-:Y:S01]  /*5f50*/  MUFU.EX2 R221, R115 ;  /* 0x0000007300dd7308 */ /* 0x000fe20000000800 */
[----:B-1----:R-:W-:Y:S02]  /*5f60*/  MOV R174, R84 ;  /* 0x0000005400ae7202 */ /* 0x002fe40000000f00 */
[----:B------:R-:W-:Y:S02]  /*5f70*/  MOV R84, R107 ;  /* 0x0000006b00547202 */ /* 0x000fe40000000f00 */
[----:B------:R-:W-:Y:S01]  /*5f80*/  MOV R107, R130 ;  /* 0x00000082006b7202 */ /* 0x000fe20000000f00 */
[----:B------:R-:W-:Y:S01]  /*5f90*/  HMMA.16816.F32 R28, R8, R14, R44 ;  /* 0x0000000e081c723c */ /* 0x000fe2000000182c */
[----:B------:R-:W1:Y:S01]  /*5fa0*/  LDSM.16.MT88.4 R12, [R229+0x1000] ;  /* 0x00100000e50c783b */ /* 0x000e620000004200 */
[----:B------:R-:W-:Y:S01]  /*5fb0*/  MOV R121, R116 ;  /* 0x0000007400797202 */ /* 0x000fe20000000f00 */
[--C-:B------:R-:W-:Y:S01]  /*5fc0*/  FFMA.FTZ R130, R167, c[0x0][0x2d0], -R0.reuse ;  /* 0x0000b400a7827a23 */ /* 0x100fe20000010800 */
[----:B------:R-:W-:Y:S01]  /*5fd0*/  MOV R90, R69 ;  /* 0x00000045005a7202 */ /* 0x000fe20000000f00 */
[--C-:B------:R-:W-:Y:S01]  /*5fe0*/  FFMA.FTZ R116, R172, c[0x0][0x2d0], -R0.reuse ;  /* 0x0000b400ac747a23 */ /* 0x100fe20000010800 */
[----:B------:R-:W-:Y:S01]  /*5ff0*/  MOV R167, R218 ;  /* 0x000000da00a77202 */ /* 0x000fe20000000f00 */
[----:B------:R-:W-:Y:S01]  /*6000*/  FFMA.FTZ R69, R169, c[0x0][0x2d0], -R0 ;  /* 0x0000b400a9457a23 */ /* 0x000fe20000010800 */
[----:B------:R-:W-:Y:S01]  /*6010*/  MUFU.EX2 R172, R108 ;  /* 0x0000006c00ac7308 */ /* 0x000fe20000000800 */
[----:B------:R-:W-:-:S02]  /*6020*/  MOV R169, R220 ;  /* 0x000000dc00a97202 */ /* 0x000fc40000000f00 */
[----:B------:R-:W-:Y:S02]  /*6030*/  MOV R141, R122 ;  /* 0x0000007a008d7202 */ /* 0x000fe40000000f00 */
[----:B------:R-:W-:Y:S02]  /*6040*/  MOV R89, R105 ;  /* 0x0000006900597202 */ /* 0x000fe40000000f00 */
[----:B------:R-:W-:Y:S01]  /*6050*/  MOV R91, R106 ;  /* 0x0000006a005b7202 */ /* 0x000fe20000000f00 */
[----:B------:R-:W-:Y:S01]  /*6060*/  MUFU.EX2 R220, R112 ;  /* 0x0000007000dc7308 */ /* 0x000fe20000000800 */
[----:B------:R-:W-:Y:S01]  /*6070*/  MOV R105, R128 ;  /* 0x0000008000697202 */ /* 0x000fe20000000f00 */
[--C-:B------:R-:W-:Y:S01]  /*6080*/  FFMA.FTZ R128, R165, c[0x0][0x2d0], -R0.reuse ;  /* 0x0000b400a5807a23 */ /* 0x100fe20000010800 */
[----:B------:R-:W-:Y:S01]  /*6090*/  MOV R106, R129 ;  /* 0x00000081006a7202 */ /* 0x000fe20000000f00 */
[----:B------:R-:W-:Y:S01]  /*60a0*/  FFMA.FTZ R129, R166, c[0x0][0x2d0], -R0 ;  /* 0x0000b400a6817a23 */ /* 0x000fe20000010800 */
[----:B------:R-:W-:-:S02]  /*60b0*/  MOV R166, R217 ;  /* 0x000000d900a67202 */ /* 0x000fc40000000f00 */
[----:B------:R-:W-:Y:S01]  /*60c0*/  MOV R165, R216 ;  /* 0x000000d800a57202 */ /* 0x000fe20000000f00 */
[----:B------:R-:W-:Y:S08]  /*60d0*/  MUFU.EX2 R217, R140 ;  /* 0x0000008c00d97308 */ /* 0x000ff00000000800 */
[----:B------:R-:W-:Y:S08]  /*60e0*/  MUFU.EX2 R216, R145 ;  /* 0x0000009100d87308 */ /* 0x000ff00000000800 */
[----:B------:R-:W-:Y:S01]  /*60f0*/  MUFU.EX2 R116, R116 ;  /* 0x0000007400747308 */ /* 0x000fe20000000800 */
[-C--:B-1----:R-:W-:Y:S07]  /*6100*/  HMMA.16816.F32 R44, R8, R12.reuse, R132 ;  /* 0x0000000c082c723c */ /* 0x082fee0000001884 */
[----:B------:R-:W-:Y:S01]  /*6110*/  MOV R134, R87 ;  /* 0x0000005700867202 */ /* 0x000fe20000000f00 */
[----:B------:R-:W-:Y:S01]  /*6120*/  HMMA.16816.F32 R36, R4, R12, R124 ;  /* 0x0000000c0424723c */ /* 0x000fe2000000187c */
[----:B------:R-:W-:Y:S01]  /*6130*/  MOV R135, R2 ;  /* 0x0000000200877202 */ /* 0x000fe20000000f00 */
[----:B------:R-:W-:Y:S01]  /*6140*/  FFMA.FTZ R2, R173, c[0x0][0x2d0], -R0 ;  /* 0x0000b400ad027a23 */ /* 0x000fe20000010800 */
[----:B------:R-:W-:Y:S01]  /*6150*/  MOV R87, R120 ;  /* 0x0000007800577202 */ /* 0x000fe20000000f00 */
[----:B------:R-:W1:Y:S01]  /*6160*/  MUFU.EX2 R173, R113 ;  /* 0x0000007100ad7308 */ /* 0x000e620000000800 */
[----:B------:R-:W-:-:S02]  /*6170*/  MOV R133, R86 ;  /* 0x0000005600857202 */ /* 0x000fc40000000f00 */
[----:B------:R-:W-:Y:S01]  /*6180*/  MOV R120, R131 ;  /* 0x0000008300787202 */ /* 0x000fe20000000f00 */
[-C--:B------:R-:W-:Y:S01]  /*6190*/  HMMA.16816.F32 R32, R4, R14.reuse, R76 ;  /* 0x0000000e0420723c */ /* 0x080fe2000000184c */
[----:B------:R-:W-:Y:S01]  /*61a0*/  MOV R86, R71 ;  /* 0x0000004700567202 */ /* 0x000fe20000000f00 */
[--C-:B------:R-:W-:Y:S01]  /*61b0*/  FFMA.FTZ R131, R168, c[0x0][0x2d0], -R0.reuse ;  /* 0x0000b400a8837a23 */ /* 0x100fe20000010800 */
[----:B------:R-:W-:Y:S01]  /*61c0*/  MOV R168, R219 ;  /* 0x000000db00a87202 */ /* 0x000fe20000000f00 */
[----:B------:R-:W-:Y:S01]  /*61d0*/  FFMA.FTZ R71, R171, c[0x0][0x2d0], -R0 ;  /* 0x0000b400ab477a23 */ /* 0x000fe20000010800 */
[----:B------:R-:W-:Y:S01]  /*61e0*/  MUFU.EX2 R219, R110 ;  /* 0x0000006e00db7308 */ /* 0x000fe20000000800 */
[----:B------:R-:W-:Y:S02]  /*61f0*/  MOV R164, R134 ;  /* 0x0000008600a47202 */ /* 0x000fe40000000f00 */
[----:B------:R-:W-:Y:S01]  /*6200*/  HMMA.16816.F32 R20, R8, R14, R40 ;  /* 0x0000000e0814723c */ /* 0x000fe20000001828 */
[----:B------:R-:W2:Y:S01]  /*6210*/  LDSM.16.MT88.4 R12, [R226+0x1000] ;  /* 0x00100000e20c783b */ /* 0x000ea20000004200 */
[----:B------:R-:W-:-:S02]  /*6220*/  MOV R132, R89 ;  /* 0x0000005900847202 */ /* 0x000fc40000000f00 */
[----:B------:R-:W-:Y:S01]  /*6230*/  MOV R134, R91 ;  /* 0x0000005b00867202 */ /* 0x000fe20000000f00 */
[----:B------:R-:W3:Y:S01]  /*6240*/  MUFU.EX2 R171, R3 ;  /* 0x0000000300ab7308 */ /* 0x000ee20000000800 */
[----:B-1----:R-:W-:Y:S02]  /*6250*/  MOV R145, R173 ;  /* 0x000000ad00917202 */ /* 0x002fe40000000f00 */
[-C--:B--2---:R-:W-:Y:S05]  /*6260*/  HMMA.16816.F32 R40, R8, R12.reuse, R156 ;  /* 0x0000000c0828723c */ /* 0x084fea000000189c */
[----:B------:R-:W1:Y:S03]  /*6270*/  MUFU.EX2 R157, R2 ;  /* 0x00000002009d7308 */ /* 0x000e660000000800 */
[C---:B------:R-:W-:Y:S05]  /*6280*/  HMMA.16816.F32 R72, R4.reuse, R12, R152 ;  /* 0x0000000c0448723c */ /* 0x040fea0000001898 */
[----:B------:R-:W-:Y:S02]  /*6290*/  MUFU.EX2 R155, R111 ;  /* 0x0000006f009b7308 */ /* 0x000fe40000000800 */
[--C-:B------:R-:W-:Y:S01]  /*62a0*/  FFMA.FTZ R154, R149, c[0x0][0x2d0], -R0.reuse ;  /* 0x0000b400959a7a23 */ /* 0x100fe20000010800 */
[-C--:B------:R-:W-:Y:S05]  /*62b0*/  HMMA.16816.F32 R64, R4, R14.reuse, R80 ;  /* 0x0000000e0440723c */ /* 0x080fea0000001850 */
[----:B------:R2:W4:Y:S01]  /*62c0*/  MUFU.EX2 R156, R143 ;  /* 0x0000008f009c7308 */ /* 0x0005220000000800 */
[----:B------:R-:W-:Y:S01]  /*62d0*/  MOV R149, R133 ;  /* 0x0000008500957202 */ /* 0x000fe20000000f00 */
[--C-:B------:R-:W-:Y:S01]  /*62e0*/  FFMA.FTZ R152, R163, c[0x0][0x2d0], -R0.reuse ;  /* 0x0000b400a3987a23 */ /* 0x100fe20000010800 */
[----:B------:R-:W-:Y:S01]  /*62f0*/  MOV R133, R90 ;  /* 0x0000005a00857202 */ /* 0x000fe20000000f00 */
[----:B------:R-:W-:Y:S01]  /*6300*/  FFMA.FTZ R153, R162, c[0x0][0x2d0], -R0 ;  /* 0x0000b400a2997a23 */ /* 0x000fe20000010800 */
[----:B------:R-:W-:Y:S01]  /*6310*/  MOV R163, R215 ;  /* 0x000000d700a37202 */ /* 0x000fe20000000f00 */
[----:B------:R-:W-:Y:S01]  /*6320*/  HMMA.16816.F32 R24, R8, R14, R24 ;  /* 0x0000000e0818723c */ /* 0x000fe20000001818 */
[----:B------:R-:W5:Y:S01]  /*6330*/  LDSM.16.MT88.4 R12, [R228+0x1000] ;  /* 0x00100000e40c783b */ /* 0x000f620000004200 */
[----:B------:R1:W-:Y:S01]  /*6340*/  MUFU.EX2 R158, R142 ;  /* 0x0000008e009e7308 */ /* 0x0003e20000000800 */
[----:B------:R-:W-:-:S02]  /*6350*/  MOV R162, R214 ;  /* 0x000000d600a27202 */ /* 0x000fc40000000f00 */
[----:B--2---:R-:W-:-:S05]  /*6360*/  MOV R143, R120 ;  /* 0x00000078008f7202 */ /* 0x004fca0000000f00 */
[----:B------:R-:W-:Y:S01]  /*6370*/  MUFU.EX2 R159, R114 ;  /* 0x00000072009f7308 */ /* 0x000fe20000000800 */
[----:B-1----:R-:W-:-:S07]  /*6380*/  MOV R142, R121 ;  /* 0x00000079008e7202 */ /* 0x002fce0000000f00 */
[----:B------:R3:W-:Y:S08]  /*6390*/  MUFU.EX2 R214, R147 ;  /* 0x0000009300d67308 */ /* 0x0007f00000000800 */
[----:B------:R1:W-:Y:S01]  /*63a0*/  MUFU.EX2 R215, R146 ;  /* 0x0000009200d77308 */ /* 0x0003e20000000800 */
[----:B---3--:R-:W-:Y:S01]  /*63b0*/  MOV R147, R171 ;  /* 0x000000ab00937202 */ /* 0x008fe20000000f00 */
[----:B-----5:R-:W-:Y:S01]  /*63c0*/  HMMA.16816.F32 R76, R8, R12, R100 ;  /* 0x0000000c084c723c */ /* 0x020fe20000001864 */
[----:B-1----:R-:W-:-:S06]  /*63d0*/  MOV R146, R172 ;  /* 0x000000ac00927202 */ /* 0x002fcc0000000f00 */
[----:B------:R-:W-:Y:S01]  /*63e0*/  MOV R103, R135 ;  /* 0x0000008700677202 */ /* 0x000fe20000000f00 */
[C---:B------:R-:W-:Y:S01]  /*63f0*/  HMMA.16816.F32 R80, R4.reuse, R12, R96 ;  /* 0x0000000c0450723c */ /* 0x040fe20000001860 */
[----:B------:R-:W-:Y:S02]  /*6400*/  MOV R135, R84 ;  /* 0x0000005400877202 */ /* 0x000fe40000000f00 */
[----:B------:R-:W-:Y:S02]  /*6410*/  MOV R101, R85 ;  /* 0x0000005500657202 */ /* 0x000fe40000000f00 */
[----:B------:R-:W-:Y:S02]  /*6420*/  MOV R100, R86 ;  /* 0x0000005600647202 */ /* 0x000fe40000000f00 */
[----:B------:R-:W-:Y:S01]  /*6430*/  MOV R98, R161 ;  /* 0x000000a100627202 */ /* 0x000fe20000000f00 */
[----:B------:R-:W-:Y:S01]  /*6440*/  HMMA.16816.F32 R60, R4, R14, R92 ;  /* 0x0000000e043c723c */ /* 0x000fe2000000185c */
[----:B------:R-:W1:Y:S01]  /*6450*/  MUFU.EX2 R161, R109 ;  /* 0x0000006d00a17308 */ /* 0x000e620000000800 */
[----:B------:R-:W-:-:S02]  /*6460*/  MOV R99, R87 ;  /* 0x0000005700637202 */ /* 0x000fc40000000f00 */
[----:B------:R-:W-:Y:S02]  /*6470*/  MOV R97, R104 ;  /* 0x0000006800617202 */ /* 0x000fe40000000f00 */
[----:B------:R-:W-:Y:S01]  /*6480*/  MOV R96, R105 ;  /* 0x0000006900607202 */ /* 0x000fe20000000f00 */
[--C-:B------:R-:W-:Y:S01]  /*6490*/  FFMA.FTZ R5, R176, c[0x0][0x2d0], -R0.reuse ;  /* 0x0000b400b0057a23 */ /* 0x100fe20000010800 */
[----:B------:R-:W-:Y:S01]  /*64a0*/  HMMA.16816.F32 R16, R8, R14, R16 ;  /* 0x0000000e0810723c */ /* 0x000fe20000001810 */
[----:B------:R-:W2:Y:S01]  /*64b0*/  LDSM.16.MT88.4 R12, [R225+0x1800] ;  /* 0x00180000e10c783b */ /* 0x000ea20000004200 */
[----:B------:R-:W-:Y:S01]  /*64c0*/  FFMA.FTZ R4, R175, c[0x0][0x2d0], -R0 ;  /* 0x0000b400af047a23 */ /* 0x000fe20000010800 */
[----:B------:R-:W-:Y:S01]  /*64d0*/  MUFU.EX2 R218, R5 ;  /* 0x0000000500da7308 */ /* 0x000fe20000000800 */
[----:B------:R-:W-:Y:S01]  /*64e0*/  F2FP.PACK_AB R7, R157, R171 ;  /* 0x000000ab9d07723e */ /* 0x000fe200000000ff */
[----:B------:R-:W-:Y:S01]  /*64f0*/  FADD.FTZ R0, R208, R207 ;  /* 0x000000cfd0007221 */ /* 0x000fe20000010000 */
[----:B------:R-:W-:Y:S01]  /*6500*/  MOV R176, R123 ;  /* 0x0000007b00b07202 */ /* 0x000fe20000000f00 */
[----:B------:R-:W-:Y:S01]  /*6510*/  FADD.FTZ R93, R203, R199 ;  /* 0x000000c7cb5d7221 */ /* 0x000fe20000010000 */
[----:B----4-:R-:W-:Y:S01]  /*6520*/  F2FP.PACK_AB R8, R156, R252 ;  /* 0x000000fc9c08723e */ /* 0x010fe200000000ff */
[----:B------:R-:W-:Y:S01]  /*6530*/  FADD.FTZ R92, R206, R205 ;  /* 0x000000cdce5c7221 */ /* 0x000fe20000010000 */
[----:B-1----:R-:W-:Y:S01]  /*6540*/  F2FP.PACK_AB R6, R172, R161 ;  /* 0x000000a1ac06723e */ /* 0x002fe200000000ff */
[----:B------:R1:W3:Y:S01]  /*6550*/  MUFU.EX2 R175, R4 ;  /* 0x0000000400af7308 */ /* 0x0002e20000000800 */
[----:B------:R-:W-:Y:S01]  /*6560*/  F2FP.PACK_AB R9, R221, R220 ;  /* 0x000000dcdd09723e */ /* 0x000fe200000000ff */
[----:B------:R-:W-:Y:S01]  /*6570*/  FADD.FTZ R2, R149, R92 ;  /* 0x0000005c95027221 */ /* 0x000fe20000010000 */
[----:B------:R-:W-:-:S02]  /*6580*/  F2FP.PACK_AB R10, R174, R158 ;  /* 0x0000009eae0a723e */ /* 0x000fc400000000ff */
[----:B------:R-:W-:Y:S01]  /*6590*/  F2FP.PACK_AB R11, R173, R159 ;  /* 0x0000009fad0b723e */ /* 0x000fe200000000ff */
[----:B------:R-:W-:Y:S01]  /*65a0*/  FADD.FTZ R2, R163, R2 ;  /* 0x00000002a3027221 */ /* 0x000fe20000010000 */
[----:B------:R-:W-:Y:S01]  /*65b0*/  MOV R95, R106 ;  /* 0x0000006a005f7202 */ /* 0x000fe20000000f00 */
[----:B------:R-:W-:Y:S01]  /*65c0*/  MUFU.EX2 R199, R179 ;  /* 0x000000b300c77308 */ /* 0x000fe20000000800 */
[----:B------:R-:W-:Y:S01]  /*65d0*/  MOV R94, R107 ;  /* 0x0000006b005e7202 */ /* 0x000fe20000000f00 */
[----:B------:R-:W-:Y:S01]  /*65e0*/  FADD.FTZ R2, R166, R2 ;  /* 0x00000002a6027221 */ /* 0x000fe20000010000 */
[----:B------:R-:W-:Y:S02]  /*65f0*/  MOV R102, R88 ;  /* 0x0000005800667202 */ /* 0x000fe40000000f00 */
[----:B------:R-:W-:Y:S02]  /*6600*/  MOV R207, R212 ;  /* 0x000000d400cf7202 */ /* 0x000fe40000000f00 */
[----:B------:R-:W-:Y:S01]  /*6610*/  MOV R166, R141 ;  /* 0x0000008d00a67202 */ /* 0x000fe20000000f00 */
[----:B------:R-:W-:Y:S01]  /*6620*/  MUFU.EX2 R212, R136 ;  /* 0x0000008800d47308 */ /* 0x000fe20000000800 */
[----:B-1----:R-:W-:Y:S01]  /*6630*/  F2FP.PACK_AB R4, R219, R155 ;  /* 0x0000009bdb04723e */ /* 0x002fe200000000ff */
[----:B------:R-:W-:Y:S01]  /*6640*/  FADD.FTZ R3, R207, R0 ;  /* 0x00000000cf037221 */ /* 0x000fe20000010000 */
[----:B---3--:R-:W-:Y:S01]  /*6650*/  F2FP.PACK_AB R5, R175, R218 ;  /* 0x000000daaf05723e */ /* 0x008fe200000000ff */
[----:B------:R-:W-:Y:S01]  /*6660*/  FADD.FTZ R0, R211, R93 ;  /* 0x0000005dd3007221 */ /* 0x000fe20000010000 */
[----:B------:R-:W-:Y:S01]  /*6670*/  MOV R149, R100 ;  /* 0x0000006400957202 */ /* 0x000fe20000000f00 */
[----:B------:R-:W-:Y:S01]  /*6680*/  FADD.FTZ R3, R162, R3 ;  /* 0x00000003a2037221 */ /* 0x000fe20000010000 */
[----:B------:R-:W-:Y:S01]  /*6690*/  MOV R162, R101 ;  /* 0x0000006500a27202 */ /* 0x000fe20000000f00 */
[----:B------:R1:W3:Y:S01]  /*66a0*/  MUFU.EX2 R211, R137 ;  /* 0x0000008900d37308 */ /* 0x0002e20000000800 */
[----:B------:R-:W-:Y:S01]  /*66b0*/  FADD.FTZ R0, R164, R0 ;  /* 0x00000000a4007221 */ /* 0x000fe20000010000 */
[----:B------:R-:W-:Y:S01]  /*66c0*/  MOV R164, R143 ;  /* 0x0000008f00a47202 */ /* 0x000fe20000000f00 */
[----:B------:R-:W-:Y:S01]  /*66d0*/  FADD.FTZ R3, R165, R3 ;  /* 0x00000003a5037221 */ /* 0x000fe20000010000 */
[----:B------:R-:W-:Y:S01]  /*66e0*/  MOV R165, R142 ;  /* 0x0000008e00a57202 */ /* 0x000fe20000000f00 */
[----:B------:R-:W-:Y:S01]  /*66f0*/  FADD.FTZ R0, R167, R0 ;  /* 0x00000000a7007221 */ /* 0x000fe20000010000 */
[----:B--2---:R-:W-:Y:S01]  /*6700*/  HMMA.16816.F32 R124, R4, R12, R56 ;  /* 0x0000000c047c723c */ /* 0x004fe20000001838 */
[----:B------:R-:W-:Y:S01]  /*6710*/  MOV R167, R176 ;  /* 0x000000b000a77202 */ /* 0x000fe20000000f00 */
[----:B------:R-:W-:Y:S01]  /*6720*/  MUFU.EX2 R203, R178 ;  /* 0x000000b200cb7308 */ /* 0x000fe20000000800 */
[----:B------:R-:W-:Y:S01]  /*6730*/  MOV R143, R102 ;  /* 0x00000066008f7202 */ /* 0x000fe20000000f00 */
[----:B------:R-:W-:Y:S01]  /*6740*/  FADD.FTZ R0, R149, R0 ;  /* 0x0000000095007221 */ /* 0x000fe20000010000 */
[----:B------:R-:W-:-:S02]  /*6750*/  MOV R142, R103 ;  /* 0x00000067008e7202 */ /* 0x000fc40000000f00 */
[----:B------:R-:W-:Y:S01]  /*6760*/  MOV R163, R94 ;  /* 0x0000005e00a37202 */ /* 0x000fe20000000f00 */
[----:B------:R-:W-:Y:S01]  /*6770*/  HMMA.16816.F32 R56, R4, R14, R52 ;  /* 0x0000000e0438723c */ /* 0x000fe20000001834 */
[----:B------:R-:W-:Y:S01]  /*6780*/  MOV R176, R96 ;  /* 0x0000006000b07202 */ /* 0x000fe20000000f00 */
[----:B------:R-:W-:Y:S01]  /*6790*/  MUFU.EX2 R206, R177 ;  /* 0x000000b100ce7308 */ /* 0x000fe20000000800 */
[----:B------:R-:W-:Y:S01]  /*67a0*/  MOV R141, R97 ;  /* 0x00000061008d7202 */ /* 0x000fe20000000f00 */
[----:B------:R-:W-:Y:S01]  /*67b0*/  FADD.FTZ R0, R165, R0 ;  /* 0x00000000a5007221 */ /* 0x000fe20000010000 */
[----:B------:R-:W-:Y:S02]  /*67c0*/  MOV R165, R135 ;  /* 0x0000008700a57202 */ /* 0x000fe40000000f00 */
[----:B-1----:R-:W-:Y:S01]  /*67d0*/  MOV R137, R175 ;  /* 0x000000af00897202 */ /* 0x002fe20000000f00 */
[----:B------:R-:W-:Y:S01]  /*67e0*/  HMMA.16816.F32 R84, R8, R12, R48 ;  /* 0x0000000c0854723c */ /* 0x000fe20000001830 */
[----:B------:R-:W-:Y:S01]  /*67f0*/  FADD.FTZ R0, R169, R0 ;  /* 0x00000000a9007221 */ /* 0x000fe20000010000 */
[----:B------:R-:W-:Y:S01]  /*6800*/  MUFU.EX2 R208, R148 ;  /* 0x0000009400d07308 */ /* 0x000fe20000000800 */
[----:B------:R-:W-:-:S02]  /*6810*/  MOV R169, R143 ;  /* 0x0000008f00a97202 */ /* 0x000fc40000000f00 */
[----:B------:R-:W-:Y:S01]  /*6820*/  FADD.FTZ R0, R222, R0 ;  /* 0x00000000de007221 */ /* 0x000fe20000010000 */
[----:B------:R-:W-:Y:S02]  /*6830*/  MOV R136, R174 ;  /* 0x000000ae00887202 */ /* 0x000fe40000000f00 */
[----:B------:R-:W-:Y:S01]  /*6840*/  HMMA.16816.F32 R52, R8, R14, R28 ;  /* 0x0000000e0834723c */ /* 0x000fe2000000181c */
[----:B------:R-:W1:Y:S01]  /*6850*/  LDSM.16.MT88.4 R12, [R229+0x1800] ;  /* 0x00180000e50c783b */ /* 0x000e620000004200 */
[----:B------:R-:W-:Y:S01]  /*6860*/  MUFU.EX2 R205, R71 ;  /* 0x0000004700cd7308 */ /* 0x000fe20000000800 */
[----:B------:R-:W-:-:S04]  /*6870*/  FADD.FTZ R0, R223, R0 ;  /* 0x00000000df007221 */ /* 0x000fc80000010000 */
[----:B------:R-:W-:Y:S02]  /*6880*/  MOV R30, R98 ;  /* 0x00000062001e7202 */ /* 0x000fe40000000f00 */
[----:B------:R-:W-:Y:S01]  /*6890*/  MOV R31, R99 ;  /* 0x00000063001f7202 */ /* 0x000fe20000000f00 */
[----:B------:R-:W-:Y:S02]  /*68a0*/  MUFU.EX2 R207, R70 ;  /* 0x0000004600cf7308 */ /* 0x000fe40000000800 */
[----:B------:R-:W-:Y:S02]  /*68b0*/  FADD.FTZ R3, R30, R3 ;  /* 0x000000031e037221 */ /* 0x000fe40000010000 */
[----:B------:R-:W-:Y:S02]  /*68c0*/  FADD.FTZ R2, R31, R2 ;  /* 0x000000021f027221 */ /* 0x000fe40000010000 */
[----:B------:R-:W-:Y:S02]  /*68d0*/  FADD.FTZ R3, R163, R3 ;  /* 0x00000003a3037221 */ /* 0x000fe40000010000 */
[----:B------:R-:W-:Y:S01]  /*68e0*/  MUFU.EX2 R71, R191 ;  /* 0x000000bf00477308 */ /* 0x000fe20000000800 */
[----:B------:R-:W-:Y:S01]  /*68f0*/  FADD.FTZ R2, R164, R2 ;  /* 0x00000002a4027221 */ /* 0x000fe20000010000 */
[----:B------:R-:W-:Y:S01]  /*6900*/  MOV R164, R134 ;  /* 0x0000008600a47202 */ /* 0x000fe20000000f00 */
[----:B------:R-:W-:Y:S01]  /*6910*/  FADD.FTZ R3, R167, R3 ;  /* 0x00000003a7037221 */ /* 0x000fe20000010000 */
[----:B------:R-:W-:-:S03]  /*6920*/  MOV R167, R133 ;  /* 0x0000008500a77202 */ /* 0x000fc60000000f00 */
[----:B------:R-:W-:Y:S01]  /*6930*/  FADD.FTZ R3, R250, R3 ;  /* 0x00000003fa037221 */ /* 0x000fe20000010000 */
[----:B------:R-:W-:Y:S03]  /*6940*/  MUFU.EX2 R70, R193 ;  /* 0x000000c100467308 */ /* 0x000fe60000000800 */
[----:B------:R-:W-:-:S04]  /*6950*/  FADD.FTZ R3, R251, R3 ;  /* 0x00000003fb037221 */ /* 0x000fc80000010000 */
[----:B------:R-:W-:Y:S01]  /*6960*/  FADD.FTZ R3, R164, R3 ;  /* 0x00000003a4037221 */ /* 0x000fe20000010000 */
[-C--:B-1----:R-:W-:Y:S08]  /*6970*/  HMMA.16816.F32 R48, R8, R12.reuse, R44 ;  /* 0x0000000c0830723c */ /* 0x082ff0000000182c */
[C---:B------:R-:W-:Y:S08]  /*6980*/  HMMA.16816.F32 R120, R4.reuse, R12, R36 ;  /* 0x0000000c0478723c */ /* 0x040ff00000001824 */
[-C--:B------:R-:W-:Y:S08]  /*6990*/  HMMA.16816.F32 R112, R4, R14.reuse, R32 ;  /* 0x0000000e0470723c */ /* 0x080ff00000001820 */
[C---:B------:R-:W-:Y:S01]  /*69a0*/  HMMA.16816.F32 R44, R8.reuse, R14, R20 ;  /* 0x0000000e082c723c */ /* 0x040fe20000001814 */
[----:B------:R-:W1:Y:S04]  /*69b0*/  LDSM.16.MT88.4 R12, [R226+0x1800] ;  /* 0x00180000e20c783b */ /* 0x000e680000004200 */
[----:B------:R-:W-:Y:S03]  /*69c0*/  LDSM.16.MT88.4 R20, [R225+0x2000] ;  /* 0x00200000e114783b */ /* 0x000fe60000004200 */
[-C--:B-1----:R-:W-:Y:S08]  /*69d0*/  HMMA.16816.F32 R40, R8, R12.reuse, R40 ;  /* 0x0000000c0828723c */ /* 0x082ff00000001828 */
[C---:B------:R-:W-:Y:S08]  /*69e0*/  HMMA.16816.F32 R108, R4.reuse, R12, R72 ;  /* 0x0000000c046c723c */ /* 0x040ff00000001848 */
[-C--:B------:R-:W-:Y:S08]  /*69f0*/  HMMA.16816.F32 R104, R4, R14.reuse, R64 ;  /* 0x0000000e0468723c */ /* 0x080ff00000001840 */
[C---:B------:R-:W-:Y:S01]  /*6a00*/  HMMA.16816.F32 R32, R8.reuse, R14, R24 ;  /* 0x0000000e0820723c */ /* 0x040fe20000001818 */
[----:B------:R-:W1:Y:S07]  /*6a10*/  LDSM.16.MT88.4 R12, [R228+0x1800] ;  /* 0x00180000e40c783b */ /* 0x000e6e0000004200 */
[-C--:B-1----:R-:W-:Y:S08]  /*6a20*/  HMMA.16816.F32 R36, R8, R12.reuse, R76 ;  /* 0x0000000c0824723c */ /* 0x082ff0000000184c */
[----:B------:R-:W-:Y:S08]  /*6a30*/  HMMA.16816.F32 R88, R4, R12, R80 ;  /* 0x0000000c0458723c */ /* 0x000ff00000001850 */
[-C--:B------:R-:W-:Y:S01]  /*6a40*/  HMMA.16816.F32 R24, R8, R14.reuse, R16 ;  /* 0x0000000e0818723c */ /* 0x080fe20000001810 */
[----:B------:R-:W1:Y:S04]  /*6a50*/  LDSM.16.MT88.4 R8, [R228+0x2000] ;  /* 0x00200000e408783b */ /* 0x000e680000004200 */
[----:B------:R-:W2:Y:S03]  /*6a60*/  LDSM.16.MT88.4 R16, [R229+0x2000] ;  /* 0x00200000e510783b */ /* 0x000ea60000004200 */
[----:B------:R-:W-:Y:S01]  /*6a70*/  HMMA.16816.F32 R80, R4, R14, R60 ;  /* 0x0000000e0450723c */ /* 0x000fe2000000183c */
[----:B------:R-:W4:Y:S06]  /*6a80*/  LDSM.16.MT88.4 R12, [R226+0x2000] ;  /* 0x00200000e20c783b */ /* 0x000f2c0000004200 */
[----:B------:R-:W-:Y:S01]  /*6a90*/  FADD.FTZ R4, R213, R209 ;  /* 0x000000d1d5047221 */ /* 0x000fe20000010000 */
[----:B---3--:R-:W-:Y:S01]  /*6aa0*/  F2FP.PACK_AB R5, R211, R212 ;  /* 0x000000d4d305723e */ /* 0x008fe200000000ff */
[----:B------:R3:W-:Y:S01]  /*6ab0*/  MUFU.EX2 R213, R139 ;  /* 0x0000008b00d57308 */ /* 0x0007e20000000800 */
[----:B------:R-:W-:Y:S01]  /*6ac0*/  F2FP.PACK_AB R6, R217, R216 ;  /* 0x000000d8d906723e */ /* 0x000fe200000000ff */
[----:B------:R-:W-:-:S04]  /*6ad0*/  FADD.FTZ R4, R210, R4 ;  /* 0x00000004d2047221 */ /* 0x000fc80000010000 */
[----:B------:R-:W-:Y:S01]  /*6ae0*/  FADD.FTZ R28, R168, R4 ;  /* 0x00000004a81c7221 */ /* 0x000fe20000010000 */
[----:B------:R-:W-:Y:S01]  /*6af0*/  F2FP.PACK_AB R4, R215, R214 ;  /* 0x000000d6d704723e */ /* 0x000fe200000000ff */
[----:B------:R-:W5:Y:S01]  /*6b00*/  MUFU.EX2 R210, R138 ;  /* 0x0000008a00d27308 */ /* 0x000f620000000800 */
[----:B------:R-:W-:Y:S02]  /*6b10*/  MOV R168, R170 ;  /* 0x000000aa00a87202 */ /* 0x000fe40000000f00 */
[----:B------:R-:W-:-:S03]  /*6b20*/  MOV R170, R95 ;  /* 0x0000005f00aa7202 */ /* 0x000fc60000000f00 */
[----:B------:R-:W-:Y:S01]  /*6b30*/  FADD.FTZ R2, R168, R2 ;  /* 0x00000002a8027221 */ /* 0x000fe20000010000 */
[----:B------:R-:W-:Y:S01]  /*6b40*/  MOV R168, R132 ;  /* 0x0000008400a87202 */ /* 0x000fe20000000f00 */
[----:B------:R-:W1:Y:S01]  /*6b50*/  MUFU.EX2 R209, R69 ;  /* 0x0000004500d17308 */ /* 0x000e620000000800 */
[----:B---3--:R-:W-:Y:S01]  /*6b60*/  MOV R139, R159 ;  /* 0x0000009f008b7202 */ /* 0x008fe20000000f00 */
[----:B------:R-:W-:Y:S01]  /*6b70*/  FADD.FTZ R2, R247, R2 ;  /* 0x00000002f7027221 */ /* 0x000fe20000010000 */
[----:B------:R-:W-:Y:S01]  /*6b80*/  LDSM.16.MT88.4 R132, [R226+0x3000] ;  /* 0x00300000e284783b */ /* 0x000fe20000004200 */
[----:B------:R-:W-:Y:S02]  /*6b90*/  FADD.FTZ R3, R168, R3 ;  /* 0x00000003a8037221 */ /* 0x000fe40000010000 */
[----:B------:R-:W-:Y:S01]  /*6ba0*/  FADD.FTZ R2, R249, R2 ;  /* 0x00000002f9027221 */ /* 0x000fe20000010000 */
[----:B-----5:R-:W-:Y:S01]  /*6bb0*/  F2FP.PACK_AB R7, R213, R210 ;  /* 0x000000d2d507723e */ /* 0x020fe200000000ff */
[----:B------:R-:W-:Y:S02]  /*6bc0*/  MUFU.EX2 R69, R194 ;  /* 0x000000c200457308 */ /* 0x000fe40000000800 */
[----:B------:R-:W-:Y:S01]  /*6bd0*/  FADD.FTZ R2, R165, R2 ;  /* 0x00000002a5027221 */ /* 0x000fe20000010000 */
[----:B------:R-:W-:-:S03]  /*6be0*/  MOV R138, R161 ;  /* 0x000000a1008a7202 */ /* 0x000fc60000000f00 */
[----:B------:R-:W-:Y:S01]  /*6bf0*/  FADD.FTZ R2, R169, R2 ;  /* 0x00000002a9027221 */ /* 0x000fe20000010000 */
[C---:B------:R-:W-:Y:S08]  /*6c00*/  HMMA.16816.F32 R100, R4.reuse, R20, R84 ;  /* 0x000000140464723c */ /* 0x040ff00000001854 */
[C---:B-1----:R-:W-:Y:S08]  /*6c10*/  HMMA.16816.F32 R64, R4.reuse, R8, R36 ;  /* 0x000000080440723c */ /* 0x042ff00000001824 */
[C---:B------:R-:W-:Y:S08]  /*6c20*/  HMMA.16816.F32 R96, R4.reuse, R22, R52 ;  /* 0x000000160460723c */ /* 0x040ff00000001834 */
[C---:B--2---:R-:W-:Y:S08]  /*6c30*/  HMMA.16816.F32 R92, R4.reuse, R16, R48 ;  /* 0x00000010045c723c */ /* 0x044ff00000001830 */
[C---:B------:R-:W-:Y:S08]  /*6c40*/  HMMA.16816.F32 R84, R4.reuse, R18, R44 ;  /* 0x000000120454723c */ /* 0x040ff0000000182c */
[C---:B----4-:R-:W-:Y:S08]  /*6c50*/  HMMA.16816.F32 R76, R4.reuse, R12, R40 ;  /* 0x0000000c044c723c */ /* 0x050ff00000001828 */
[C---:B------:R-:W-:Y:S08]  /*6c60*/  HMMA.16816.F32 R72, R4.reuse, R14, R32 ;  /* 0x0000000e0448723c */ /* 0x040ff00000001820 */
[----:B------:R-:W-:Y:S01]  /*6c70*/  HMMA.16816.F32 R36, R4, R10, R24 ;  /* 0x0000000a0424723c */ /* 0x000fe20000001818 */
[----:B------:R-:W-:Y:S01]  /*6c80*/  FADD.FTZ R2, R220, R2 ;  /* 0x00000002dc027221 */ /* 0x000fe20000010000 */
[----:B------:R-:W-:Y:S05]  /*6c90*/  MUFU.EX2 R25, R192 ;  /* 0x000000c000197308 */ /* 0x000fea0000000800 */
[----:B------:R-:W-:Y:S01]  /*6ca0*/  F2FP.PACK_AB R4, R203, R199 ;  /* 0x000000c7cb04723e */ /* 0x000fe200000000ff */
[----:B------:R-:W-:Y:S01]  /*6cb0*/  FADD.FTZ R24, R162, R28 ;  /* 0x0000001ca2187221 */ /* 0x000fe20000010000 */
[----:B------:R-:W-:Y:S01]  /*6cc0*/  F2FP.PACK_AB R6, R208, R206 ;  /* 0x000000ced006723e */ /* 0x000fe200000000ff */
[----:B------:R-:W-:Y:S01]  /*6cd0*/  FADD.FTZ R3, R252, R3 ;  /* 0x00000003fc037221 */ /* 0x000fe20000010000 */
[----:B------:R-:W-:Y:S01]  /*6ce0*/  F2FP.PACK_AB R5, R205, R116 ;  /* 0x00000074cd05723e */ /* 0x000fe200000000ff */
[----:B------:R-:W-:Y:S01]  /*6cf0*/  MUFU.EX2 R27, R195 ;  /* 0x000000c3001b7308 */ /* 0x000fe20000000800 */
[----:B------:R-:W-:-:S07]  /*6d00*/  F2FP.PACK_AB R7, R209, R207 ;  /* 0x000000cfd107723e */ /* 0x000fce00000000ff */
[C---:B------:R-:W-:Y:S01]  /*6d10*/  HMMA.16816.F32 R60, R4.reuse, R20, R124 ;  /* 0x00000014043c723c */ /* 0x040fe2000000187c */
[----:B------:R-:W-:Y:S06]  /*6d20*/  MUFU.EX2 R26, R196 ;  /* 0x000000c4001a7308 */ /* 0x000fec0000000800 */
[----:B------:R-:W-:Y:S01]  /*6d30*/  MOV R125, R156 ;  /* 0x0000009c007d7202 */ /* 0x000fe20000000f00 */
[----:B------:R-:W-:Y:S01]  /*6d40*/  HMMA.16816.F32 R56, R4, R22, R56 ;  /* 0x000000160438723c */ /* 0x000fe20000001838 */
[----:B------:R-:W1:Y:S01]  /*6d50*/  LDSM.16.MT88.4 R20, [R225+0x2800] ;  /* 0x00280000e114783b */ /* 0x000e620000004200 */
[----:B------:R-:W-:-:S02]  /*6d60*/  MOV R127, R158 ;  /* 0x0000009e007f7202 */ /* 0x000fc40000000f00 */
[----:B------:R-:W-:-:S04]  /*6d70*/  MOV R126, R157 ;  /* 0x0000009d007e7202 */ /* 0x000fc80000000f00 */
[C---:B------:R-:W-:Y:S08]  /*6d80*/  HMMA.16816.F32 R48, R4.reuse, R16, R120 ;  /* 0x000000100430723c */ /* 0x040ff00000001878 */
[C---:B------:R-:W-:Y:S01]  /*6d90*/  HMMA.16816.F32 R40, R4.reuse, R18, R112 ;  /* 0x000000120428723c */ /* 0x040fe20000001870 */
[----:B------:R-:W2:Y:S07]  /*6da0*/  LDSM.16.MT88.4 R16, [R229+0x2800] ;  /* 0x00280000e510783b */ /* 0x000eae0000004200 */
[C---:B------:R-:W-:Y:S01]  /*6db0*/  HMMA.16816.F32 R32, R4.reuse, R12, R108 ;  /* 0x0000000c0420723c */ /* 0x040fe2000000186c */
[----:B------:R-:W-:Y:S07]  /*6dc0*/  MUFU.EX2 R109, R184 ;  /* 0x000000b8006d7308 */ /* 0x000fee0000000800 */
[C---:B------:R-:W-:Y:S01]  /*6dd0*/  HMMA.16816.F32 R28, R4.reuse, R14, R104 ;  /* 0x0000000e041c723c */ /* 0x040fe20000001868 */
[----:B------:R-:W3:Y:S01]  /*6de0*/  LDSM.16.MT88.4 R12, [R226+0x2800] ;  /* 0x00280000e20c783b */ /* 0x000ee20000004200 */
[----:B------:R-:W4:Y:S06]  /*6df0*/  MUFU.EX2 R107, R187 ;  /* 0x000000bb006b7308 */ /* 0x000f2c0000000800 */
[C---:B------:R-:W-:Y:S02]  /*6e00*/  HMMA.16816.F32 R44, R4.reuse, R8, R88 ;  /* 0x00000008042c723c */ /* 0x040fe40000001858 */
[----:B------:R-:W-:Y:S06]  /*6e10*/  MUFU.EX2 R108, R186 ;  /* 0x000000ba006c7308 */ /* 0x000fec0000000800 */
[----:B------:R-:W-:Y:S01]  /*6e20*/  HMMA.16816.F32 R52, R4, R10, R80 ;  /* 0x0000000a0434723c */ /* 0x000fe20000001850 */
[----:B------:R-:W5:Y:S01]  /*6e30*/  LDSM.16.MT88.4 R8, [R228+0x2800] ;  /* 0x00280000e408783b */ /* 0x000f620000004200 */
[----:B------:R-:W1:Y:S05]  /*6e40*/  MUFU.EX2 R110, R185 ;  /* 0x000000b9006e7308 */ /* 0x000e6a0000000800 */
[----:B------:R-:W-:Y:S01]  /*6e50*/  FADD.FTZ R4, R166, R24 ;  /* 0x00000018a6047221 */ /* 0x000fe20000010000 */
[----:B------:R-:W-:-:S02]  /*6e60*/  MOV R166, R151 ;  /* 0x0000009700a67202 */ /* 0x000fc40000000f00 */
[----:B------:R-:W-:Y:S01]  /*6e70*/  MUFU.EX2 R105, R181 ;  /* 0x000000b500697308 */ /* 0x000fe20000000800 */
[----:B------:R-:W-:Y:S01]  /*6e80*/  FADD.FTZ R24, R170, R4 ;  /* 0x00000004aa187221 */ /* 0x000fe20000010000 */
[----:B----4-:R-:W-:Y:S01]  /*6e90*/  F2FP.PACK_AB R4, R107, R109 ;  /* 0x0000006d6b04723e */ /* 0x010fe200000000ff */
[----:B------:R-:W-:Y:S01]  /*6ea0*/  FADD.FTZ R0, R166, R0 ;  /* 0x00000000a6007221 */ /* 0x000fe20000010000 */
[----:B------:R-:W-:-:S04]  /*6eb0*/  MOV R170, R142 ;  /* 0x0000008e00aa7202 */ /* 0x000fc80000000f00 */
[----:B------:R-:W4:Y:S01]  /*6ec0*/  MUFU.EX2 R106, R180 ;  /* 0x000000b4006a7308 */ /* 0x000f220000000800 */
[----:B-1----:R-:W-:Y:S01]  /*6ed0*/  F2FP.PACK_AB R6, R110, R108 ;  /* 0x0000006c6e06723e */ /* 0x002fe200000000ff */
[----:B------:R-:W-:-:S06]  /*6ee0*/  FADD.FTZ R0, R170, R0 ;  /* 0x00000000aa007221 */ /* 0x000fcc0000010000 */
[----:B------:R-:W-:Y:S08]  /*6ef0*/  MUFU.EX2 R91, R182 ;  /* 0x000000b6005b7308 */ /* 0x000ff00000000800 */
[----:B------:R-:W1:Y:S01]  /*6f00*/  MUFU.EX2 R104, R183 ;  /* 0x000000b700687308 */ /* 0x000e620000000800 */
[----:B----4-:R-:W-:-:S07]  /*6f10*/  F2FP.PACK_AB R5, R106, R105 ;  /* 0x000000696a05723e */ /* 0x010fce00000000ff */
[----:B------:R-:W-:Y:S08]  /*6f20*/  MUFU.EX2 R81, R190 ;  /* 0x000000be00517308 */ /* 0x000ff00000000800 */
[----:B------:R-:W-:Y:S01]  /*6f30*/  MUFU.EX2 R83, R189 ;  /* 0x000000bd00537308 */ /* 0x000fe20000000800 */
[----:B-1----:R-:W-:-:S07]  /*6f40*/  F2FP.PACK_AB R7, R104, R91 ;  /* 0x0000005b6807723e */ /* 0x002fce00000000ff */
[----:B------:R-:W1:Y:S01]  /*6f50*/  MUFU.EX2 R89, R188 ;  /* 0x000000bc00597308 */ /* 0x000e620000000800 */
[C---:B------:R-:W-:Y:S07]  /*6f60*/  HMMA.16816.F32 R100, R4.reuse, R20, R100 ;  /* 0x000000140464723c */ /* 0x040fee0000001864 */
[----:B------:R-:W-:Y:S01]  /*6f70*/  MUFU.EX2 R80, R131 ;  /* 0x0000008300507308 */ /* 0x000fe20000000800 */
[C---:B------:R-:W-:Y:S07]  /*6f80*/  HMMA.16816.F32 R96, R4.reuse, R22, R96 ;  /* 0x000000160460723c */ /* 0x040fee0000001860 */
[----:B------:R-:W4:Y:S01]  /*6f90*/  MUFU.EX2 R82, R130 ;  /* 0x0000008200527308 */ /* 0x000f220000000800 */
[C---:B--2---:R-:W-:Y:S07]  /*6fa0*/  HMMA.16816.F32 R92, R4.reuse, R16, R92 ;  /* 0x00000010045c723c */ /* 0x044fee000000185c */
[----:B------:R-:W-:Y:S01]  /*6fb0*/  MUFU.EX2 R88, R129 ;  /* 0x0000008100587308 */ /* 0x000fe20000000800 */
[C---:B------:R-:W-:Y:S07]  /*6fc0*/  HMMA.16816.F32 R84, R4.reuse, R18, R84 ;  /* 0x000000120454723c */ /* 0x040fee0000001854 */
[----:B------:R-:W2:Y:S01]  /*6fd0*/  MUFU.EX2 R90, R128 ;  /* 0x00000080005a7308 */ /* 0x000ea20000000800 */
[C---:B---3--:R-:W-:Y:S08]  /*6fe0*/  HMMA.16816.F32 R76, R4.reuse, R12, R76 ;  /* 0x0000000c044c723c */ /* 0x048ff0000000184c */
[C---:B------:R-:W-:Y:S08]  /*6ff0*/  HMMA.16816.F32 R72, R4.reuse, R14, R72 ;  /* 0x0000000e0448723c */ /* 0x040ff00000001848 */
[C---:B-----5:R-:W-:Y:S08]  /*7000*/  HMMA.16816.F32 R64, R4.reuse, R8, R64 ;  /* 0x000000080440723c */ /* 0x060ff00000001840 */
[----:B------:R-:W-:Y:S07]  /*7010*/  HMMA.16816.F32 R36, R4, R10, R36 ;  /* 0x0000000a0424723c */ /* 0x000fee0000001824 */
[----:B------:R-:W-:Y:S01]  /*7020*/  FADD.FTZ R4, R176, R24 ;  /* 0x00000018b0047221 */ /* 0x000fe20000010000 */
[----:B-1----:R-:W-:-:S02]  /*7030*/  F2FP.PACK_AB R6, R89, R83 ;  /* 0x000000535906723e */ /* 0x002fc400000000ff */
[----:B----4-:R-:W-:Y:S01]  /*7040*/  F2FP.PACK_AB R5, R82, R80 ;  /* 0x000000505205723e */ /* 0x010fe200000000ff */
[----:B------:R-:W-:Y:S01]  /*7050*/  FADD.FTZ R24, R150, R4 ;  /* 0x0000000496187221 */ /* 0x000fe20000010000 */
[----:B------:R-:W-:Y:S01]  /*7060*/  F2FP.PACK_AB R4, R81, R71 ;  /* 0x000000475104723e */ /* 0x000fe200000000ff */
[----:B------:R-:W-:Y:S01]  /*7070*/  FADD.FTZ R0, R155, R0 ;  /* 0x000000009b007221 */ /* 0x000fe20000010000 */
[----:B--2---:R-:W-:Y:S01]  /*7080*/  F2FP.PACK_AB R7, R90, R88 ;  /* 0x000000585a07723e */ /* 0x004fe200000000ff */
[----:B------:R-:W1:Y:S01]  /*7090*/  LDSM.16.MT88.4 R148, [R225+0x3000] ;  /* 0x00300000e194783b */ /* 0x000e620000004200 */
[----:B------:R-:W-:Y:S02]  /*70a0*/  MOV R112, R139 ;  /* 0x0000008b00707202 */ /* 0x000fe40000000f00 */
[----:B------:R-:W-:Y:S02]  /*70b0*/  MOV R176, R141 ;  /* 0x0000008d00b07202 */ /* 0x000fe40000000f00 */
[----:B------:R-:W-:Y:S01]  /*70c0*/  MOV R111, R127 ;  /* 0x0000007f006f7202 */ /* 0x000fe20000000f00 */
[C---:B------:R-:W-:Y:S01]  /*70d0*/  HMMA.16816.F32 R60, R4.reuse, R20, R60 ;  /* 0x00000014043c723c */ /* 0x040fe2000000183c */
[----:B------:R-:W-:Y:S01]  /*70e0*/  MOV R124, R176 ;  /* 0x000000b0007c7202 */ /* 0x000fe20000000f00 */
[----:B------:R-:W2:Y:S06]  /*70f0*/  LDSM.16.MT88.4 R140, [R229+0x3000] ;  /* 0x00300000e58c783b */ /* 0x000eac0000004200 */
[C---:B------:R-:W-:Y:S08]  /*7100*/  HMMA.16816.F32 R56, R4.reuse, R22, R56 ;  /* 0x000000160438723c */ /* 0x040ff00000001838 */
[C---:B------:R-:W-:Y:S08]  /*7110*/  HMMA.16816.F32 R48, R4.reuse, R16, R48 ;  /* 0x000000100430723c */ /* 0x040ff00000001830 */
[C---:B------:R-:W-:Y:S08]  /*7120*/  HMMA.16816.F32 R40, R4.reuse, R18, R40 ;  /* 0x000000120428723c */ /* 0x040ff00000001828 */
[C---:B------:R-:W-:Y:S08]  /*7130*/  HMMA.16816.F32 R32, R4.reuse, R12, R32 ;  /* 0x0000000c0420723c */ /* 0x040ff00000001820 */
[C---:B------:R-:W-:Y:S08]  /*7140*/  HMMA.16816.F32 R28, R4.reuse, R14, R28 ;  /* 0x0000000e041c723c */ /* 0x040ff0000000181c */
[C---:B------:R-:W-:Y:S08]  /*7150*/  HMMA.16816.F32 R44, R4.reuse, R8, R44 ;  /* 0x00000008042c723c */ /* 0x040ff0000000182c */
[----:B------:R-:W-:Y:S01]  /*7160*/  HMMA.16816.F32 R52, R4, R10, R52 ;  /* 0x0000000a0434723c */ /* 0x000fe20000001834 */
[----:B------:R-:W-:-:S02]  /*7170*/  MOV R113, R138 ;  /* 0x0000008a00717202 */ /* 0x000fc40000000f00 */
[----:B------:R-:W-:Y:S02]  /*7180*/  MOV R114, R137 ;  /* 0x0000008900727202 */ /* 0x000fe40000000f00 */
[----:B------:R-:W-:Y:S02]  /*7190*/  MOV R115, R136 ;  /* 0x0000008800737202 */ /* 0x000fe40000000f00 */
[----:B------:R-:W-:Y:S01]  /*71a0*/  MOV R120, R145 ;  /* 0x0000009100787202 */ /* 0x000fe20000000f00 */
[----:B------:R-:W-:Y:S01]  /*71b0*/  FADD.FTZ R4, R167, R24 ;  /* 0x00000018a7047221 */ /* 0x000fe20000010000 */
[----:B------:R-:W-:Y:S01]  /*71c0*/  MOV R121, R146 ;  /* 0x0000009200797202 */ /* 0x000fe20000000f00 */
[----:B------:R-:W3:Y:S01]  /*71d0*/  LDL R24, [R1+0x70] ;  /* 0x0000700001187983 */ /* 0x000ee20000100800 */
[----:B------:R-:W-:Y:S01]  /*71e0*/  FADD.FTZ R6, R221, R2 ;  /* 0x00000002dd067221 */ /* 0x000fe20000010000 */
[----:B------:R-:W-:Y:S01]  /*71f0*/  MOV R9, c[0x0][0x2ac] ;  /* 0x0000ab0000097a02 */ /* 0x000fe20000000f00 */
[----:B------:R-:W-:Y:S01]  /*7200*/  FADD.FTZ R5, R219, R0 ;  /* 0x00000000db057221 */ /* 0x000fe20000010000 */
[----:B------:R-:W-:-:S02]  /*7210*/  MOV R122, R147 ;  /* 0x00000093007a7202 */ /* 0x000fc40000000f00 */
[----:B------:R-:W-:Y:S01]  /*7220*/  MOV R123, R126 ;  /* 0x0000007e007b7202 */ /* 0x000fe20000000f00 */
[----:B------:R-:W-:Y:S01]  /*7230*/  IMAD R9, R9, c[0x0][0x1d0], RZ ;  /* 0x0000740009097a24 */ /* 0x000fe200078e02ff */
[----:B------:R-:W4:Y:S01]  /*7240*/  MUFU.EX2 R19, R197 ;  /* 0x000000c500137308 */ /* 0x000f220000000800 */
[----:B------:R-:W-:Y:S01]  /*7250*/  FADD.FTZ R7, R125, R3 ;  /* 0x000000037d077221 */ /* 0x000fe20000010000 */
[----:B------:R-:W5:Y:S01]  /*7260*/  LDSM.16.MT88.4 R12, [R228+0x3000] ;  /* 0x00300000e40c783b */ /* 0x000f620000004200 */
[----:B------:R-:W-:-:S04]  /*7270*/  FADD.FTZ R4, R160, R4 ;  /* 0x00000004a0047221 */ /* 0x000fc80000010000 */
[----:B------:R-:W-:Y:S01]  /*7280*/  FADD.FTZ R4, R124, R4 ;  /* 0x000000047c047221 */ /* 0x000fe20000010000 */
[----:B------:R-:W-:Y:S03]  /*7290*/  MUFU.EX2 R21, R202 ;  /* 0x000000ca00157308 */ /* 0x000fe60000000800 */
[----:B------:R-:W-:Y:S02]  /*72a0*/  FADD.FTZ R8, R218, R4 ;  /* 0x00000004da087221 */ /* 0x000fe40000010000 */
[----:B------:R-:W-:Y:S02]  /*72b0*/  FADD.FTZ R4, R113, R5 ;  /* 0x0000000571047221 */ /* 0x000fe40000010000 */
[----:B------:R-:W-:Y:S01]  /*72c0*/  FADD.FTZ R5, R114, R8 ;  /* 0x0000000872057221 */ /* 0x000fe20000010000 */
[----:B------:R-:W-:Y:S01]  /*72d0*/  F2FP.PACK_AB R185, R248, R25 ;  /* 0x00000019f8b9723e */ /* 0x000fe200000000ff */
[----:B------:R-:W-:Y:S01]  /*72e0*/  FADD.FTZ R4, R121, R4 ;  /* 0x0000000479047221 */ /* 0x000fe20000010000 */
[----:B------:R-:W-:Y:S01]  /*72f0*/  MUFU.EX2 R20, R204 ;  /* 0x000000cc00147308 */ /* 0x000fe20000000800 */
[----:B------:R-:W-:-:S02]  /*7300*/  FADD.FTZ R5, R122, R5 ;  /* 0x000000057a057221 */ /* 0x000fc40000010000 */
[----:B------:R-:W-:-:S05]  /*7310*/  FADD.FTZ R4, R199, R4 ;  /* 0x00000004c7047221 */ /* 0x000fca0000010000 */
[----:B------:R-:W-:Y:S08]  /*7320*/  MUFU.EX2 R23, R198 ;  /* 0x000000c600177308 */ /* 0x000ff00000000800 */
[----:B------:R-:W-:Y:S01]  /*7330*/  MUFU.EX2 R22, R201 ;  /* 0x000000c900167308 */ /* 0x000fe20000000800 */
[----:B---3--:R-:W-:Y:S01]  /*7340*/  @P2 IMAD.HI.U32 R2, R24, c[0x0][0x2c8], RZ ;  /* 0x0000b20018022a27 */ /* 0x008fe200078e00ff */
[----:B------:R-:W-:-:S04]  /*7350*/  MOV R0, R24 ;  /* 0x0000001800007202 */ /* 0x000fc80000000f00 */
[----:B------:R-:W-:Y:S02]  /*7360*/  @P2 SHF.R.U32.HI R0, RZ, c[0x0][0x2cc], R2 ;  /* 0x0000b300ff002a19 */ /* 0x000fe40000011602 */
[----:B------:R-:W-:Y:S02]  /*7370*/  MOV R2, RZ ;  /* 0x000000ff00027202 */ /* 0x000fe40000000f00 */
[----:B------:R-:W-:-:S05]  /*7380*/  IADD3 R3, R0, -c[0x0][0x168], R9 ;  /* 0x80005a0000037a10 */ /* 0x000fca0007ffe009 */
[----:B------:R-:W-:-:S04]  /*7390*/  IMAD.HI R2, R3, -0x6db6db6d, R2 ;  /* 0x9249249303027827 */ /* 0x000fc800078e0202 */
[----:B------:R-:W-:Y:S02]  /*73a0*/  FADD.FTZ R3, R112, R6 ;  /* 0x0000000670037221 */ /* 0x000fe40000010000 */
[----:B------:R-:W3:Y:S01]  /*73b0*/  LDL R6, [R1+0x18] ;  /* 0x0000180001067983 */ /* 0x000ee20000100800 */
[----:B------:R-:W-:-:S04]  /*73c0*/  SHF.R.U32.HI R0, RZ, 0x1f, R2 ;  /* 0x0000001fff007819 */ /* 0x000fc80000011602 */
[----:B------:R-:W-:Y:S01]  /*73d0*/  LEA.HI.SX32 R9, R2, R0, 0x1a ;  /* 0x0000000002097211 */ /* 0x000fe200078fd2ff */
        /* <DEDUP_REMOVED lines=28> */
[----:B------:R-:W1:Y:S01]  /*75a0*/  MUFU.EX2 R17, R144 ;  /* 0x0000009000117308 */ /* 0x000e620000000800 */
[----:B------:R-:W-:Y:S02]  /*75b0*/  FADD.FTZ R0, R91, R3 ;  /* 0x000000035b007221 */ /* 0x000fe40000010000 */
[----:B------:R-:W-:Y:S02]  /*75c0*/  FADD.FTZ R4, R83, R4 ;  /* 0x0000000453047221 */ /* 0x000fe40000010000 */
[----:B------:R-:W-:-:S02]  /*75d0*/  FADD.FTZ R5, R82, R5 ;  /* 0x0000000552057221 */ /* 0x000fc40000010000 */
[----:B------:R-:W-:Y:S01]  /*75e0*/  FADD.FTZ R3, R110, R2 ;  /* 0x000000026e037221 */ /* 0x000fe20000010000 */
[----:B------:R-:W1:Y:S01]  /*75f0*/  MUFU.EX2 R16, R152 ;  /* 0x0000009800107308 */ /* 0x000e620000000800 */
[----:B------:R-:W-:Y:S02]  /*7600*/  FADD.FTZ R2, R104, R0 ;  /* 0x0000000068027221 */ /* 0x000fe40000010000 */
[----:B------:R-:W-:Y:S02]  /*7610*/  FADD.FTZ R0, R89, R4 ;  /* 0x0000000459007221 */ /* 0x000fe40000010000 */
[----:B------:R-:W-:Y:S02]  /*7620*/  FADD.FTZ R5, R88, R5 ;  /* 0x0000000558057221 */ /* 0x000fe40000010000 */
[----:B------:R-:W-:Y:S01]  /*7630*/  FADD.FTZ R4, R70, R3 ;  /* 0x0000000346047221 */ /* 0x000fe20000010000 */
[----:B------:R-:W2:Y:S01]  /*7640*/  MUFU.EX2 R11, R153 ;  /* 0x00000099000b7308 */ /* 0x000ea20000000800 */
[----:B------:R-:W-:-:S02]  /*7650*/  FADD.FTZ R3, R25, R2 ;  /* 0x0000000219037221 */ /* 0x000fc40000010000 */
[----:B----4-:R-:W-:Y:S02]  /*7660*/  FADD.FTZ R0, R19, R0 ;  /* 0x0000000013007221 */ /* 0x010fe40000010000 */
[----:B------:R-:W-:-:S03]  /*7670*/  FADD.FTZ R2, R90, R5 ;  /* 0x000000055a027221 */ /* 0x000fc60000010000 */
[----:B------:R-:W4:Y:S01]  /*7680*/  MUFU.EX2 R10, R154 ;  /* 0x0000009a000a7308 */ /* 0x000f220000000800 */
[----:B------:R-:W-:Y:S02]  /*7690*/  FADD.FTZ R248, R248, R3 ;  /* 0x00000003f8f87221 */ /* 0x000fe40000010000 */
[----:B-1----:R-:W-:Y:S02]  /*76a0*/  FADD.FTZ R3, R18, R0 ;  /* 0x0000000012037221 */ /* 0x002fe40000010000 */
[----:B------:R-:W-:Y:S02]  /*76b0*/  FADD.FTZ R0, R17, R2 ;  /* 0x0000000211007221 */ /* 0x000fe40000010000 */
[----:B------:R-:W-:Y:S02]  /*76c0*/  FADD.FTZ R4, R69, R4 ;  /* 0x0000000445047221 */ /* 0x000fe40000010000 */
[----:B------:R-:W-:Y:S02]  /*76d0*/  FADD.FTZ R0, R16, R0 ;  /* 0x0000000010007221 */ /* 0x000fe40000010000 */
[----:B------:R-:W-:-:S02]  /*76e0*/  FADD.FTZ R2, R27, R4 ;  /* 0x000000041b027221 */ /* 0x000fc40000010000 */
[----:B--2---:R-:W-:Y:S02]  /*76f0*/  FADD.FTZ R0, R11, R0 ;  /* 0x000000000b007221 */ /* 0x004fe40000010000 */
[----:B------:R-:W-:Y:S02]  /*7700*/  FADD.FTZ R3, R21, R3 ;  /* 0x0000000315037221 */ /* 0x000fe40000010000 */
[----:B------:R-:W-:Y:S02]  /*7710*/  FADD.FTZ R4, R26, R2 ;  /* 0x000000021a047221 */ /* 0x000fe40000010000 */
[----:B----4-:R-:W-:Y:S02]  /*7720*/  FADD.FTZ R0, R10, R0 ;  /* 0x000000000a007221 */ /* 0x010fe40000010000 */
[----:B------:R-:W-:Y:S01]  /*7730*/  FADD.FTZ R2, R20, R3 ;  /* 0x0000000314027221 */ /* 0x000fe20000010000 */
[----:B------:R-:W-:Y:S02]  /*7740*/  IADD3 R245, R245, -0x2, RZ ;  /* 0xfffffffef5f57810 */ /* 0x000fe40007ffe0ff */
[----:B------:R-:W-:-:S02]  /*7750*/  F2FP.PACK_AB R184, R69, R70 ;  /* 0x0000004645b8723e */ /* 0x000fc400000000ff */
[----:B------:R-:W-:Y:S02]  /*7760*/  F2FP.PACK_AB R186, R26, R27 ;  /* 0x0000001b1aba723e */ /* 0x000fe400000000ff */
[----:B------:R-:W-:Y:S02]  /*7770*/  F2FP.PACK_AB R187, R22, R23 ;  /* 0x0000001716bb723e */ /* 0x000fe400000000ff */
[----:B------:R-:W-:Y:S02]  /*7780*/  F2FP.PACK_AB R124, R18, R19 ;  /* 0x00000013127c723e */ /* 0x000fe400000000ff */
[----:B------:R-:W-:Y:S02]  /*7790*/  F2FP.PACK_AB R126, R20, R21 ;  /* 0x00000015147e723e */ /* 0x000fe400000000ff */
[----:B------:R-:W-:Y:S02]  /*77a0*/  F2FP.PACK_AB R125, R16, R17 ;  /* 0x00000011107d723e */ /* 0x000fe400000000ff */
[----:B------:R-:W-:Y:S01]  /*77b0*/  F2FP.PACK_AB R127, R10, R11 ;  /* 0x0000000b0a7f723e */ /* 0x000fe200000000ff */
[----:B------:R-:W-:Y:S01]  /*77c0*/  HMMA.16816.F32 R156, R184, R148, R100 ;  /* 0x00000094b89c723c */ /* 0x000fe20000001864 */
[----:B------:R-:W-:-:S07]  /*77d0*/  FADD.FTZ R248, R23, R248 ;  /* 0x000000f817f87221 */ /* 0x000fce0000010000 */
[----:B------:R-:W-:Y:S01]  /*77e0*/  HMMA.16816.F32 R160, R184, R150, R96 ;  /* 0x00000096b8a0723c */ /* 0x000fe20000001860 */
[----:B------:R-:W-:-:S07]  /*77f0*/  FADD.FTZ R248, R22, R248 ;  /* 0x000000f816f87221 */ /* 0x000fce0000010000 */
[C---:B------:R-:W-:Y:S08]  /*7800*/  HMMA.16816.F32 R164, R184.reuse, R140, R92 ;  /* 0x0000008cb8a4723c */ /* 0x040ff0000000185c */
[C---:B------:R-:W-:Y:S08]  /*7810*/  HMMA.16816.F32 R168, R184.reuse, R142, R84 ;  /* 0x0000008eb8a8723c */ /* 0x040ff00000001854 */
[C---:B------:R-:W-:Y:S08]  /*7820*/  HMMA.16816.F32 R172, R184.reuse, R132, R76 ;  /* 0x00000084b8ac723c */ /* 0x040ff0000000184c */
[----:B------:R-:W-:Y:S08]  /*7830*/  HMMA.16816.F32 R176, R184, R134, R72 ;  /* 0x00000086b8b0723c */ /* 0x000ff00000001848 */
[C---:B------:R-:W-:Y:S08]  /*7840*/  HMMA.16816.F32 R152, R124.reuse, R148, R60 ;  /* 0x000000947c98723c */ /* 0x040ff0000000183c */
[C---:B------:R-:W-:Y:S08]  /*7850*/  HMMA.16816.F32 R144, R124.reuse, R140, R48 ;  /* 0x0000008c7c90723c */ /* 0x040ff00000001830 */
[----:B------:R-:W-:Y:S08]  /*7860*/  HMMA.16816.F32 R136, R124, R132, R32 ;  /* 0x000000847c88723c */ /* 0x000ff00000001820 */
[----:B-----5:R-:W-:Y:S08]  /*7870*/  HMMA.16816.F32 R180, R184, R12, R64 ;  /* 0x0000000cb8b4723c */ /* 0x020ff00000001840 */
[C---:B------:R-:W-:Y:S08]  /*7880*/  HMMA.16816.F32 R148, R124.reuse, R150, R56 ;  /* 0x000000967c94723c */ /* 0x040ff00000001838 */
[C---:B------:R-:W-:Y:S08]  /*7890*/  HMMA.16816.F32 R140, R124.reuse, R142, R40 ;  /* 0x0000008e7c8c723c */ /* 0x040ff00000001828 */
[C---:B------:R-:W-:Y:S08]  /*78a0*/  HMMA.16816.F32 R132, R124.reuse, R134, R28 ;  /* 0x000000867c84723c */ /* 0x040ff0000000181c */
[----:B------:R-:W-:Y:S08]  /*78b0*/  HMMA.16816.F32 R128, R124, R12, R44 ;  /* 0x0000000c7c80723c */ /* 0x000ff0000000182c */
[-C--:B------:R-:W-:Y:S08]  /*78c0*/  HMMA.16816.F32 R184, R184, R14.reuse, R36 ;  /* 0x0000000eb8b8723c */ /* 0x080ff00000001824 */
[----:B------:R-:W-:Y:S01]  /*78d0*/  HMMA.16816.F32 R124, R124, R14, R52 ;  /* 0x0000000e7c7c723c */ /* 0x000fe20000001834 */
[----:B---3--:R-:W-:-:S05]  /*78e0*/  IMNMX R6, R6, R9, !PT ;  /* 0x0000000906067217 */ /* 0x008fca0007800200 */
[----:B------:R1:W-:Y:S04]  /*78f0*/  STL [R1+0x8], R6 ;  /* 0x0000080601007387 */ /* 0x0003e80000100800 */
[----:B------:R1:W-:Y:S04]  /*7900*/  STL [R1], R4 ;  /* 0x0000000401007387 */ /* 0x0003e80000100800 */
[----:B------:R1:W-:Y:S04]  /*7910*/  STL [R1+0x10], R0 ;  /* 0x0000100001007387 */ /* 0x0003e80000100800 */
[----:B------:R1:W-:Y:S01]  /*7920*/  STL [R1+0xc], R2 ;  /* 0x00000c0201007387 */ /* 0x0003e20000100800 */
[----:B------:R-:W-:Y:S11]  /*7930*/  ISETP.GE.AND P0, PT, R245, R6, PT ;  /* 0x00000006f500720c */ /* 0x000ff60003f06270 */
[----:B------:R-:W-:Y:S02]  /*7940*/  @!UPT UIADD3 URZ, URZ, URZ, URZ ;  /* 0x0000003f3f3ff290 */ /* 0x000fe4000fffe03f */
[----:B------:R-:W-:Y:S05]  /*7950*/  @!P0 BRA `(.L_x_1339) ;  /* 0x0000540000008947 */ /* 0x000fea0003800000 */
[----:B------:R-:W-:Y:S01]  /*7960*/  IMAD.MOV.U32 R121, RZ, RZ, R118 ;  /* 0x000000ffff797224 */ /* 0x000fe200078e0076 */
[----:B------:R-:W-:Y:S01]  /*7970*/  MOV R123, R68 ;  /* 0x00000044007b7202 */ /* 0x000fe20000000f00 */
[----:B------:R-:W-:Y:S01]  /*7980*/  IMAD.MOV.U32 R120, RZ, RZ, R119 ;  /* 0x000000ffff787224 */ /* 0x000fe200078e0077 */
[----:B------:R-:W-:Y:S02]  /*7990*/  MOV R122, R117 ;  /* 0x00000075007a7202 */ /* 0x000fe40000000f00 */
.L_x_1350:
[----:B-1----:R-:W2:Y:S01]  /*79a0*/  LDL R0, [R1+0x18] ;  /* 0x0000180001007983 */ /* 0x002ea20000100800 */
        /* <DEDUP_REMOVED lines=27> */
[----:B------:R-:W2:Y:S01]  /*7b60*/  LDL.64 R8, [R1+0x30] ;  /* 0x0000300001087983 */ /* 0x000ea20000100a00 */
[----:B------:R-:W-:Y:S01]  /*7b70*/  SHF.R.S32.HI R4, RZ, 0x1f, R244 ;  /* 0x0000001fff047819 */ /* 0x000fe200000114f4 */
[C---:B------:R-:W-:Y:S01]  /*7b80*/  IMAD.SHL.U32 R20, R243.reuse, 0x2, RZ ;  /* 0x00000002f3147824 */ /* 0x040fe200078e00ff */
[----:B------:R-:W-:Y:S01]  /*7b90*/  SHF.R.S32.HI R5, RZ, 0x1f, R243 ;  /* 0x0000001fff057819 */ /* 0x000fe200000114f3 */
[----:B------:R-:W-:Y:S02]  /*7ba0*/  IMAD R0, R0, c[0x0][0x208], RZ ;  /* 0x0000820000007a24 */ /* 0x000fe400078e02ff */
[----:B------:R-:W-:Y:S01]  /*7bb0*/  IMAD R4, R4, c[0x0][0x218], RZ ;  /* 0x0000860004047a24 */ /* 0x000fe200078e02ff */
[----:B------:R-:W-:Y:S01]  /*7bc0*/  SHF.L.U64.HI R5, R243, 0x1, R5 ;  /* 0x00000001f3057819 */ /* 0x000fe20000010205 */
[----:B------:R-:W-:Y:S01]  /*7bd0*/  IMAD R0, R246, c[0x0][0x20c], R0 ;  /* 0x00008300f6007a24 */ /* 0x000fe200078e0200 */
[----:B------:R-:W3:Y:S03]  /*7be0*/  LDL R6, [R1+0x40] ;  /* 0x0000400001067983 */ /* 0x000ee60000100800 */
[----:B------:R-:W-:Y:S04]  /*7bf0*/  IMAD.IADD R3, R3, 0x1, R0 ;  /* 0x0000000103037824 */ /* 0x000fe800078e0200 */
[----:B------:R-:W-:Y:S05]  /*7c00*/  IMAD.WIDE.U32 R2, R244, c[0x0][0x218], R2 ;  /* 0x00008600f4027a25 */ /* 0x000fea00078e0002 */
[----:B--2---:R-:W-:Y:S01]  /*7c10*/  IADD3 R0, P4, R8, R2, RZ ;  /* 0x0000000208007210 */ /* 0x004fe20007f9e0ff */
[----:B------:R-:W-:Y:S03]  /*7c20*/  IMAD R2, R244, c[0x0][0x21c], R4 ;  /* 0x00008700f4027a24 */ /* 0x000fe600078e0204 */
[----:B------:R-:W-:Y:S02]  /*7c30*/  LEA R4, P0, R0, c[0x0][0x1f8], 0x1 ;  /* 0x00007e0000047a11 */ /* 0x000fe400078008ff */
[----:B---3--:R-:W-:Y:S04]  /*7c40*/  IADD3.X R2, R6, R3, R2, P4, !PT ;  /* 0x0000000306027210 */ /* 0x008fe800027fe402 */
[----:B------:R-:W-:Y:S01]  /*7c50*/  LEA.HI.X R0, R0, c[0x0][0x1fc], R2, 0x1, P0 ;  /* 0x00007f0000007a11 */ /* 0x000fe200000f0c02 */
[----:B------:R-:W-:-:S05]  /*7c60*/  BRA.DIV ~URZ, `(.L_x_1342) ;  /* 0x0000d7327f007947 */ /* 0x000fca000b800000 */
[----:B------:R1:W2:Y:S02]  /*7c70*/  SHFL.IDX PT, R7, R0, RZ, 0x181f ;  /* 0x00181fff00077589 */ /* 0x0002a400000e0000 */
.L_x_1393:
[----:B------:R-:W-:-:S05]  /*7c80*/  BRA.DIV ~URZ, `(.L_x_1343) ;  /* 0x0000d7827f007947 */ /* 0x000fca000b800000 */
[----:B------:R-:W3:Y:S04]  /*7c90*/  SHFL.IDX PT, R6, R4, RZ, 0x181f ;  /* 0x00181fff04067589 */ /* 0x000ee800000e0000 */
[----:B------:R-:W4:Y:S04]  /*7ca0*/  SHFL.IDX PT, R2, R4, 0x1, 0x181f ;  /* 0x00381f0004027f89 */ /* 0x000f2800000e0000 */
[----:B------:R-:W-:Y:S04]  /*7cb0*/  SHFL.IDX PT, R3, R0, 0x1, 0x181f ;  /* 0x00381f0000037f89 */ /* 0x000fe800000e0000 */
[----:B------:R-:W-:Y:S04]  /*7cc0*/  SHFL.IDX PT, R10, R4, 0x2, 0x181f ;  /* 0x00581f00040a7f89 */ /* 0x000fe800000e0000 */
[----:B------:R-:W5:Y:S04]  /*7cd0*/  SHFL.IDX PT, R8, R4, 0x3, 0x181f ;  /* 0x00781f0004087f89 */ /* 0x000f6800000e0000 */
[----:B------:R-:W1:Y:S04]  /*7ce0*/  SHFL.IDX PT, R11, R0, 0x2, 0x181f ;  /* 0x00581f00000b7f89 */ /* 0x000e6800000e0000 */
[----:B------:R-:W2:Y:S04]  /*7cf0*/  SHFL.IDX PT, R9, R4, 0x4, 0x181f ;  /* 0x00981f0004097f89 */ /* 0x000ea800000e0000 */
[----:B------:R-:W1:Y:S04]  /*7d00*/  SHFL.IDX PT, R15, R0, 0x3, 0x181f ;  /* 0x00781f00000f7f89 */ /* 0x000e6800000e0000 */
[----:B------:R-:W1:Y:S04]  /*7d10*/  SHFL.IDX PT, R12, R4, 0x5, 0x181f ;  /* 0x00b81f00040c7f89 */ /* 0x000e6800000e0000 */
[----:B------:R-:W1:Y:S04]  /*7d20*/  SHFL.IDX PT, R14, R0, 0x4, 0x181f ;  /* 0x00981f00000e7f89 */ /* 0x000e6800000e0000 */
[----:B------:R-:W2:Y:S04]  /*7d30*/  SHFL.IDX PT, R13, R0, 0x5, 0x181f ;  /* 0x00b81f00000d7f89 */ /* 0x000ea800000e0000 */
[----:B------:R-:W2:Y:S04]  /*7d40*/  SHFL.IDX PT, R4, R4, 0x6, 0x181f ;  /* 0x00d81f0004047f89 */ /* 0x000ea800000e0000 */
[----:B-1----:R-:W1:Y:S01]  /*7d50*/  SHFL.IDX PT, R0, R0, 0x6, 0x181f ;  /* 0x00d81f0000007f89 */ /* 0x002e6200000e0000 */
[-C--:B---3--:R-:W-:Y:S02]  /*7d60*/  IADD3 R6, P0, R6, R20.reuse, RZ ;  /* 0x0000001406067210 */ /* 0x088fe40007f1e0ff */
[-C--:B----4-:R-:W-:Y:S02]  /*7d70*/  IADD3 R2, P4, R2, R20.reuse, RZ ;  /* 0x0000001402027210 */ /* 0x090fe40007f9e0ff */
[-C--:B-----5:R-:W-:Y:S01]  /*7d80*/  IADD3 R8, P5, R8, R20.reuse, RZ ;  /* 0x0000001408087210 */ /* 0x0a0fe20007fbe0ff */
[--C-:B--2---:R-:W-:Y:S01]  /*7d90*/  IMAD.X R7, R7, 0x1, R5.reuse, P0 ;  /* 0x0000000107077824 */ /* 0x104fe200000e0605 */
[-C--:B------:R-:W-:Y:S01]  /*7da0*/  IADD3 R10, P0, R10, R20.reuse, RZ ;  /* 0x000000140a0a7210 */ /* 0x080fe20007f1e0ff */
[--C-:B------:R-:W-:Y:S03]  /*7db0*/  IMAD.X R3, R3, 0x1, R5.reuse, P4 ;  /* 0x0000000103037824 */ /* 0x100fe600020e0605 */
[----:B------:R2:W-:Y:S01]  /*7dc0*/  LDGSTS.E.BYPASS.LTC128B.128 [R242+0x100], [R6.64], !P3 ;  /* 0x0010000006f27fae */ /* 0x0005e2000d901d48 */
[--C-:B------:R-:W-:Y:S03]  /*7dd0*/  IMAD.X R11, R11, 0x1, R5.reuse, P0 ;  /* 0x000000010b0b7824 */ /* 0x100fe600000e0605 */
[----:B------:R3:W-:Y:S04]  /*7de0*/  LDGSTS.E.BYPASS.LTC128B.128 [R242+0x900], [R2.64], !P3 ;  /* 0x0090000002f27fae */ /* 0x0007e8000d901d48 */
[----:B------:R4:W-:Y:S01]  /*7df0*/  LDGSTS.E.BYPASS.LTC128B.128 [R242+0x1100], [R10.64], !P3 ;  /* 0x011000000af27fae */ /* 0x0009e2000d901d48 */
[-C--:B--2---:R-:W-:Y:S01]  /*7e00*/  IADD3 R6, P4, R9, R20.reuse, RZ ;  /* 0x0000001409067210 */ /* 0x084fe20007f9e0ff */
[--C-:B------:R-:W-:Y:S01]  /*7e10*/  IMAD.X R9, R15, 0x1, R5.reuse, P5 ;  /* 0x000000010f097824 */ /* 0x100fe200028e0605 */
[----:B---3--:R-:W-:Y:S03]  /*7e20*/  IADD3 R2, P0, R12, R20, RZ ;  /* 0x000000140c027210 */ /* 0x008fe60007f1e0ff */
[--C-:B------:R-:W-:Y:S01]  /*7e30*/  IMAD.X R7, R14, 0x1, R5.reuse, P4 ;  /* 0x000000010e077824 */ /* 0x100fe200020e0605 */
[----:B------:R4:W-:Y:S01]  /*7e40*/  LDGSTS.E.BYPASS.LTC128B.128 [R242+0x1900], [R8.64], !P3 ;  /* 0x0190000008f27fae */ /* 0x0009e2000d901d48 */
[----:B------:R-:W-:Y:S03]  /*7e50*/  IMAD.X R3, R13, 0x1, R5, P0 ;  /* 0x000000010d037824 */ /* 0x000fe600000e0605 */
[----:B------:R4:W-:Y:S04]  /*7e60*/  LDGSTS.E.BYPASS.LTC128B.128 [R242+0x2100], [R6.64], !P3 ;  /* 0x0210000006f27fae */ /* 0x0009e8000d901d48 */
[----:B------:R4:W-:Y:S02]  /*7e70*/  LDGSTS.E.BYPASS.LTC128B.128 [R242+0x2900], [R2.64], !P3 ;  /* 0x0290000002f27fae */ /* 0x0009e4000d901d48 */
.L_x_1394:
[----:B-1--4-:R-:W-:Y:S04]  /*7e80*/  IADD3 R2, P0, R4, R20, RZ ;  /* 0x0000001404027210 */ /* 0x012fe80007f1e0ff */
[----:B------:R-:W-:Y:S05]  /*7e90*/  IADD3.X R3, R0, R5, RZ, P0, !PT ;  /* 0x0000000500037210 */ /* 0x000fea00007fe4ff */
[----:B------:R-:W-:Y:S01]  /*7ea0*/  @!PT LDS RZ, [RZ] ;  /* 0x00000000fffff984 */ /* 0x000fe20000000800 */
[----:B------:R-:W-:Y:S01]  /*7eb0*/  @!PT LDS RZ, [RZ] ;  /* 0x00000000fffff984 */ /* 0x000fe20000000800 */
[----:B------:R-:W-:Y:S01]  /*7ec0*/  @!PT LDS RZ, [RZ] ;  /* 0x00000000fffff984 */ /* 0x000fe20000000800 */
[----:B------:R1:W-:Y:S04]  /*7ed0*/  LDGSTS.E.BYPASS.LTC128B.128 [R242+0x3100], [R2.64], !P3 ;  /* 0x0310000002f27fae */ /* 0x0003e8000d901d48 */
.L_x_1341:
[----:B-1-34-:R-:W-:Y:S05]  /*7ee0*/  BSYNC B0 ;  /* 0x0000000000007941 */ /* 0x01afea0003800000 */
.L_x_1340:
        /* <DEDUP_REMOVED lines=139> */
[----:B------:R-:W-:Y:S01]  /*87a0*/  IMAD.MOV.U32 R244, RZ, RZ, RZ ;  /* 0x000000fffff47224 */ /* 0x000fe200078e00ff */
[----:B------:R-:W-:Y:S01]  /*87b0*/  PLOP3.LUT P4, PT, PT, PT, UP0, 0x80, 0x0 ;  /* 0x000000000000781c */ /* 0x000fe20003f8f008 */
[C---:B------:R-:W-:Y:S01]  /*87c0*/  IMAD.SHL.U32 R119, R243.reuse, 0x2, RZ ;  /* 0x00000002f3777824 */ /* 0x040fe200078e00ff */
[----:B------:R-:W-:Y:S01]  /*87d0*/  PLOP3.LUT P0, PT, PT, PT, UP0, 0x80, 0x0 ;  /* 0x000000000000781c */ /* 0x000fe20003f0f008 */
[----:B------:R-:W2:Y:S01]  /*87e0*/  LDL R2, [R1+0x1c] ;  /* 0x00001c0001027983 */ /* 0x000ea20000100800 */
[----:B------:R-:W-:Y:S03]  /*87f0*/  SHF.R.S32.HI R117, RZ, 0x1f, R243 ;  /* 0x0000001fff757819 */ /* 0x000fe600000114f3 */
[----:B------:R-:W3:Y:S01]  /*8800*/  LDL R0, [R1+0x14] ;  /* 0x0000140001007983 */ /* 0x000ee20000100800 */
[----:B------:R-:W-:Y:S03]  /*8810*/  SHF.L.U64.HI R117, R243, 0x1, R117 ;  /* 0x00000001f3757819 */ /* 0x000fe60000010275 */
[----:B------:R-:W4:Y:S04]  /*8820*/  LDL.64 R222, [R1+0x28] ;  /* 0x0000280001de7983 */ /* 0x000f280000100a00 */
[----:B------:R-:W5:Y:S04]  /*8830*/  LDL R249, [R1+0x3c] ;  /* 0x00003c0001f97983 */ /* 0x000f680000100800 */
[----:B------:R-:W4:Y:S04]  /*8840*/  LDL.64 R220, [R1+0x20] ;  /* 0x0000200001dc7983 */ /* 0x000f280000100a00 */
[----:B------:R-:W5:Y:S01]  /*8850*/  LDL R247, [R1+0x38] ;  /* 0x0000380001f77983 */ /* 0x000f620000100800 */
[----:B--2---:R-:W-:Y:S05]  /*8860*/  IMAD R2, R245, 0x70, R2 ;  /* 0x00000070f5027824 */ /* 0x004fea00078e0202 */
[----:B---3--:R-:W-:Y:S05]  /*8870*/  IADD3 R2, R2, -0x70, R0 ;  /* 0xffffff9002027810 */ /* 0x008fea0007ffe000 */
        /* <DEDUP_REMOVED lines=25> */
.L_x_1395:
[----:B------:R-:W-:-:S05]  /*8a10*/  BRA.DIV ~URZ, `(.L_x_1347) ;  /* 0x0000d1327f007947 */ /* 0x000fca000b800000 */
[----:B------:R-:W3:Y:S02]  /*8a20*/  SHFL.IDX PT, R2, R116, RZ, 0x181f ;  /* 0x00181fff74027589 */ /* 0x000ee400000e0000 */
[-C--:B---3--:R-:W-:Y:S05]  /*8a30*/  IADD3 R2, P0, R2, R119.reuse, RZ ;  /* 0x0000007702027210 */ /* 0x088fea0007f1e0ff */
[--C-:B--2---:R-:W-:Y:S05]  /*8a40*/  IMAD.X R3, R118, 0x1, R117.reuse, P0 ;  /* 0x0000000176037824 */ /* 0x104fea00000e0675 */
        /* <DEDUP_REMOVED lines=30> */
.L_x_1396:
[----:B--2-4-:R-:W-:Y:S04]  /*8c30*/  IADD3 R2, P0, R116, R119, RZ ;  /* 0x0000007774027210 */ /* 0x014fe80007f1e0ff */
[----:B-1----:R-:W-:Y:S05]  /*8c40*/  IADD3.X R3, R0, R117, RZ, P0, !PT ;  /* 0x0000007500037210 */ /* 0x002fea00007fe4ff */
[----:B------:R-:W-:Y:S01]  /*8c50*/  @!PT LDS RZ, [RZ] ;  /* 0x00000000fffff984 */ /* 0x000fe20000000800 */
[----:B------:R-:W-:Y:S01]  /*8c60*/  @!PT LDS RZ, [RZ] ;  /* 0x00000000fffff984 */ /* 0x000fe20000000800 */
[----:B------:R-:W-:Y:S01]  /*8c70*/  @!PT LDS RZ, [RZ] ;  /* 0x00000000fffff984 */ /* 0x000fe20000000800 */
[----:B------:R1:W-:Y:S04]  /*8c80*/  LDGSTS.E.BYPASS.LTC128B.128 [R242+0x6900], [R2.64], !P3 ;  /* 0x0690000002f27fae */ /* 0x0003e8000d901d48 */
.L_x_1345:
[----:B------:R-:W-:Y:S05]  /*8c90*/  BSYNC B0 ;  /* 0x0000000000007941 */ /* 0x000fea0003800000 */
.L_x_1344:
[----:B-1----:R-:W2:Y:S01]  /*8ca0*/  LDL R3, [R1+0x4] ;  /* 0x0000040001037983 */ /* 0x002ea20000100800 */
[----:B------:R-:W-:Y:S03]  /*8cb0*/  IMAD R117, R245, -0x70, RZ ;  /* 0xffffff90f5757824 */ /* 0x000fe600078e02ff */
[----:B------:R-:W3:Y:S04]  /*8cc0*/  LDL R2, [R1+0x44] ;  /* 0x0000440001027983 */ /* 0x000ee80000100800 */
[----:B------:R-:W0:Y:S01]  /*8cd0*/  LDGDEPBAR ;  /* 0x00000000000079af */ /* 0x000e220000000000 */
[----:B--2---:R-:W-:Y:S01]  /*8ce0*/  MOV R116, R3 ;  /* 0x0000000300747202 */ /* 0x004fe20000000f00 */
[----:B------:R-:W-:Y:S01]  /*8cf0*/  @P2 IMAD.HI.U32 R0, R3, c[0x0][0x2c8], RZ ;  /* 0x0000b20003002a27 */ /* 0x000fe200078e00ff */
[----:B---3--:R-:W-:Y:S04]  /*8d00*/  IADD3 R117, -R2, 0x1, R117 ;  /* 0x0000000102757810 */ /* 0x008fe80007ffe175 */
[----:B------:R-:W-:Y:S02]  /*8d10*/  @P2 SHF.R.U32.HI R116, RZ, c[0x0][0x2cc], R0 ;  /* 0x0000b300ff742a19 */ /* 0x000fe40000011600 */
[----:B------:R-:W-:Y:S05]  /*8d20*/  MOV R0, c[0x0][0x2ac] ;  /* 0x0000ab0000007a02 */ /* 0x000fea0000000f00 */
[----:B------:R-:W-:Y:S05]  /*8d30*/  IMAD R117, R0, c[0x0][0x1d0], R117 ;  /* 0x0000740000757a24 */ /* 0x000fea00078e0275 */
[----:B------:R-:W-:Y:S01]  /*8d40*/  IADD3 R117, R117, -c[0x0][0x168], RZ ;  /* 0x80005a0075757a10 */ /* 0x000fe20007ffe0ff */
[----:B------:R-:W-:-:S05]  /*8d50*/  BRA.DIV ~URZ, `(.L_x_1348) ;  /* 0x0000d4c27f007947 */ /* 0x000fca000b800000 */
[----:B------:R1:W2:Y:S02]  /*8d60*/  SHFL.IDX PT, R0, R116, RZ, 0x1c1f ;  /* 0x001c1fff74007589 */ /* 0x0002a400000e0000 */
.L_x_1397:
[----:B--2---:R-:W-:Y:S05]  /*8d70*/  IMAD.IADD R0, R117, 0x1, R0 ;  /* 0x0000000175007824 */ /* 0x004fea00078e0200 */
[C---:B------:R-:W-:Y:S02]  /*8d80*/  ISETP.GT.AND P6, PT, R0.reuse, RZ, PT ;  /* 0x000000ff0000720c */ /* 0x040fe40003fc4270 */
[C---:B------:R-:W-:Y:S02]  /*8d90*/  ISETP.GT.AND P5, PT, R0.reuse, 0x1, PT ;  /* 0x000000010000780c */ /* 0x040fe40003fa4270 */
[C---:B------:R-:W-:Y:S02]  /*8da0*/  ISETP.GT.AND P4, PT, R0.reuse, 0x8, PT ;  /* 0x000000080000780c */ /* 0x040fe40003f84270 */
[----:B------:R-:W-:Y:S02]  /*8db0*/  ISETP.GT.AND P0, PT, R0, 0x9, PT ;  /* 0x000000090000780c */ /* 0x000fe40003f04270 */
[----:B------:R-:W-:Y:S02]  /*8dc0*/  FSEL R4, R4, -INF , P6 ;  /* 0xff80000004047808 */ /* 0x000fe40003000000 */
[C---:B------:R-:W-:Y:S02]  /*8dd0*/  ISETP.GT.AND P6, PT, R0.reuse, 0x10, PT ;  /* 0x000000100000780c */ /* 0x040fe40003fc4270 */
[----:B------:R-:W-:Y:S02]  /*8de0*/  FSEL R196, R5, -INF , P5 ;  /* 0xff80000005c47808 */ /* 0x000fe40002800000 */
        /* <DEDUP_REMOVED lines=46> */
[----:B------:R-:W-:Y:S02]  /*90d0*/  FSEL R101, R101, -INF , P5 ;  /* 0xff80000065657808 */ /* 0x000fe40002800000 */
[----:B------:R-:W-:Y:S02]  /*90e0*/  FSEL R112, R112, -INF , P4 ;  /* 0xff80000070707808 */ /* 0x000fe40002000000 */
[----:B------:R-:W-:Y:S01]  /*90f0*/  FSEL R113, R113, -INF , P0 ;  /* 0xff80000071717808 */ /* 0x000fe20000000000 */
[----:B------:R-:W-:-:S05]  /*9100*/  BRA.DIV ~URZ, `(.L_x_1349) ;  /* 0x0000d1827f007947 */ /* 0x000fca000b800000 */
[----:B------:R-:W-:Y:S01]  /*9110*/  FMNMX.FTZ R119, R4, R120, !PT ;  /* 0x0000007804777209 */ /* 0x000fe20007810000 */
[----:B------:R-:W2:Y:S03]  /*9120*/  SHFL.IDX PT, R3, R116, 0x1, 0x1c1f ;  /* 0x003c1f0074037f89 */ /* 0x000ea600000e0000 */
[----:B------:R-:W-:Y:S04]  /*9130*/  FMNMX.FTZ R119, R196, R119, !PT ;  /* 0x00000077c4777209 */ /* 0x000fe80007810000 */
[----:B------:R-:W-:Y:S01]  /*9140*/  FMNMX.FTZ R119, R195, R119, !PT ;  /* 0x00000077c3777209 */ /* 0x000fe20007810000 */
[----:B------:R-:W3:Y:S03]  /*9150*/  SHFL.IDX PT, R2, R116, 0x2, 0x1c1f ;  /* 0x005c1f0074027f89 */ /* 0x000ee600000e0000 */
[----:B------:R-:W-:Y:S04]  /*9160*/  FMNMX.FTZ R119, R194, R119, !PT ;  /* 0x00000077c2777209 */ /* 0x000fe80007810000 */
[----:B------:R-:W-:Y:S01]  /*9170*/  FMNMX.FTZ R119, R193, R119, !PT ;  /* 0x00000077c1777209 */ /* 0x000fe20007810000 */
[----:B------:R-:W4:Y:S03]  /*9180*/  SHFL.IDX PT, R0, R116, 0x3, 0x1c1f ;  /* 0x007c1f0074007f89 */ /* 0x000f2600000e0000 */
[----:B------:R-:W-:Y:S04]  /*9190*/  FMNMX.FTZ R119, R192, R119, !PT ;  /* 0x00000077c0777209 */ /* 0x000fe80007810000 */
[----:B------:R-:W-:Y:S04]  /*91a0*/  FMNMX.FTZ R119, R191, R119, !PT ;  /* 0x00000077bf777209 */ /* 0x000fe80007810000 */
[----:B------:R-:W-:Y:S04]  /*91b0*/  FMNMX.FTZ R119, R190, R119, !PT ;  /* 0x00000077be777209 */ /* 0x000fe80007810000 */
[----:B------:R-:W-:Y:S04]  /*91c0*/  FMNMX.FTZ R119, R189, R119, !PT ;  /* 0x00000077bd777209 */ /* 0x000fe80007810000 */
[----:B------:R-:W-:Y:S04]  /*91d0*/  FMNMX.FTZ R119, R188, R119, !PT ;  /* 0x00000077bc777209 */ /* 0x000fe80007810000 */
[----:B------:R-:W-:Y:S01]  /*91e0*/  FMNMX.FTZ R119, R48, R119, !PT ;  /* 0x0000007730777209 */ /* 0x000fe20007810000 */
[C---:B--2---:R-:W-:Y:S02]  /*91f0*/  IMAD.IADD R3, R117.reuse, 0x1, R3 ;  /* 0x0000000175037824 */ /* 0x044fe400078e0203 */
[----:B---3--:R-:W-:Y:S01]  /*9200*/  IMAD.IADD R2, R117, 0x1, R2 ;  /* 0x0000000175027824 */ /* 0x008fe200078e0202 */
[----:B------:R-:W-:Y:S01]  /*9210*/  FMNMX.FTZ R119, R49, R119, !PT ;  /* 0x0000007731777209 */ /* 0x000fe20007810000 */
[----:B----4-:R-:W-:Y:S01]  /*9220*/  IMAD.IADD R0, R117, 0x1, R0 ;  /* 0x0000000175007824 */ /* 0x010fe200078e0200 */
[C---:B------:R-:W-:Y:S02]  /*9230*/  ISETP.GT.AND P6, PT, R3.reuse, RZ, PT ;  /* 0x000000ff0300720c */ /* 0x040fe40003fc4270 */
[C---:B------:R-:W-:Y:S02]  /*9240*/  ISETP.GT.AND P5, PT, R3.reuse, 0x1, PT ;  /* 0x000000010300780c */ /* 0x040fe40003fa4270 */
[C---:B------:R-:W-:Y:S02]  /*9250*/  ISETP.GT.AND P4, PT, R3.reuse, 0x8, PT ;  /* 0x000000080300780c */ /* 0x040fe40003f84270 */
[----:B------:R-:W-:Y:S02]  /*9260*/  ISETP.GT.AND P0, PT, R3, 0x9, PT ;  /* 0x000000090300780c */ /* 0x000fe40003f04270 */
[----:B------:R-:W-:Y:S02]  /*9270*/  FSEL R21, R6, -INF , P6 ;  /* 0xff80000006157808 */ /* 0x000fe40003000000 */
[----:B------:R-:W-:Y:S02]  /*9280*/  FSEL R36, R7, -INF , P5 ;  /* 0xff80000007247808 */ /* 0x000fe40002800000 */
[----:B------:R-:W-:Y:S02]  /*9290*/  FSEL R32, R18, -INF , P4 ;  /* 0xff80000012207808 */ /* 0x000fe40002000000 */
[----:B------:R-:W-:Y:S02]  /*92a0*/  FSEL R33, R19, -INF , P0 ;  /* 0xff80000013217808 */ /* 0x000fe40000000000 */
[C---:B------:R-:W-:Y:S02]  /*92b0*/  ISETP.GT.AND P6, PT, R3.reuse, 0x10, PT ;  /* 0x000000100300780c */ /* 0x040fe40003fc4270 */
        /* <DEDUP_REMOVED lines=27> */
[----:B------:R-:W-:Y:S02]  /*9470*/  FMNMX.FTZ R119, R52, R119, !PT ;  /* 0x0000007734777209 */ /* 0x000fe40007810000 */
        /* <DEDUP_REMOVED lines=18> */
[----:B------:R-:W-:Y:S02]  /*95a0*/  FMNMX.FTZ R119, R64, R119, !PT ;  /* 0x0000007740777209 */ /* 0x000fe40007810000 */
[----:B------:R-:W-:Y:S02]  /*95b0*/  FSEL R102, R102, -INF , P6 ;  /* 0xff80000066667808 */ /* 0x000fe40003000000 */
[----:B------:R-:W-:Y:S02]  /*95c0*/  FSEL R103, R103, -INF , P5 ;  /* 0xff80000067677808 */ /* 0x000fe40002800000 */
[----:B------:R-:W-:Y:S02]  /*95d0*/  FSEL R114, R114, -INF , P4 ;  /* 0xff80000072727808 */ /* 0x000fe40002000000 */
[----:B------:R-:W-:Y:S02]  /*95e0*/  FSEL R115, R115, -INF , P0 ;  /* 0xff80000073737808 */ /* 0x000fe40000000000 */
[C---:B------:R-:W-:Y:S02]  /*95f0*/  ISETP.GT.AND P6, PT, R2.reuse, RZ, PT ;  /* 0x000000ff0200720c */ /* 0x040fe40003fc4270 */
[----:B------:R-:W-:Y:S02]  /*9600*/  ISETP.GT.AND P5, PT, R2, 0x1, PT ;  /* 0x000000010200780c */ /* 0x000fe40003fa4270 */
[C---:B------:R-:W-:Y:S02]  /*9610*/  ISETP.GT.AND P4, PT, R0.reuse, RZ, PT ;  /* 0x000000ff0000720c */ /* 0x040fe40003f84270 */
[----:B------:R-:W-:Y:S02]  /*9620*/  ISETP.GT.AND P0, PT, R0, 0x1, PT ;  /* 0x000000010000780c */ /* 0x000fe40003f04270 */
[----:B------:R-:W-:Y:S02]  /*9630*/  FMNMX.FTZ R118, R36, R118, !PT ;  /* 0x0000007624767209 */ /* 0x000fe40007810000 */
[----:B------:R-:W-:Y:S02]  /*9640*/  FMNMX.FTZ R119, R65, R119, !PT ;  /* 0x0000007741777209 */ /* 0x000fe40007810000 */
[----:B------:R-:W-:Y:S02]  /*9650*/  FSEL R5, R8, -INF , P6 ;  /* 0xff80000008057808 */ /* 0x000fe40003000000 */
[----:B------:R-:W-:Y:S02]  /*9660*/  FSEL R17, R9, -INF , P5 ;  /* 0xff80000009117808 */ /* 0x000fe40002800000 */
[----:B------:R-:W-:Y:S02]  /*9670*/  FSEL R16, R10, -INF , P4 ;  /* 0xff8000000a107808 */ /* 0x000fe40002000000 */
[----:B------:R-:W-:Y:S02]  /*9680*/  FSEL R20, R11, -INF , P0 ;  /* 0xff8000000b147808 */ /* 0x000fe40000000000 */
[C---:B------:R-:W-:Y:S02]  /*9690*/  ISETP.GT.AND P6, PT, R2.reuse, 0x8, PT ;  /* 0x000000080200780c */ /* 0x040fe40003fc4270 */
[----:B------:R-:W-:Y:S02]  /*96a0*/  ISETP.GT.AND P5, PT, R2, 0x9, PT ;  /* 0x000000090200780c */ /* 0x000fe40003fa4270 */
        /* <DEDUP_REMOVED lines=114> */
[----:B------:R-:W-:Y:S02]  /*9dd0*/  FMNMX.FTZ R117, R5, R122, !PT ;  /* 0x0000007a05757209 */ /* 0x000fe40007810000 */
        /* <DEDUP_REMOVED lines=22> */
[----:B--2---:R-:W-:Y:S02]  /*9f40*/  FMNMX.FTZ R119, R0, R119, !PT ;  /* 0x0000007700777209 */ /* 0x004fe40007810000 */
        /* <DEDUP_REMOVED lines=16> */
[----:B------:R-:W-:Y:S01]  /*a050*/  FMNMX.FTZ R117, R60, R117, !PT ;  /* 0x000000753c757209 */ /* 0x000fe20007810000 */
[----:B------:R-:W2:Y:S01]  /*a060*/  SHFL.BFLY PT, R0, R118, 0x2, 0x1f ;  /* 0x0c401f0076007f89 */ /* 0x000ea200000e0000 */
[----:B------:R-:W-:Y:S02]  /*a070*/  FSEL R106, R106, -INF , P6 ;  /* 0xff8000006a6a7808 */ /* 0x000fe40003000000 */
[----:B------:R-:W-:Y:S02]  /*a080*/  FMNMX.FTZ R117, R61, R117, !PT ;  /* 0x000000753d757209 */ /* 0x000fe40007810000 */
[----:B------:R-:W-:Y:S02]  /*a090*/  FSEL R107, R107, -INF , P5 ;  /* 0xff8000006b6b7808 */ /* 0x000fe40002800000 */
[----:B------:R-:W-:Y:S02]  /*a0a0*/  FMNMX.FTZ R117, R13, R117, !PT ;  /* 0x000000750d757209 */ /* 0x000fe40007810000 */
[----:B------:R-:W-:Y:S02]  /*a0b0*/  FSEL R110, R110, -INF , P4 ;  /* 0xff8000006e6e7808 */ /* 0x000fe40002000000 */
[----:B------:R-:W-:Y:S02]  /*a0c0*/  FMNMX.FTZ R117, R12, R117, !PT ;  /* 0x000000750c757209 */ /* 0x000fe40007810000 */
[----:B------:R-:W-:Y:S02]  /*a0d0*/  FSEL R111, R111, -INF , P0 ;  /* 0xff8000006f6f7808 */ /* 0x000fe40000000000 */
[----:B------:R-:W-:Y:S04]  /*a0e0*/  FMNMX.FTZ R117, R76, R117, !PT ;  /* 0x000000754c757209 */ /* 0x000fe80007810000 */
[----:B------:R-:W-:Y:S04]  /*a0f0*/  FMNMX.FTZ R117, R77, R117, !PT ;  /* 0x000000754d757209 */ /* 0x000fe80007810000 */
[----:B------:R-:W-:Y:S02]  /*a100*/  FMNMX.FTZ R117, R88, R117, !PT ;  /* 0x0000007558757209 */ /* 0x000fe40007810000 */
[----:B--2---:R-:W-:Y:S02]  /*a110*/  FMNMX.FTZ R118, R118, R0, !PT ;  /* 0x0000000076767209 */ /* 0x004fe40007810000 */
[----:B------:R-:W-:Y:S03]  /*a120*/  FMNMX.FTZ R117, R89, R117, !PT ;  /* 0x0000007559757209 */ /* 0x000fe60007810000 */
[----:B------:R-:W2:Y:S01]  /*a130*/  SHFL.BFLY PT, R0, R118, 0x1, 0x1f ;  /* 0x0c201f0076007f89 */ /* 0x000ea200000e0000 */
[----:B------:R-:W-:Y:S04]  /*a140*/  FMNMX.FTZ R117, R92, R117, !PT ;  /* 0x000000755c757209 */ /* 0x000fe80007810000 */
[----:B------:R-:W-:Y:S04]  /*a150*/  FMNMX.FTZ R117, R93, R117, !PT ;  /* 0x000000755d757209 */ /* 0x000fe80007810000 */
[----:B------:R-:W-:Y:S04]  /*a160*/  FMNMX.FTZ R117, R104, R117, !PT ;  /* 0x0000007568757209 */ /* 0x000fe80007810000 */
[----:B------:R-:W-:Y:S04]  /*a170*/  FMNMX.FTZ R117, R105, R117, !PT ;  /* 0x0000007569757209 */ /* 0x000fe80007810000 */
[----:B------:R-:W-:Y:S04]  /*a180*/  FMNMX.FTZ R117, R108, R117, !PT ;  /* 0x000000756c757209 */ /* 0x000fe80007810000 */
[----:B------:R-:W-:Y:S02]  /*a190*/  FMNMX.FTZ R117, R109, R117, !PT ;  /* 0x000000756d757209 */ /* 0x000fe40007810000 */
[----:B--2---:R-:W-:Y:S03]  /*a1a0*/  FMNMX.FTZ R118, R118, R0, !PT ;  /* 0x0000000076767209 */ /* 0x004fe60007810000 */
[----:B------:R-:W2:Y:S02]  /*a1b0*/  SHFL.BFLY PT, R0, R117, 0x2, 0x1f ;  /* 0x0c401f0075007f89 */ /* 0x000ea400000e0000 */
[----:B--2---:R-:W-:Y:S06]  /*a1c0*/  FMNMX.FTZ R117, R117, R0, !PT ;  /* 0x0000000075757209 */ /* 0x004fec0007810000 */
[----:B------:R-:W2:Y:S02]  /*a1d0*/  SHFL.BFLY PT, R0, R117, 0x1, 0x1f ;  /* 0x0c201f0075007f89 */ /* 0x000ea400000e0000 */
[----:B--2---:R-:W-:Y:S02]  /*a1e0*/  FMNMX.FTZ R117, R117, R0, !PT ;  /* 0x0000000075757209 */ /* 0x004fe40007810000 */
        /* <DEDUP_REMOVED lines=23> */
[----:B-1----:R-:W-:Y:S04]  /*a360*/  FMNMX.FTZ R116, R95, R0, !PT ;  /* 0x000000005f747209 */ /* 0x002fe80007810000 */
[----:B------:R-:W-:Y:S04]  /*a370*/  FMNMX.FTZ R116, R106, R116, !PT ;  /* 0x000000746a747209 */ /* 0x000fe80007810000 */
[----:B------:R-:W-:Y:S04]  /*a380*/  FMNMX.FTZ R116, R107, R116, !PT ;  /* 0x000000746b747209 */ /* 0x000fe80007810000 */
[----:B------:R-:W-:Y:S04]  /*a390*/  FMNMX.FTZ R116, R110, R116, !PT ;  /* 0x000000746e747209 */ /* 0x000fe80007810000 */
[----:B------:R-:W-:Y:S05]  /*a3a0*/  FMNMX.FTZ R116, R111, R116, !PT ;  /* 0x000000746f747209 */ /* 0x000fea0007810000 */
[----:B------:R-:W1:Y:S02]  /*a3b0*/  SHFL.BFLY PT, R0, R116, 0x2, 0x1f ;  /* 0x0c401f0074007f89 */ /* 0x000e6400000e0000 */
[----:B-1----:R-:W-:Y:S06]  /*a3c0*/  FMNMX.FTZ R116, R116, R0, !PT ;  /* 0x0000000074747209 */ /* 0x002fec0007810000 */
[----:B------:R1:W2:Y:S02]  /*a3d0*/  SHFL.BFLY PT, R0, R116, 0x1, 0x1f ;  /* 0x0c201f0074007f89 */ /* 0x0002a400000e0000 */
.L_x_1398:
[----:B------:R-:W3:Y:S01]  /*a3e0*/  LDL.LU R8, [R1] ;  /* 0x0000000001087983 */ /* 0x000ee20000300800 */
        /* <DEDUP_REMOVED lines=42> */
[----:B------:R-:W-:Y:S02]  /*a690*/  FFMA.FTZ R210, R96, c[0x0][0x2d0], -R2 ;  /* 0x0000b40060d27a23 */ /* 0x000fe40000010802 */
[----:B------:R-:W-:Y:S05]  /*a6a0*/  FMUL.FTZ R2, R118, c[0x0][0x2d0] ;  /* 0x0000b40076027a20 */ /* 0x000fea0000410000 */
[----:B------:R-:W-:Y:S02]  /*a6b0*/  FSEL R2, R2, RZ, P0 ;  /* 0x000000ff02027208 */ /* 0x000fe40000000000 */
[----:B------:R-:W-:Y:S03]  /*a6c0*/  MUFU.EX2 R204, R204 ;  /* 0x000000cc00cc7308 */ /* 0x000fe60000000800 */
[--C-:B------:R-:W-:Y:S01]  /*a6d0*/  FFMA.FTZ R189, R50, c[0x0][0x2d0], -R2.reuse ;  /* 0x0000b40032bd7a23 */ /* 0x100fe20000010802 */
[----:B------:R-:W-:Y:S01]  /*a6e0*/  MOV R50, R73 ;  /* 0x0000004900327202 */ /* 0x000fe20000000f00 */
[--C-:B------:R-:W-:Y:S02]  /*a6f0*/  FFMA.FTZ R81, R35, c[0x0][0x2d0], -R2.reuse ;  /* 0x0000b40023517a23 */ /* 0x100fe40000010802 */
[--C-:B------:R-:W-:Y:S02]  /*a700*/  FFMA.FTZ R188, R51, c[0x0][0x2d0], -R2.reuse ;  /* 0x0000b40033bc7a23 */ /* 0x100fe40000010802 */
[--C-:B------:R-:W-:Y:S01]  /*a710*/  FFMA.FTZ R120, R55, c[0x0][0x2d0], -R2.reuse ;  /* 0x0000b40037787a23 */ /* 0x100fe20000010802 */
[----:B------:R-:W-:Y:S01]  /*a720*/  MUFU.EX2 R201, R201 ;  /* 0x000000c900c97308 */ /* 0x000fe20000000800 */
[--C-:B------:R-:W-:Y:S01]  /*a730*/  FFMA.FTZ R206, R82, c[0x0][0x2d0], -R2.reuse ;  /* 0x0000b40052ce7a23 */ /* 0x100fe20000010802 */
[----:B------:R-:W4:Y:S01]  /*a740*/  LDL.LU R51, [R1+0xc] ;  /* 0x00000c0001337983 */ /* 0x000f220000300800 */
        /* <DEDUP_REMOVED lines=21> */
[--C-:B-1----:R-:W-:Y:S01]  /*a8a0*/  FFMA.FTZ R116, R66, c[0x0][0x2d0], -R2.reuse ;  /* 0x0000b40042747a23 */ /* 0x102fe20000010802 */
[----:B------:R-:W-:Y:S01]  /*a8b0*/  MUFU.EX2 R71, R192 ;  /* 0x000000c000477308 */ /* 0x000fe20000000800 */
[--C-:B------:R-:W-:Y:S09]  /*a8c0*/  FFMA.FTZ R64, R115, c[0x0][0x2d0], -R2.reuse ;  /* 0x0000b40073407a23 */ /* 0x100ff20000010802 */
[----:B------:R-:W-:Y:S10]  /*a8d0*/  MUFU.EX2 R66, R195 ;  /* 0x000000c300427308 */ /* 0x000ff40000000800 */
        /* <DEDUP_REMOVED lines=22> */
[----:B------:R-:W-:Y:S01]  /*aa40*/  MUFU.EX2 R247, R247 ;  /* 0x000000f700f77308 */ /* 0x000fe20000000800 */
[----:B---3--:R-:W-:Y:S01]  /*aa50*/  FFMA.FTZ R0, R65, R8, R3 ;  /* 0x0000000841007223 */ /* 0x008fe20000010003 */
[C---:B--2---:R-:W-:Y:S01]  /*aa60*/  F2FP.PACK_AB R72, R4.reuse, R3 ;  /* 0x000000030448723e */ /* 0x044fe200000000ff */
[----:B------:R-:W-:Y:S02]  /*aa70*/  FFMA.FTZ R3, R21, c[0x0][0x2d0], -R2 ;  /* 0x0000b40015037a23 */ /* 0x000fe40000010802 */
[----:B------:R-:W-:Y:S01]  /*aa80*/  FADD.FTZ R8, R4, R0 ;  /* 0x0000000004087221 */ /* 0x000fe20000010000 */
[----:B------:R-:W-:Y:S01]  /*aa90*/  FSEL R0, R118, RZ, P0 ;  /* 0x000000ff76007208 */ /* 0x000fe20000000000 */
[--C-:B------:R-:W-:Y:S01]  /*aaa0*/  FFMA.FTZ R4, R36, c[0x0][0x2d0], -R2.reuse ;  /* 0x0000b40024047a23 */ /* 0x100fe20000010802 */
[C---:B------:R-:W-:Y:S02]  /*aab0*/  FSETP.NEU.FTZ.AND P0, PT, R117.reuse, -INF , PT ;  /* 0xff8000007500780b */ /* 0x040fe40003f1d000 */
[----:B------:R-:W-:Y:S01]  /*aac0*/  MUFU.EX2 R73, R3 ;  /* 0x0000000300497308 */ /* 0x000fe20000000800 */
[----:B------:R-:W-:Y:S01]  /*aad0*/  FADD.FTZ R0, -R0, R121 ;  /* 0x0000007900007221 */ /* 0x000fe20000010100 */
[----:B------:R-:W-:Y:S01]  /*aae0*/  MOV R36, R11 ;  /* 0x0000000b00247202 */ /* 0x000fe20000000f00 */
[----:B------:R-:W-:Y:S02]  /*aaf0*/  FFMA.FTZ R121, R54, c[0x0][0x2d0], -R2 ;  /* 0x0000b40036797a23 */ /* 0x000fe40000010802 */
[----:B------:R-:W-:Y:S02]  /*ab00*/  FMUL.FTZ R0, R0, c[0x0][0x2d0] ;  /* 0x0000b40000007a20 */ /* 0x000fe40000410000 */
[----:B------:R-:W-:Y:S03]  /*ab10*/  FMUL.FTZ R2, R117, c[0x0][0x2d0] ;  /* 0x0000b40075027a20 */ /* 0x000fe60000410000 */
[----:B------:R-:W1:Y:S02]  /*ab20*/  MUFU.EX2 R3, R0 ;  /* 0x0000000000037308 */ /* 0x000e640000000800 */
[----:B------:R-:W-:Y:S05]  /*ab30*/  FSEL R2, R2, RZ, P0 ;  /* 0x000000ff02027208 */ /* 0x000fea0000000000 */
        /* <DEDUP_REMOVED lines=8> */
[----:B------:R3:W5:Y:S01]  /*abc0*/  MUFU.EX2 R11, R6 ;  /* 0x00000006000b7308 */ /* 0x0007620000000800 */
[--C-:B------:R-:W-:Y:S02]  /*abd0*/  FFMA.FTZ R21, R105, c[0x0][0x2d0], -R2.reuse ;  /* 0x0000b40069157a23 */ /* 0x100fe40000010802 */
[--C-:B------:R-:W-:Y:S02]  /*abe0*/  FFMA.FTZ R23, R109, c[0x0][0x2d0], -R2.reuse ;  /* 0x0000b4006d177a23 */ /* 0x100fe40000010802 */
[----:B-1----:R-:W-:Y:S02]  /*abf0*/  FFMA.FTZ R0, R3, R248, R73 ;  /* 0x000000f803007223 */ /* 0x002fe40000010049 */
[--C-:B------:R-:W-:Y:S02]  /*ac00*/  FFMA.FTZ R19, R19, c[0x0][0x2d0], -R2.reuse ;  /* 0x0000b40013137a23 */ /* 0x100fe40000010802 */
[--C-:B------:R-:W-:Y:S02]  /*ac10*/  FFMA.FTZ R18, R18, c[0x0][0x2d0], -R2.reuse ;  /* 0x0000b40012127a23 */ /* 0x100fe40000010802 */
[--C-:B------:R-:W-:Y:S02]  /*ac20*/  FFMA.FTZ R48, R24, c[0x0][0x2d0], -R2.reuse ;  /* 0x0000b40018307a23 */ /* 0x100fe40000010802 */
[----:B------:R-:W-:Y:S01]  /*ac30*/  FFMA.FTZ R49, R25, c[0x0][0x2d0], -R2 ;  /* 0x0000b40019317a23 */ /* 0x000fe20000010802 */
[C---:B--2---:R-:W-:Y:S01]  /*ac40*/  F2FP.PACK_AB R73, R4.reuse, R73 ;  /* 0x000000490449723e */ /* 0x044fe200000000ff */
[----:B------:R-:W-:Y:S01]  /*ac50*/  FADD.FTZ R32, R4, R0 ;  /* 0x0000000004207221 */ /* 0x000fe20000010000 */
[----:B------:R-:W-:Y:S01]  /*ac60*/  FSEL R0, R117, RZ, P0 ;  /* 0x000000ff75007208 */ /* 0x000fe20000000000 */
[--C-:B------:R-:W-:Y:S01]  /*ac70*/  FFMA.FTZ R4, R5, c[0x0][0x2d0], -R2.reuse ;  /* 0x0000b40005047a23 */ /* 0x100fe20000010802 */
[----:B------:R-:W-:Y:S01]  /*ac80*/  FSETP.NEU.FTZ.AND P0, PT, R68, -INF , PT ;  /* 0xff8000004400780b */ /* 0x000fe20003f1d000 */
[----:B------:R-:W-:Y:S02]  /*ac90*/  FFMA.FTZ R5, R17, c[0x0][0x2d0], -R2 ;  /* 0x0000b40011057a23 */ /* 0x000fe40000010802 */
[----:B------:R-:W-:Y:S01]  /*aca0*/  MUFU.EX2 R76, R4 ;  /* 0x00000004004c7308 */ /* 0x000fe20000000800 */
[----:B------:R-:W-:Y:S02]  /*acb0*/  FADD.FTZ R0, -R0, R122 ;  /* 0x0000007a00007221 */ /* 0x000fe40000010100 */
        /* <DEDUP_REMOVED lines=14> */
[----:B------:R-:W-:Y:S01]  /*ada0*/  FFMA.FTZ R122, R12, c[0x0][0x2d0], -R2 ;  /* 0x0000b4000c7a7a23 */ /* 0x000fe20000010802 */
[----:B------:R-:W-:Y:S01]  /*adb0*/  FSEL R2, R68, RZ, P0 ;  /* 0x000000ff44027208 */ /* 0x000fe20000000000 */
[----:B------:R-:W-:Y:S01]  /*adc0*/  FMUL.FTZ R0, R0, c[0x0][0x2d0] ;  /* 0x0000b40000007a20 */ /* 0x000fe20000410000 */
[----:B------:R-:W-:Y:S01]  /*add0*/  MUFU.EX2 R220, R220 ;  /* 0x000000dc00dc7308 */ /* 0x000fe20000000800 */
[----:B---3--:R-:W-:Y:S02]  /*ade0*/  FMUL.FTZ R6, R68, c[0x0][0x2d0] ;  /* 0x0000b40044067a20 */ /* 0x008fe40000410000 */
[----:B------:R-:W-:Y:S02]  /*adf0*/  FADD.FTZ R2, -R2, R123 ;  /* 0x0000007b02027221 */ /* 0x000fe40000010100 */
[----:B-----5:R-:W-:Y:S01]  /*ae00*/  FADD.FTZ R5, R11, R8 ;  /* 0x000000080b057221 */ /* 0x020fe20000010000 */
[----:B------:R-:W-:Y:S01]  /*ae10*/  FSEL R4, R6, RZ, P0 ;  /* 0x000000ff06047208 */ /* 0x000fe20000000000 */
[----:B------:R-:W-:Y:S02]  /*ae20*/  FMUL.FTZ R2, R2, c[0x0][0x2d0] ;  /* 0x0000b40002027a20 */ /* 0x000fe40000410000 */
[C---:B------:R-:W-:Y:S01]  /*ae30*/  FADD.FTZ R67, R74.reuse, R5 ;  /* 0x000000054a437221 */ /* 0x040fe20000010000 */
[----:B------:R-:W1:Y:S01]  /*ae40*/  MUFU.EX2 R0, R0 ;  /* 0x0000000000007308 */ /* 0x000e620000000800 */
[----:B------:R-:W2:Y:S01]  /*ae50*/  LDL.LU R5, [R1+0x10] ;  /* 0x0000100001057983 */ /* 0x000ea20000300800 */
[--C-:B------:R-:W-:Y:S01]  /*ae60*/  FFMA.FTZ R252, R75, c[0x0][0x2d0], -R4.reuse ;  /* 0x0000b4004bfc7a23 */ /* 0x100fe20000010804 */
[----:B------:R-:W-:Y:S01]  /*ae70*/  F2FP.PACK_AB R74, R74, R11 ;  /* 0x0000000b4a4a723e */ /* 0x000fe200000000ff */
[--C-:B------:R-:W-:Y:S02]  /*ae80*/  FFMA.FTZ R17, R20, c[0x0][0x2d0], -R4.reuse ;  /* 0x0000b40014117a23 */ /* 0x100fe40000010804 */
        /* <DEDUP_REMOVED lines=11> */
[C---:B-1----:R-:W-:Y:S01]  /*af40*/  FMUL.FTZ R24, R0.reuse, R144 ;  /* 0x0000009000187220 */ /* 0x042fe20000410000 */
[----:B------:R-:W-:Y:S01]  /*af50*/  MOV R144, R23 ;  /* 0x0000001700907202 */ /* 0x000fe20000000f00 */
[C---:B------:R-:W-:Y:S01]  /*af60*/  FMUL.FTZ R28, R0.reuse, R140 ;  /* 0x0000008c001c7220 */ /* 0x040fe20000410000 */
[----:B------:R-:W-:Y:S01]  /*af70*/  MOV R140, R21 ;  /* 0x00000015008c7202 */ /* 0x000fe20000000f00 */
[C---:B------:R-:W-:Y:S01]  /*af80*/  FMUL.FTZ R29, R0.reuse, R141 ;  /* 0x0000008d001d7220 */ /* 0x040fe20000410000 */
[----:B------:R-:W-:Y:S01]  /*af90*/  MOV R141, R22 ;  /* 0x00000016008d7202 */ /* 0x000fe20000000f00 */
[C---:B------:R-:W-:Y:S01]  /*afa0*/  FMUL.FTZ R13, R0.reuse, R149 ;  /* 0x00000095000d7220 */ /* 0x040fe20000410000 */
[----:B------:R-:W1:Y:S01]  /*afb0*/  LDSM.16.MT88.4 R20, [R225] ;  /* 0x00000000e114783b */ /* 0x000e620000004200 */
[----:B------:R-:W-:Y:S01]  /*afc0*/  MOV R149, R106 ;  /* 0x0000006a00957202 */ /* 0x000fe20000000f00 */
[----:B------:R-:W-:Y:S01]  /*afd0*/  MUFU.EX2 R77, R6 ;  /* 0x00000006004d7308 */ /* 0x000fe20000000800 */
[----:B------:R-:W-:Y:S01]  /*afe0*/  FMUL.FTZ R12, R0, R148 ;  /* 0x00000094000c7220 */ /* 0x000fe20000410000 */
[----:B------:R-:W-:Y:S01]  /*aff0*/  MOV R148, R107 ;  /* 0x0000006b00947202 */ /* 0x000fe20000000f00 */
[--C-:B------:R-:W-:Y:S02]  /*b000*/  FFMA.FTZ R93, R27, c[0x0][0x2d0], -R4.reuse ;  /* 0x0000b4001b5d7a23 */ /* 0x100fe40000010804 */
[--C-:B------:R-:W-:Y:S02]  /*b010*/  FFMA.FTZ R92, R30, c[0x0][0x2d0], -R4.reuse ;  /* 0x0000b4001e5c7a23 */ /* 0x100fe40000010804 */
[--C-:B------:R-:W-:Y:S02]  /*b020*/  FFMA.FTZ R89, R31, c[0x0][0x2d0], -R4.reuse ;  /* 0x0000b4001f597a23 */ /* 0x100fe40000010804 */
[--C-:B------:R-:W-:Y:S01]  /*b030*/  FFMA.FTZ R37, R78, c[0x0][0x2d0], -R4.reuse ;  /* 0x0000b4004e257a23 */ /* 0x100fe20000010804 */
[----:B------:R-:W-:Y:S01]  /*b040*/  MUFU.EX2 R106, R7 ;  /* 0x00000007006a7308 */ /* 0x000fe20000000800 */
[C---:B---3--:R-:W-:Y:S01]  /*b050*/  FMUL.FTZ R10, R2.reuse, R154 ;  /* 0x0000009a020a7220 */ /* 0x048fe20000410000 */
[----:B------:R-:W-:Y:S01]  /*b060*/  MOV R154, R95 ;  /* 0x0000005f009a7202 */ /* 0x000fe20000000f00 */
[C---:B------:R-:W-:Y:S01]  /*b070*/  FMUL.FTZ R11, R2.reuse, R155 ;  /* 0x0000009b020b7220 */ /* 0x040fe20000410000 */
[----:B------:R-:W-:Y:S01]  /*b080*/  MOV R155, R94 ;  /* 0x0000005e009b7202 */ /* 0x000fe20000000f00 */
[C---:B------:R-:W-:Y:S01]  /*b090*/  FMUL.FTZ R14, R2.reuse, R150 ;  /* 0x00000096020e7220 */ /* 0x040fe20000410000 */
[----:B------:R-:W-:Y:S01]  /*b0a0*/  MOV R150, R91 ;  /* 0x0000005b00967202 */ /* 0x000fe20000000f00 */
[----:B------:R-:W-:Y:S01]  /*b0b0*/  FMUL.FTZ R15, R2, R151 ;  /* 0x00000097020f7220 */ /* 0x000fe20000410000 */
[----:B------:R-:W-:Y:S01]  /*b0c0*/  MOV R151, R90 ;  /* 0x0000005a00977202 */ /* 0x000fe20000000f00 */
[--C-:B------:R-:W-:Y:S01]  /*b0d0*/  FFMA.FTZ R79, R79, c[0x0][0x2d0], -R4.reuse ;  /* 0x0000b4004f4f7a23 */ /* 0x100fe20000010804 */
[----:B------:R-:W3:Y:S01]  /*b0e0*/  MUFU.EX2 R95, R33 ;  /* 0x00000021005f7308 */ /* 0x000ee20000000800 */
        /* <DEDUP_REMOVED lines=13> */
[----:B------:R-:W-:Y:S02]  /*b1c0*/  FFMA.FTZ R110, R110, c[0x0][0x2d0], -R4 ;  /* 0x0000b4006e6e7a23 */ /* 0x000fe40000010804 */
[----:B----4-:R-:W-:Y:S01]  /*b1d0*/  FFMA.FTZ R4, R0, R51, R76 ;  /* 0x0000003300047223 */ /* 0x010fe2000001004c */
[C---:B------:R-:W-:Y:S01]  /*b1e0*/  F2FP.PACK_AB R76, R69.reuse, R76 ;  /* 0x0000004c454c723e */ /* 0x040fe200000000ff */
[C---:B------:R-:W-:Y:S01]  /*b1f0*/  FMUL.FTZ R26, R2.reuse, R146 ;  /* 0x00000092021a7220 */ /* 0x040fe20000410000 */
[----:B------:R-:W-:Y:S01]  /*b200*/  MOV R146, R39 ;  /* 0x0000002700927202 */ /* 0x000fe20000000f00 */
[C---:B------:R-:W-:Y:S01]  /*b210*/  FMUL.FTZ R30, R2.reuse, R142 ;  /* 0x0000008e021e7220 */ /* 0x040fe20000410000 */
[----:B------:R-:W4:Y:S01]  /*b220*/  MUFU.EX2 R91, R16 ;  /* 0x00000010005b7308 */ /* 0x000f220000000800 */
[C---:B------:R-:W-:Y:S01]  /*b230*/  FMUL.FTZ R31, R2.reuse, R143 ;  /* 0x0000008f021f7220 */ /* 0x040fe20000410000 */
[----:B------:R-:W-:Y:S01]  /*b240*/  MOV R142, R38 ;  /* 0x00000026008e7202 */ /* 0x000fe20000000f00 */
[C---:B------:R-:W-:Y:S01]  /*b250*/  FMUL.FTZ R58, R2.reuse, R130 ;  /* 0x00000082023a7220 */ /* 0x040fe20000410000 */
[----:B------:R-:W-:Y:S01]  /*b260*/  MOV R143, R36 ;  /* 0x00000024008f7202 */ /* 0x000fe20000000f00 */
[C---:B------:R-:W-:Y:S02]  /*b270*/  FMUL.FTZ R59, R2.reuse, R131 ;  /* 0x00000083023b7220 */ /* 0x040fe40000410000 */
[C---:B------:R-:W-:Y:S02]  /*b280*/  FMUL.FTZ R62, R2.reuse, R126 ;  /* 0x0000007e023e7220 */ /* 0x040fe40000410000 */
[C---:B------:R-:W-:Y:S01]  /*b290*/  FMUL.FTZ R63, R2.reuse, R127 ;  /* 0x0000007f023f7220 */ /* 0x040fe20000410000 */
[----:B------:R-:W5:Y:S01]  /*b2a0*/  MUFU.EX2 R107, R18 ;  /* 0x00000012006b7308 */ /* 0x000f620000000800 */
[----:B------:R-:W-:Y:S02]  /*b2b0*/  FADD.FTZ R69, R69, R4 ;  /* 0x0000000445457221 */ /* 0x000fe40000010000 */
[----:B------:R-:W-:Y:S01]  /*b2c0*/  FADD.FTZ R70, R75, R32 ;  /* 0x000000204b467221 */ /* 0x000fe20000010000 */
[----:B---3--:R-:W-:Y:S01]  /*b2d0*/  F2FP.PACK_AB R75, R95, R75 ;  /* 0x0000004b5f4b723e */ /* 0x008fe200000000ff */
[----:B------:R-:W-:Y:S01]  /*b2e0*/  FMUL.FTZ R4, R65, R156 ;  /* 0x0000009c41047220 */ /* 0x000fe20000410000 */
[----:B------:R-:W-:Y:S01]  /*b2f0*/  MOV R156, R37 ;  /* 0x00000025009c7202 */ /* 0x000fe20000000f00 */
[C---:B------:R-:W-:Y:S01]  /*b300*/  FMUL.FTZ R6, R3.reuse, R158 ;  /* 0x0000009e03067220 */ /* 0x040fe20000410000 */
[----:B------:R-:W3:Y:S01]  /*b310*/  LDSM.16.MT88.4 R36, [R229] ;  /* 0x00000000e524783b */ /* 0x000ee20000004200 */
[----:B------:R-:W-:Y:S01]  /*b320*/  FMUL.FTZ R7, R3, R159 ;  /* 0x0000009f03077220 */ /* 0x000fe20000410000 */
[----:B------:R-:W-:Y:S01]  /*b330*/  MOV R158, R52 ;  /* 0x00000034009e7202 */ /* 0x000fe20000000f00 */
[C---:B------:R-:W-:Y:S01]  /*b340*/  FMUL.FTZ R27, R2.reuse, R147 ;  /* 0x00000093021b7220 */ /* 0x040fe20000410000 */
[----:B------:R-:W-:Y:S01]  /*b350*/  MOV R147, R35 ;  /* 0x0000002300937202 */ /* 0x000fe20000000f00 */
[C---:B------:R-:W-:Y:S01]  /*b360*/  FMUL.FTZ R42, R2.reuse, R138 ;  /* 0x0000008a022a7220 */ /* 0x040fe20000410000 */
[----:B------:R-:W-:Y:S01]  /*b370*/  MUFU.EX2 R127, R87 ;  /* 0x00000057007f7308 */ /* 0x000fe20000000800 */
[C---:B------:R-:W-:Y:S01]  /*b380*/  FMUL.FTZ R43, R2.reuse, R139 ;  /* 0x0000008b022b7220 */ /* 0x040fe20000410000 */
[----:B------:R-:W-:Y:S01]  /*b390*/  MOV R139, R79 ;  /* 0x0000004f008b7202 */ /* 0x000fe20000000f00 */
[----:B------:R-:W-:Y:S01]  /*b3a0*/  FMUL.FTZ R46, R2, R134 ;  /* 0x00000086022e7220 */ /* 0x000fe20000410000 */
[----:B----4-:R-:W-:Y:S01]  /*b3b0*/  F2FP.PACK_AB R79, R106, R91 ;  /* 0x0000005b6a4f723e */ /* 0x010fe200000000ff */
[----:B------:R-:W-:Y:S01]  /*b3c0*/  FMUL.FTZ R47, R2, R135 ;  /* 0x00000087022f7220 */ /* 0x000fe20000410000 */
[----:B------:R-:W-:Y:S01]  /*b3d0*/  MOV R138, R50 ;  /* 0x00000032008a7202 */ /* 0x000fe20000000f00 */
[C---:B------:R-:W-:Y:S01]  /*b3e0*/  FMUL.FTZ R8, R0.reuse, R152 ;  /* 0x0000009800087220 */ /* 0x040fe20000410000 */
[----:B------:R-:W-:Y:S01]  /*b3f0*/  MOV R152, R111 ;  /* 0x0000006f00987202 */ /* 0x000fe20000000f00 */
[C---:B------:R-:W-:Y:S01]  /*b400*/  FMUL.FTZ R9, R0.reuse, R153 ;  /* 0x0000009900097220 */ /* 0x040fe20000410000 */
[----:B-----5:R-:W-:Y:S01]  /*b410*/  F2FP.PACK_AB R78, R107, R94 ;  /* 0x0000005e6b4e723e */ /* 0x020fe200000000ff */
[C---:B------:R-:W-:Y:S01]  /*b420*/  FMUL.FTZ R16, R65.reuse, R160 ;  /* 0x000000a041107220 */ /* 0x040fe20000410000 */
[----:B------:R-:W-:Y:S01]  /*b430*/  MUFU.EX2 R111, R80 ;  /* 0x00000050006f7308 */ /* 0x000fe20000000800 */
[----:B------:R-:W-:Y:S01]  /*b440*/  FMUL.FTZ R17, R65, R161 ;  /* 0x000000a141117220 */ /* 0x000fe20000410000 */
[----:B------:R-:W-:Y:S01]  /*b450*/  MOV R153, R110 ;  /* 0x0000006e00997202 */ /* 0x000fe20000000f00 */
[C---:B------:R-:W-:Y:S02]  /*b460*/  FMUL.FTZ R18, R3.reuse, R162 ;  /* 0x000000a203127220 */ /* 0x040fe40000410000 */
[----:B------:R-:W-:Y:S02]  /*b470*/  FMUL.FTZ R19, R3, R163 ;  /* 0x000000a303137220 */ /* 0x000fe40000410000 */
[C---:B------:R-:W-:Y:S01]  /*b480*/  FMUL.FTZ R25, R0.reuse, R145 ;  /* 0x0000009100197220 */ /* 0x040fe20000410000 */
[----:B------:R-:W-:Y:S01]  /*b490*/  MOV R145, R34 ;  /* 0x0000002200917202 */ /* 0x000fe20000000f00 */
[C---:B------:R-:W-:Y:S01]  /*b4a0*/  FMUL.FTZ R61, R0.reuse, R125 ;  /* 0x0000007d003d7220 */ /* 0x040fe20000410000 */
[----:B------:R-:W-:Y:S01]  /*b4b0*/  MUFU.EX2 R110, R101 ;  /* 0x00000065006e7308 */ /* 0x000fe20000000800 */
[C---:B------:R-:W-:Y:S01]  /*b4c0*/  FMUL.FTZ R32, R65.reuse, R168 ;  /* 0x000000a841207220 */ /* 0x040fe20000410000 */
[----:B------:R-:W-:Y:S01]  /*b4d0*/  LDSM.16.MT88.4 R160, [R225+0x3000] ;  /* 0x00300000e1a0783b */ /* 0x000fe20000004200 */
[----:B------:R-:W-:Y:S02]  /*b4e0*/  FMUL.FTZ R33, R65, R169 ;  /* 0x000000a941217220 */ /* 0x000fe40000410000 */
[C---:B------:R-:W-:Y:S02]  /*b4f0*/  FMUL.FTZ R34, R3.reuse, R170 ;  /* 0x000000aa03227220 */ /* 0x040fe40000410000 */
[C---:B------:R-:W-:Y:S02]  /*b500*/  FMUL.FTZ R35, R3.reuse, R171 ;  /* 0x000000ab03237220 */ /* 0x040fe40000410000 */
[C---:B------:R-:W-:Y:S01]  /*b510*/  FMUL.FTZ R60, R0.reuse, R124 ;  /* 0x0000007c003c7220 */ /* 0x040fe20000410000 */
[----:B------:R4:W-:Y:S01]  /*b520*/  MUFU.EX2 R125, R81 ;  /* 0x00000051007d7308 */ /* 0x0009e20000000800 */
[C---:B------:R-:W-:Y:S01]  /*b530*/  FMUL.FTZ R40, R0.reuse, R136 ;  /* 0x0000008800287220 */ /* 0x040fe20000410000 */
[----:B------:R-:W-:Y:S01]  /*b540*/  LDSM.16.MT88.4 R168, [R229+0x3000] ;  /* 0x00300000e5a8783b */ /* 0x000fe20000004200 */
[C---:B------:R-:W-:Y:S01]  /*b550*/  FMUL.FTZ R41, R0.reuse, R137 ;  /* 0x0000008900297220 */ /* 0x040fe20000410000 */
[----:B------:R-:W-:Y:S01]  /*b560*/  MOV R137, R64 ;  /* 0x0000004000897202 */ /* 0x000fe20000000f00 */
[C---:B------:R-:W-:Y:S02]  /*b570*/  FMUL.FTZ R45, R0.reuse, R133 ;  /* 0x00000085002d7220 */ /* 0x040fe40000410000 */
[C---:B------:R-:W-:Y:S02]  /*b580*/  FMUL.FTZ R44, R0.reuse, R132 ;  /* 0x00000084002c7220 */ /* 0x040fe40000410000 */
[C---:B------:R-:W-:Y:S01]  /*b590*/  FMUL.FTZ R57, R0.reuse, R129 ;  /* 0x0000008100397220 */ /* 0x040fe20000410000 */
[----:B------:R5:W-:Y:S01]  /*b5a0*/  MUFU.EX2 R101, R49 ;  /* 0x0000003100657308 */ /* 0x000be20000000800 */
[C---:B------:R-:W-:Y:S02]  /*b5b0*/  FMUL.FTZ R50, R3.reuse, R178 ;  /* 0x000000b203327220 */ /* 0x040fe40000410000 */
[C---:B------:R-:W-:Y:S02]  /*b5c0*/  FMUL.FTZ R51, R3.reuse, R179 ;  /* 0x000000b303337220 */ /* 0x040fe40000410000 */
[----:B------:R-:W-:Y:S02]  /*b5d0*/  FMUL.FTZ R56, R0, R128 ;  /* 0x0000008000387220 */ /* 0x000fe40000410000 */
[----:B------:R-:W-:Y:S02]  /*b5e0*/  FADD.FTZ R0, R66, R67 ;  /* 0x0000004342007221 */ /* 0x000fe40000010000 */
[----:B------:R-:W-:Y:S01]  /*b5f0*/  FMUL.FTZ R67, R3, R187 ;  /* 0x000000bb03437220 */ /* 0x000fe20000410000 */
[----:B------:R-:W-:Y:S01]  /*b600*/  MUFU.EX2 R124, R100 ;  /* 0x00000064007c7308 */ /* 0x000fe20000000800 */
[----:B------:R-:W-:Y:S01]  /*b610*/  FADD.FTZ R70, R95, R70 ;  /* 0x000000465f467221 */ /* 0x000fe20000010000 */
[----:B----4-:R-:W-:Y:S08]  /*b620*/  LDSM.16.MT88.4 R80, [R228] ;  /* 0x00000000e450783b */ /* 0x010ff00000004200 */
[----:B------:R4:W-:Y:S01]  /*b630*/  MUFU.EX2 R100, R48 ;  /* 0x0000003000647308 */ /* 0x0009e20000000800 */
[C---:B-----5:R-:W-:Y:S09]  /*b640*/  FMUL.FTZ R49, R65.reuse, R177 ;  /* 0x000000b141317220 */ /* 0x060ff20000410000 */
[----:B------:R-:W-:Y:S10]  /*b650*/  MUFU.EX2 R129, R86 ;  /* 0x0000005600817308 */ /* 0x000ff40000000800 */
[----:B------:R-:W-:Y:S01]  /*b660*/  MUFU.EX2 R133, R85 ;  /* 0x0000005500857308 */ /* 0x000fe20000000800 */
[----:B----4-:R-:W-:Y:S02]  /*b670*/  FMUL.FTZ R48, R65, R176 ;  /* 0x000000b041307220 */ /* 0x010fe40000410000 */
[----:B------:R-:W-:Y:S07]  /*b680*/  LDSM.16.MT88.4 R176, [R226+0x3000] ;  /* 0x00300000e2b0783b */ /* 0x000fee0000004200 */
[----:B------:R4:W-:Y:S10]  /*b690*/  MUFU.EX2 R136, R84 ;  /* 0x0000005400887308 */ /* 0x0009f40000000800 */
[----:B------:R-:W5:Y:S10]  /*b6a0*/  MUFU.EX2 R64, R194 ;  /* 0x000000c200407308 */ /* 0x000f740000000800 */
[----:B------:R-:W1:Y:S01]  /*b6b0*/  MUFU.EX2 R126, R97 ;  /* 0x00000061007e7308 */ /* 0x000e620000000800 */
[----:B----4-:R-:W-:Y:S09]  /*b6c0*/  LDSM.16.MT88.4 R84, [R225+0x800] ;  /* 0x00080000e154783b */ /* 0x010ff20000004200 */
[----:B------:R-:W-:Y:S01]  /*b6d0*/  MUFU.EX2 R97, R93 ;  /* 0x0000005d00617308 */ /* 0x000fe20000000800 */
[----:B-----5:R-:W-:Y:S04]  /*b6e0*/  FADD.FTZ R0, R64, R0 ;  /* 0x0000000040007221 */ /* 0x020fe80000010000 */
[----:B------:R-:W-:Y:S05]  /*b6f0*/  FADD.FTZ R0, R88, R0 ;  /* 0x0000000058007221 */ /* 0x000fea0000010000 */
[----:B------:R-:W-:Y:S01]  /*b700*/  MUFU.EX2 R131, R98 ;  /* 0x0000006200837308 */ /* 0x000fe20000000800 */
[----:B------:R-:W-:Y:S04]  /*b710*/  FADD.FTZ R0, R71, R0 ;  /* 0x0000000047007221 */ /* 0x000fe80000010000 */
[----:B------:R-:W-:Y:S05]  /*b720*/  FADD.FTZ R0, R204, R0 ;  /* 0x00000000cc007221 */ /* 0x000fea0000010000 */
[----:B------:R4:W-:Y:S01]  /*b730*/  MUFU.EX2 R98, R92 ;  /* 0x0000005c00627308 */ /* 0x0009e20000000800 */
[----:B------:R-:W-:Y:S04]  /*b740*/  FADD.FTZ R0, R203, R0 ;  /* 0x00000000cb007221 */ /* 0x000fe80000010000 */
[----:B------:R-:W-:Y:S05]  /*b750*/  FADD.FTZ R0, R202, R0 ;  /* 0x00000000ca007221 */ /* 0x000fea0000010000 */
[----:B------:R-:W-:Y:S10]  /*b760*/  MUFU.EX2 R132, R99 ;  /* 0x0000006300847308 */ /* 0x000ff40000000800 */
[----:B------:R5:W-:Y:S10]  /*b770*/  MUFU.EX2 R99, R89 ;  /* 0x0000005900637308 */ /* 0x000bf40000000800 */
[----:B------:R-:W1:Y:S10]  /*b780*/  MUFU.EX2 R96, R96 ;  /* 0x0000006000607308 */ /* 0x000e740000000800 */
[----:B------:R-:W-:Y:S10]  /*b790*/  MUFU.EX2 R248, R248 ;  /* 0x000000f800f87308 */ /* 0x000ff40000000800 */
[----:B------:R-:W-:Y:S01]  /*b7a0*/  MUFU.EX2 R134, R121 ;  /* 0x0000007900867308 */ /* 0x000fe20000000800 */
[----:B--2---:R-:W-:Y:S01]  /*b7b0*/  FFMA.FTZ R2, R2, R5, R77 ;  /* 0x0000000502027223 */ /* 0x004fe2000001004d */
[C---:B------:R-:W-:Y:S01]  /*b7c0*/  F2FP.PACK_AB R77, R90.reuse, R77 ;  /* 0x0000004d5a4d723e */ /* 0x040fe200000000ff */
[C---:B------:R-:W-:Y:S01]  /*b7d0*/  FMUL.FTZ R5, R65.reuse, R157 ;  /* 0x0000009d41057220 */ /* 0x040fe20000410000 */
[----:B------:R-:W-:Y:S01]  /*b7e0*/  MOV R157, R53 ;  /* 0x00000035009d7202 */ /* 0x000fe20000000f00 */
[----:B------:R-:W-:Y:S01]  /*b7f0*/  FADD.FTZ R2, R90, R2 ;  /* 0x000000025a027221 */ /* 0x000fe20000010000 */
[----:B------:R-:W2:Y:S04]  /*b800*/  LDSM.16.MT88.4 R52, [R226] ;  /* 0x00000000e234783b */ /* 0x000ea80000004200 */
[-C--:B-1----:R-:W-:Y:S01]  /*b810*/  HMMA.16816.F32 R4, R72, R20.reuse, R4 ;  /* 0x000000144804723c */ /* 0x082fe20000001804 */
[----:B------:R-:W-:Y:S07]  /*b820*/  MUFU.EX2 R135, R120 ;  /* 0x0000007800877308 */ /* 0x000fee0000000800 */
[C---:B------:R-:W-:Y:S03]  /*b830*/  HMMA.16816.F32 R8, R76.reuse, R20, R8 ;  /* 0x000000144c08723c */ /* 0x040fe60000001808 */
[----:B------:R-:W-:Y:S04]  /*b840*/  MUFU.EX2 R193, R113 ;  /* 0x0000007100c17308 */ /* 0x000fe80000000800 */
[C---:B------:R-:W-:Y:S01]  /*b850*/  FMUL.FTZ R20, R65.reuse, R164 ;  /* 0x000000a441147220 */ /* 0x040fe20000410000 */
[-C--:B------:R-:W-:Y:S04]  /*b860*/  HMMA.16816.F32 R12, R76, R22.reuse, R12 ;  /* 0x000000164c0c723c */ /* 0x080fe8000000180c */
[----:B------:R-:W-:Y:S01]  /*b870*/  FMUL.FTZ R21, R65, R165 ;  /* 0x000000a541157220 */ /* 0x000fe20000410000 */
[----:B------:R-:W-:Y:S03]  /*b880*/  MUFU.EX2 R120, R115 ;  /* 0x0000007300787308 */ /* 0x000fe60000000800 */
[C---:B------:R-:W-:Y:S07]  /*b890*/  HMMA.16816.F32 R16, R72.reuse, R22, R16 ;  /* 0x000000164810723c */ /* 0x040fee0000001810 */
[C---:B------:R-:W-:Y:S01]  /*b8a0*/  FMUL.FTZ R22, R3.reuse, R166 ;  /* 0x000000a603167220 */ /* 0x040fe20000410000 */
[----:B------:R-:W-:Y:S01]  /*b8b0*/  MUFU.EX2 R121, R114 ;  /* 0x0000007200797308 */ /* 0x000fe20000000800 */
[----:B------:R-:W-:Y:S07]  /*b8c0*/  FMUL.FTZ R23, R3, R167 ;  /* 0x000000a703177220 */ /* 0x000fee0000410000 */
[-C--:B---3--:R-:W-:Y:S02]  /*b8d0*/  HMMA.16816.F32 R20, R72, R36.reuse, R20 ;  /* 0x000000244814723c */ /* 0x088fe40000001814 */
[----:B------:R-:W-:Y:S06]  /*b8e0*/  MUFU.EX2 R113, R104 ;  /* 0x0000006800717308 */ /* 0x000fec0000000800 */
[C---:B------:R-:W-:Y:S04]  /*b8f0*/  HMMA.16816.F32 R24, R76.reuse, R36, R24 ;  /* 0x000000244c18723c */ /* 0x040fe80000001818 */
[----:B------:R-:W1:Y:S03]  /*b900*/  MUFU.EX2 R114, R105 ;  /* 0x0000006900727308 */ /* 0x000e660000000800 */
[C---:B------:R-:W-:Y:S01]  /*b910*/  FMUL.FTZ R36, R65.reuse, R172 ;  /* 0x000000ac41247220 */ /* 0x040fe20000410000 */
[-C--:B------:R-:W-:Y:S04]  /*b920*/  HMMA.16816.F32 R28, R76, R38.reuse, R28 ;  /* 0x000000264c1c723c */ /* 0x080fe8000000181c */
[----:B------:R-:W-:Y:S02]  /*b930*/  FMUL.FTZ R37, R65, R173 ;  /* 0x000000ad41257220 */ /* 0x000fe40000410000 */
[----:B------:R-:W-:Y:S02]  /*b940*/  MUFU.EX2 R105, R158 ;  /* 0x0000009e00697308 */ /* 0x000fe40000000800 */
[C---:B------:R-:W-:Y:S07]  /*b950*/  HMMA.16816.F32 R32, R72.reuse, R38, R32 ;  /* 0x000000264820723c */ /* 0x040fee0000001820 */
[C---:B------:R-:W-:Y:S01]  /*b960*/  FMUL.FTZ R38, R3.reuse, R174 ;  /* 0x000000ae03267220 */ /* 0x040fe20000410000 */
[----:B------:R-:W-:Y:S01]  /*b970*/  MUFU.EX2 R116, R108 ;  /* 0x0000006c00747308 */ /* 0x000fe20000000800 */
[----:B------:R-:W-:Y:S07]  /*b980*/  FMUL.FTZ R39, R3, R175 ;  /* 0x000000af03277220 */ /* 0x000fee0000410000 */
[-C--:B--2---:R-:W-:Y:S02]  /*b990*/  HMMA.16816.F32 R36, R72, R52.reuse, R36 ;  /* 0x000000344824723c */ /* 0x084fe40000001824 */
[----:B------:R-:W2:Y:S06]  /*b9a0*/  MUFU.EX2 R115, R109 ;  /* 0x0000006d00737308 */ /* 0x000eac0000000800 */
[C---:B------:R-:W-:Y:S04]  /*b9b0*/  HMMA.16816.F32 R40, R76.reuse, R52, R40 ;  /* 0x000000344c28723c */ /* 0x040fe80000001828 */
[----:B------:R-:W-:Y:S03]  /*b9c0*/  MUFU.EX2 R130, R102 ;  /* 0x0000006600827308 */ /* 0x000fe60000000800 */
        /* <DEDUP_REMOVED lines=8> */
[-C--:B------:R-:W-:Y:S02]  /*ba50*/  HMMA.16816.F32 R52, R72, R80.reuse, R52 ;  /* 0x000000504834723c */ /* 0x080fe40000001834 */
[----:B------:R-:W-:Y:S06]  /*ba60*/  MUFU.EX2 R217, R217 ;  /* 0x000000d900d97308 */ /* 0x000fec0000000800 */
[C---:B------:R-:W-:Y:S04]  /*ba70*/  HMMA.16816.F32 R56, R76.reuse, R80, R56 ;  /* 0x000000504c38723c */ /* 0x040fe80000001838 */
[----:B------:R-:W-:Y:S04]  /*ba80*/  MUFU.EX2 R219, R219 ;  /* 0x000000db00db7308 */ /* 0x000fe80000000800 */
[-C--:B------:R-:W-:Y:S06]  /*ba90*/  HMMA.16816.F32 R60, R76, R82.reuse, R60 ;  /* 0x000000524c3c723c */ /* 0x080fec000000183c */
[----:B------:R-:W-:Y:S01]  /*baa0*/  MUFU.EX2 R221, R221 ;  /* 0x000000dd00dd7308 */ /* 0x000fe20000000800 */
[----:B------:R-:W-:Y:S01]  /*bab0*/  F2FP.PACK_AB R76, R64, R66 ;  /* 0x00000042404c723e */ /* 0x000fe200000000ff */
[----:B------:R-:W-:Y:S01]  /*bac0*/  FMUL.FTZ R64, R65, R184 ;  /* 0x000000b841407220 */ /* 0x000fe20000410000 */
[----:B------:R-:W-:Y:S03]  /*bad0*/  F2FP.PACK_AB R78, R71, R88 ;  /* 0x00000058474e723e */ /* 0x000fe600000000ff */
[----:B------:R-:W-:Y:S01]  /*bae0*/  FMUL.FTZ R65, R65, R185 ;  /* 0x000000b941417220 */ /* 0x000fe20000410000 */
[----:B------:R-:W-:Y:S01]  /*baf0*/  F2FP.PACK_AB R77, R110, R112 ;  /* 0x000000706e4d723e */ /* 0x000fe200000000ff */
[----:B------:R-:W-:Y:S01]  /*bb00*/  FMUL.FTZ R66, R3, R186 ;  /* 0x000000ba03427220 */ /* 0x000fe20000410000 */
[----:B------:R-:W-:Y:S01]  /*bb10*/  F2FP.PACK_AB R79, R125, R124 ;  /* 0x0000007c7d4f723e */ /* 0x000fe200000000ff */
[----:B------:R-:W-:Y:S01]  /*bb20*/  FADD.FTZ R3, R94, R69 ;  /* 0x000000455e037221 */ /* 0x000fe20000010000 */
[----:B------:R-:W3:Y:S01]  /*bb30*/  MUFU.EX2 R184, R157 ;  /* 0x0000009d00b87308 */ /* 0x000ee20000000800 */
[----:B----4-:R-:W-:Y:S01]  /*bb40*/  LDSM.16.MT88.4 R92, [R226+0x1000] ;  /* 0x00100000e25c783b */ /* 0x010fe20000004200 */
[----:B------:R-:W-:Y:S02]  /*bb50*/  FADD.FTZ R69, R91, R2 ;  /* 0x000000025b457221 */ /* 0x000fe40000010000 */
[----:B------:R-:W-:Y:S04]  /*bb60*/  HMMA.16816.F32 R64, R72, R82, R64 ;  /* 0x000000524840723c */ /* 0x000fe80000001840 */
[----:B------:R-:W-:Y:S01]  /*bb70*/  FADD.FTZ R69, R106, R69 ;  /* 0x000000456a457221 */ /* 0x000fe20000010000 */
[----:B------:R-:W4:Y:S01]  /*bb80*/  LDSM.16.MT88.4 R80, [R229+0x800] ;  /* 0x00080000e550783b */ /* 0x000f220000004200 */
[----:B------:R-:W-:Y:S01]  /*bb90*/  MUFU.EX2 R186, R143 ;  /* 0x0000008f00ba7308 */ /* 0x000fe20000000800 */
[----:B------:R-:W-:Y:S01]  /*bba0*/  F2FP.PACK_AB R72, R101, R100 ;  /* 0x000000646548723e */ /* 0x000fe200000000ff */
[-C--:B------:R-:W-:Y:S05]  /*bbb0*/  HMMA.16816.F32 R4, R76, R84.reuse, R4 ;  /* 0x000000544c04723c */ /* 0x080fea0000001804 */
[----:B------:R-:W-:Y:S01]  /*bbc0*/  F2FP.PACK_AB R74, R126, R111 ;  /* 0x0000006f7e4a723e */ /* 0x000fe200000000ff */
[----:B-----5:R-:W5:Y:S01]  /*bbd0*/  LDSM.16.MT88.4 R88, [R226+0x800] ;  /* 0x00080000e258783b */ /* 0x020f620000004200 */
[----:B------:R-:W-:Y:S01]  /*bbe0*/  F2FP.PACK_AB R73, R97, R96 ;  /* 0x000000606149723e */ /* 0x000fe200000000ff */
[----:B------:R-:W-:Y:S01]  /*bbf0*/  MUFU.EX2 R196, R196 ;  /* 0x000000c400c47308 */ /* 0x000fe20000000800 */
[----:B------:R-:W-:Y:S03]  /*bc00*/  F2FP.PACK_AB R75, R99, R98 ;  /* 0x00000062634b723e */ /* 0x000fe600000000ff */
[----:B------:R-:W-:Y:S02]  /*bc10*/  FADD.FTZ R2, R201, R0 ;  /* 0x00000000c9027221 */ /* 0x000fe40000010000 */
[----:B------:R-:W-:Y:S02]  /*bc20*/  FADD.FTZ R0, R107, R3 ;  /* 0x000000036b007221 */ /* 0x000fe40000010000 */
[C---:B------:R-:W-:Y:S02]  /*bc30*/  HMMA.16816.F32 R8, R72.reuse, R84, R8 ;  /* 0x000000544808723c */ /* 0x040fe40000001808 */
[----:B------:R-:W-:Y:S02]  /*bc40*/  MUFU.EX2 R122, R122 ;  /* 0x0000007a007a7308 */ /* 0x000fe40000000800 */
[----:B------:R-:W-:Y:S02]  /*bc50*/  FADD.FTZ R3, R112, R70 ;  /* 0x0000004670037221 */ /* 0x000fe40000010000 */
[----:B------:R-:W-:Y:S02]  /*bc60*/  FADD.FTZ R70, R100, R0 ;  /* 0x0000000064467221 */ /* 0x000fe40000010000 */
[-C--:B------:R-:W-:Y:S04]  /*bc70*/  HMMA.16816.F32 R12, R72, R86.reuse, R12 ;  /* 0x00000056480c723c */ /* 0x080fe8000000180c */
[----:B------:R-:W-:Y:S01]  /*bc80*/  MUFU.EX2 R250, R250 ;  /* 0x000000fa00fa7308 */ /* 0x000fe20000000800 */
[----:B------:R-:W-:Y:S03]  /*bc90*/  FADD.FTZ R0, R200, R2 ;  /* 0x00000002c8007221 */ /* 0x000fe60000010000 */
[C---:B------:R-:W-:Y:S01]  /*bca0*/  HMMA.16816.F32 R16, R76.reuse, R86, R16 ;  /* 0x000000564c10723c */ /* 0x040fe20000001810 */
[----:B------:R-:W1:Y:S03]  /*bcb0*/  LDSM.16.MT88.4 R84, [R228+0x800] ;  /* 0x00080000e454783b */ /* 0x000e660000004200 */
[----:B------:R-:W-:Y:S02]  /*bcc0*/  FADD.FTZ R0, R199, R0 ;  /* 0x00000000c7007221 */ /* 0x000fe40000010000 */
[----:B------:R-:W-:Y:S02]  /*bcd0*/  MUFU.EX2 R252, R252 ;  /* 0x000000fc00fc7308 */ /* 0x000fe40000000800 */
[-C--:B----4-:R-:W-:Y:S04]  /*bce0*/  HMMA.16816.F32 R20, R76, R80.reuse, R20 ;  /* 0x000000504c14723c */ /* 0x090fe80000001814 */
[----:B------:R-:W-:Y:S04]  /*bcf0*/  FADD.FTZ R0, R198, R0 ;  /* 0x00000000c6007221 */ /* 0x000fe80000010000 */
        /* <DEDUP_REMOVED lines=9> */
[----:B------:R-:W4:Y:S03]  /*bd90*/  LDSM.16.MT88.4 R80, [R225+0x1000] ;  /* 0x00100000e150783b */ /* 0x000f260000004200 */
[----:B------:R-:W-:Y:S01]  /*bda0*/  FADD.FTZ R70, R97, R0 ;  /* 0x0000000061467221 */ /* 0x000fe20000010000 */
[----:B------:R-:W-:Y:S01]  /*bdb0*/  MUFU.EX2 R110, R156 ;  /* 0x0000009c006e7308 */ /* 0x000fe20000000800 */
[----:B------:R-:W-:Y:S02]  /*bdc0*/  FADD.FTZ R0, R209, R2 ;  /* 0x00000002d1007221 */ /* 0x000fe40000010000 */
[-C--:B-----5:R-:W-:Y:S04]  /*bdd0*/  HMMA.16816.F32 R36, R76, R88.reuse, R36 ;  /* 0x000000584c24723c */ /* 0x0a0fe80000001824 */
[----:B------:R-:W-:Y:S03]  /*bde0*/  FADD.FTZ R0, R212, R0 ;  /* 0x00000000d4007221 */ /* 0x000fe60000010000 */
[----:B------:R-:W-:Y:S01]  /*bdf0*/  MUFU.EX2 R251, R251 ;  /* 0x000000fb00fb7308 */ /* 0x000fe20000000800 */
[C---:B------:R-:W-:Y:S04]  /*be00*/  HMMA.16816.F32 R40, R72.reuse, R88, R40 ;  /* 0x000000584828723c */ /* 0x040fe80000001828 */
[----:B------:R-:W-:Y:S04]  /*be10*/  FADD.FTZ R0, R215, R0 ;  /* 0x00000000d7007221 */ /* 0x000fe80000010000 */
[-C--:B------:R-:W-:Y:S01]  /*be20*/  HMMA.16816.F32 R44, R72, R90.reuse, R44 ;  /* 0x0000005a482c723c */ /* 0x080fe2000000182c */
[----:B------:R-:W-:Y:S03]  /*be30*/  MUFU.EX2 R103, R151 ;  /* 0x0000009700677308 */ /* 0x000fe60000000800 */
[----:B------:R-:W-:Y:S02]  /*be40*/  FADD.FTZ R2, R214, R0 ;  /* 0x00000000d6027221 */ /* 0x000fe40000010000 */
[----:B------:R-:W-:Y:S02]  /*be50*/  FADD.FTZ R0, R124, R69 ;  /* 0x000000457c007221 */ /* 0x000fe40000010000 */
[C---:B------:R-:W-:Y:S01]  /*be60*/  HMMA.16816.F32 R48, R76.reuse, R90, R48 ;  /* 0x0000005a4c30723c */ /* 0x040fe20000001830 */
[----:B------:R-:W5:Y:S02]  /*be70*/  LDSM.16.MT88.4 R88, [R229+0x1000] ;  /* 0x00100000e558783b */ /* 0x000f640000004200 */
[----:B------:R-:W-:Y:S01]  /*be80*/  MUFU.EX2 R104, R150 ;  /* 0x0000009600687308 */ /* 0x000fe20000000800 */
[----:B------:R-:W-:Y:S02]  /*be90*/  FADD.FTZ R71, R125, R0 ;  /* 0x000000007d477221 */ /* 0x000fe40000010000 */
[----:B------:R-:W-:Y:S02]  /*bea0*/  FADD.FTZ R69, R111, R3 ;  /* 0x000000036f457221 */ /* 0x000fe40000010000 */
[-C--:B-1----:R-:W-:Y:S04]  /*beb0*/  HMMA.16816.F32 R52, R76, R84.reuse, R52 ;  /* 0x000000544c34723c */ /* 0x082fe80000001834 */
        /* <DEDUP_REMOVED lines=8> */
[----:B------:R-:W-:Y:S03]  /*bf40*/  FADD.FTZ R0, R210, R0 ;  /* 0x00000000d2007221 */ /* 0x000fe60000010000 */
[----:B------:R-:W-:Y:S01]  /*bf50*/  F2FP.PACK_AB R72, R203, R204 ;  /* 0x000000cccb48723e */ /* 0x000fe200000000ff */
[----:B------:R-:W-:Y:S01]  /*bf60*/  HMMA.16816.F32 R64, R76, R86, R64 ;  /* 0x000000564c40723c */ /* 0x000fe20000001840 */
[----:B------:R-:W1:Y:S01]  /*bf70*/  LDSM.16.MT88.4 R84, [R228+0x1000] ;  /* 0x00100000e454783b */ /* 0x000e620000004200 */
[----:B------:R-:W1:Y:S02]  /*bf80*/  MUFU.EX2 R96, R138 ;  /* 0x0000008a00607308 */ /* 0x000e640000000800 */
[----:B------:R-:W-:Y:S01]  /*bf90*/  F2FP.PACK_AB R74, R201, R202 ;  /* 0x000000cac94a723e */ /* 0x000fe200000000ff */
        /* <DEDUP_REMOVED lines=8> */
[-C--:B----4-:R-:W-:Y:S05]  /*c020*/  HMMA.16816.F32 R4, R72, R80.reuse, R4 ;  /* 0x000000504804723c */ /* 0x090fea0000001804 */
[----:B------:R-:W-:Y:S01]  /*c030*/  F2FP.PACK_AB R77, R114, R113 ;  /* 0x00000071724d723e */ /* 0x000fe200000000ff */
[----:B------:R-:W-:Y:S01]  /*c040*/  FADD.FTZ R3, R127, R0 ;  /* 0x000000007f037221 */ /* 0x000fe20000010000 */
[----:B--2---:R-:W-:Y:S01]  /*c050*/  F2FP.PACK_AB R79, R115, R116 ;  /* 0x00000074734f723e */ /* 0x004fe200000000ff */
[----:B------:R-:W-:Y:S01]  /*c060*/  MUFU.EX2 R108, R142 ;  /* 0x0000008e006c7308 */ /* 0x000fe20000000800 */
[----:B------:R-:W-:Y:S03]  /*c070*/  FADD.FTZ R0, R105, R2 ;  /* 0x0000000269007221 */ /* 0x000fe60000010000 */
[----:B------:R-:W-:Y:S02]  /*c080*/  FADD.FTZ R3, R129, R3 ;  /* 0x0000000381037221 */ /* 0x000fe40000010000 */
[C---:B------:R-:W-:Y:S04]  /*c090*/  HMMA.16816.F32 R8, R76.reuse, R80, R8 ;  /* 0x000000504c08723c */ /* 0x040fe80000001808 */
[C---:B---3--:R-:W-:Y:S01]  /*c0a0*/  FADD.FTZ R0, R184.reuse, R0 ;  /* 0x00000000b8007221 */ /* 0x048fe20000010000 */
[----:B------:R-:W-:Y:S01]  /*c0b0*/  F2FP.PACK_AB R184, R184, R105 ;  /* 0x00000069b8b8723e */ /* 0x000fe200000000ff */
[----:B------:R-:W2:Y:S01]  /*c0c0*/  MUFU.EX2 R107, R147 ;  /* 0x00000093006b7308 */ /* 0x000ea20000000800 */
[----:B------:R-:W-:Y:S01]  /*c0d0*/  FADD.FTZ R3, R133, R3 ;  /* 0x0000000385037221 */ /* 0x000fe20000010000 */
[-C--:B------:R-:W-:Y:S04]  /*c0e0*/  HMMA.16816.F32 R12, R76, R82.reuse, R12 ;  /* 0x000000524c0c723c */ /* 0x080fe8000000180c */
[----:B-1----:R-:W-:Y:S02]  /*c0f0*/  FADD.FTZ R0, R96, R0 ;  /* 0x0000000060007221 */ /* 0x002fe40000010000 */
[----:B------:R-:W-:Y:S02]  /*c100*/  FADD.FTZ R3, R136, R3 ;  /* 0x0000000388037221 */ /* 0x000fe40000010000 */
[C---:B------:R-:W-:Y:S01]  /*c110*/  HMMA.16816.F32 R16, R72.reuse, R82, R16 ;  /* 0x000000524810723c */ /* 0x040fe20000001810 */
[----:B------:R-:W1:Y:S01]  /*c120*/  LDSM.16.MT88.4 R80, [R225+0x1800] ;  /* 0x00180000e150783b */ /* 0x000e620000004200 */
[----:B------:R-:W-:Y:S02]  /*c130*/  MUFU.EX2 R106, R146 ;  /* 0x00000092006a7308 */ /* 0x000fe40000000800 */
[C---:B------:R-:W-:Y:S01]  /*c140*/  FADD.FTZ R0, R186.reuse, R0 ;  /* 0x00000000ba007221 */ /* 0x040fe20000010000 */
[----:B------:R-:W-:Y:S01]  /*c150*/  F2FP.PACK_AB R186, R186, R96 ;  /* 0x00000060baba723e */ /* 0x000fe200000000ff */
[----:B------:R-:W-:Y:S02]  /*c160*/  FADD.FTZ R3, R131, R3 ;  /* 0x0000000383037221 */ /* 0x000fe40000010000 */
[-C--:B-----5:R-:W-:Y:S04]  /*c170*/  HMMA.16816.F32 R20, R72, R88.reuse, R20 ;  /* 0x000000584814723c */ /* 0x0a0fe80000001814 */
[----:B------:R-:W3:Y:S01]  /*c180*/  MUFU.EX2 R102, R137 ;  /* 0x0000008900667308 */ /* 0x000ee20000000800 */
[----:B------:R-:W-:Y:S01]  /*c190*/  FADD.FTZ R3, R132, R3 ;  /* 0x0000000384037221 */ /* 0x000fe20000010000 */
[----:B--2---:R-:W-:Y:S01]  /*c1a0*/  F2FP.PACK_AB R185, R107, R108 ;  /* 0x0000006c6bb9723e */ /* 0x004fe200000000ff */
[----:B------:R-:W-:Y:S01]  /*c1b0*/  FADD.FTZ R2, R190, R69 ;  /* 0x00000045be027221 */ /* 0x000fe20000010000 */
[C---:B------:R-:W-:Y:S04]  /*c1c0*/  HMMA.16816.F32 R24, R76.reuse, R88, R24 ;  /* 0x000000584c18723c */ /* 0x040fe80000001818 */
[----:B------:R-:W-:Y:S02]  /*c1d0*/  FADD.FTZ R3, R130, R3 ;  /* 0x0000000382037221 */ /* 0x000fe40000010000 */
[----:B------:R-:W-:Y:S02]  /*c1e0*/  MUFU.EX2 R97, R145 ;  /* 0x0000009100617308 */ /* 0x000fe40000000800 */
[-C--:B------:R-:W-:Y:S04]  /*c1f0*/  HMMA.16816.F32 R28, R76, R90.reuse, R28 ;  /* 0x0000005a4c1c723c */ /* 0x080fe8000000181c */
[----:B------:R-:W-:Y:S04]  /*c200*/  FADD.FTZ R3, R128, R3 ;  /* 0x0000000380037221 */ /* 0x000fe80000010000 */
[C---:B------:R-:W-:Y:S01]  /*c210*/  HMMA.16816.F32 R32, R72.reuse, R90, R32 ;  /* 0x0000005a4820723c */ /* 0x040fe20000001820 */
[----:B------:R-:W2:Y:S01]  /*c220*/  LDSM.16.MT88.4 R88, [R229+0x1800] ;  /* 0x00180000e558783b */ /* 0x000ea20000004200 */
[----:B------:R-:W-:Y:S02]  /*c230*/  MUFU.EX2 R98, R140 ;  /* 0x0000008c00627308 */ /* 0x000fe40000000800 */
[----:B---3--:R-:W-:Y:S01]  /*c240*/  F2FP.PACK_AB R187, R102, R106 ;  /* 0x0000006a66bb723e */ /* 0x008fe200000000ff */
[----:B------:R-:W-:Y:S03]  /*c250*/  FADD.FTZ R3, R196, R3 ;  /* 0x00000003c4037221 */ /* 0x000fe60000010000 */
[-C--:B------:R-:W-:Y:S04]  /*c260*/  HMMA.16816.F32 R36, R72, R92.reuse, R36 ;  /* 0x0000005c4824723c */ /* 0x080fe80000001824 */
[----:B------:R-:W3:Y:S01]  /*c270*/  MUFU.EX2 R99, R141 ;  /* 0x0000008d00637308 */ /* 0x000ee20000000800 */
[----:B------:R-:W-:Y:S03]  /*c280*/  FADD.FTZ R3, R122, R3 ;  /* 0x000000037a037221 */ /* 0x000fe60000010000 */
[C---:B------:R-:W-:Y:S04]  /*c290*/  HMMA.16816.F32 R40, R76.reuse, R92, R40 ;  /* 0x0000005c4c28723c */ /* 0x040fe80000001828 */
[----:B------:R-:W-:Y:S04]  /*c2a0*/  FADD.FTZ R3, R120, R3 ;  /* 0x0000000378037221 */ /* 0x000fe80000010000 */
[-C--:B------:R-:W-:Y:S04]  /*c2b0*/  HMMA.16816.F32 R44, R76, R94.reuse, R44 ;  /* 0x0000005e4c2c723c */ /* 0x080fe8000000182c */
[----:B------:R-:W-:Y:S04]  /*c2c0*/  FADD.FTZ R3, R121, R3 ;  /* 0x0000000379037221 */ /* 0x000fe80000010000 */
[C---:B------:R-:W-:Y:S01]  /*c2d0*/  HMMA.16816.F32 R48, R72.reuse, R94, R48 ;  /* 0x0000005e4830723c */ /* 0x040fe20000001830 */
[----:B------:R-:W4:Y:S03]  /*c2e0*/  LDSM.16.MT88.4 R92, [R226+0x1800] ;  /* 0x00180000e25c783b */ /* 0x000f260000004200 */
[----:B---3--:R-:W-:Y:S01]  /*c2f0*/  F2FP.PACK_AB R124, R98, R99 ;  /* 0x00000063627c723e */ /* 0x008fe200000000ff */
[----:B------:R-:W-:Y:S03]  /*c300*/  FADD.FTZ R3, R220, R3 ;  /* 0x00000003dc037221 */ /* 0x000fe60000010000 */
[-C--:B------:R-:W-:Y:S04]  /*c310*/  HMMA.16816.F32 R52, R72, R84.reuse, R52 ;  /* 0x000000544834723c */ /* 0x080fe80000001834 */
[----:B------:R-:W-:Y:S04]  /*c320*/  FADD.FTZ R3, R248, R3 ;  /* 0x00000003f8037221 */ /* 0x000fe80000010000 */
[C---:B------:R-:W-:Y:S04]  /*c330*/  HMMA.16816.F32 R56, R76.reuse, R84, R56 ;  /* 0x000000544c38723c */ /* 0x040fe80000001838 */
[----:B------:R-:W-:Y:S04]  /*c340*/  FADD.FTZ R3, R249, R3 ;  /* 0x00000003f9037221 */ /* 0x000fe80000010000 */
[-C--:B------:R-:W-:Y:S04]  /*c350*/  HMMA.16816.F32 R60, R76, R86.reuse, R60 ;  /* 0x000000564c3c723c */ /* 0x080fe8000000183c */
[----:B------:R-:W-:Y:S03]  /*c360*/  FADD.FTZ R3, R251, R3 ;  /* 0x00000003fb037221 */ /* 0x000fe60000010000 */
[----:B------:R-:W-:Y:S01]  /*c370*/  F2FP.PACK_AB R76, R199, R200 ;  /* 0x000000c8c74c723e */ /* 0x000fe200000000ff */
[----:B------:R-:W-:Y:S01]  /*c380*/  HMMA.16816.F32 R64, R72, R86, R64 ;  /* 0x000000564840723c */ /* 0x000fe20000001840 */
[----:B------:R-:W3:Y:S03]  /*c390*/  LDSM.16.MT88.4 R84, [R228+0x1800] ;  /* 0x00180000e454783b */ /* 0x000ee60000004200 */
[----:B------:R-:W-:Y:S01]  /*c3a0*/  F2FP.PACK_AB R78, R197, R198 ;  /* 0x000000c6c54e723e */ /* 0x000fe200000000ff */
[----:B------:R-:W-:Y:S01]  /*c3b0*/  FADD.FTZ R3, R99, R3 ;  /* 0x0000000363037221 */ /* 0x000fe20000010000 */
[----:B------:R-:W-:Y:S02]  /*c3c0*/  F2FP.PACK_AB R77, R135, R134 ;  /* 0x00000086874d723e */ /* 0x000fe400000000ff */
[----:B------:R-:W-:Y:S04]  /*c3d0*/  F2FP.PACK_AB R79, R193, R192 ;  /* 0x000000c0c14f723e */ /* 0x000fe800000000ff */
[----:B------:R-:W-:Y:S02]  /*c3e0*/  F2FP.PACK_AB R72, R132, R131 ;  /* 0x000000838448723e */ /* 0x000fe400000000ff */
[----:B------:R-:W-:Y:S01]  /*c3f0*/  F2FP.PACK_AB R74, R128, R130 ;  /* 0x00000082804a723e */ /* 0x000fe200000000ff */
[-C--:B-1----:R-:W-:Y:S05]  /*c400*/  HMMA.16816.F32 R4, R76, R80.reuse, R4 ;  /* 0x000000504c04723c */ /* 0x082fea0000001804 */
[----:B------:R-:W-:Y:S02]  /*c410*/  F2FP.PACK_AB R73, R217, R123 ;  /* 0x0000007bd949723e */ /* 0x000fe400000000ff */
[----:B------:R-:W-:Y:S07]  /*c420*/  F2FP.PACK_AB R75, R221, R219 ;  /* 0x000000dbdd4b723e */ /* 0x000fee00000000ff */
[C---:B------:R-:W-:Y:S08]  /*c430*/  HMMA.16816.F32 R8, R72.reuse, R80, R8 ;  /* 0x000000504808723c */ /* 0x040ff00000001808 */
[-C--:B------:R-:W-:Y:S08]  /*c440*/  HMMA.16816.F32 R12, R72, R82.reuse, R12 ;  /* 0x00000052480c723c */ /* 0x080ff0000000180c */
[C---:B------:R-:W-:Y:S01]  /*c450*/  HMMA.16816.F32 R16, R76.reuse, R82, R16 ;  /* 0x000000524c10723c */ /* 0x040fe20000001810 */
[----:B------:R-:W1:Y:S07]  /*c460*/  LDSM.16.MT88.4 R80, [R225+0x2000] ;  /* 0x00200000e150783b */ /* 0x000e6e0000004200 */
[-C--:B--2---:R-:W-:Y:S08]  /*c470*/  HMMA.16816.F32 R20, R76, R88.reuse, R20 ;  /* 0x000000584c14723c */ /* 0x084ff00000001814 */
[C---:B------:R-:W-:Y:S08]  /*c480*/  HMMA.16816.F32 R24, R72.reuse, R88, R24 ;  /* 0x000000584818723c */ /* 0x040ff00000001818 */
[-C--:B------:R-:W-:Y:S08]  /*c490*/  HMMA.16816.F32 R28, R72, R90.reuse, R28 ;  /* 0x0000005a481c723c */ /* 0x080ff0000000181c */
[C---:B------:R-:W-:Y:S01]  /*c4a0*/  HMMA.16816.F32 R32, R76.reuse, R90, R32 ;  /* 0x0000005a4c20723c */ /* 0x040fe20000001820 */
[----:B------:R-:W2:Y:S07]  /*c4b0*/  LDSM.16.MT88.4 R88, [R229+0x2000] ;  /* 0x00200000e558783b */ /* 0x000eae0000004200 */
[-C--:B----4-:R-:W-:Y:S08]  /*c4c0*/  HMMA.16816.F32 R36, R76, R92.reuse, R36 ;  /* 0x0000005c4c24723c */ /* 0x090ff00000001824 */
[C---:B------:R-:W-:Y:S08]  /*c4d0*/  HMMA.16816.F32 R40, R72.reuse, R92, R40 ;  /* 0x0000005c4828723c */ /* 0x040ff00000001828 */
[-C--:B------:R-:W-:Y:S08]  /*c4e0*/  HMMA.16816.F32 R44, R72, R94.reuse, R44 ;  /* 0x0000005e482c723c */ /* 0x080ff0000000182c */
[C---:B------:R-:W-:Y:S01]  /*c4f0*/  HMMA.16816.F32 R48, R76.reuse, R94, R48 ;  /* 0x0000005e4c30723c */ /* 0x040fe20000001830 */
[----:B------:R-:W4:Y:S07]  /*c500*/  LDSM.16.MT88.4 R92, [R226+0x2000] ;  /* 0x00200000e25c783b */ /* 0x000f2e0000004200 */
[-C--:B---3--:R-:W-:Y:S08]  /*c510*/  HMMA.16816.F32 R52, R76, R84.reuse, R52 ;  /* 0x000000544c34723c */ /* 0x088ff00000001834 */
        /* <DEDUP_REMOVED lines=9> */
[----:B------:R-:W-:Y:S01]  /*c5b0*/  F2FP.PACK_AB R78, R121, R120 ;  /* 0x00000078794e723e */ /* 0x000fe200000000ff */
[-C--:B-1----:R-:W-:Y:S05]  /*c5c0*/  HMMA.16816.F32 R4, R72, R80.reuse, R4 ;  /* 0x000000504804723c */ /* 0x082fea0000001804 */
[----:B------:R-:W-:Y:S02]  /*c5d0*/  F2FP.PACK_AB R77, R252, R250 ;  /* 0x000000fafc4d723e */ /* 0x000fe400000000ff */
[----:B------:R-:W-:Y:S02]  /*c5e0*/  F2FP.PACK_AB R79, R109, R110 ;  /* 0x0000006e6d4f723e */ /* 0x000fe400000000ff */
[----:B------:R-:W-:Y:S03]  /*c5f0*/  MOV R121, R118 ;  /* 0x0000007600797202 */ /* 0x000fe60000000f00 */
[----:B------:R-:W-:Y:S02]  /*c600*/  MOV R120, R119 ;  /* 0x0000007700787202 */ /* 0x000fe40000000f00 */
[C---:B------:R-:W-:Y:S04]  /*c610*/  HMMA.16816.F32 R8, R76.reuse, R80, R8 ;  /* 0x000000504c08723c */ /* 0x040fe80000001808 */
[----:B------:R-:W-:Y:S04]  /*c620*/  MOV R122, R117 ;  /* 0x00000075007a7202 */ /* 0x000fe80000000f00 */
        /* <DEDUP_REMOVED lines=26> */
[----:B------:R-:W-:Y:S07]  /*c7d0*/  F2FP.PACK_AB R75, R100, R101 ;  /* 0x00000065644b723e */ /* 0x000fee00000000ff */
[C---:B------:R-:W-:Y:S01]  /*c7e0*/  HMMA.16816.F32 R8, R72.reuse, R80, R8 ;  /* 0x000000504808723c */ /* 0x040fe20000001808 */
[----:B------:R-:W1:Y:S07]  /*c7f0*/  MUFU.EX2 R80, R153 ;  /* 0x0000009900507308 */ /* 0x000e6e0000000800 */
[-C--:B------:R-:W-:Y:S03]  /*c800*/  HMMA.16816.F32 R12, R72, R82.reuse, R12 ;  /* 0x00000052480c723c */ /* 0x080fe6000000180c */
[----:B------:R-:W-:Y:S05]  /*c810*/  MUFU.EX2 R81, R148 ;  /* 0x0000009400517308 */ /* 0x000fea0000000800 */
[C---:B------:R-:W-:Y:S05]  /*c820*/  HMMA.16816.F32 R16, R76.reuse, R82, R16 ;  /* 0x000000524c10723c */ /* 0x040fea0000001810 */
[----:B------:R-:W5:Y:S03]  /*c830*/  MUFU.EX2 R83, R144 ;  /* 0x0000009000537308 */ /* 0x000f660000000800 */
[-C--:B--2---:R-:W-:Y:S04]  /*c840*/  HMMA.16816.F32 R20, R76, R88.reuse, R20 ;  /* 0x000000584c14723c */ /* 0x084fe80000001814 */
[----:B-1----:R-:W-:Y:S03]  /*c850*/  F2FP.PACK_AB R127, R71, R80 ;  /* 0x00000050477f723e */ /* 0x002fe600000000ff */
[----:B------:R-:W1:Y:S01]  /*c860*/  MUFU.EX2 R82, R149 ;  /* 0x0000009500527308 */ /* 0x000e620000000800 */
[C---:B------:R-:W-:Y:S08]  /*c870*/  HMMA.16816.F32 R24, R72.reuse, R88, R24 ;  /* 0x000000584818723c */ /* 0x040ff00000001818 */
[-C--:B------:R-:W-:Y:S04]  /*c880*/  HMMA.16816.F32 R28, R72, R90.reuse, R28 ;  /* 0x0000005a481c723c */ /* 0x080fe8000000181c */
[----:B-----5:R-:W-:Y:S04]  /*c890*/  F2FP.PACK_AB R126, R83, R97 ;  /* 0x00000061537e723e */ /* 0x020fe800000000ff */
[C---:B------:R-:W-:Y:S04]  /*c8a0*/  HMMA.16816.F32 R32, R76.reuse, R90, R32 ;  /* 0x0000005a4c20723c */ /* 0x040fe80000001820 */
[----:B-1----:R-:W-:Y:S04]  /*c8b0*/  F2FP.PACK_AB R125, R81, R82 ;  /* 0x00000052517d723e */ /* 0x002fe800000000ff */
[-C--:B----4-:R-:W-:Y:S08]  /*c8c0*/  HMMA.16816.F32 R36, R76, R92.reuse, R36 ;  /* 0x0000005c4c24723c */ /* 0x090ff00000001824 */
[C---:B------:R-:W-:Y:S08]  /*c8d0*/  HMMA.16816.F32 R40, R72.reuse, R92, R40 ;  /* 0x0000005c4828723c */ /* 0x040ff00000001828 */
[-C--:B------:R-:W-:Y:S08]  /*c8e0*/  HMMA.16816.F32 R44, R72, R94.reuse, R44 ;  /* 0x0000005e482c723c */ /* 0x080ff0000000182c */
[C---:B------:R-:W-:Y:S08]  /*c8f0*/  HMMA.16816.F32 R48, R76.reuse, R94, R48 ;  /* 0x0000005e4c30723c */ /* 0x040ff00000001830 */
[-C--:B---3--:R-:W-:Y:S08]  /*c900*/  HMMA.16816.F32 R52, R76, R84.reuse, R52 ;  /* 0x000000544c34723c */ /* 0x088ff00000001834 */
[C---:B------:R-:W-:Y:S08]  /*c910*/  HMMA.16816.F32 R56, R72.reuse, R84, R56 ;  /* 0x000000544838723c */ /* 0x040ff00000001838 */
[-C--:B------:R-:W-:Y:S01]  /*c920*/  HMMA.16816.F32 R60, R72, R86.reuse, R60 ;  /* 0x00000056483c723c */ /* 0x080fe2000000183c */
[----:B------:R-:W2:Y:S04]  /*c930*/  LDL R72, [R1+0x8] ;  /* 0x0000080001487983 */ /* 0x000ea80000100800 */
[----:B------:R1:W-:Y:S03]  /*c940*/  STL [R1], R0 ;  /* 0x0000000001007387 */ /* 0x0003e60000100800 */
[----:B------:R-:W-:Y:S08]  /*c950*/  HMMA.16816.F32 R64, R76, R86, R64 ;  /* 0x000000564c40723c */ /* 0x000ff00000001840 */
[-C--:B------:R-:W-:Y:S01]  /*c960*/  HMMA.16816.F32 R156, R184, R160.reuse, R4 ;  /* 0x000000a0b89c723c */ /* 0x080fe20000001804 */
[----:B------:R-:W3:Y:S07]  /*c970*/  LDSM.16.MT88.4 R4, [R228+0x3000] ;  /* 0x00300000e404783b */ /* 0x000eee0000004200 */
[C---:B------:R-:W-:Y:S04]  /*c980*/  HMMA.16816.F32 R152, R124.reuse, R160, R8 ;  /* 0x000000a07c98723c */ /* 0x040fe80000001808 */
[----:B-1----:R-:W-:Y:S04]  /*c990*/  FADD.FTZ R0, R113, R70 ;  /* 0x0000004671007221 */ /* 0x002fe80000010000 */
        /* <DEDUP_REMOVED lines=33> */
[-C--:B---3--:R-:W-:Y:S03]  /*cbb0*/  HMMA.16816.F32 R180, R184, R4.reuse, R52 ;  /* 0x00000004b8b4723c */ /* 0x088fe60000001834 */
        /* <DEDUP_REMOVED lines=20> */
[----:B------:R1:W-:Y:S03]  /*cd00*/  STL [R1+0xc], R2 ;  /* 0x00000c0201007387 */ /* 0x0003e60000100800 */
[----:B------:R-:W-:Y:S01]  /*cd10*/  FADD.FTZ R248, R102, R4 ;  /* 0x0000000466f87221 */ /* 0x000fe20000010000 */
[----:B------:R1:W-:Y:S01]  /*cd20*/  STL [R1+0x10], R0 ;  /* 0x0000100001007387 */ /* 0x0003e20000100800 */
[C---:B--2---:R-:W-:Y:S02]  /*cd30*/  ISETP.GT.AND P0, PT, R245.reuse, R72, PT ;  /* 0x00000048f500720c */ /* 0x044fe40003f04270 */
[----:B------:R-:W-:Y:S11]  /*cd40*/  IADD3 R245, R245, -0x1, RZ ;  /* 0xfffffffff5f57810 */ /* 0x000ff60007ffe0ff */
[----:B-1----:R-:W-:-:S05]  /*cd50*/  @P0 BRA `(.L_x_1350) ;  /* 0xffffac4000000947 */ /* 0x002fca000383ffff */
.L_x_1339:
[----:B-1----:R-:W2:Y:S02]  /*cd60*/  LDL R0, [R1+0x18] ;  /* 0x0000180001007983 */ /* 0x002ea40000100800 */
[----:B--2---:R-:W-:-:S13]  /*cd70*/  ISETP.GE.AND P0, PT, R245, R0, PT ;  /* 0x00000000f500720c */ /* 0x004fda0003f06270 */
[----:B------:R-:W-:Y:S05]  /*cd80*/  @!P0 BRA `(.L_x_1351) ;  /* 0x000043d000008947 */ /* 0x000fea0003800000 */
[----:B------:R-:W-:Y:S01]  /*cd90*/  IMAD.MOV.U32 R121, RZ, RZ, R118 ;  /* 0x000000ffff797224 */ /* 0x000fe200078e0076 */
[----:B------:R-:W-:Y:S01]  /*cda0*/  MOV R123, R68 ;  /* 0x00000044007b7202 */ /* 0x000fe20000000f00 */
[----:B------:R-:W-:Y:S01]  /*cdb0*/  IMAD.MOV.U32 R120, RZ, RZ, R119 ;  /* 0x000000ffff787224 */ /* 0x000fe200078e0077 */
[----:B------:R-:W-:Y:S02]  /*cdc0*/  MOV R122, R117 ;  /* 0x00000075007a7202 */ /* 0x000fe40000000f00 */
.L_x_1358:
        /* <DEDUP_REMOVED lines=14> */
[----:B------:R-:W-:Y:S04]  /*ceb0*/  IMAD.WIDE.U32 R2, R244, c[0x0][0x218], R2 ;  /* 0x00008600f4027a25 */ /* 0x000fe800078e0002 */
        /* <DEDUP_REMOVED lines=26> */
.L_x_1399:
[-C--:B------:R-:W-:Y:S01]  /*d060*/  HMMA.16816.F32 R4, R112, R16.reuse, RZ ;  /* 0x000000107004723c */ /* 0x080fe200000018ff */
[----:B------:R-:W3:Y:S01]  /*d070*/  LDL R247, [R1+0x18] ;  /* 0x0000180001f77983 */ /* 0x000ee20000100800 */
[----:B------:R-:W-:Y:S03]  /*d080*/  BSSY B0, `(.L_x_1353) ;  /* 0x00000f9000007945 */ /* 0x000fe60003800000 */
[----:B------:R-:W4:Y:S03]  /*d090*/  SHFL.IDX PT, R84, R0, RZ, 0x181f ;  /* 0x00181fff00547589 */ /* 0x000f2600000e0000 */
[C---:B------:R-:W-:Y:S05]  /*d0a0*/  HMMA.16816.F32 R8, R108.reuse, R16, RZ ;  /* 0x000000106c08723c */ /* 0x040fea00000018ff */
[----:B------:R-:W5:Y:S03]  /*d0b0*/  SHFL.IDX PT, R2, R0, 0x1, 0x181f ;  /* 0x00381f0000027f89 */ /* 0x000f6600000e0000 */
[-C--:B------:R-:W-:Y:S05]  /*d0c0*/  HMMA.16816.F32 R12, R108, R18.reuse, RZ ;  /* 0x000000126c0c723c */ /* 0x080fea00000018ff */
[----:B------:R-:W-:Y:S03]  /*d0d0*/  SHFL.IDX PT, R3, R88, 0x1, 0x181f ;  /* 0x00381f0058037f89 */ /* 0x000fe600000e0000 */
[C---:B------:R-:W-:Y:S05]  /*d0e0*/  HMMA.16816.F32 R16, R112.reuse, R18, RZ ;  /* 0x000000127010723c */ /* 0x040fea00000018ff */
[----:B------:R-:W1:Y:S03]  /*d0f0*/  SHFL.IDX PT, R90, R0, 0x2, 0x181f ;  /* 0x00581f00005a7f89 */ /* 0x000e6600000e0000 */
[-C--:B------:R-:W-:Y:S05]  /*d100*/  HMMA.16816.F32 R20, R112, R32.reuse, RZ ;  /* 0x000000207014723c */ /* 0x080fea00000018ff */
[----:B------:R-:W-:Y:S03]  /*d110*/  SHFL.IDX PT, R86, R88, 0x2, 0x181f ;  /* 0x00581f0058567f89 */ /* 0x000fe600000e0000 */
        /* <DEDUP_REMOVED lines=11> */
[----:B------:R-:W1:Y:S03]  /*d1d0*/  SHFL.IDX PT, R93, R88, 0x4, 0x181f ;  /* 0x00981f00585d7f89 */ /* 0x000e6600000e0000 */
[C---:B------:R-:W-:Y:S05]  /*d1e0*/  HMMA.16816.F32 R48, R112.reuse, R50, RZ ;  /* 0x000000327030723c */ /* 0x040fea00000018ff */
[----:B------:R-:W1:Y:S03]  /*d1f0*/  SHFL.IDX PT, R101, R88, 0x5, 0x181f ;  /* 0x00b81f0058657f89 */ /* 0x000e6600000e0000 */
[-C--:B------:R-:W-:Y:S08]  /*d200*/  HMMA.16816.F32 R52, R112, R64.reuse, RZ ;  /* 0x000000407034723c */ /* 0x080ff000000018ff */
[C---:B------:R-:W-:Y:S08]  /*d210*/  HMMA.16816.F32 R56, R108.reuse, R64, RZ ;  /* 0x000000406c38723c */ /* 0x040ff000000018ff */
[-C--:B------:R-:W-:Y:S08]  /*d220*/  HMMA.16816.F32 R60, R108, R66.reuse, RZ ;  /* 0x000000426c3c723c */ /* 0x080ff000000018ff */
[C---:B------:R-:W-:Y:S08]  /*d230*/  HMMA.16816.F32 R64, R112.reuse, R66, RZ ;  /* 0x000000427040723c */ /* 0x040ff000000018ff */
[-C--:B------:R-:W-:Y:S08]  /*d240*/  HMMA.16816.F32 R68, R112, R80.reuse, RZ ;  /* 0x000000507044723c */ /* 0x080ff000000018ff */
[C---:B------:R-:W-:Y:S08]  /*d250*/  HMMA.16816.F32 R72, R108.reuse, R80, RZ ;  /* 0x000000506c48723c */ /* 0x040ff000000018ff */
[-C--:B------:R-:W-:Y:S08]  /*d260*/  HMMA.16816.F32 R76, R108, R82.reuse, RZ ;  /* 0x000000526c4c723c */ /* 0x080ff000000018ff */
[C---:B------:R-:W-:Y:S04]  /*d270*/  HMMA.16816.F32 R80, R112.reuse, R82, RZ ;  /* 0x000000527050723c */ /* 0x040fe800000018ff */
[-C--:B----4-:R-:W-:Y:S02]  /*d280*/  IADD3 R84, P2, R84, R104.reuse, RZ ;  /* 0x0000006854547210 */ /* 0x090fe40007f5e0ff */
[-C--:B-----5:R-:W-:Y:S02]  /*d290*/  IADD3 R2, P0, R2, R104.reuse, RZ ;  /* 0x0000006802027210 */ /* 0x0a0fe40007f1e0ff */
[-C--:B-1----:R-:W-:Y:S01]  /*d2a0*/  IADD3 R90, P6, R90, R104.reuse, RZ ;  /* 0x000000685a5a7210 */ /* 0x082fe20007fde0ff */
[--C-:B--2---:R-:W-:Y:S03]  /*d2b0*/  IMAD.X R85, R85, 0x1, R100.reuse, P2 ;  /* 0x0000000155557824 */ /* 0x104fe600010e0664 */
[--C-:B------:R-:W-:Y:S01]  /*d2c0*/  IMAD.X R3, R3, 0x1, R100.reuse, P0 ;  /* 0x0000000103037824 */ /* 0x100fe200000e0664 */
[-C--:B------:R-:W-:Y:S01]  /*d2d0*/  IADD3 R94, P5, R94, R104.reuse, RZ ;  /* 0x000000685e5e7210 */ /* 0x080fe20007fbe0ff */
[----:B------:R1:W-:Y:S01]  /*d2e0*/  LDGSTS.E.BYPASS.LTC128B.128 [R242+0x100], [R84.64], !P3 ;  /* 0x0010000054f27fae */ /* 0x0003e2000d901d48 */
[--C-:B------:R-:W-:Y:S01]  /*d2f0*/  IMAD.X R91, R86, 0x1, R100.reuse, P6 ;  /* 0x00000001565b7824 */ /* 0x100fe200030e0664 */
[-C--:B------:R-:W-:Y:S02]  /*d300*/  IADD3 R92, P4, R92, R104.reuse, RZ ;  /* 0x000000685c5c7210 */ /* 0x080fe40007f9e0ff */
[--C-:B------:R-:W-:Y:S01]  /*d310*/  IMAD.X R95, R89, 0x1, R100.reuse, P5 ;  /* 0x00000001595f7824 */ /* 0x100fe200028e0664 */
[-C--:B------:R-:W-:Y:S02]  /*d320*/  IADD3 R102, P2, R102, R104.reuse, RZ ;  /* 0x0000006866667210 */ /* 0x080fe40007f5e0ff */
[----:B------:R-:W-:Y:S01]  /*d330*/  IADD3 R104, P0, R0, R104, RZ ;  /* 0x0000006800687210 */ /* 0x000fe20007f1e0ff */
[----:B------:R2:W-:Y:S01]  /*d340*/  LDGSTS.E.BYPASS.LTC128B.128 [R242+0x900], [R2.64], !P3 ;  /* 0x0090000002f27fae */ /* 0x0005e2000d901d48 */
[--C-:B------:R-:W-:Y:S02]  /*d350*/  IMAD.X R93, R93, 0x1, R100.reuse, P4 ;  /* 0x000000015d5d7824 */ /* 0x100fe400020e0664 */
[--C-:B------:R-:W-:Y:S05]  /*d360*/  IMAD.X R103, R101, 0x1, R100.reuse, P2 ;  /* 0x0000000165677824 */ /* 0x100fea00010e0664 */
[----:B------:R4:W-:Y:S08]  /*d370*/  LDGSTS.E.BYPASS.LTC128B.128 [R242+0x1100], [R90.64], !P3 ;  /* 0x011000005af27fae */ /* 0x0009f0000d901d48 */
[----:B------:R5:W-:Y:S01]  /*d380*/  LDGSTS.E.BYPASS.LTC128B.128 [R242+0x1900], [R94.64], !P3 ;  /* 0x019000005ef27fae */ /* 0x000be2000d901d48 */
[-C--:B-1----:R-:W-:Y:S07]  /*d390*/  HMMA.16816.F32 R84, R112, R96.reuse, RZ ;  /* 0x000000607054723c */ /* 0x082fee00000018ff */
[----:B------:R4:W1:Y:S08]  /*d3a0*/  SHFL.IDX PT, R0, R88, 0x6, 0x181f ;  /* 0x00d81f0058007f89 */ /* 0x00087000000e0000 */
[----:B------:R5:W-:Y:S08]  /*d3b0*/  LDGSTS.E.BYPASS.LTC128B.128 [R242+0x2100], [R92.64], !P3 ;  /* 0x021000005cf27fae */ /* 0x000bf0000d901d48 */
[----:B------:R2:W-:Y:S01]  /*d3c0*/  LDGSTS.E.BYPASS.LTC128B.128 [R242+0x2900], [R102.64], !P3 ;  /* 0x0290000066f27fae */ /* 0x0005e2000d901d48 */
[C---:B----4-:R-:W-:Y:S02]  /*d3d0*/  HMMA.16816.F32 R88, R108.reuse, R96, RZ ;  /* 0x000000606c58723c */ /* 0x050fe400000018ff */
[----:B-1----:R-:W-:Y:S05]  /*d3e0*/  IMAD.X R105, R0, 0x1, R100, P0 ;  /* 0x0000000100697824 */ /* 0x002fea00000e0664 */
[----:B------:R1:W-:Y:S01]  /*d3f0*/  LDGSTS.E.BYPASS.LTC128B.128 [R242+0x3100], [R104.64], !P3 ;  /* 0x0310000068f27fae */ /* 0x0003e2000d901d48 */
[-C--:B-----5:R-:W-:Y:S07]  /*d400*/  HMMA.16816.F32 R92, R108, R98.reuse, RZ ;  /* 0x000000626c5c723c */ /* 0x0a0fee00000018ff */
[----:B------:R-:W0:Y:S01]  /*d410*/  LDGDEPBAR ;  /* 0x00000000000079af */ /* 0x000e220000000000 */
[C---:B------:R-:W-:Y:S08]  /*d420*/  HMMA.16816.F32 R96, R112.reuse, R98, RZ ;  /* 0x000000627060723c */ /* 0x040ff000000018ff */
[-C--:B--2---:R-:W-:Y:S08]  /*d430*/  HMMA.16816.F32 R100, R112, R116.reuse, RZ ;  /* 0x000000747064723c */ /* 0x084ff000000018ff */
[C---:B-1----:R-:W-:Y:S08]  /*d440*/  HMMA.16816.F32 R104, R108.reuse, R116, RZ ;  /* 0x000000746c68723c */ /* 0x042ff000000018ff */
[-C--:B------:R-:W-:Y:S08]  /*d450*/  HMMA.16816.F32 R108, R108, R118.reuse, RZ ;  /* 0x000000766c6c723c */ /* 0x080ff000000018ff */
[----:B------:R-:W-:Y:S01]  /*d460*/  HMMA.16816.F32 R112, R112, R118, RZ ;  /* 0x000000767070723c */ /* 0x000fe200000018ff */
[----:B------:R-:W-:Y:S07]  /*d470*/  LDSM.16.M88.4 R116, [R232] ;  /* 0x00000000e874783b */ /* 0x000fee0000000200 */
[-C--:B------:R-:W-:Y:S08]  /*d480*/  HMMA.16816.F32 R4, R188, R192.reuse, R4 ;  /* 0x000000c0bc04723c */ /* 0x080ff00000001804 */
[C---:B------:R-:W-:Y:S08]  /*d490*/  HMMA.16816.F32 R8, R196.reuse, R192, R8 ;  /* 0x000000c0c408723c */ /* 0x040ff00000001808 */
[-C--:B------:R-:W-:Y:S03]  /*d4a0*/  HMMA.16816.F32 R12, R196, R194.reuse, R12 ;  /* 0x000000c2c40c723c */ /* 0x080fe6000000180c */
[----:B---3--:R-:W-:Y:S05]  /*d4b0*/  ISETP.GT.AND P0, PT, R245, R247, PT ;  /* 0x000000f7f500720c */ /* 0x008fea0003f04270 */
        /* <DEDUP_REMOVED lines=32> */
[----:B------:R-:W4:Y:S07]  /*d6c0*/  LDSM.16.M88.4 R188, [R230+0x2800] ;  /* 0x00280000e6bc783b */ /* 0x000f2e0000000200 */
[-C--:B-1----:R-:W-:Y:S08]  /*d6d0*/  HMMA.16816.F32 R4, R116, R192.reuse, R4 ;  /* 0x000000c07404723c */ /* 0x082ff00000001804 */
        /* <DEDUP_REMOVED lines=38> */
[C---:B---3--:R-:W-:Y:S01]  /*d940*/  HMMA.16816.F32 R8, R196.reuse, R208, R8 ;  /* 0x000000d0c408723c */ /* 0x048fe20000001808 */
[----:B------:R-:W-:Y:S07]  /*d950*/  BAR.SYNC.DEFER_BLOCKING 0x0 ;  /* 0x0000000000007b1d */ /* 0x000fee0000010000 */
[-C--:B------:R-:W-:Y:S08]  /*d960*/  HMMA.16816.F32 R12, R196, R210.reuse, R12 ;  /* 0x000000d2c40c723c */ /* 0x080ff0000000180c */
[C---:B------:R-:W-:Y:S08]  /*d970*/  HMMA.16816.F32 R16, R204.reuse, R210, R16 ;  /* 0x000000d2cc10723c */ /* 0x040ff00000001810 */
[-C--:B----4-:R-:W-:Y:S08]  /*d980*/  HMMA.16816.F32 R20, R204, R188.reuse, R20 ;  /* 0x000000bccc14723c */ /* 0x090ff00000001814 */
        /* <DEDUP_REMOVED lines=64> */
.L_x_1400:
        /* <DEDUP_REMOVED lines=34> */
.L_x_1401:
[----:B--2-4-:R-:W-:Y:S04]  /*dfb0*/  IADD3 R2, P0, R116, R119, RZ ;  /* 0x0000007774027210 */ /* 0x014fe80007f1e0ff */
[----:B-1----:R-:W-:Y:S05]  /*dfc0*/  IADD3.X R3, R0, R117, RZ, P0, !PT ;  /* 0x0000007500037210 */ /* 0x002fea00007fe4ff */
[----:B------:R-:W-:Y:S01]  /*dfd0*/  @!PT LDS RZ, [RZ] ;  /* 0x00000000fffff984 */ /* 0x000fe20000000800 */
[----:B------:R-:W-:Y:S01]  /*dfe0*/  @!PT LDS RZ, [RZ] ;  /* 0x00000000fffff984 */ /* 0x000fe20000000800 */
[----:B------:R-:W-:Y:S01]  /*dff0*/  @!PT LDS RZ, [RZ] ;  /* 0x00000000fffff984 */ /* 0x000fe20000000800 */
[----:B------:R1:W-:Y:S04]  /*e000*/  LDGSTS.E.BYPASS.LTC128B.128 [R242+0x6900], [R2.64], !P3 ;  /* 0x0690000002f27fae */ /* 0x0003e8000d901d48 */
.L_x_1354:
[----:B------:R-:W-:Y:S05]  /*e010*/  BSYNC B0 ;  /* 0x0000000000007941 */ /* 0x000fea0003800000 */
.L_x_1353:
        /* <DEDUP_REMOVED lines=115> */
[----:B-1----:R-:W-:Y:S02]  /*e750*/  FMNMX.FTZ R116, R116, R0, !PT ;  /* 0x0000000074747209 */ /* 0x002fe40007810000 */
[----:B------:R-:W1:Y:S04]  /*e760*/  SHFL.BFLY PT, R0, R118, 0x2, 0x1f ;  /* 0x0c401f0076007f89 */ /* 0x000e6800000e0000 */
[----:B------:R-:W2:Y:S01]  /*e770*/  SHFL.BFLY PT, R119, R116, 0x1, 0x1f ;  /* 0x0c201f0074777f89 */ /* 0x000ea200000e0000 */
[----:B-1----:R-:W-:Y:S02]  /*e780*/  FMNMX.FTZ R118, R118, R0, !PT ;  /* 0x0000000076767209 */ /* 0x002fe40007810000 */
[----:B--2---:R-:W-:Y:S03]  /*e790*/  FMNMX.FTZ R119, R116, R119, !PT ;  /* 0x0000007774777209 */ /* 0x004fe60007810000 */
[----:B------:R-:W1:Y:S04]  /*e7a0*/  SHFL.BFLY PT, R0, R118, 0x1, 0x1f ;  /* 0x0c201f0076007f89 */ /* 0x000e6800000e0000 */
[----:B------:R-:W2:Y:S01]  /*e7b0*/  SHFL.BFLY PT, R116, R188, 0x2, 0x1f ;  /* 0x0c401f00bc747f89 */ /* 0x000ea200000e0000 */
[----:B-1----:R-:W-:Y:S03]  /*e7c0*/  FMNMX.FTZ R118, R118, R0, !PT ;  /* 0x0000000076767209 */ /* 0x002fe60007810000 */
[----:B------:R-:W1:Y:S01]  /*e7d0*/  SHFL.BFLY PT, R0, R117, 0x2, 0x1f ;  /* 0x0c401f0075007f89 */ /* 0x000e6200000e0000 */
[----:B--2---:R-:W-:Y:S02]  /*e7e0*/  FMNMX.FTZ R116, R188, R116, !PT ;  /* 0x00000074bc747209 */ /* 0x004fe40007810000 */
[----:B-1----:R-:W-:Y:S05]  /*e7f0*/  FMNMX.FTZ R117, R117, R0, !PT ;  /* 0x0000000075757209 */ /* 0x002fea0007810000 */
[----:B------:R-:W1:Y:S02]  /*e800*/  SHFL.BFLY PT, R0, R117, 0x1, 0x1f ;  /* 0x0c201f0075007f89 */ /* 0x000e6400000e0000 */
[----:B-1----:R-:W-:Y:S02]  /*e810*/  FMNMX.FTZ R117, R117, R0, !PT ;  /* 0x0000000075757209 */ /* 0x002fe40007810000 */
[----:B------:R1:W2:Y:S04]  /*e820*/  SHFL.BFLY PT, R0, R116, 0x1, 0x1f ;  /* 0x0c201f0074007f89 */ /* 0x0002a800000e0000 */
.L_x_1402:
[----:B------:R-:W3:Y:S01]  /*e830*/  LDL.LU R188, [R1] ;  /* 0x0000000001bc7983 */ /* 0x000ee20000300800 */
[C---:B------:R-:W-:Y:S01]  /*e840*/  FMUL.FTZ R2, R119.reuse, c[0x0][0x2d0] ;  /* 0x0000b40077027a20 */ /* 0x040fe20000410000 */
[----:B-12---:R-:W-:Y:S01]  /*e850*/  FMNMX.FTZ R116, R0, R116, !PT ;  /* 0x0000007400747209 */ /* 0x006fe20007810000 */
[----:B------:R-:W-:Y:S01]  /*e860*/  FADD.FTZ R0, -R119, R120 ;  /* 0x0000007877007221 */ /* 0x000fe20000010100 */
[----:B------:R-:W-:Y:S01]  /*e870*/  WARPSYNC 0xffffffff ;  /* 0xffffffff00007948 */ /* 0x000fe20003800000 */
        /* <DEDUP_REMOVED lines=35> */
[----:B------:R-:W-:Y:S04]  /*eab0*/  FMUL.FTZ R2, R118, c[0x0][0x2d0] ;  /* 0x0000b40076027a20 */ /* 0x000fe80000410000 */
[--C-:B------:R-:W-:Y:S02]  /*eac0*/  FFMA.FTZ R20, R18, c[0x0][0x2d0], -R2.reuse ;  /* 0x0000b40012147a23 */ /* 0x100fe40000010802 */
[--C-:B------:R-:W-:Y:S01]  /*ead0*/  FFMA.FTZ R52, R115, c[0x0][0x2d0], -R2.reuse ;  /* 0x0000b40073347a23 */ /* 0x100fe20000010802 */
[----:B------:R-:W-:Y:S01]  /*eae0*/  MUFU.EX2 R205, R205 ;  /* 0x000000cd00cd7308 */ /* 0x000fe20000000800 */
[--C-:B------:R-:W-:Y:S02]  /*eaf0*/  FFMA.FTZ R19, R19, c[0x0][0x2d0], -R2.reuse ;  /* 0x0000b40013137a23 */ /* 0x100fe40000010802 */
[--C-:B------:R-:W-:Y:S01]  /*eb00*/  FFMA.FTZ R112, R22, c[0x0][0x2d0], -R2.reuse ;  /* 0x0000b40016707a23 */ /* 0x100fe20000010802 */
[----:B------:R-:W-:Y:S01]  /*eb10*/  MOV R22, R3 ;  /* 0x0000000300167202 */ /* 0x000fe20000000f00 */
        /* <DEDUP_REMOVED lines=16> */
[--C-:B------:R-:W-:Y:S01]  /*ec20*/  FFMA.FTZ R189, R51, c[0x0][0x2d0], -R2.reuse ;  /* 0x0000b40033bd7a23 */ /* 0x100fe20000010802 */
[----:B------:R-:W-:Y:S01]  /*ec30*/  MOV R51, R113 ;  /* 0x0000007100337202 */ /* 0x000fe20000000f00 */
        /* <DEDUP_REMOVED lines=8> */
[----:B------:R-:W2:Y:S10]  /*ecc0*/  MUFU.EX2 R7, R7 ;  /* 0x0000000700077308 */ /* 0x000eb40000000800 */
        /* <DEDUP_REMOVED lines=25> */
[C---:B-1----:R-:W-:Y:S01]  /*ee60*/  F2FP.PACK_AB R68, R5.reuse, R4 ;  /* 0x000000040544723e */ /* 0x042fe200000000ff */
[----:B------:R-:W-:Y:S01]  /*ee70*/  FFMA.FTZ R188, R54, c[0x0][0x2d0], -R2 ;  /* 0x0000b40036bc7a23 */ /* 0x000fe20000010802 */
[----:B------:R-:W-:Y:S01]  /*ee80*/  MOV R54, R197 ;  /* 0x000000c500367202 */ /* 0x000fe20000000f00 */
[----:B------:R-:W-:Y:S01]  /*ee90*/  FADD.FTZ R32, R5, R0 ;  /* 0x0000000005207221 */ /* 0x000fe20000010000 */
[----:B--2---:R-:W-:Y:S01]  /*eea0*/  F2FP.PACK_AB R69, R7, R6 ;  /* 0x000000060745723e */ /* 0x004fe200000000ff */
[----:B------:R-:W-:Y:S02]  /*eeb0*/  FADD.FTZ R0, -R118, R121 ;  /* 0x0000007976007221 */ /* 0x000fe40000010100 */
[--C-:B------:R-:W-:Y:S01]  /*eec0*/  FFMA.FTZ R121, R55, c[0x0][0x2d0], -R2.reuse ;  /* 0x0000b40037797a23 */ /* 0x100fe20000010802 */
[----:B------:R-:W-:Y:S01]  /*eed0*/  MUFU.EX2 R188, R188 ;  /* 0x000000bc00bc7308 */ /* 0x000fe20000000800 */
[----:B------:R-:W-:Y:S02]  /*eee0*/  FFMA.FTZ R197, R67, c[0x0][0x2d0], -R2 ;  /* 0x0000b40043c57a23 */ /* 0x000fe40000010802 */
[----:B------:R-:W-:Y:S02]  /*eef0*/  FMUL.FTZ R2, R117, c[0x0][0x2d0] ;  /* 0x0000b40075027a20 */ /* 0x000fe40000410000 */
[----:B------:R-:W-:Y:S02]  /*ef00*/  FADD.FTZ R5, R120, R32 ;  /* 0x0000002078057221 */ /* 0x000fe40000010000 */
[--C-:B------:R-:W-:Y:S02]  /*ef10*/  FFMA.FTZ R18, R12, c[0x0][0x2d0], -R2.reuse ;  /* 0x0000b4000c127a23 */ /* 0x100fe40000010802 */
[----:B------:R-:W2:Y:S01]  /*ef20*/  LDL.LU R12, [R1+0xc] ;  /* 0x00000c00010c7983 */ /* 0x000ea20000300800 */
[C---:B------:R-:W-:Y:S01]  /*ef30*/  FADD.FTZ R64, R70.reuse, R5 ;  /* 0x0000000546407221 */ /* 0x040fe20000010000 */
[----:B------:R-:W-:Y:S01]  /*ef40*/  F2FP.PACK_AB R70, R70, R120 ;  /* 0x000000784646723e */ /* 0x000fe200000000ff */
[----:B------:R-:W-:Y:S01]  /*ef50*/  FMUL.FTZ R0, R0, c[0x0][0x2d0] ;  /* 0x0000b40000007a20 */ /* 0x000fe20000410000 */
[----:B------:R-:W3:Y:S01]  /*ef60*/  LDL.LU R5, [R1+0x10] ;  /* 0x0000100001057983 */ /* 0x000ee20000300800 */
[--C-:B------:R-:W-:Y:S01]  /*ef70*/  FFMA.FTZ R83, R25, c[0x0][0x2d0], -R2.reuse ;  /* 0x0000b40019537a23 */ /* 0x100fe20000010802 */
        /* <DEDUP_REMOVED lines=21> */
[----:B-1----:R-:W-:Y:S02]  /*f0d0*/  FFMA.FTZ R0, R3, R248, R6 ;  /* 0x000000f803007223 */ /* 0x002fe40000010006 */
[----:B------:R-:W-:Y:S02]  /*f0e0*/  FFMA.FTZ R96, R40, c[0x0][0x2d0], -R2 ;  /* 0x0000b40028607a23 */ /* 0x000fe40000010802 */
[----:B------:R-:W-:Y:S01]  /*f0f0*/  FADD.FTZ R33, R7, R0 ;  /* 0x0000000007217221 */ /* 0x000fe20000010000 */
[----:B------:R-:W-:Y:S01]  /*f100*/  MUFU.EX2 R120, R98 ;  /* 0x0000006200787308 */ /* 0x000fe20000000800 */
[----:B------:R-:W-:Y:S02]  /*f110*/  FADD.FTZ R0, -R117, R122 ;  /* 0x0000007a75007221 */ /* 0x000fe40000010100 */
[--C-:B------:R-:W-:Y:S02]  /*f120*/  FFMA.FTZ R122, R76, c[0x0][0x2d0], -R2.reuse ;  /* 0x0000b4004c7a7a23 */ /* 0x100fe40000010802 */
[----:B------:R-:W-:Y:S02]  /*f130*/  FMUL.FTZ R0, R0, c[0x0][0x2d0] ;  /* 0x0000b40000007a20 */ /* 0x000fe40000410000 */
[--C-:B------:R-:W-:Y:S02]  /*f140*/  FFMA.FTZ R76, R108, c[0x0][0x2d0], -R2.reuse ;  /* 0x0000b4006c4c7a23 */ /* 0x100fe40000010802 */
[--C-:B------:R-:W-:Y:S01]  /*f150*/  FFMA.FTZ R102, R56, c[0x0][0x2d0], -R2.reuse ;  /* 0x0000b40038667a23 */ /* 0x100fe20000010802 */
[----:B------:R-:W-:Y:S01]  /*f160*/  MUFU.EX2 R251, R251 ;  /* 0x000000fb00fb7308 */ /* 0x000fe20000000800 */
[--C-:B------:R-:W-:Y:S02]  /*f170*/  FFMA.FTZ R99, R57, c[0x0][0x2d0], -R2.reuse ;  /* 0x0000b40039637a23 */ /* 0x100fe40000010802 */
[--C-:B------:R-:W-:Y:S02]  /*f180*/  FFMA.FTZ R114, R61, c[0x0][0x2d0], -R2.reuse ;  /* 0x0000b4003d727a23 */ /* 0x100fe40000010802 */
[--C-:B------:R-:W-:Y:S02]  /*f190*/  FFMA.FTZ R199, R72, c[0x0][0x2d0], -R2.reuse ;  /* 0x0000b40048c77a23 */ /* 0x100fe40000010802 */
[--C-:B------:R-:W-:Y:S02]  /*f1a0*/  FFMA.FTZ R198, R73, c[0x0][0x2d0], -R2.reuse ;  /* 0x0000b40049c67a23 */ /* 0x100fe40000010802 */
[----:B------:R-:W-:Y:S01]  /*f1b0*/  FFMA.FTZ R252, R92, c[0x0][0x2d0], -R2 ;  /* 0x0000b4005cfc7a23 */ /* 0x000fe20000010802 */
[----:B------:R-:W-:Y:S01]  /*f1c0*/  MUFU.EX2 R72, R8 ;  /* 0x0000000800487308 */ /* 0x000fe20000000800 */
[----:B------:R-:W-:Y:S02]  /*f1d0*/  FMUL.FTZ R4, R116, c[0x0][0x2d0] ;  /* 0x0000b40074047a20 */ /* 0x000fe40000410000 */
[----:B------:R-:W-:Y:S02]  /*f1e0*/  FMUL.FTZ R32, R65, R168 ;  /* 0x000000a841207220 */ /* 0x000fe40000410000 */
[--C-:B------:R-:W-:Y:S02]  /*f1f0*/  FFMA.FTZ R89, R27, c[0x0][0x2d0], -R4.reuse ;  /* 0x0000b4001b597a23 */ /* 0x100fe40000010804 */
[--C-:B------:R-:W-:Y:S02]  /*f200*/  FFMA.FTZ R37, R74, c[0x0][0x2d0], -R4.reuse ;  /* 0x0000b4004a257a23 */ /* 0x100fe40000010804 */
[--C-:B------:R-:W-:Y:S01]  /*f210*/  FFMA.FTZ R78, R78, c[0x0][0x2d0], -R4.reuse ;  /* 0x0000b4004e4e7a23 */ /* 0x100fe20000010804 */
[----:B------:R1:W4:Y:S01]  /*f220*/  MUFU.EX2 R2, R0 ;  /* 0x0000000000027308 */ /* 0x0003220000000800 */
        /* <DEDUP_REMOVED lines=14> */
[----:B-1----:R-:W-:Y:S02]  /*f310*/  FADD.FTZ R0, -R116, R123 ;  /* 0x0000007b74007221 */ /* 0x002fe40000010100 */
[----:B----4-:R-:W-:Y:S01]  /*f320*/  FMUL.FTZ R29, R2, R141 ;  /* 0x0000008d021d7220 */ /* 0x010fe20000410000 */
[----:B------:R-:W-:Y:S01]  /*f330*/  MOV R141, R71 ;  /* 0x00000047008d7202 */ /* 0x000fe20000000f00 */
[----:B------:R-:W-:Y:S01]  /*f340*/  FMUL.FTZ R0, R0, c[0x0][0x2d0] ;  /* 0x0000b40000007a20 */ /* 0x000fe20000410000 */
[----:B------:R-:W1:Y:S01]  /*f350*/  MUFU.EX2 R71, R20 ;  /* 0x0000001400477308 */ /* 0x000e620000000800 */
[--C-:B------:R-:W-:Y:S02]  /*f360*/  FFMA.FTZ R7, R14, c[0x0][0x2d0], -R4.reuse ;  /* 0x0000b4000e077a23 */ /* 0x100fe40000010804 */
[--C-:B------:R-:W-:Y:S02]  /*f370*/  FFMA.FTZ R6, R15, c[0x0][0x2d0], -R4.reuse ;  /* 0x0000b4000f067a23 */ /* 0x100fe40000010804 */
[--C-:B------:R-:W-:Y:S02]  /*f380*/  FFMA.FTZ R67, R30, c[0x0][0x2d0], -R4.reuse ;  /* 0x0000b4001e437a23 */ /* 0x100fe40000010804 */
[--C-:B------:R-:W-:Y:S02]  /*f390*/  FFMA.FTZ R66, R31, c[0x0][0x2d0], -R4.reuse ;  /* 0x0000b4001f427a23 */ /* 0x100fe40000010804 */
[--C-:B------:R-:W-:Y:S01]  /*f3a0*/  FFMA.FTZ R104, R42, c[0x0][0x2d0], -R4.reuse ;  /* 0x0000b4002a687a23 */ /* 0x100fe20000010804 */
[----:B------:R-:W4:Y:S01]  /*f3b0*/  MUFU.EX2 R0, R0 ;  /* 0x0000000000007308 */ /* 0x000f220000000800 */
[--C-:B------:R-:W-:Y:S02]  /*f3c0*/  FFMA.FTZ R105, R43, c[0x0][0x2d0], -R4.reuse ;  /* 0x0000b4002b697a23 */ /* 0x100fe40000010804 */
[--C-:B------:R-:W-:Y:S01]  /*f3d0*/  FFMA.FTZ R108, R46, c[0x0][0x2d0], -R4.reuse ;  /* 0x0000b4002e6c7a23 */ /* 0x100fe20000010804 */
[----:B-----5:R-:W-:Y:S01]  /*f3e0*/  F2FP.PACK_AB R74, R107, R94 ;  /* 0x0000005e6b4a723e */ /* 0x020fe200000000ff */
[--C-:B------:R-:W-:Y:S02]  /*f3f0*/  FFMA.FTZ R109, R47, c[0x0][0x2d0], -R4.reuse ;  /* 0x0000b4002f6d7a23 */ /* 0x100fe40000010804 */
[--C-:B------:R-:W-:Y:S02]  /*f400*/  FFMA.FTZ R220, R58, c[0x0][0x2d0], -R4.reuse ;  /* 0x0000b4003adc7a23 */ /* 0x100fe40000010804 */
[--C-:B------:R-:W-:Y:S01]  /*f410*/  FFMA.FTZ R222, R59, c[0x0][0x2d0], -R4.reuse ;  /* 0x0000b4003bde7a23 */ /* 0x100fe20000010804 */
[----:B------:R-:W-:Y:S01]  /*f420*/  MUFU.EX2 R73, R10 ;  /* 0x0000000a00497308 */ /* 0x000fe20000000800 */
[--C-:B------:R-:W-:Y:S02]  /*f430*/  FFMA.FTZ R123, R62, c[0x0][0x2d0], -R4.reuse ;  /* 0x0000b4003e7b7a23 */ /* 0x100fe40000010804 */
[--C-:B------:R-:W-:Y:S02]  /*f440*/  FFMA.FTZ R248, R63, c[0x0][0x2d0], -R4.reuse ;  /* 0x0000b4003ff87a23 */ /* 0x100fe40000010804 */
[----:B------:R-:W-:Y:S02]  /*f450*/  FFMA.FTZ R95, R95, c[0x0][0x2d0], -R4 ;  /* 0x0000b4005f5f7a23 */ /* 0x000fe40000010804 */
[C---:B------:R-:W-:Y:S01]  /*f460*/  FMUL.FTZ R28, R2.reuse, R140 ;  /* 0x0000008c021c7220 */ /* 0x040fe20000410000 */
[----:B------:R-:W-:Y:S01]  /*f470*/  MOV R140, R23 ;  /* 0x00000017008c7202 */ /* 0x000fe20000000f00 */
[----:B-1----:R-:W-:Y:S01]  /*f480*/  FADD.FTZ R88, R71, R33 ;  /* 0x0000002147587221 */ /* 0x002fe20000010000 */
[----:B------:R1:W-:Y:S01]  /*f490*/  MUFU.EX2 R93, R7 ;  /* 0x00000007005d7308 */ /* 0x0003e20000000800 */
[C---:B------:R-:W-:Y:S01]  /*f4a0*/  FMUL.FTZ R9, R2.reuse, R153 ;  /* 0x0000009902097220 */ /* 0x040fe20000410000 */
[----:B------:R-:W-:Y:S01]  /*f4b0*/  MOV R153, R53 ;  /* 0x0000003500997202 */ /* 0x000fe20000000f00 */
[----:B------:R-:W-:Y:S01]  /*f4c0*/  FMUL.FTZ R25, R2, R145 ;  /* 0x0000009102197220 */ /* 0x000fe20000410000 */
[----:B------:R-:W-:Y:S01]  /*f4d0*/  MOV R145, R76 ;  /* 0x0000004c00917202 */ /* 0x000fe20000000f00 */
[C---:B----4-:R-:W-:Y:S01]  /*f4e0*/  FMUL.FTZ R42, R0.reuse, R138 ;  /* 0x0000008a002a7220 */ /* 0x050fe20000410000 */
[----:B------:R-:W-:Y:S01]  /*f4f0*/  MOV R138, R51 ;  /* 0x00000033008a7202 */ /* 0x000fe20000000f00 */
[C---:B------:R-:W-:Y:S01]  /*f500*/  FMUL.FTZ R11, R0.reuse, R155 ;  /* 0x0000009b000b7220 */ /* 0x040fe20000410000 */
[----:B------:R-:W-:Y:S01]  /*f510*/  MOV R51, R22 ;  /* 0x0000001600337202 */ /* 0x000fe20000000f00 */
[----:B------:R-:W-:Y:S01]  /*f520*/  FMUL.FTZ R15, R0, R151 ;  /* 0x00000097000f7220 */ /* 0x000fe20000410000 */
[----:B------:R-:W-:Y:S01]  /*f530*/  MOV R155, R95 ;  /* 0x0000005f009b7202 */ /* 0x000fe20000000f00 */
[----:B------:R-:W4:Y:S01]  /*f540*/  MUFU.EX2 R106, R6 ;  /* 0x00000006006a7308 */ /* 0x000f220000000800 */
[----:B------:R-:W-:Y:S01]  /*f550*/  MOV R151, R91 ;  /* 0x0000005b00977202 */ /* 0x000fe20000000f00 */
[C---:B------:R-:W-:Y:S02]  /*f560*/  FMUL.FTZ R41, R2.reuse, R137 ;  /* 0x0000008902297220 */ /* 0x040fe40000410000 */
[C---:B------:R-:W-:Y:S02]  /*f570*/  FMUL.FTZ R56, R2.reuse, R128 ;  /* 0x0000008002387220 */ /* 0x040fe40000410000 */
[C---:B------:R-:W-:Y:S02]  /*f580*/  FMUL.FTZ R57, R2.reuse, R129 ;  /* 0x0000008102397220 */ /* 0x040fe40000410000 */
[C---:B------:R-:W-:Y:S02]  /*f590*/  FMUL.FTZ R60, R2.reuse, R124 ;  /* 0x0000007c023c7220 */ /* 0x040fe40000410000 */
[----:B------:R-:W5:Y:S01]  /*f5a0*/  MUFU.EX2 R95, R19 ;  /* 0x00000013005f7308 */ /* 0x000f620000000800 */
[C---:B------:R-:W-:Y:S02]  /*f5b0*/  FMUL.FTZ R61, R2.reuse, R125 ;  /* 0x0000007d023d7220 */ /* 0x040fe40000410000 */
[C---:B-1----:R-:W-:Y:S01]  /*f5c0*/  FMUL.FTZ R7, R3.reuse, R159 ;  /* 0x0000009f03077220 */ /* 0x042fe20000410000 */
[----:B------:R-:W-:Y:S01]  /*f5d0*/  MOV R159, R37 ;  /* 0x00000025009f7202 */ /* 0x000fe20000000f00 */
[C---:B------:R-:W-:Y:S01]  /*f5e0*/  FMUL.FTZ R8, R2.reuse, R152 ;  /* 0x0000009802087220 */ /* 0x040fe20000410000 */
[----:B------:R-:W-:Y:S01]  /*f5f0*/  MOV R152, R111 ;  /* 0x0000006f00987202 */ /* 0x000fe20000000f00 */
[C---:B------:R-:W-:Y:S01]  /*f600*/  FMUL.FTZ R13, R2.reuse, R149 ;  /* 0x00000095020d7220 */ /* 0x040fe20000410000 */
[----:B------:R-:W-:Y:S01]  /*f610*/  MOV R111, R36 ;  /* 0x00000024006f7202 */ /* 0x000fe20000000f00 */
[C---:B------:R-:W-:Y:S01]  /*f620*/  FMUL.FTZ R24, R2.reuse, R144 ;  /* 0x0000009002187220 */ /* 0x040fe20000410000 */
[----:B------:R1:W1:Y:S01]  /*f630*/  MUFU.EX2 R91, R16 ;  /* 0x00000010005b7308 */ /* 0x0002620000000800 */
[C---:B------:R-:W-:Y:S01]  /*f640*/  FMUL.FTZ R40, R2.reuse, R136 ;  /* 0x0000008802287220 */ /* 0x040fe20000410000 */
[----:B------:R-:W-:Y:S01]  /*f650*/  MOV R149, R86 ;  /* 0x0000005600957202 */ /* 0x000fe20000000f00 */
[----:B------:R-:W-:Y:S01]  /*f660*/  FMUL.FTZ R44, R2, R132 ;  /* 0x00000084022c7220 */ /* 0x000fe20000410000 */
[----:B----4-:R-:W-:Y:S01]  /*f670*/  F2FP.PACK_AB R75, R106, R93 ;  /* 0x0000005d6a4b723e */ /* 0x010fe200000000ff */
[----:B------:R-:W-:Y:S01]  /*f680*/  FMUL.FTZ R6, R3, R158 ;  /* 0x0000009e03067220 */ /* 0x000fe20000410000 */
[----:B------:R-:W-:Y:S01]  /*f690*/  MOV R144, R87 ;  /* 0x0000005700907202 */ /* 0x000fe20000000f00 */
[----:B------:R-:W-:Y:S01]  /*f6a0*/  FMUL.FTZ R45, R2, R133 ;  /* 0x00000085022d7220 */ /* 0x000fe20000410000 */
[----:B------:R-:W-:Y:S01]  /*f6b0*/  MOV R158, R84 ;  /* 0x00000054009e7202 */ /* 0x000fe20000000f00 */
[C---:B------:R-:W-:Y:S01]  /*f6c0*/  FMUL.FTZ R31, R0.reuse, R143 ;  /* 0x0000008f001f7220 */ /* 0x040fe20000410000 */
[----:B------:R-:W-:Y:S01]  /*f6d0*/  MOV R143, R38 ;  /* 0x00000026008f7202 */ /* 0x000fe20000000f00 */
[C---:B------:R-:W-:Y:S01]  /*f6e0*/  FMUL.FTZ R10, R0.reuse, R154 ;  /* 0x0000009a000a7220 */ /* 0x040fe20000410000 */
[----:B------:R-:W-:Y:S01]  /*f6f0*/  MOV R154, R52 ;  /* 0x00000034009a7202 */ /* 0x000fe20000000f00 */
[C---:B------:R-:W-:Y:S01]  /*f700*/  FMUL.FTZ R14, R0.reuse, R150 ;  /* 0x00000096000e7220 */ /* 0x040fe20000410000 */
[----:B-----5:R-:W-:Y:S01]  /*f710*/  F2FP.PACK_AB R71, R95, R71 ;  /* 0x000000475f47723e */ /* 0x020fe200000000ff */
[C---:B------:R-:W-:Y:S01]  /*f720*/  FMUL.FTZ R18, R3.reuse, R162 ;  /* 0x000000a203127220 */ /* 0x040fe20000410000 */
[----:B------:R-:W-:Y:S01]  /*f730*/  MOV R150, R55 ;  /* 0x0000003700967202 */ /* 0x000fe20000000f00 */
[----:B------:R-:W-:Y:S01]  /*f740*/  FMUL.FTZ R19, R3, R163 ;  /* 0x000000a303137220 */ /* 0x000fe20000410000 */
[----:B------:R4:W-:Y:S01]  /*f750*/  MUFU.EX2 R125, R49 ;  /* 0x00000031007d7308 */ /* 0x0009e20000000800 */
[C---:B------:R-:W-:Y:S01]  /*f760*/  FMUL.FTZ R17, R65.reuse, R161 ;  /* 0x000000a141117220 */ /* 0x040fe20000410000 */
[----:B------:R-:W-:Y:S01]  /*f770*/  MOV R161, R51 ;  /* 0x0000003300a17202 */ /* 0x000fe20000000f00 */
[C---:B------:R-:W-:Y:S01]  /*f780*/  FMUL.FTZ R26, R0.reuse, R146 ;  /* 0x00000092001a7220 */ /* 0x040fe20000410000 */
[----:B------:R-:W-:Y:S01]  /*f790*/  MOV R146, R34 ;  /* 0x0000002200927202 */ /* 0x000fe20000000f00 */
[C---:B------:R-:W-:Y:S01]  /*f7a0*/  FMUL.FTZ R27, R0.reuse, R147 ;  /* 0x00000093001b7220 */ /* 0x040fe20000410000 */
[----:B------:R-:W-:Y:S01]  /*f7b0*/  MOV R147, R35 ;  /* 0x0000002300937202 */ /* 0x000fe20000000f00 */
[C---:B-1----:R-:W-:Y:S01]  /*f7c0*/  FMUL.FTZ R16, R65.reuse, R160 ;  /* 0x000000a041107220 */ /* 0x042fe20000410000 */
[----:B------:R-:W-:Y:S01]  /*f7d0*/  MOV R160, R54 ;  /* 0x0000003600a07202 */ /* 0x000fe20000000f00 */
[C---:B------:R-:W-:Y:S01]  /*f7e0*/  FMUL.FTZ R30, R0.reuse, R142 ;  /* 0x0000008e001e7220 */ /* 0x040fe20000410000 */
[----:B------:R-:W-:Y:S01]  /*f7f0*/  LDSM.16.MT88.4 R52, [R226] ;  /* 0x00000000e234783b */ /* 0x000fe20000004200 */
[----:B------:R-:W-:Y:S01]  /*f800*/  FMUL.FTZ R33, R65, R169 ;  /* 0x000000a941217220 */ /* 0x000fe20000410000 */
[----:B------:R-:W-:Y:S01]  /*f810*/  MUFU.EX2 R124, R100 ;  /* 0x00000064007c7308 */ /* 0x000fe20000000800 */
[C---:B------:R-:W-:Y:S01]  /*f820*/  FMUL.FTZ R34, R3.reuse, R170 ;  /* 0x000000aa03227220 */ /* 0x040fe20000410000 */
[----:B------:R-:W-:Y:S01]  /*f830*/  MOV R142, R50 ;  /* 0x00000032008e7202 */ /* 0x000fe20000000f00 */
[----:B------:R-:W-:Y:S02]  /*f840*/  FMUL.FTZ R35, R3, R171 ;  /* 0x000000ab03237220 */ /* 0x000fe40000410000 */
[C---:B------:R-:W-:Y:S01]  /*f850*/  FMUL.FTZ R43, R0.reuse, R139 ;  /* 0x0000008b002b7220 */ /* 0x040fe20000410000 */
[----:B------:R-:W-:Y:S01]  /*f860*/  MOV R139, R85 ;  /* 0x00000055008b7202 */ /* 0x000fe20000000f00 */
[C---:B------:R-:W-:Y:S01]  /*f870*/  FMUL.FTZ R47, R0.reuse, R135 ;  /* 0x00000087002f7220 */ /* 0x040fe20000410000 */
[----:B------:R-:W-:Y:S01]  /*f880*/  LDSM.16.MT88.4 R168, [R229+0x3000] ;  /* 0x00300000e5a8783b */ /* 0x000fe20000004200 */
[C---:B------:R-:W-:Y:S01]  /*f890*/  FMUL.FTZ R59, R0.reuse, R131 ;  /* 0x00000083003b7220 */ /* 0x040fe20000410000 */
[----:B------:R1:W-:Y:S01]  /*f8a0*/  MUFU.EX2 R100, R48 ;  /* 0x0000003000647308 */ /* 0x0003e20000000800 */
[C---:B------:R-:W-:Y:S02]  /*f8b0*/  FMUL.FTZ R46, R0.reuse, R134 ;  /* 0x00000086002e7220 */ /* 0x040fe40000410000 */
[----:B----4-:R-:W-:Y:S02]  /*f8c0*/  FMUL.FTZ R49, R65, R177 ;  /* 0x000000b141317220 */ /* 0x010fe40000410000 */
[C---:B------:R-:W-:Y:S02]  /*f8d0*/  FMUL.FTZ R50, R3.reuse, R178 ;  /* 0x000000b203327220 */ /* 0x040fe40000410000 */
[----:B------:R-:W-:Y:S02]  /*f8e0*/  FMUL.FTZ R51, R3, R179 ;  /* 0x000000b303337220 */ /* 0x000fe40000410000 */
[C---:B------:R-:W-:Y:S01]  /*f8f0*/  FMUL.FTZ R58, R0.reuse, R130 ;  /* 0x00000082003a7220 */ /* 0x040fe20000410000 */
[----:B------:R-:W-:Y:S01]  /*f900*/  MUFU.EX2 R131, R82 ;  /* 0x0000005200837308 */ /* 0x000fe20000000800 */
[C---:B------:R-:W-:Y:S02]  /*f910*/  FMUL.FTZ R62, R0.reuse, R126 ;  /* 0x0000007e003e7220 */ /* 0x040fe40000410000 */
[----:B------:R-:W-:Y:S07]  /*f920*/  FMUL.FTZ R63, R0, R127 ;  /* 0x0000007f003f7220 */ /* 0x000fee0000410000 */
[----:B------:R-:W-:Y:S01]  /*f930*/  MUFU.EX2 R135, R81 ;  /* 0x0000005100877308 */ /* 0x000fe20000000800 */
[----:B-1----:R-:W-:Y:S02]  /*f940*/  FMUL.FTZ R48, R65, R176 ;  /* 0x000000b041307220 */ /* 0x002fe40000410000 */
[----:B------:R-:W-:Y:S07]  /*f950*/  LDSM.16.MT88.4 R176, [R226+0x3000] ;  /* 0x00300000e2b0783b */ /* 0x000fee0000004200 */
[----:B------:R-:W-:Y:S10]  /*f960*/  MUFU.EX2 R137, R80 ;  /* 0x0000005000897308 */ /* 0x000ff40000000800 */
[----:B------:R-:W-:Y:S10]  /*f970*/  MUFU.EX2 R110, R101 ;  /* 0x00000065006e7308 */ /* 0x000ff40000000800 */
[----:B------:R1:W-:Y:S10]  /*f980*/  MUFU.EX2 R101, R83 ;  /* 0x0000005300657308 */ /* 0x0003f40000000800 */
[----:B------:R-:W4:Y:S10]  /*f990*/  MUFU.EX2 R85, R196 ;  /* 0x000000c400557308 */ /* 0x000f340000000800 */
[----:B------:R-:W-:Y:S01]  /*f9a0*/  MUFU.EX2 R86, R193 ;  /* 0x000000c100567308 */ /* 0x000fe20000000800 */
[----:B-1----:R-:W-:Y:S09]  /*f9b0*/  LDSM.16.MT88.4 R80, [R225+0x800] ;  /* 0x00080000e150783b */ /* 0x002ff20000004200 */
[----:B------:R-:W-:Y:S10]  /*f9c0*/  MUFU.EX2 R193, R113 ;  /* 0x0000007100c17308 */ /* 0x000ff40000000800 */
[----:B------:R1:W-:Y:S01]  /*f9d0*/  MUFU.EX2 R98, R67 ;  /* 0x0000004300627308 */ /* 0x0003e20000000800 */
[C---:B--2---:R-:W-:Y:S01]  /*f9e0*/  FFMA.FTZ R4, R2.reuse, R12, R72 ;  /* 0x0000000c02047223 */ /* 0x044fe20000010048 */
[C---:B------:R-:W-:Y:S01]  /*f9f0*/  F2FP.PACK_AB R72, R21.reuse, R72 ;  /* 0x000000481548723e */ /* 0x040fe200000000ff */
[----:B------:R-:W-:Y:S01]  /*fa00*/  FMUL.FTZ R12, R2, R148 ;  /* 0x00000094020c7220 */ /* 0x000fe20000410000 */
[----:B------:R-:W-:Y:S01]  /*fa10*/  MOV R148, R39 ;  /* 0x0000002700947202 */ /* 0x000fe20000000f00 */
[----:B------:R-:W-:Y:S01]  /*fa20*/  FADD.FTZ R90, R21, R4 ;  /* 0x00000004155a7221 */ /* 0x000fe20000010000 */
[----:B------:R-:W-:Y:S01]  /*fa30*/  LDSM.16.MT88.4 R36, [R229] ;  /* 0x00000000e524783b */ /* 0x000fe20000004200 */
[----:B---3--:R-:W-:Y:S01]  /*fa40*/  FFMA.FTZ R2, R0, R5, R73 ;  /* 0x0000000500027223 */ /* 0x008fe20000010049 */
[----:B------:R-:W-:Y:S01]  /*fa50*/  F2FP.PACK_AB R73, R91, R73 ;  /* 0x000000495b49723e */ /* 0x000fe200000000ff */
[C---:B------:R-:W-:Y:S01]  /*fa60*/  FMUL.FTZ R4, R65.reuse, R156 ;  /* 0x0000009c41047220 */ /* 0x040fe20000410000 */
[----:B------:R-:W-:Y:S01]  /*fa70*/  MOV R156, R79 ;  /* 0x0000004f009c7202 */ /* 0x000fe20000000f00 */
[----:B------:R-:W-:Y:S01]  /*fa80*/  FMUL.FTZ R5, R65, R157 ;  /* 0x0000009d41057220 */ /* 0x000fe20000410000 */
[----:B------:R-:W-:Y:S01]  /*fa90*/  MOV R157, R78 ;  /* 0x0000004e009d7202 */ /* 0x000fe20000000f00 */
[----:B------:R2:W-:Y:S01]  /*faa0*/  MUFU.EX2 R113, R66 ;  /* 0x0000004200717308 */ /* 0x0005e20000000800 */
[----:B------:R-:W3:Y:S01]  /*fab0*/  LDSM.16.MT88.4 R20, [R225] ;  /* 0x00000000e114783b */ /* 0x000ee20000004200 */
[----:B----4-:R-:W-:Y:S02]  /*fac0*/  FADD.FTZ R0, R85, R64 ;  /* 0x0000004055007221 */ /* 0x010fe40000010000 */
[----:B------:R-:W-:Y:S02]  /*fad0*/  FADD.FTZ R2, R91, R2 ;  /* 0x000000025b027221 */ /* 0x000fe40000010000 */
[----:B------:R-:W-:Y:S02]  /*fae0*/  FMUL.FTZ R64, R65, R184 ;  /* 0x000000b841407220 */ /* 0x000fe40000410000 */
[----:B------:R-:W-:Y:S01]  /*faf0*/  FADD.FTZ R93, R93, R2 ;  /* 0x000000025d5d7221 */ /* 0x000fe20000010000 */
[----:B------:R-:W4:Y:S01]  /*fb00*/  LDSM.16.MT88.4 R76, [R228] ;  /* 0x00000000e44c783b */ /* 0x000f220000004200 */
[----:B------:R-:W5:Y:S01]  /*fb10*/  MUFU.EX2 R84, R195 ;  /* 0x000000c300547308 */ /* 0x000f620000000800 */
[C---:B-1----:R-:W-:Y:S02]  /*fb20*/  FMUL.FTZ R67, R3.reuse, R187 ;  /* 0x000000bb03437220 */ /* 0x042fe40000410000 */
[----:B------:R-:W-:Y:S07]  /*fb30*/  FADD.FTZ R93, R106, R93 ;  /* 0x0000005d6a5d7221 */ /* 0x000fee0000010000 */
[----:B------:R-:W1:Y:S01]  /*fb40*/  MUFU.EX2 R87, R194 ;  /* 0x000000c200577308 */ /* 0x000e620000000800 */
[----:B--2---:R-:W-:Y:S09]  /*fb50*/  FMUL.FTZ R66, R3, R186 ;  /* 0x000000ba03427220 */ /* 0x004ff20000410000 */
[----:B------:R-:W-:Y:S01]  /*fb60*/  MUFU.EX2 R184, R160 ;  /* 0x000000a000b87308 */ /* 0x000fe20000000800 */
[----:B-----5:R-:W-:Y:S09]  /*fb70*/  FADD.FTZ R0, R84, R0 ;  /* 0x0000000054007221 */ /* 0x020ff20000010000 */
[----:B------:R-:W-:Y:S01]  /*fb80*/  MUFU.EX2 R126, R97 ;  /* 0x00000061007e7308 */ /* 0x000fe20000000800 */
[-C--:B---3--:R-:W-:Y:S05]  /*fb90*/  HMMA.16816.F32 R4, R68, R20.reuse, R4 ;  /* 0x000000144404723c */ /* 0x088fea0000001804 */
[----:B-1----:R-:W-:Y:S03]  /*fba0*/  FADD.FTZ R0, R87, R0 ;  /* 0x0000000057007221 */ /* 0x002fe60000010000 */
[C---:B------:R-:W-:Y:S01]  /*fbb0*/  HMMA.16816.F32 R8, R72.reuse, R20, R8 ;  /* 0x000000144808723c */ /* 0x040fe20000001808 */
[----:B------:R-:W-:Y:S03]  /*fbc0*/  MUFU.EX2 R97, R89 ;  /* 0x0000005900617308 */ /* 0x000fe60000000800 */
[----:B------:R-:W-:Y:S03]  /*fbd0*/  FADD.FTZ R0, R86, R0 ;  /* 0x0000000056007221 */ /* 0x000fe60000010000 */
[C---:B------:R-:W-:Y:S01]  /*fbe0*/  FMUL.FTZ R20, R65.reuse, R164 ;  /* 0x000000a441147220 */ /* 0x040fe20000410000 */
[-C--:B------:R-:W-:Y:S03]  /*fbf0*/  HMMA.16816.F32 R12, R72, R22.reuse, R12 ;  /* 0x00000016480c723c */ /* 0x080fe6000000180c */
[----:B------:R-:W-:Y:S01]  /*fc00*/  MUFU.EX2 R132, R103 ;  /* 0x0000006700847308 */ /* 0x000fe20000000800 */
[----:B------:R-:W-:Y:S02]  /*fc10*/  FMUL.FTZ R21, R65, R165 ;  /* 0x000000a541157220 */ /* 0x000fe40000410000 */
[----:B------:R-:W-:Y:S02]  /*fc20*/  FADD.FTZ R0, R207, R0 ;  /* 0x00000000cf007221 */ /* 0x000fe40000010000 */
[C---:B------:R-:W-:Y:S04]  /*fc30*/  HMMA.16816.F32 R16, R68.reuse, R22, R16 ;  /* 0x000000164410723c */ /* 0x040fe80000001810 */
[----:B------:R-:W-:Y:S01]  /*fc40*/  FADD.FTZ R0, R206, R0 ;  /* 0x00000000ce007221 */ /* 0x000fe20000010000 */
[----:B------:R-:W-:Y:S02]  /*fc50*/  MUFU.EX2 R127, R96 ;  /* 0x00000060007f7308 */ /* 0x000fe40000000800 */
[C---:B------:R-:W-:Y:S02]  /*fc60*/  FMUL.FTZ R22, R3.reuse, R166 ;  /* 0x000000a603167220 */ /* 0x040fe40000410000 */
[----:B------:R-:W-:Y:S03]  /*fc70*/  FMUL.FTZ R23, R3, R167 ;  /* 0x000000a703177220 */ /* 0x000fe60000410000 */
[----:B------:R-:W-:Y:S03]  /*fc80*/  FADD.FTZ R0, R205, R0 ;  /* 0x00000000cd007221 */ /* 0x000fe60000010000 */
[----:B------:R1:W-:Y:S01]  /*fc90*/  MUFU.EX2 R103, R161 ;  /* 0x000000a100677308 */ /* 0x0003e20000000800 */
[-C--:B------:R-:W-:Y:S03]  /*fca0*/  HMMA.16816.F32 R20, R68, R36.reuse, R20 ;  /* 0x000000244414723c */ /* 0x080fe60000001814 */
[----:B------:R-:W-:Y:S05]  /*fcb0*/  FADD.FTZ R2, R204, R0 ;  /* 0x00000000cc027221 */ /* 0x000fea0000010000 */
[C---:B------:R-:W-:Y:S01]  /*fcc0*/  HMMA.16816.F32 R24, R72.reuse, R36, R24 ;  /* 0x000000244818723c */ /* 0x040fe20000001818 */
[----:B------:R2:W3:Y:S06]  /*fcd0*/  MUFU.EX2 R96, R92 ;  /* 0x0000005c00607308 */ /* 0x0004ec0000000800 */
[C---:B------:R-:W-:Y:S01]  /*fce0*/  FMUL.FTZ R36, R65.reuse, R172 ;  /* 0x000000ac41247220 */ /* 0x040fe20000410000 */
[-C--:B------:R-:W-:Y:S03]  /*fcf0*/  HMMA.16816.F32 R28, R72, R38.reuse, R28 ;  /* 0x00000026481c723c */ /* 0x080fe6000000181c */
[----:B------:R-:W-:Y:S01]  /*fd00*/  MUFU.EX2 R186, R138 ;  /* 0x0000008a00ba7308 */ /* 0x000fe20000000800 */
[----:B------:R-:W-:Y:S01]  /*fd10*/  FMUL.FTZ R37, R65, R173 ;  /* 0x000000ad41257220 */ /* 0x000fe20000410000 */
[----:B-1----:R-:W-:Y:S03]  /*fd20*/  LDSM.16.MT88.4 R160, [R225+0x3000] ;  /* 0x00300000e1a0783b */ /* 0x002fe60000004200 */
[C---:B------:R-:W-:Y:S05]  /*fd30*/  HMMA.16816.F32 R32, R68.reuse, R38, R32 ;  /* 0x000000264420723c */ /* 0x040fea0000001820 */
[----:B------:R-:W-:Y:S02]  /*fd40*/  MUFU.EX2 R136, R121 ;  /* 0x0000007900887308 */ /* 0x000fe40000000800 */
[C---:B------:R-:W-:Y:S02]  /*fd50*/  FMUL.FTZ R38, R3.reuse, R174 ;  /* 0x000000ae03267220 */ /* 0x040fe40000410000 */
[----:B------:R-:W-:Y:S03]  /*fd60*/  FMUL.FTZ R39, R3, R175 ;  /* 0x000000af03277220 */ /* 0x000fe60000410000 */
[----:B--2---:R-:W-:Y:S03]  /*fd70*/  FADD.FTZ R92, R94, R90 ;  /* 0x0000005a5e5c7221 */ /* 0x004fe60000010000 */
[----:B------:R-:W-:Y:S01]  /*fd80*/  MUFU.EX2 R130, R114 ;  /* 0x0000007200827308 */ /* 0x000fe20000000800 */
[-C--:B------:R-:W-:Y:S03]  /*fd90*/  HMMA.16816.F32 R36, R68, R52.reuse, R36 ;  /* 0x000000344424723c */ /* 0x080fe60000001824 */
[----:B------:R-:W-:Y:S04]  /*fda0*/  FADD.FTZ R0, R107, R92 ;  /* 0x0000005c6b007221 */ /* 0x000fe80000010000 */
[----:B------:R-:W-:Y:S01]  /*fdb0*/  FADD.FTZ R92, R100, R0 ;  /* 0x00000000645c7221 */ /* 0x000fe20000010000 */
[C---:B------:R-:W-:Y:S01]  /*fdc0*/  HMMA.16816.F32 R40, R72.reuse, R52, R40 ;  /* 0x000000344828723c */ /* 0x040fe20000001828 */
[----:B------:R-:W-:Y:S03]  /*fdd0*/  MUFU.EX2 R107, R156 ;  /* 0x0000009c006b7308 */ /* 0x000fe60000000800 */
[----:B------:R-:W-:Y:S03]  /*fde0*/  FADD.FTZ R0, R203, R2 ;  /* 0x00000002cb007221 */ /* 0x000fe60000010000 */
[C---:B------:R-:W-:Y:S01]  /*fdf0*/  FMUL.FTZ R52, R65.reuse, R180 ;  /* 0x000000b441347220 */ /* 0x040fe20000410000 */
[-C--:B------:R-:W-:Y:S03]  /*fe00*/  HMMA.16816.F32 R44, R72, R54.reuse, R44 ;  /* 0x00000036482c723c */ /* 0x080fe6000000182c */
[----:B------:R-:W-:Y:S01]  /*fe10*/  MUFU.EX2 R128, R122 ;  /* 0x0000007a00807308 */ /* 0x000fe20000000800 */
[C---:B------:R-:W-:Y:S02]  /*fe20*/  FMUL.FTZ R53, R65.reuse, R181 ;  /* 0x000000b541357220 */ /* 0x040fe40000410000 */
[----:B------:R-:W-:Y:S02]  /*fe30*/  FMUL.FTZ R65, R65, R185 ;  /* 0x000000b941417220 */ /* 0x000fe40000410000 */
[C---:B------:R-:W-:Y:S04]  /*fe40*/  HMMA.16816.F32 R48, R68.reuse, R54, R48 ;  /* 0x000000364430723c */ /* 0x040fe80000001830 */
[----:B------:R-:W-:Y:S01]  /*fe50*/  FADD.FTZ R0, R202, R0 ;  /* 0x00000000ca007221 */ /* 0x000fe20000010000 */
[----:B------:R-:W-:Y:S02]  /*fe60*/  MUFU.EX2 R129, R115 ;  /* 0x0000007300817308 */ /* 0x000fe40000000800 */
[C---:B------:R-:W-:Y:S02]  /*fe70*/  FMUL.FTZ R54, R3.reuse, R182 ;  /* 0x000000b603367220 */ /* 0x040fe40000410000 */
[----:B------:R-:W-:Y:S03]  /*fe80*/  FMUL.FTZ R55, R3, R183 ;  /* 0x000000b703377220 */ /* 0x000fe60000410000 */
[----:B------:R-:W-:Y:S02]  /*fe90*/  FADD.FTZ R3, R95, R88 ;  /* 0x000000585f037221 */ /* 0x000fe40000010000 */
[----:B------:R-:W-:Y:S01]  /*fea0*/  LDSM.16.MT88.4 R88, [R226+0x1000] ;  /* 0x00100000e258783b */ /* 0x000fe20000004200 */
[----:B------:R-:W-:Y:S01]  /*feb0*/  MUFU.EX2 R114, R104 ;  /* 0x0000006800727308 */ /* 0x000fe20000000800 */
[-C--:B----4-:R-:W-:Y:S03]  /*fec0*/  HMMA.16816.F32 R52, R68, R76.reuse, R52 ;  /* 0x0000004c4434723c */ /* 0x090fe60000001834 */
[----:B------:R-:W-:Y:S02]  /*fed0*/  FADD.FTZ R3, R112, R3 ;  /* 0x0000000370037221 */ /* 0x000fe40000010000 */
[----:B------:R-:W-:Y:S03]  /*fee0*/  FADD.FTZ R0, R201, R0 ;  /* 0x00000000c9007221 */ /* 0x000fe60000010000 */
[C---:B------:R-:W-:Y:S01]  /*fef0*/  HMMA.16816.F32 R56, R72.reuse, R76, R56 ;  /* 0x0000004c4838723c */ /* 0x040fe20000001838 */
[----:B------:R-:W-:Y:S03]  /*ff00*/  MUFU.EX2 R115, R105 ;  /* 0x0000006900737308 */ /* 0x000fe60000000800 */
[----:B------:R-:W-:Y:S02]  /*ff10*/  FADD.FTZ R2, R200, R0 ;  /* 0x00000000c8027221 */ /* 0x000fe40000010000 */
[----:B---3--:R-:W-:Y:S02]  /*ff20*/  FADD.FTZ R0, R96, R93 ;  /* 0x0000005d60007221 */ /* 0x008fe40000010000 */
[-C--:B------:R-:W-:Y:S03]  /*ff30*/  HMMA.16816.F32 R60, R72, R78.reuse, R60 ;  /* 0x0000004e483c723c */ /* 0x080fe6000000183c */
[----:B------:R-:W-:Y:S01]  /*ff40*/  MUFU.EX2 R122, R108 ;  /* 0x0000006c007a7308 */ /* 0x000fe20000000800 */
[----:B------:R-:W-:Y:S02]  /*ff50*/  FADD.FTZ R93, R110, R3 ;  /* 0x000000036e5d7221 */ /* 0x000fe40000010000 */
[----:B------:R-:W-:Y:S01]  /*ff60*/  FADD.FTZ R3, R101, R92 ;  /* 0x0000005c65037221 */ /* 0x000fe20000010000 */
[----:B------:R-:W-:Y:S01]  /*ff70*/  F2FP.PACK_AB R72, R84, R85 ;  /* 0x000000555448723e */ /* 0x000fe200000000ff */
[----:B------:R-:W-:Y:S01]  /*ff80*/  HMMA.16816.F32 R64, R68, R78, R64 ;  /* 0x0000004e4440723c */ /* 0x000fe20000001840 */
[----:B------:R-:W1:Y:S03]  /*ff90*/  LDSM.16.MT88.4 R76, [R229+0x800] ;  /* 0x00080000e54c783b */ /* 0x000e660000004200 */
[----:B------:R-:W-:Y:S01]  /*ffa0*/  F2FP.PACK_AB R74, R86, R87 ;  /* 0x00000057564a723e */ /* 0x000fe200000000ff */
[----:B------:R-:W-:Y:S01]  /*ffb0*/  MUFU.EX2 R121, R109 ;  /* 0x0000006d00797308 */ /* 0x000fe20000000800 */
[----:B------:R-:W-:Y:S01]  /*ffc0*/  F2FP.PACK_AB R73, R110, R112 ;  /* 0x000000706e49723e */ /* 0x000fe200000000ff */
[----:B------:R-:W-:Y:S01]  /*ffd0*/  FADD.FTZ R92, R97, R0 ;  /* 0x00000000615c7221 */ /* 0x000fe20000010000 */
[----:B------:R-:W-:Y:S01]  /*ffe0*/  F2FP.PACK_AB R75, R125, R124 ;  /* 0x0000007c7d4b723e */ /* 0x000fe200000000ff */
[----:B------:R-:W2:Y:S03]  /*fff0*/  LDSM.16.MT88.4 R84, [R226+0x800] ;  /* 0x00080000e254783b */ /* 0x000ea60000004200 */
[----:B------:R-:W-:Y:S01]  /*10000*/  F2FP.PACK_AB R68, R101, R100 ;  /* 0x000000646544723e */ /* 0x000fe200000000ff */
[----:B------:R-:W-:Y:S01]  /*10010*/  FADD.FTZ R0, R212, R2 ;  /* 0x00000002d4007221 */ /* 0x000fe20000010000 */
[----:B------:R-:W-:Y:S01]  /*10020*/  F2FP.PACK_AB R70, R126, R120 ;  /* 0x000000787e46723e */ /* 0x000fe200000000ff */
[-C--:B------:R-:W-:Y:S01]  /*10030*/  HMMA.16816.F32 R4, R72, R80.reuse, R4 ;  /* 0x000000504804723c */ /* 0x080fe20000001804 */
[----:B------:R-:W-:Y:S04]  /*10040*/  MUFU.EX2 R110, R159 ;  /* 0x0000009f006e7308 */ /* 0x000fe80000000800 */
[----:B------:R-:W-:Y:S01]  /*10050*/  F2FP.PACK_AB R69, R97, R96 ;  /* 0x000000606145723e */ /* 0x000fe200000000ff */
[----:B------:R-:W-:Y:S01]  /*10060*/  FADD.FTZ R0, R216, R0 ;  /* 0x00000000d8007221 */ /* 0x000fe20000010000 */
[----:B------:R-:W-:Y:S04]  /*10070*/  F2FP.PACK_AB R71, R113, R98 ;  /* 0x000000627147723e */ /* 0x000fe800000000ff */
[----:B------:R-:W-:Y:S01]  /*10080*/  MUFU.EX2 R109, R158 ;  /* 0x0000009e006d7308 */ /* 0x000fe20000000800 */
[----:B------:R-:W-:Y:S02]  /*10090*/  FADD.FTZ R0, R218, R0 ;  /* 0x00000000da007221 */ /* 0x000fe40000010000 */
[C---:B------:R-:W-:Y:S04]  /*100a0*/  HMMA.16816.F32 R8, R68.reuse, R80, R8 ;  /* 0x000000504408723c */ /* 0x040fe80000001808 */
[----:B------:R-:W-:Y:S02]  /*100b0*/  FADD.FTZ R2, R217, R0 ;  /* 0x00000000d9027221 */ /* 0x000fe40000010000 */
[----:B------:R-:W-:Y:S01]  /*100c0*/  FADD.FTZ R0, R124, R93 ;  /* 0x0000005d7c007221 */ /* 0x000fe20000010000 */
[----:B------:R-:W-:Y:S01]  /*100d0*/  MUFU.EX2 R108, R157 ;  /* 0x0000009d006c7308 */ /* 0x000fe20000000800 */
[-C--:B------:R-:W-:Y:S04]  /*100e0*/  HMMA.16816.F32 R12, R68, R82.reuse, R12 ;  /* 0x00000052440c723c */ /* 0x080fe8000000180c */
[----:B------:R-:W-:Y:S01]  /*100f0*/  FADD.FTZ R93, R120, R3 ;  /* 0x00000003785d7221 */ /* 0x000fe20000010000 */
[----:B------:R-:W-:Y:S01]  /*10100*/  MOV R120, R119 ;  /* 0x0000007700787202 */ /* 0x000fe20000000f00 */
[----:B------:R-:W-:Y:S02]  /*10110*/  FADD.FTZ R3, R98, R92 ;  /* 0x0000005c62037221 */ /* 0x000fe40000010000 */
[C---:B------:R-:W-:Y:S01]  /*10120*/  HMMA.16816.F32 R16, R72.reuse, R82, R16 ;  /* 0x000000524810723c */ /* 0x040fe20000001810 */
[----:B------:R-:W3:Y:S01]  /*10130*/  LDSM.16.MT88.4 R80, [R228+0x800] ;  /* 0x00080000e450783b */ /* 0x000ee20000004200 */
[----:B------:R-:W-:Y:S02]  /*10140*/  MUFU.EX2 R101, R146 ;  /* 0x0000009200657308 */ /* 0x000fe40000000800 */
[----:B------:R-:W-:Y:S02]  /*10150*/  FADD.FTZ R92, R125, R0 ;  /* 0x000000007d5c7221 */ /* 0x000fe40000010000 */
[----:B------:R-:W-:Y:S02]  /*10160*/  FADD.FTZ R0, R215, R2 ;  /* 0x00000002d7007221 */ /* 0x000fe40000010000 */
[-C--:B-1----:R-:W-:Y:S04]  /*10170*/  HMMA.16816.F32 R20, R72, R76.reuse, R20 ;  /* 0x0000004c4814723c */ /* 0x082fe80000001814 */
[----:B------:R-:W1:Y:S01]  /*10180*/  MUFU.EX2 R133, R102 ;  /* 0x0000006600857308 */ /* 0x000e620000000800 */
[----:B------:R-:W-:Y:S02]  /*10190*/  FADD.FTZ R0, R214, R0 ;  /* 0x00000000d6007221 */ /* 0x000fe40000010000 */
[----:B------:R-:W-:Y:S01]  /*101a0*/  FADD.FTZ R92, R192, R92 ;  /* 0x0000005cc05c7221 */ /* 0x000fe20000010000 */
[C---:B------:R-:W-:Y:S04]  /*101b0*/  HMMA.16816.F32 R24, R68.reuse, R76, R24 ;  /* 0x0000004c4418723c */ /* 0x040fe80000001818 */
[----:B------:R-:W-:Y:S02]  /*101c0*/  FADD.FTZ R0, R213, R0 ;  /* 0x00000000d5007221 */ /* 0x000fe40000010000 */
[----:B------:R-:W-:Y:S02]  /*101d0*/  MUFU.EX2 R102, R151 ;  /* 0x0000009700667308 */ /* 0x000fe40000000800 */
[-C--:B------:R-:W-:Y:S04]  /*101e0*/  HMMA.16816.F32 R28, R68, R78.reuse, R28 ;  /* 0x0000004e441c723c */ /* 0x080fe8000000181c */
[----:B------:R-:W-:Y:S02]  /*101f0*/  FADD.FTZ R2, R219, R0 ;  /* 0x00000000db027221 */ /* 0x000fe40000010000 */
[----:B------:R-:W-:Y:S02]  /*10200*/  FADD.FTZ R0, R126, R93 ;  /* 0x0000005d7e007221 */ /* 0x000fe40000010000 */
[C---:B------:R-:W-:Y:S01]  /*10210*/  HMMA.16816.F32 R32, R72.reuse, R78, R32 ;  /* 0x0000004e4820723c */ /* 0x040fe20000001820 */
[----:B------:R-:W4:Y:S01]  /*10220*/  LDSM.16.MT88.4 R76, [R225+0x1000] ;  /* 0x00100000e14c783b */ /* 0x000f220000004200 */
[----:B------:R-:W5:Y:S02]  /*10230*/  MUFU.EX2 R134, R99 ;  /* 0x0000006300867308 */ /* 0x000f640000000800 */
[----:B------:R-:W-:Y:S02]  /*10240*/  FADD.FTZ R93, R113, R3 ;  /* 0x00000003715d7221 */ /* 0x000fe40000010000 */
[----:B------:R-:W-:Y:S02]  /*10250*/  FADD.FTZ R3, R127, R0 ;  /* 0x000000007f037221 */ /* 0x000fe40000010000 */
[-C--:B--2---:R-:W-:Y:S04]  /*10260*/  HMMA.16816.F32 R36, R72, R84.reuse, R36 ;  /* 0x000000544824723c */ /* 0x084fe80000001824 */
[----:B------:R-:W-:Y:S01]  /*10270*/  MUFU.EX2 R220, R220 ;  /* 0x000000dc00dc7308 */ /* 0x000fe20000000800 */
[----:B------:R-:W-:Y:S02]  /*10280*/  FADD.FTZ R0, R103, R2 ;  /* 0x0000000267007221 */ /* 0x000fe40000010000 */
[----:B------:R-:W-:Y:S01]  /*10290*/  FADD.FTZ R3, R131, R3 ;  /* 0x0000000383037221 */ /* 0x000fe20000010000 */
[C---:B------:R-:W-:Y:S04]  /*102a0*/  HMMA.16816.F32 R40, R68.reuse, R84, R40 ;  /* 0x000000544428723c */ /* 0x040fe80000001828 */
[C---:B------:R-:W-:Y:S01]  /*102b0*/  FADD.FTZ R0, R184.reuse, R0 ;  /* 0x00000000b8007221 */ /* 0x040fe20000010000 */
[----:B------:R-:W-:Y:S01]  /*102c0*/  F2FP.PACK_AB R184, R184, R103 ;  /* 0x00000067b8b8723e */ /* 0x000fe200000000ff */
[----:B------:R-:W-:Y:S01]  /*102d0*/  MUFU.EX2 R222, R222 ;  /* 0x000000de00de7308 */ /* 0x000fe20000000800 */
[----:B------:R-:W-:Y:S01]  /*102e0*/  FADD.FTZ R3, R135, R3 ;  /* 0x0000000387037221 */ /* 0x000fe20000010000 */
[-C--:B------:R-:W-:Y:S04]  /*102f0*/  HMMA.16816.F32 R44, R68, R86.reuse, R44 ;  /* 0x00000056442c723c */ /* 0x080fe8000000182c */
[----:B------:R-:W-:Y:S02]  /*10300*/  FADD.FTZ R3, R137, R3 ;  /* 0x0000000389037221 */ /* 0x000fe40000010000 */
[----:B------:R-:W-:Y:S02]  /*10310*/  FADD.FTZ R2, R191, R92 ;  /* 0x0000005cbf027221 */ /* 0x000fe40000010000 */
[C---:B------:R-:W-:Y:S01]  /*10320*/  HMMA.16816.F32 R48, R72.reuse, R86, R48 ;  /* 0x000000564830723c */ /* 0x040fe20000001830 */
[----:B------:R-:W2:Y:S01]  /*10330*/  LDSM.16.MT88.4 R84, [R229+0x1000] ;  /* 0x00100000e554783b */ /* 0x000ea20000004200 */
[----:B------:R-:W-:Y:S02]  /*10340*/  MUFU.EX2 R123, R123 ;  /* 0x0000007b007b7308 */ /* 0x000fe40000000800 */
[----:B-1----:R-:W-:Y:S04]  /*10350*/  FADD.FTZ R3, R133, R3 ;  /* 0x0000000385037221 */ /* 0x002fe80000010000 */
[-C--:B---3--:R-:W-:Y:S04]  /*10360*/  HMMA.16816.F32 R52, R72, R80.reuse, R52 ;  /* 0x000000504834723c */ /* 0x088fe80000001834 */
[----:B------:R-:W-:Y:S01]  /*10370*/  MUFU.EX2 R248, R248 ;  /* 0x000000f800f87308 */ /* 0x000fe20000000800 */
[----:B-----5:R-:W-:Y:S03]  /*10380*/  FADD.FTZ R3, R134, R3 ;  /* 0x0000000386037221 */ /* 0x020fe60000010000 */
[C---:B------:R-:W-:Y:S04]  /*10390*/  HMMA.16816.F32 R56, R68.reuse, R80, R56 ;  /* 0x000000504438723c */ /* 0x040fe80000001838 */
[----:B------:R-:W-:Y:S02]  /*103a0*/  FADD.FTZ R3, R132, R3 ;  /* 0x0000000384037221 */ /* 0x000fe40000010000 */
[----:B------:R-:W1:Y:S02]  /*103b0*/  MUFU.EX2 R199, R199 ;  /* 0x000000c700c77308 */ /* 0x000e640000000800 */
[-C--:B------:R-:W-:Y:S04]  /*103c0*/  HMMA.16816.F32 R60, R68, R82.reuse, R60 ;  /* 0x00000052443c723c */ /* 0x080fe8000000183c */
[----:B------:R-:W-:Y:S03]  /*103d0*/  FADD.FTZ R3, R130, R3 ;  /* 0x0000000382037221 */ /* 0x000fe60000010000 */
[----:B------:R-:W-:Y:S01]  /*103e0*/  F2FP.PACK_AB R68, R206, R207 ;  /* 0x000000cfce44723e */ /* 0x000fe200000000ff */
[----:B------:R-:W-:Y:S01]  /*103f0*/  HMMA.16816.F32 R64, R72, R82, R64 ;  /* 0x000000524840723c */ /* 0x000fe20000001840 */
[----:B------:R-:W3:Y:S01]  /*10400*/  LDSM.16.MT88.4 R80, [R228+0x1000] ;  /* 0x00100000e450783b */ /* 0x000ee20000004200 */
[----:B------:R-:W5:Y:S02]  /*10410*/  MUFU.EX2 R198, R198 ;  /* 0x000000c600c67308 */ /* 0x000f640000000800 */
[----:B------:R-:W-:Y:S02]  /*10420*/  F2FP.PACK_AB R70, R204, R205 ;  /* 0x000000cdcc46723e */ /* 0x000fe400000000ff */
[----:B------:R-:W-:Y:S02]  /*10430*/  F2FP.PACK_AB R69, R191, R192 ;  /* 0x000000c0bf45723e */ /* 0x000fe400000000ff */
[----:B------:R-:W-:Y:S04]  /*10440*/  F2FP.PACK_AB R71, R189, R190 ;  /* 0x000000bebd47723e */ /* 0x000fe800000000ff */
[----:B------:R-:W-:Y:S01]  /*10450*/  F2FP.PACK_AB R72, R131, R127 ;  /* 0x0000007f8348723e */ /* 0x000fe200000000ff */
[----:B------:R-:W2:Y:S01]  /*10460*/  MUFU.EX2 R252, R252 ;  /* 0x000000fc00fc7308 */ /* 0x000ea20000000800 */
[----:B------:R-:W-:Y:S01]  /*10470*/  F2FP.PACK_AB R74, R137, R135 ;  /* 0x00000087894a723e */ /* 0x000fe200000000ff */
[-C--:B----4-:R-:W-:Y:S05]  /*10480*/  HMMA.16816.F32 R4, R68, R76.reuse, R4 ;  /* 0x0000004c4404723c */ /* 0x090fea0000001804 */
[----:B------:R-:W-:Y:S01]  /*10490*/  F2FP.PACK_AB R73, R115, R114 ;  /* 0x000000727349723e */ /* 0x000fe200000000ff */
[----:B-1----:R-:W-:Y:S01]  /*104a0*/  FADD.FTZ R3, R199, R3 ;  /* 0x00000003c7037221 */ /* 0x002fe20000010000 */
[----:B------:R-:W-:Y:S01]  /*104b0*/  F2FP.PACK_AB R75, R121, R122 ;  /* 0x0000007a794b723e */ /* 0x000fe200000000ff */
[----:B------:R-:W1:Y:S04]  /*104c0*/  MUFU.EX2 R111, R111 ;  /* 0x0000006f006f7308 */ /* 0x000e680000000800 */
[----:B-----5:R-:W-:Y:S02]  /*104d0*/  FADD.FTZ R3, R198, R3 ;  /* 0x00000003c6037221 */ /* 0x020fe40000010000 */
[C---:B------:R-:W-:Y:S04]  /*104e0*/  HMMA.16816.F32 R8, R72.reuse, R76, R8 ;  /* 0x0000004c4808723c */ /* 0x040fe80000001808 */
[----:B------:R-:W-:Y:S01]  /*104f0*/  MUFU.EX2 R99, R150 ;  /* 0x0000009600637308 */ /* 0x000fe20000000800 */
[----:B------:R-:W-:Y:S03]  /*10500*/  FADD.FTZ R3, R128, R3 ;  /* 0x0000000380037221 */ /* 0x000fe60000010000 */
[-C--:B------:R-:W-:Y:S04]  /*10510*/  HMMA.16816.F32 R12, R72, R78.reuse, R12 ;  /* 0x0000004e480c723c */ /* 0x080fe8000000180c */
[----:B------:R-:W-:Y:S02]  /*10520*/  FADD.FTZ R3, R129, R3 ;  /* 0x0000000381037221 */ /* 0x000fe40000010000 */
[----:B------:R-:W-:Y:S02]  /*10530*/  MUFU.EX2 R98, R155 ;  /* 0x0000009b00627308 */ /* 0x000fe40000000800 */
[C---:B------:R-:W-:Y:S01]  /*10540*/  HMMA.16816.F32 R16, R68.reuse, R78, R16 ;  /* 0x0000004e4410723c */ /* 0x040fe20000001810 */
[----:B------:R-:W4:Y:S03]  /*10550*/  LDSM.16.MT88.4 R76, [R225+0x1800] ;  /* 0x00180000e14c783b */ /* 0x000f260000004200 */
[----:B------:R-:W-:Y:S04]  /*10560*/  FADD.FTZ R3, R223, R3 ;  /* 0x00000003df037221 */ /* 0x000fe80000010000 */
[-C--:B--2---:R-:W-:Y:S01]  /*10570*/  HMMA.16816.F32 R20, R68, R84.reuse, R20 ;  /* 0x000000544414723c */ /* 0x084fe20000001814 */
[----:B------:R-:W2:Y:S03]  /*10580*/  MUFU.EX2 R94, R139 ;  /* 0x0000008b005e7308 */ /* 0x000ea60000000800 */
[----:B------:R-:W-:Y:S04]  /*10590*/  FADD.FTZ R3, R251, R3 ;  /* 0x00000003fb037221 */ /* 0x000fe80000010000 */
[C---:B------:R-:W-:Y:S03]  /*105a0*/  HMMA.16816.F32 R24, R72.reuse, R84, R24 ;  /* 0x000000544818723c */ /* 0x040fe60000001818 */
[----:B------:R-:W-:Y:S01]  /*105b0*/  MUFU.EX2 R106, R143 ;  /* 0x0000008f006a7308 */ /* 0x000fe20000000800 */
[----:B------:R-:W-:Y:S04]  /*105c0*/  FADD.FTZ R3, R252, R3 ;  /* 0x00000003fc037221 */ /* 0x000fe80000010000 */
[-C--:B------:R-:W-:Y:S04]  /*105d0*/  HMMA.16816.F32 R28, R72, R86.reuse, R28 ;  /* 0x00000056481c723c */ /* 0x080fe8000000181c */
[----:B-1----:R-:W-:Y:S01]  /*105e0*/  FADD.FTZ R3, R111, R3 ;  /* 0x000000036f037221 */ /* 0x002fe20000010000 */
[----:B------:R-:W1:Y:S03]  /*105f0*/  MUFU.EX2 R105, R142 ;  /* 0x0000008e00697308 */ /* 0x000e660000000800 */
[C---:B------:R-:W-:Y:S01]  /*10600*/  HMMA.16816.F32 R32, R68.reuse, R86, R32 ;  /* 0x000000564420723c */ /* 0x040fe20000001820 */
[----:B------:R-:W5:Y:S03]  /*10610*/  LDSM.16.MT88.4 R84, [R229+0x1800] ;  /* 0x00180000e554783b */ /* 0x000f660000004200 */
[----:B--2---:R-:W-:Y:S03]  /*10620*/  FADD.FTZ R0, R94, R0 ;  /* 0x000000005e007221 */ /* 0x004fe60000010000 */
[----:B------:R-:W-:Y:S01]  /*10630*/  MUFU.EX2 R104, R147 ;  /* 0x0000009300687308 */ /* 0x000fe20000000800 */
[-C--:B------:R-:W-:Y:S04]  /*10640*/  HMMA.16816.F32 R36, R68, R88.reuse, R36 ;  /* 0x000000584424723c */ /* 0x080fe80000001824 */
[C---:B------:R-:W-:Y:S01]  /*10650*/  FADD.FTZ R0, R186.reuse, R0 ;  /* 0x00000000ba007221 */ /* 0x040fe20000010000 */
[----:B------:R-:W-:Y:S03]  /*10660*/  F2FP.PACK_AB R186, R186, R94 ;  /* 0x0000005ebaba723e */ /* 0x000fe600000000ff */
[C---:B------:R-:W-:Y:S01]  /*10670*/  HMMA.16816.F32 R40, R72.reuse, R88, R40 ;  /* 0x000000584828723c */ /* 0x040fe20000001828 */
[----:B------:R-:W2:Y:S03]  /*10680*/  MUFU.EX2 R100, R154 ;  /* 0x0000009a00647308 */ /* 0x000ea60000000800 */
[----:B-1----:R-:W-:Y:S04]  /*10690*/  F2FP.PACK_AB R185, R105, R106 ;  /* 0x0000006a69b9723e */ /* 0x002fe800000000ff */
[-C--:B------:R-:W-:Y:S03]  /*106a0*/  HMMA.16816.F32 R44, R72, R90.reuse, R44 ;  /* 0x0000005a482c723c */ /* 0x080fe6000000182c */
[----:B------:R-:W-:Y:S05]  /*106b0*/  MUFU.EX2 R95, R145 ;  /* 0x00000091005f7308 */ /* 0x000fea0000000800 */
[C---:B------:R-:W-:Y:S01]  /*106c0*/  HMMA.16816.F32 R48, R68.reuse, R90, R48 ;  /* 0x0000005a4430723c */ /* 0x040fe20000001830 */
[----:B------:R-:W1:Y:S04]  /*106d0*/  LDSM.16.MT88.4 R88, [R226+0x1800] ;  /* 0x00180000e258783b */ /* 0x000e680000004200 */
[----:B------:R-:W-:Y:S03]  /*106e0*/  MUFU.EX2 R96, R140 ;  /* 0x0000008c00607308 */ /* 0x000fe60000000800 */
[-C--:B---3--:R-:W-:Y:S04]  /*106f0*/  HMMA.16816.F32 R52, R68, R80.reuse, R52 ;  /* 0x000000504434723c */ /* 0x088fe80000001834 */
[----:B--2---:R-:W-:Y:S03]  /*10700*/  F2FP.PACK_AB R187, R100, R104 ;  /* 0x0000006864bb723e */ /* 0x004fe600000000ff */
[----:B------:R-:W2:Y:S01]  /*10710*/  MUFU.EX2 R97, R141 ;  /* 0x0000008d00617308 */ /* 0x000ea20000000800 */
        /* <DEDUP_REMOVED lines=10> */
[-C--:B----4-:R-:W-:Y:S05]  /*107c0*/  HMMA.16816.F32 R4, R72, R76.reuse, R4 ;  /* 0x0000004c4804723c */ /* 0x090fea0000001804 */
[----:B------:R-:W-:Y:S02]  /*107d0*/  F2FP.PACK_AB R69, R222, R220 ;  /* 0x000000dcde45723e */ /* 0x000fe400000000ff */
[----:B------:R-:W-:Y:S02]  /*107e0*/  F2FP.PACK_AB R71, R248, R123 ;  /* 0x0000007bf847723e */ /* 0x000fe400000000ff */
[----:B--2---:R-:W-:Y:S05]  /*107f0*/  F2FP.PACK_AB R124, R96, R97 ;  /* 0x00000061607c723e */ /* 0x004fea00000000ff */
[C---:B------:R-:W-:Y:S08]  /*10800*/  HMMA.16816.F32 R8, R68.reuse, R76, R8 ;  /* 0x0000004c4408723c */ /* 0x040ff00000001808 */
[-C--:B------:R-:W-:Y:S08]  /*10810*/  HMMA.16816.F32 R12, R68, R78.reuse, R12 ;  /* 0x0000004e440c723c */ /* 0x080ff0000000180c */
[C---:B------:R-:W-:Y:S01]  /*10820*/  HMMA.16816.F32 R16, R72.reuse, R78, R16 ;  /* 0x0000004e4810723c */ /* 0x040fe20000001810 */
[----:B------:R-:W2:Y:S07]  /*10830*/  LDSM.16.MT88.4 R76, [R225+0x2000] ;  /* 0x00200000e14c783b */ /* 0x000eae0000004200 */
[-C--:B-----5:R-:W-:Y:S08]  /*10840*/  HMMA.16816.F32 R20, R72, R84.reuse, R20 ;  /* 0x000000544814723c */ /* 0x0a0ff00000001814 */
[C---:B------:R-:W-:Y:S08]  /*10850*/  HMMA.16816.F32 R24, R68.reuse, R84, R24 ;  /* 0x000000544418723c */ /* 0x040ff00000001818 */
[-C--:B------:R-:W-:Y:S08]  /*10860*/  HMMA.16816.F32 R28, R68, R86.reuse, R28 ;  /* 0x00000056441c723c */ /* 0x080ff0000000181c */
[C---:B------:R-:W-:Y:S01]  /*10870*/  HMMA.16816.F32 R32, R72.reuse, R86, R32 ;  /* 0x000000564820723c */ /* 0x040fe20000001820 */
[----:B------:R-:W4:Y:S07]  /*10880*/  LDSM.16.MT88.4 R84, [R229+0x2000] ;  /* 0x00200000e554783b */ /* 0x000f2e0000004200 */
[-C--:B-1----:R-:W-:Y:S08]  /*10890*/  HMMA.16816.F32 R36, R72, R88.reuse, R36 ;  /* 0x000000584824723c */ /* 0x082ff00000001824 */
[C---:B------:R-:W-:Y:S08]  /*108a0*/  HMMA.16816.F32 R40, R68.reuse, R88, R40 ;  /* 0x000000584428723c */ /* 0x040ff00000001828 */
[-C--:B------:R-:W-:Y:S08]  /*108b0*/  HMMA.16816.F32 R44, R68, R90.reuse, R44 ;  /* 0x0000005a442c723c */ /* 0x080ff0000000182c */
[C---:B------:R-:W-:Y:S01]  /*108c0*/  HMMA.16816.F32 R48, R72.reuse, R90, R48 ;  /* 0x0000005a4830723c */ /* 0x040fe20000001830 */
[----:B------:R-:W1:Y:S07]  /*108d0*/  LDSM.16.MT88.4 R88, [R226+0x2000] ;  /* 0x00200000e258783b */ /* 0x000e6e0000004200 */
        /* <DEDUP_REMOVED lines=11> */
[-C--:B--2---:R-:W-:Y:S05]  /*10990*/  HMMA.16816.F32 R4, R68, R76.reuse, R4 ;  /* 0x0000004c4404723c */ /* 0x084fea0000001804 */
[----:B------:R-:W-:Y:S02]  /*109a0*/  F2FP.PACK_AB R73, R109, R110 ;  /* 0x0000006e6d49723e */ /* 0x000fe400000000ff */
[----:B------:R-:W-:Y:S07]  /*109b0*/  F2FP.PACK_AB R75, R107, R108 ;  /* 0x0000006c6b4b723e */ /* 0x000fee00000000ff */
        /* <DEDUP_REMOVED lines=28> */
[C---:B------:R-:W-:Y:S01]  /*10b80*/  HMMA.16816.F32 R8, R68.reuse, R76, R8 ;  /* 0x0000004c4408723c */ /* 0x040fe20000001808 */
[----:B------:R-:W-:Y:S07]  /*10b90*/  MUFU.EX2 R76, R152 ;  /* 0x00000098004c7308 */ /* 0x000fee0000000800 */
[-C--:B------:R-:W-:Y:S03]  /*10ba0*/  HMMA.16816.F32 R12, R68, R78.reuse, R12 ;  /* 0x0000004e440c723c */ /* 0x080fe6000000180c */
[----:B------:R-:W2:Y:S05]  /*10bb0*/  MUFU.EX2 R77, R153 ;  /* 0x00000099004d7308 */ /* 0x000eaa0000000800 */
[C---:B------:R-:W-:Y:S05]  /*10bc0*/  HMMA.16816.F32 R16, R72.reuse, R78, R16 ;  /* 0x0000004e4810723c */ /* 0x040fea0000001810 */
[----:B------:R-:W-:Y:S03]  /*10bd0*/  MUFU.EX2 R79, R149 ;  /* 0x00000095004f7308 */ /* 0x000fe60000000800 */
[-C--:B----4-:R-:W-:Y:S07]  /*10be0*/  HMMA.16816.F32 R20, R72, R84.reuse, R20 ;  /* 0x000000544814723c */ /* 0x090fee0000001814 */
[----:B------:R-:W4:Y:S01]  /*10bf0*/  MUFU.EX2 R78, R148 ;  /* 0x00000094004e7308 */ /* 0x000f220000000800 */
[C---:B------:R-:W-:Y:S04]  /*10c00*/  HMMA.16816.F32 R24, R68.reuse, R84, R24 ;  /* 0x000000544418723c */ /* 0x040fe80000001818 */
[----:B--2---:R-:W-:Y:S04]  /*10c10*/  F2FP.PACK_AB R127, R76, R77 ;  /* 0x0000004d4c7f723e */ /* 0x004fe800000000ff */
[-C--:B------:R-:W-:Y:S01]  /*10c20*/  HMMA.16816.F32 R28, R68, R86.reuse, R28 ;  /* 0x00000056441c723c */ /* 0x080fe2000000181c */
[----:B------:R-:W2:Y:S07]  /*10c30*/  MUFU.EX2 R84, R144 ;  /* 0x0000009000547308 */ /* 0x000eae0000000800 */
[C---:B------:R-:W-:Y:S04]  /*10c40*/  HMMA.16816.F32 R32, R72.reuse, R86, R32 ;  /* 0x000000564820723c */ /* 0x040fe80000001820 */
[----:B----4-:R-:W-:Y:S04]  /*10c50*/  F2FP.PACK_AB R125, R78, R79 ;  /* 0x0000004f4e7d723e */ /* 0x010fe800000000ff */
[-C--:B-1----:R-:W-:Y:S08]  /*10c60*/  HMMA.16816.F32 R36, R72, R88.reuse, R36 ;  /* 0x000000584824723c */ /* 0x082ff00000001824 */
[C---:B------:R-:W-:Y:S04]  /*10c70*/  HMMA.16816.F32 R40, R68.reuse, R88, R40 ;  /* 0x000000584428723c */ /* 0x040fe80000001828 */
[----:B--2---:R-:W-:Y:S04]  /*10c80*/  F2FP.PACK_AB R126, R84, R95 ;  /* 0x0000005f547e723e */ /* 0x004fe800000000ff */
        /* <DEDUP_REMOVED lines=20> */
[----:B------:R-:W-:Y:S01]  /*10dd0*/  FADD.FTZ R0, R188, R0 ;  /* 0x00000000bc007221 */ /* 0x000fe20000010000 */
[----:B------:R-:W-:Y:S01]  /*10de0*/  MOV R122, R117 ;  /* 0x00000075007a7202 */ /* 0x000fe20000000f00 */
[----:B------:R-:W-:Y:S01]  /*10df0*/  FADD.FTZ R2, R121, R2 ;  /* 0x0000000279027221 */ /* 0x000fe20000010000 */
[----:B------:R-:W-:Y:S01]  /*10e00*/  MOV R121, R118 ;  /* 0x0000007600797202 */ /* 0x000fe20000000f00 */
[C---:B------:R-:W-:Y:S04]  /*10e10*/  HMMA.16816.F32 R144, R124.reuse, R168, R24 ;  /* 0x000000a87c90723c */ /* 0x040fe80000001818 */
[----:B------:R-:W-:Y:S02]  /*10e20*/  FADD.FTZ R0, R136, R0 ;  /* 0x0000000088007221 */ /* 0x000fe40000010000 */
[----:B------:R-:W-:Y:S02]  /*10e30*/  FADD.FTZ R2, R220, R2 ;  /* 0x00000002dc027221 */ /* 0x000fe40000010000 */
        /* <DEDUP_REMOVED lines=39> */
[----:B------:R-:W-:Y:S01]  /*110b0*/  FADD.FTZ R2, R77, R0 ;  /* 0x000000004d027221 */ /* 0x000fe20000010000 */
[C---:B------:R-:W-:Y:S01]  /*110c0*/  IADD3 R0, R245.reuse, -0x1, RZ ;  /* 0xfffffffff5007810 */ /* 0x040fe20007ffe0ff */
[----:B------:R-:W-:Y:S02]  /*110d0*/  FADD.FTZ R3, R84, R3 ;  /* 0x0000000354037221 */ /* 0x000fe40000010000 */
[----:B------:R-:W-:Y:S02]  /*110e0*/  FADD.FTZ R2, R76, R2 ;  /* 0x000000024c027221 */ /* 0x000fe40000010000 */
[----:B------:R-:W-:Y:S01]  /*110f0*/  FADD.FTZ R4, R104, R4 ;  /* 0x0000000468047221 */ /* 0x000fe20000010000 */
[----:B------:R1:W-:Y:S03]  /*11100*/  STL [R1+0xc], R3 ;  /* 0x00000c0301007387 */ /* 0x0003e60000100800 */
[----:B------:R-:W-:Y:S01]  /*11110*/  FADD.FTZ R248, R100, R4 ;  /* 0x0000000464f87221 */ /* 0x000fe20000010000 */
[----:B------:R1:W-:Y:S01]  /*11120*/  STL [R1+0x10], R2 ;  /* 0x0000100201007387 */ /* 0x0003e20000100800 */
[----:B--2---:R-:W-:Y:S02]  /*11130*/  ISETP.GT.AND P0, PT, R245, R69, PT ;  /* 0x00000045f500720c */ /* 0x004fe40003f04270 */
[----:B------:R-:W-:Y:S11]  /*11140*/  MOV R245, R0 ;  /* 0x0000000000f57202 */ /* 0x000ff60000000f00 */
[----:B-1----:R-:W-:-:S05]  /*11150*/  @P0 BRA `(.L_x_1358) ;  /* 0xffffbc7000000947 */ /* 0x002fca000383ffff */
.L_x_1351:
[----:B------:R-:W-:Y:S05]  /*11160*/  BRA.DIV ~URZ, `(.L_x_1359) ;  /* 0x00006fd27f007947 */ /* 0x000fea000b800000 */
[----:B------:R-:W2:Y:S04]  /*11170*/  LDL R0, [R1] ;  /* 0x0000000001007983 */ /* 0x000ea80000100800 */
[----:B--2---:R1:W2:Y:S02]  /*11180*/  SHFL.BFLY PT, R4, R0, 0x2, 0x1f ;  /* 0x0c401f0000047f89 */ /* 0x0042a400000e0000 */
.L_x_1403:
[----:B-1----:R-:W3:Y:S02]  /*11190*/  LDL.LU R0, [R1] ;  /* 0x0000000001007983 */ /* 0x002ee40000300800 */
[----:B--23--:R-:W-:Y:S01]  /*111a0*/  FADD.FTZ R4, R4, R0 ;  /* 0x0000000004047221 */ /* 0x00cfe20000010000 */
[----:B------:R-:W-:Y:S05]  /*111b0*/  BRA.DIV ~URZ, `(.L_x_1360) ;  /* 0x00006fe27f007947 */ /* 0x000fea000b800000 */
[----:B------:R-:W2:Y:S04]  /*111c0*/  LDL.LU R0, [R1+0xc] ;  /* 0x00000c0001007983 */ /* 0x000ea80000300800 */
[----:B------:R-:W3:Y:S04]  /*111d0*/  LDL.LU R9, [R1+0x10] ;  /* 0x0000100001097983 */ /* 0x000ee80000300800 */
[----:B------:R-:W1:Y:S02]  /*111e0*/  SHFL.BFLY PT, R5, R248, 0x2, 0x1f ;  /* 0x0c401f00f8057f89 */ /* 0x000e6400000e0000 */
[----:B-1----:R-:W-:-:S05]  /*111f0*/  FADD.FTZ R5, R5, R248 ;  /* 0x000000f805057221 */ /* 0x002fca0000010000 */
[----:B------:R-:W1:Y:S02]  /*11200*/  SHFL.BFLY PT, R2, R5, 0x1, 0x1f ;  /* 0x0c201f0005027f89 */ /* 0x000e6400000e0000 */
[----:B-1----:R-:W-:Y:S02]  /*11210*/  FADD.FTZ R5, R5, R2 ;  /* 0x0000000205057221 */ /* 0x002fe40000010000 */
[----:B--2---:R-:W1:Y:S04]  /*11220*/  SHFL.BFLY PT, R6, R0, 0x2, 0x1f ;  /* 0x0c401f0000067f89 */ /* 0x004e6800000e0000 */
[----:B---3--:R-:W2:Y:S01]  /*11230*/  SHFL.BFLY PT, R7, R9, 0x2, 0x1f ;  /* 0x0c401f0009077f89 */ /* 0x008ea200000e0000 */
[----:B-1----:R-:W-:-:S03]  /*11240*/  FADD.FTZ R6, R6, R0 ;  /* 0x0000000006067221 */ /* 0x002fc60000010000 */
[----:B------:R-:W1:Y:S01]  /*11250*/  SHFL.BFLY PT, R0, R4, 0x1, 0x1f ;  /* 0x0c201f0004007f89 */ /* 0x000e6200000e0000 */
[----:B--2---:R-:W-:-:S03]  /*11260*/  FADD.FTZ R7, R7, R9 ;  /* 0x0000000907077221 */ /* 0x004fc60000010000 */
[----:B------:R-:W2:Y:S04]  /*11270*/  SHFL.BFLY PT, R3, R6, 0x1, 0x1f ;  /* 0x0c201f0006037f89 */ /* 0x000ea800000e0000 */
[----:B------:R3:W4:Y:S01]  /*11280*/  SHFL.BFLY PT, R8, R7, 0x1, 0x1f ;  /* 0x0c201f0007087f89 */ /* 0x00072200000e0000 */
[----:B-1----:R-:W-:Y:S02]  /*11290*/  FADD.FTZ R4, R4, R0 ;  /* 0x0000000004047221 */ /* 0x002fe40000010000 */
[----:B--2---:R-:W-:-:S03]  /*112a0*/  FADD.FTZ R6, R6, R3 ;  /* 0x0000000306067221 */ /* 0x004fc60000010000 */
.L_x_1404:
[----:B------:R-:W-:Y:S01]  /*112b0*/  FSETP.NE.FTZ.AND P3, PT, R4, RZ, PT ;  /* 0x000000ff0400720b */ /* 0x000fe20003f75000 */
[----:B------:R-:W-:Y:S01]  /*112c0*/  CS2R R2, SRZ ;  /* 0x0000000000027805 */ /* 0x000fe2000001ff00 */
[----:B------:R-:W-:Y:S02]  /*112d0*/  FSETP.NE.FTZ.AND P1, PT, R6, RZ, PT ;  /* 0x000000ff0600720b */ /* 0x000fe40003f35000 */
[----:B------:R-:W-:-:S02]  /*112e0*/  FSETP.NE.FTZ.AND P2, PT, R5, RZ, PT ;  /* 0x000000ff0500720b */ /* 0x000fc40003f55000 */
[----:B------:R-:W-:Y:S02]  /*112f0*/  MOV R0, RZ ;  /* 0x000000ff00007202 */ /* 0x000fe40000000f00 */
[----:B------:R-:W-:Y:S02]  /*11300*/  MOV R23, 0xff800000 ;  /* 0xff80000000177802 */ /* 0x000fe40000000f00 */
[----:B------:R-:W-:Y:S02]  /*11310*/  MOV R21, 0xff800000 ;  /* 0xff80000000157802 */ /* 0x000fe40000000f00 */
[----:B------:R-:W-:Y:S01]  /*11320*/  MOV R22, 0xff800000 ;  /* 0xff80000000167802 */ /* 0x000fe20000000f00 */
[----:B------:R-:W1:Y:S01]  /*11330*/  @P3 MUFU.RCP R0, R4 ;  /* 0x0000000400003308 */ /* 0x000e620000001000 */
[----:B------:R-:W-:-:S07]  /*11340*/  MOV R20, 0xff800000 ;  /* 0xff80000000147802 */ /* 0x000fce0000000f00 */
[----:B------:R2:W-:Y:S08]  /*11350*/  @P3 MUFU.LG2 R9, R4 ;  /* 0x0000000400093308 */ /* 0x0005f00000000c00 */
[----:B------:R-:W5:Y:S01]  /*11360*/  @P1 MUFU.RCP R2, R6 ;  /* 0x0000000600021308 */ /* 0x000f620000001000 */
[C---:B-1----:R-:W-:Y:S02]  /*11370*/  FMUL.FTZ R156, R0.reuse, R156 ;  /* 0x0000009c009c7220 */ /* 0x042fe40000410000 */
[----:B------:R-:W-:-:S02]  /*11380*/  FMUL.FTZ R157, R0, R157 ;  /* 0x0000009d009d7220 */ /* 0x000fc40000410000 */
[C---:B------:R-:W-:Y:S02]  /*11390*/  FMUL.FTZ R160, R0.reuse, R160 ;  /* 0x000000a000a07220 */ /* 0x040fe40000410000 */
[----:B------:R-:W-:Y:S01]  /*113a0*/  FMUL.FTZ R161, R0, R161 ;  /* 0x000000a100a17220 */ /* 0x000fe20000410000 */
[----:B------:R-:W1:Y:S01]  /*113b0*/  @P2 MUFU.RCP R3, R5 ;  /* 0x0000000500032308 */ /* 0x000e620000001000 */
[----:B--2-4-:R-:W-:Y:S01]  /*113c0*/  FADD.FTZ R4, R8, R7 ;  /* 0x0000000708047221 */ /* 0x014fe20000010000 */
[----:B---3--:R-:W-:Y:S01]  /*113d0*/  @P3 MOV R7, 0x3f317218 ;  /* 0x3f31721800073802 */ /* 0x008fe20000000f00 */
[C---:B------:R-:W-:Y:S02]  /*113e0*/  FMUL.FTZ R164, R0.reuse, R164 ;  /* 0x000000a400a47220 */ /* 0x040fe40000410000 */
[----:B------:R-:W-:Y:S01]  /*113f0*/  FMUL.FTZ R165, R0, R165 ;  /* 0x000000a500a57220 */ /* 0x000fe20000410000 */
[----:B------:R-:W-:Y:S01]  /*11400*/  FSETP.NE.FTZ.AND P0, PT, R4, RZ, PT ;  /* 0x000000ff0400720b */ /* 0x000fe20003f15000 */
[C---:B------:R-:W-:Y:S01]  /*11410*/  FMUL.FTZ R168, R0.reuse, R168 ;  /* 0x000000a800a87220 */ /* 0x040fe20000410000 */
[----:B------:R-:W2:Y:S01]  /*11420*/  @P1 MUFU.LG2 R6, R6 ;  /* 0x0000000600061308 */ /* 0x000ea20000000c00 */
[----:B------:R-:W-:-:S02]  /*11430*/  FMUL.FTZ R169, R0, R169 ;  /* 0x000000a900a97220 */ /* 0x000fc40000410000 */
[C---:B------:R-:W-:Y:S02]  /*11440*/  FMUL.FTZ R172, R0.reuse, R172 ;  /* 0x000000ac00ac7220 */ /* 0x040fe40000410000 */
[C---:B------:R-:W-:Y:S02]  /*11450*/  FMUL.FTZ R173, R0.reuse, R173 ;  /* 0x000000ad00ad7220 */ /* 0x040fe40000410000 */
[C---:B------:R-:W-:Y:S01]  /*11460*/  FMUL.FTZ R176, R0.reuse, R176 ;  /* 0x000000b000b07220 */ /* 0x040fe20000410000 */
[----:B------:R3:W4:Y:S01]  /*11470*/  @P2 MUFU.LG2 R8, R5 ;  /* 0x0000000500082308 */ /* 0x0007220000000c00 */
[C---:B------:R-:W-:Y:S02]  /*11480*/  FMUL.FTZ R177, R0.reuse, R177 ;  /* 0x000000b100b17220 */ /* 0x040fe40000410000 */
[C---:B------:R-:W-:Y:S02]  /*11490*/  FMUL.FTZ R180, R0.reuse, R180 ;  /* 0x000000b400b47220 */ /* 0x040fe40000410000 */
[----:B------:R-:W-:-:S02]  /*114a0*/  FMUL.FTZ R181, R0, R181 ;  /* 0x000000b500b57220 */ /* 0x000fc40000410000 */
[C---:B------:R-:W-:Y:S02]  /*114b0*/  FMUL.FTZ R184, R0.reuse, R184 ;  /* 0x000000b800b87220 */ /* 0x040fe40000410000 */
[----:B------:R-:W-:Y:S01]  /*114c0*/  FMUL.FTZ R185, R0, R185 ;  /* 0x000000b900b97220 */ /* 0x000fe20000410000 */
[----:B------:R-:W-:Y:S01]  /*114d0*/  MOV R0, RZ ;  /* 0x000000ff00007202 */ /* 0x000fe20000000f00 */
[C---:B-----5:R-:W-:Y:S02]  /*114e0*/  FMUL.FTZ R152, R2.reuse, R152 ;  /* 0x0000009802987220 */ /* 0x060fe40000410000 */
[C---:B------:R-:W-:Y:S02]  /*114f0*/  FMUL.FTZ R153, R2.reuse, R153 ;  /* 0x0000009902997220 */ /* 0x040fe40000410000 */
[C---:B------:R-:W-:Y:S01]  /*11500*/  FMUL.FTZ R148, R2.reuse, R148 ;  /* 0x0000009402947220 */ /* 0x040fe20000410000 */
[----:B------:R-:W-:Y:S01]  /*11510*/  @P0 MUFU.RCP R0, R4 ;  /* 0x0000000400000308 */ /* 0x000fe20000001000 */
[C---:B------:R-:W-:Y:S01]  /*11520*/  FMUL.FTZ R149, R2.reuse, R149 ;  /* 0x0000009502957220 */ /* 0x040fe20000410000 */
[----:B---3--:R-:W-:Y:S01]  /*11530*/  @P2 MOV R5, 0x3f317218 ;  /* 0x3f31721800052802 */ /* 0x008fe20000000f00 */
        /* <DEDUP_REMOVED lines=11> */
[----:B------:R-:W-:Y:S02]  /*115f0*/  FMUL.FTZ R125, R2, R125 ;  /* 0x0000007d027d7220 */ /* 0x000fe40000410000 */
[C---:B-1----:R-:W-:Y:S01]  /*11600*/  FMUL.FTZ R158, R3.reuse, R158 ;  /* 0x0000009e039e7220 */ /* 0x042fe20000410000 */
[----:B------:R1:W3:Y:S01]  /*11610*/  @P0 MUFU.LG2 R2, R4 ;  /* 0x0000000400020308 */ /* 0x0002e20000000c00 */
[----:B------:R-:W-:-:S02]  /*11620*/  FMUL.FTZ R159, R3, R159 ;  /* 0x0000009f039f7220 */ /* 0x000fc40000410000 */
[C---:B------:R-:W-:Y:S02]  /*11630*/  FMUL.FTZ R162, R3.reuse, R162 ;  /* 0x000000a203a27220 */ /* 0x040fe40000410000 */
[C---:B------:R-:W-:Y:S02]  /*11640*/  FMUL.FTZ R163, R3.reuse, R163 ;  /* 0x000000a303a37220 */ /* 0x040fe40000410000 */
[C---:B------:R-:W-:Y:S02]  /*11650*/  FMUL.FTZ R166, R3.reuse, R166 ;  /* 0x000000a603a67220 */ /* 0x040fe40000410000 */
[C---:B------:R-:W-:Y:S02]  /*11660*/  FMUL.FTZ R167, R3.reuse, R167 ;  /* 0x000000a703a77220 */ /* 0x040fe40000410000 */
[C---:B------:R-:W-:Y:S02]  /*11670*/  FMUL.FTZ R170, R3.reuse, R170 ;  /* 0x000000aa03aa7220 */ /* 0x040fe40000410000 */
[----:B------:R-:W-:-:S02]  /*11680*/  FMUL.FTZ R171, R3, R171 ;  /* 0x000000ab03ab7220 */ /* 0x000fc40000410000 */
[C---:B------:R-:W-:Y:S01]  /*11690*/  FMUL.FTZ R174, R3.reuse, R174 ;  /* 0x000000ae03ae7220 */ /* 0x040fe20000410000 */
[----:B-1----:R-:W-:Y:S01]  /*116a0*/  MOV R4, 0x1 ;  /* 0x0000000100047802 */ /* 0x002fe20000000f00 */
        /* <DEDUP_REMOVED lines=8> */
[----:B--2---:R-:W-:Y:S02]  /*11730*/  @P1 FMUL.FTZ R6, R6, 0.69314718246459960938 ;  /* 0x3f31721806061820 */ /* 0x004fe40000410000 */
[----:B------:R-:W-:Y:S02]  /*11740*/  @P3 FMUL.FTZ R9, R9, 0.69314718246459960938 ;  /* 0x3f31721809093820 */ /* 0x000fe40000410000 */
[----:B------:R-:W-:Y:S02]  /*11750*/  @P1 FMUL.FTZ R3, R3, c[0x0][0x2d0] ;  /* 0x0000b40003031a20 */ /* 0x000fe40000410000 */
[----:B------:R-:W-:-:S02]  /*11760*/  @P3 FMUL.FTZ R7, R7, c[0x0][0x2d0] ;  /* 0x0000b40007073a20 */ /* 0x000fc40000410000 */
[----:B------:R-:W-:Y:S01]  /*11770*/  @P1 FFMA.FTZ R23, R3, R117, R6 ;  /* 0x0000007503171223 */ /* 0x000fe20000010006 */
[----:B------:R-:W-:Y:S01]  /*11780*/  @P0 MOV R3, 0x3f317218 ;  /* 0x3f31721800030802 */ /* 0x000fe20000000f00 */
[----:B----4-:R-:W-:Y:S02]  /*11790*/  @P2 FMUL.FTZ R8, R8, 0.69314718246459960938 ;  /* 0x3f31721808082820 */ /* 0x010fe40000410000 */
[----:B------:R-:W-:Y:S02]  /*117a0*/  @P2 FMUL.FTZ R5, R5, c[0x0][0x2d0] ;  /* 0x0000b40005052a20 */ /* 0x000fe40000410000 */
[----:B---3--:R-:W-:Y:S02]  /*117b0*/  @P0 FMUL.FTZ R2, R2, 0.69314718246459960938 ;  /* 0x3f31721802020820 */ /* 0x008fe40000410000 */
[----:B------:R-:W-:Y:S02]  /*117c0*/  @P0 FMUL.FTZ R3, R3, c[0x0][0x2d0] ;  /* 0x0000b40003030a20 */ /* 0x000fe40000410000 */
        /* <DEDUP_REMOVED lines=16> */
[----:B------:R-:W-:Y:S01]  /*118d0*/  PRMT R0, R4, 0x7610, R0 ;  /* 0x0000761004007816 */ /* 0x000fe20000000000 */
[----:B------:R-:W-:Y:S02]  /*118e0*/  @P3 FFMA.FTZ R21, R7, R119, R9 ;  /* 0x0000007707153223 */ /* 0x000fe40000010009 */
[----:B------:R-:W-:Y:S02]  /*118f0*/  @P2 FFMA.FTZ R22, R5, R118, R8 ;  /* 0x0000007605162223 */ /* 0x000fe40000010008 */
[----:B------:R-:W-:-:S02]  /*11900*/  @P0 FFMA.FTZ R20, R3, R68, R2 ;  /* 0x0000004403140223 */ /* 0x000fc40000010002 */
.L_x_1304:
[----:B-1----:R1:W5:Y:S01]  /*11910*/  LDL R7, [R1+0x74] ;  /* 0x0000740001077983 */ /* 0x0023620000100800 */
[----:B------:R-:W-:Y:S03]  /*11920*/  BSSY B0, `(.L_x_1361) ;  /* 0x0000012000007945 */ /* 0x000fe60003800000 */
[----:B------:R-:W2:Y:S02]  /*11930*/  S2R R6, SR_TID.X ;  /* 0x0000000000067919 */ /* 0x000ea40000002100 */
        /* <DEDUP_REMOVED lines=16> */
.L_x_1362:
[----:B-1----:R-:W-:Y:S05]  /*11a40*/  BSYNC B0 ;  /* 0x0000000000007941 */ /* 0x002fea0003800000 */
.L_x_1361:
[----:B------:R-:W-:Y:S01]  /*11a50*/  PRMT R0, R0, 0x9910, RZ ;  /* 0x0000991000007816 */ /* 0x000fe200000000ff */
[----:B------:R-:W-:Y:S01]  /*11a60*/  BSSY B1, `(.L_x_1363) ;  /* 0x0000145000017945 */ /* 0x000fe20003800000 */
[----:B-----5:R-:W-:Y:S02]  /*11a70*/  IMAD.MOV.U32 R24, RZ, RZ, R7 ;  /* 0x000000ffff187224 */ /* 0x020fe400078e0007 */
[----:B------:R-:W-:-:S13]  /*11a80*/  ISETP.NE.AND P0, PT, R0, RZ, PT ;  /* 0x000000ff0000720c */ /* 0x000fda0003f05270 */
[----:B------:R-:W-:Y:S05]  /*11a90*/  @!P0 BRA `(.L_x_1364) ;  /* 0x0000115000008947 */ /* 0x000fea0003800000 */
[----:B------:R-:W-:Y:S01]  /*11aa0*/  WARPSYNC 0xffffffff ;  /* 0xffffffff00007948 */ /* 0x000fe20003800000 */
[----:B------:R-:W-:Y:S06]  /*11ab0*/  BAR.SYNC.DEFER_BLOCKING 0x1, 0x80 ;  /* 0x0042000000007b1d */ /* 0x000fec0000010000 */
[----:B------:R-:W-:Y:S05]  /*11ac0*/  BRA.CONV ~URZ, `(.L_x_1365) ;  /* 0x000000837f007947 */ /* 0x000fea000b800000 */
[----:B------:R-:W-:Y:S01]  /*11ad0*/  SHF.R.S32.HI R2, RZ, 0x1f, R6 ;  /* 0x0000001fff027819 */ /* 0x000fe20000011406 */
[----:B------:R-:W-:Y:S02]  /*11ae0*/  IMAD.MOV.U32 R249, RZ, RZ, RZ ;  /* 0x000000fffff97224 */ /* 0x000fe400078e00ff */
[----:B------:R-:W-:Y:S01]  /*11af0*/  IMAD.MOV.U32 R3, RZ, RZ, 0x1f ;  /* 0x0000001fff037424 */ /* 0x000fe200078e00ff */
[----:B------:R-:W-:-:S04]  /*11b00*/  LEA.HI R2, R2, R6, RZ, 0x7 ;  /* 0x0000000602027211 */ /* 0x000fc800078f38ff */
[----:B------:R-:W-:-:S05]  /*11b10*/  SHF.R.S32.HI R2, RZ, 0x7, R2 ;  /* 0x00000007ff027819 */ /* 0x000fca0000011402 */
[----:B------:R-:W-:Y:S01]  /*11b20*/  IMAD.MOV.U32 R247, RZ, RZ, R2 ;  /* 0x000000fffff77224 */ /* 0x000fe200078e0002 */
[----:B------:R-:W-:Y:S02]  /*11b30*/  MOV R2, 0x11b50 ;  /* 0x00011b5000027802 */ /* 0x000fe40000000f00 */
[----:B------:R-:W-:Y:S05]  /*11b40*/  CALL.REL.NOINC `($__internal_17_$__cuda_sm70_shflsync_idx_p) ;  /* 0x0000698000007944 */ /* 0x000fea0003c00000 */
.L_x_1365:
[----:B------:R-:W2:Y:S04]  /*11b50*/  LDL.LU R4, [R1+0x4c] ;  /* 0x00004c0001047983 */ /* 0x000ea80000300800 */
[----:B------:R-:W3:Y:S04]  /*11b60*/  LDL R8, [R1+0x98] ;  /* 0x0000980001087983 */ /* 0x000ee80000100800 */
[----:B------:R-:W4:Y:S04]  /*11b70*/  LDL.LU R13, [R1+0x48] ;  /* 0x00004800010d7983 */ /* 0x000f280000300800 */
[----:B------:R-:W3:Y:S04]  /*11b80*/  LDL.LU R16, [R1+0x50] ;  /* 0x0000500001107983 */ /* 0x000ee80000300800 */
[----:B------:R-:W3:Y:S01]  /*11b90*/  LDL.LU R15, [R1+0x70] ;  /* 0x00007000010f7983 */ /* 0x000ee20000300800 */
[----:B------:R-:W-:-:S03]  /*11ba0*/  MOV R3, 0x1 ;  /* 0x0000000100037802 */ /* 0x000fc60000000f00 */
[----:B------:R-:W3:Y:S01]  /*11bb0*/  LDL R14, [R1+0x9c] ;  /* 0x00009c00010e7983 */ /* 0x000ee20000100800 */
[----:B------:R-:W-:-:S03]  /*11bc0*/  ISETP.NE.AND P0, PT, R3, c[0x0][0x4e8], PT ;  /* 0x00013a0003007a0c */ /* 0x000fc60003f05270 */
[----:B------:R1:W5:Y:S04]  /*11bd0*/  LDL R40, [R1+0x94] ;  /* 0x0000940001287983 */ /* 0x0003680000100800 */
        /* <DEDUP_REMOVED lines=14> */
[----:B------:R1:W5:Y:S01]  /*11cc0*/  LDL R25, [R1+0x58] ;  /* 0x0000580001197983 */ /* 0x0003620000100800 */
[----:B------:R-:W-:-:S02]  /*11cd0*/  ULDC UR5, c[0x0][0x4e8] ;  /* 0x00013a0000057ab9 */ /* 0x000fc40000000800 */
[----:B------:R-:W-:Y:S02]  /*11ce0*/  ULDC UR4, c[0x0][0x388] ;  /* 0x0000e20000047ab9 */ /* 0x000fe40000000800 */
[----:B------:R-:W-:Y:S01]  /*11cf0*/  UIMAD UR4, UR5, UR4, URZ ;  /* 0x00000004050472a4 */ /* 0x000fe2000f8e023f */
[----:B------:R-:W-:Y:S01]  /*11d00*/  BSSY B0, `(.L_x_1366) ;  /* 0x000007f000007945 */ /* 0x000fe20003800000 */
[----:B--2---:R-:W-:Y:S01]  /*11d10*/  SHF.R.S32.HI R0, RZ, 0x1f, R4 ;  /* 0x0000001fff007819 */ /* 0x004fe20000011404 */
[----:B------:R-:W-:-:S04]  /*11d20*/  IMAD.WIDE.U32 R6, R4, c[0x0][0x4d0], RZ ;  /* 0x0001340004067a25 */ /* 0x000fc800078e00ff */
[C---:B------:R-:W-:Y:S02]  /*11d30*/  IMAD R2, R0.reuse, c[0x0][0x4d0], RZ ;  /* 0x0001340000027a24 */ /* 0x040fe400078e02ff */
[----:B------:R-:W-:Y:S02]  /*11d40*/  IMAD R0, R0, c[0x0][0x438], RZ ;  /* 0x00010e0000007a24 */ /* 0x000fe400078e02ff */
[C---:B------:R-:W-:Y:S02]  /*11d50*/  IMAD R2, R4.reuse, c[0x0][0x4d4], R2 ;  /* 0x0001350004027a24 */ /* 0x040fe400078e0202 */
[C---:B------:R-:W-:Y:S02]  /*11d60*/  IMAD R0, R4.reuse, c[0x0][0x43c], R0 ;  /* 0x00010f0004007a24 */ /* 0x040fe400078e0200 */
[----:B------:R-:W-:Y:S01]  /*11d70*/  IMAD.WIDE.U32 R4, R4, c[0x0][0x438], RZ ;  /* 0x00010e0004047a25 */ /* 0x000fe200078e00ff */
[----:B------:R-:W-:Y:S02]  /*11d80*/  IADD3 R7, R7, R2, RZ ;  /* 0x0000000207077210 */ /* 0x000fe40007ffe0ff */
[----:B----4-:R-:W-:Y:S01]  /*11d90*/  SHF.R.S32.HI R2, RZ, 0x1f, R13 ;  /* 0x0000001fff027819 */ /* 0x010fe2000001140d */
[----:B------:R-:W-:Y:S01]  /*11da0*/  IMAD.IADD R5, R5, 0x1, R0 ;  /* 0x0000000105057824 */ /* 0x000fe200078e0200 */
[----:B---3--:R-:W-:Y:S01]  /*11db0*/  IADD3 R0, R8, R15, RZ ;  /* 0x0000000f08007210 */ /* 0x008fe20007ffe0ff */
[----:B------:R-:W-:-:S04]  /*11dc0*/  IMAD.WIDE.U32 R6, R13, c[0x0][0x4d8], R6 ;  /* 0x000136000d067a25 */ /* 0x000fc800078e0006 */
[----:B------:R-:W-:-:S04]  /*11dd0*/  @P0 IMAD.HI.U32 R10, R0, c[0x0][0x4ec], RZ ;  /* 0x00013b00000a0a27 */ /* 0x000fc800078e00ff */
[C---:B------:R-:W-:Y:S02]  /*11de0*/  IMAD R9, R2.reuse, c[0x0][0x4d8], RZ ;  /* 0x0001360002097a24 */ /* 0x040fe400078e02ff */
[----:B------:R-:W-:Y:S01]  /*11df0*/  IMAD R8, R2, c[0x0][0x440], RZ ;  /* 0x0001100002087a24 */ /* 0x000fe200078e02ff */
[----:B------:R-:W-:Y:S01]  /*11e00*/  MOV R2, R0 ;  /* 0x0000000000027202 */ /* 0x000fe20000000f00 */
[----:B------:R-:W-:Y:S01]  /*11e10*/  IMAD.MOV.U32 R3, RZ, RZ, R0 ;  /* 0x000000ffff037224 */ /* 0x000fe200078e0000 */
[----:B------:R-:W-:Y:S01]  /*11e20*/  @P0 SHF.R.U32.HI R3, RZ, c[0x0][0x4f0], R10 ;  /* 0x00013c00ff030a19 */ /* 0x000fe2000001160a */
[C---:B------:R-:W-:Y:S02]  /*11e30*/  IMAD R11, R13.reuse, c[0x0][0x4dc], R9 ;  /* 0x000137000d0b7a24 */ /* 0x040fe400078e0209 */
[----:B------:R-:W-:Y:S01]  /*11e40*/  IMAD R12, R13, c[0x0][0x444], R8 ;  /* 0x000111000d0c7a24 */ /* 0x000fe200078e0208 */
[----:B------:R-:W-:Y:S01]  /*11e50*/  SHF.R.S32.HI R8, RZ, 0x1f, R16 ;  /* 0x0000001fff087819 */ /* 0x000fe20000011410 */
[----:B------:R-:W-:-:S04]  /*11e60*/  @P0 IMAD.HI.U32 R9, R0, c[0x0][0x4ec], RZ ;  /* 0x00013b0000090a27 */ /* 0x000fc800078e00ff */
[----:B------:R-:W-:Y:S01]  /*11e70*/  IMAD.WIDE.U32 R4, R13, c[0x0][0x440], R4 ;  /* 0x000110000d047a25 */ /* 0x000fe200078e0004 */
[----:B------:R-:W-:-:S03]  /*11e80*/  @P0 SHF.R.U32.HI R2, RZ, c[0x0][0x4f0], R9 ;  /* 0x00013c00ff020a19 */ /* 0x000fc60000011609 */
[----:B------:R-:W-:Y:S02]  /*11e90*/  IMAD.MOV R10, RZ, RZ, -R3 ;  /* 0x000000ffff0a7224 */ /* 0x000fe400078e0a03 */
[C---:B------:R-:W-:Y:S01]  /*11ea0*/  IMAD R9, R8.reuse, c[0x0][0x4e0], RZ ;  /* 0x0001380008097a24 */ /* 0x040fe200078e02ff */
[----:B------:R-:W-:Y:S01]  /*11eb0*/  IADD3 R5, R5, R12, RZ ;  /* 0x0000000c05057210 */ /* 0x000fe20007ffe0ff */
[----:B------:R-:W-:Y:S02]  /*11ec0*/  IMAD.IADD R7, R7, 0x1, R11 ;  /* 0x0000000107077824 */ /* 0x000fe400078e020b */
[----:B------:R-:W-:Y:S02]  /*11ed0*/  IMAD R8, R8, c[0x0][0x448], RZ ;  /* 0x0001120008087a24 */ /* 0x000fe400078e02ff */
[----:B------:R-:W-:Y:S02]  /*11ee0*/  IMAD R10, R10, c[0x0][0x4e8], R0 ;  /* 0x00013a000a0a7a24 */ /* 0x000fe400078e0200 */
[C---:B------:R-:W-:Y:S01]  /*11ef0*/  IMAD R12, R16.reuse, c[0x0][0x44c], R8 ;  /* 0x00011300100c7a24 */ /* 0x040fe200078e0208 */
[----:B------:R-:W-:Y:S01]  /*11f00*/  SHF.R.S32.HI R8, RZ, 0x1f, R2 ;  /* 0x0000001fff087819 */ /* 0x000fe20000011402 */
[----:B------:R-:W-:-:S04]  /*11f10*/  IMAD.WIDE.U32 R6, R16, c[0x0][0x4e0], R6 ;  /* 0x0001380010067a25 */ /* 0x000fc800078e0006 */
[C---:B------:R-:W-:Y:S01]  /*11f20*/  IMAD R13, R16.reuse, c[0x0][0x4e4], R9 ;  /* 0x00013900100d7a24 */ /* 0x040fe200078e0209 */
[----:B------:R-:W-:Y:S01]  /*11f30*/  SHF.R.S32.HI R9, RZ, 0x1f, R10 ;  /* 0x0000001fff097819 */ /* 0x000fe2000001140a */
[----:B------:R-:W-:Y:S01]  /*11f40*/  IMAD.WIDE.U32 R4, R16, c[0x0][0x448], R4 ;  /* 0x0001120010047a25 */ /* 0x000fe200078e0004 */
[----:B------:R-:W-:Y:S02]  /*11f50*/  SHF.R.S32.HI R11, RZ, 0x1f, R3 ;  /* 0x0000001fff0b7819 */ /* 0x000fe40000011403 */
[----:B------:R-:W-:Y:S01]  /*11f60*/  IADD3 R6, P0, R3, R6, RZ ;  /* 0x0000000603067210 */ /* 0x000fe20007f1e0ff */
[----:B------:R-:W-:Y:S01]  /*11f70*/  IMAD R3, R8, c[0x0][0x430], RZ ;  /* 0x00010c0008037a24 */ /* 0x000fe200078e02ff */
[----:B------:R-:W-:Y:S01]  /*11f80*/  IADD3 R5, R5, R12, RZ ;  /* 0x0000000c05057210 */ /* 0x000fe20007ffe0ff */
[----:B------:R-:W-:Y:S01]  /*11f90*/  IMAD R8, R9, c[0x0][0x4c8], RZ ;  /* 0x0001320009087a24 */ /* 0x000fe200078e02ff */
[----:B------:R-:W-:Y:S01]  /*11fa0*/  IADD3.X R7, R11, R7, R13, P0, !PT ;  /* 0x000000070b077210 */ /* 0x000fe200007fe40d */
[----:B------:R-:W-:-:S02]  /*11fb0*/  IMAD R11, R2, c[0x0][0x434], R3 ;  /* 0x00010d00020b7a24 */ /* 0x000fc400078e0203 */
[----:B------:R-:W-:Y:S02]  /*11fc0*/  IMAD R12, R10, c[0x0][0x4cc], R8 ;  /* 0x000133000a0c7a24 */ /* 0x000fe400078e0208 */
[----:B------:R-:W-:-:S04]  /*11fd0*/  IMAD.WIDE.U32 R8, R2, c[0x0][0x430], R4 ;  /* 0x00010c0002087a25 */ /* 0x000fc800078e0004 */
[----:B------:R-:W-:Y:S01]  /*11fe0*/  IMAD.WIDE.U32 R4, R10, c[0x0][0x4c8], R6 ;  /* 0x000132000a047a25 */ /* 0x000fe200078e0006 */
[----:B------:R-:W-:-:S03]  /*11ff0*/  IADD3 R7, R9, R11, RZ ;  /* 0x0000000b09077210 */ /* 0x000fc60007ffe0ff */
[----:B------:R-:W-:Y:S02]  /*12000*/  IMAD.MOV R3, RZ, RZ, -R2 ;  /* 0x000000ffff037224 */ /* 0x000fe400078e0a02 */
[----:B------:R-:W-:Y:S02]  /*12010*/  IMAD.IADD R9, R5, 0x1, R12 ;  /* 0x0000000105097824 */ /* 0x000fe400078e020c */
[----:B------:R-:W-:Y:S02]  /*12020*/  IMAD R5, R3, c[0x0][0x4e8], R0 ;  /* 0x00013a0003057a24 */ /* 0x000fe400078e0200 */
[----:B------:R-:W-:Y:S02]  /*12030*/  IMAD.IADD R3, R14, 0x1, R15 ;  /* 0x000000010e037824 */ /* 0x000fe400078e020f */
[----:B------:R-:W2:Y:S01]  /*12040*/  S2R R14, SR_TID.X ;  /* 0x00000000000e7919 */ /* 0x000ea20000002100 */
[----:B------:R-:W-:-:S04]  /*12050*/  LEA R2, P0, R4, c[0x0][0x4a8], 0x2 ;  /* 0x00012a0004027a11 */ /* 0x000fc800078010ff */
[----:B------:R-:W-:Y:S01]  /*12060*/  LEA.HI.X R0, R4, c[0x0][0x4ac], R9, 0x2, P0 ;  /* 0x00012b0004007a11 */ /* 0x000fe200000f1409 */
[----:B------:R-:W-:Y:S04]  /*12070*/  SHFL.IDX PT, R12, R2, RZ, 0x1c1f ;  /* 0x001c1fff020c7589 */ /* 0x000fe800000e0000 */
[----:B------:R-:W3:Y:S04]  /*12080*/  SHFL.IDX PT, R13, R0, RZ, 0x1c1f ;  /* 0x001c1fff000d7589 */ /* 0x000ee800000e0000 */
[----:B------:R-:W-:Y:S01]  /*12090*/  SHFL.IDX PT, R10, R2, 0x1, 0x1c1f ;  /* 0x003c1f00020a7f89 */ /* 0x000fe200000e0000 */
[----:B--2---:R-:W-:-:S04]  /*120a0*/  SHF.R.S32.HI R16, RZ, 0x1f, R14 ;  /* 0x0000001fff107819 */ /* 0x004fc8000001140e */
[----:B------:R-:W-:Y:S01]  /*120b0*/  LEA.HI R16, R16, R14, RZ, 0x5 ;  /* 0x0000000e10107211 */ /* 0x000fe200078f28ff */
[----:B------:R-:W2:Y:S03]  /*120c0*/  SHFL.IDX PT, R11, R0, 0x1, 0x1c1f ;  /* 0x003c1f00000b7f89 */ /* 0x000ea600000e0000 */
[----:B------:R-:W-:-:S04]  /*120d0*/  LOP3.LUT R16, R16, 0xffffffe0, RZ, 0xc0, !PT ;  /* 0xffffffe010107812 */ /* 0x000fc800078ec0ff */
[----:B------:R-:W-:Y:S02]  /*120e0*/  IADD3 R16, -R16, R14, RZ ;  /* 0x0000000e10107210 */ /* 0x000fe40007ffe1ff */
[C---:B------:R-:W-:Y:S02]  /*120f0*/  IADD3 R17, R3.reuse, 0x8, RZ ;  /* 0x0000000803117810 */ /* 0x040fe40007ffe0ff */
[----:B------:R-:W-:Y:S02]  /*12100*/  LOP3.LUT P1, RZ, R16, 0x3, RZ, 0xc0, !PT ;  /* 0x0000000310ff7812 */ /* 0x000fe4000782c0ff */
[----:B------:R-:W-:Y:S01]  /*12110*/  SHF.R.S32.HI R4, RZ, 0x1f, R5 ;  /* 0x0000001fff047819 */ /* 0x000fe20000011405 */
[----:B------:R-:W-:Y:S01]  /*12120*/  SHFL.IDX PT, R9, R0, 0x2, 0x1c1f ;  /* 0x005c1f0000097f89 */ /* 0x000fe200000e0000 */
[----:B------:R-:W-:Y:S02]  /*12130*/  MOV R6, R8 ;  /* 0x0000000800067202 */ /* 0x000fe40000000f00 */
[----:B------:R-:W-:Y:S01]  /*12140*/  ISETP.GE.OR P4, PT, R3, UR4, P1 ;  /* 0x0000000403007c0c */ /* 0x000fe20008f86670 */
[----:B------:R-:W4:Y:S01]  /*12150*/  SHFL.IDX PT, R8, R2, 0x2, 0x1c1f ;  /* 0x005c1f0002087f89 */ /* 0x000f2200000e0000 */
[----:B------:R-:W-:-:S03]  /*12160*/  ISETP.GE.OR P3, PT, R17, UR4, P1 ;  /* 0x0000000411007c0c */ /* 0x000fc60008f66670 */
[----:B------:R-:W-:Y:S04]  /*12170*/  SHFL.IDX PT, R14, R2, 0x3, 0x1c1f ;  /* 0x007c1f00020e7f89 */ /* 0x000fe800000e0000 */
[----:B------:R1:W4:Y:S01]  /*12180*/  SHFL.IDX PT, R15, R0, 0x3, 0x1c1f ;  /* 0x007c1f00000f7f89 */ /* 0x00032200000e0000 */
[----:B------:R-:W-:-:S03]  /*12190*/  IADD3 R16, R3, 0x40, RZ ;  /* 0x0000004003107810 */ /* 0x000fc60007ffe0ff */
[----:B---3--:R3:W-:Y:S01]  /*121a0*/  @!P4 ST.E [R12.64], R21 ;  /* 0x000000150c00c985 */ /* 0x0087e2000c101908 */
[----:B------:R-:W-:-:S03]  /*121b0*/  ISETP.GE.OR P2, PT, R16, UR4, P1 ;  /* 0x0000000410007c0c */ /* 0x000fc60008f46670 */
[----:B--2---:R3:W-:Y:S01]  /*121c0*/  @!P3 ST.E [R10.64], R22 ;  /* 0x000000160a00b985 */ /* 0x0047e2000c101908 */
[----:B------:R-:W-:Y:S01]  /*121d0*/  ISETP.GE.AND P3, PT, R3, UR4, PT ;  /* 0x0000000403007c0c */ /* 0x000fe2000bf66270 */
[----:B-1----:R-:W-:-:S04]  /*121e0*/  IMAD R0, R4, c[0x0][0x428], RZ ;  /* 0x00010a0004007a24 */ /* 0x002fc800078e02ff */
[C---:B------:R-:W-:Y:S02]  /*121f0*/  IMAD R0, R5.reuse, c[0x0][0x42c], R0 ;  /* 0x00010b0005007a24 */ /* 0x040fe400078e0200 */
[----:B------:R-:W-:Y:S01]  /*12200*/  IMAD.WIDE.U32 R4, R5, c[0x0][0x428], R6 ;  /* 0x00010a0005047a25 */ /* 0x000fe200078e0006 */
[----:B------:R-:W-:-:S04]  /*12210*/  IADD3 R6, R3, 0x48, RZ ;  /* 0x0000004803067810 */ /* 0x000fc80007ffe0ff */
[----:B------:R-:W-:Y:S01]  /*12220*/  ISETP.GE.OR P1, PT, R6, UR4, P1 ;  /* 0x0000000406007c0c */ /* 0x000fe20008f26670 */
[----:B------:R-:W-:Y:S01]  /*12230*/  IMAD.IADD R18, R5, 0x1, R0 ;  /* 0x0000000105127824 */ /* 0x000fe200078e0200 */
[C---:B------:R-:W-:Y:S01]  /*12240*/  LEA R19, P0, R4.reuse, c[0x0][0x400], 0x2 ;  /* 0x0001000004137a11 */ /* 0x040fe200078010ff */
[----:B----4-:R3:W-:Y:S03]  /*12250*/  @!P2 ST.E [R8.64], R23 ;  /* 0x000000170800a985 */ /* 0x0107e6000c101908 */
[----:B------:R-:W-:Y:S01]  /*12260*/  LEA.HI.X R18, R4, c[0x0][0x404], R18, 0x2, P0 ;  /* 0x0001010004127a11 */ /* 0x000fe200000f1412 */
[----:B------:R3:W1:Y:S01]  /*12270*/  SHFL.IDX PT, R0, R19, RZ, 0x1c1f ;  /* 0x001c1fff13007589 */ /* 0x00066200000e0000 */
[----:B------:R-:W-:Y:S02]  /*12280*/  ISETP.GE.AND P2, PT, R17, UR4, PT ;  /* 0x0000000411007c0c */ /* 0x000fe4000bf46270 */
[----:B------:R-:W-:Y:S01]  /*12290*/  ISETP.GE.AND P0, PT, R6, UR4, PT ;  /* 0x0000000406007c0c */ /* 0x000fe2000bf06270 */
[----:B------:R3:W2:Y:S04]  /*122a0*/  SHFL.IDX PT, R2, R18, RZ, 0x1c1f ;  /* 0x001c1fff12027589 */ /* 0x0006a800000e0000 */
[----:B------:R3:W-:Y:S01]  /*122b0*/  @!P1 ST.E [R14.64], R20 ;  /* 0x000000140e009985 */ /* 0x0007e2000c101908 */
[----:B------:R-:W-:Y:S01]  /*122c0*/  ISETP.GE.AND P1, PT, R16, UR4, PT ;  /* 0x0000000410007c0c */ /* 0x000fe2000bf26270 */
[----:B------:R-:W-:Y:S07]  /*122d0*/  @P3 BRA `(.L_x_1367) ;  /* 0x0000021000003947 */ /* 0x000fee0003800000 */
[----:B-----5:R-:W-:Y:S02]  /*122e0*/  ISETP.GE.AND P3, PT, R39, c[0x0][0x3c8], PT ;  /* 0x0000f20027007a0c */ /* 0x020fe40003f66270 */
[----:B------:R-:W-:-:S02]  /*122f0*/  ISETP.GE.AND P5, PT, R37, c[0x0][0x3c8], PT ;  /* 0x0000f20025007a0c */ /* 0x000fc40003fa6270 */
[----:B------:R-:W-:-:S09]  /*12300*/  ISETP.GE.AND P6, PT, R29, c[0x0][0x3c8], PT ;  /* 0x0000f2001d007a0c */ /* 0x000fd20003fc6270 */
[----:B-1----:R-:W-:-:S04]  /*12310*/  @!P3 LEA R4, P4, R39, R0, 0x2 ;  /* 0x000000002704b211 */ /* 0x002fc800078810ff */
[----:B--2---:R-:W-:Y:S02]  /*12320*/  @!P3 LEA.HI.X R5, R39, R2, R40, 0x2, P4 ;  /* 0x000000022705b211 */ /* 0x004fe400020f1428 */
[----:B------:R-:W-:-:S03]  /*12330*/  ISETP.GE.AND P4, PT, R35, c[0x0][0x3c8], PT ;  /* 0x0000f20023007a0c */ /* 0x000fc60003f86270 */
[----:B------:R1:W-:Y:S02]  /*12340*/  @!P3 ST.E.64 [R4.64], R156 ;  /* 0x0000009c0400b985 */ /* 0x0003e4000c101b08 */
[----:B-1----:R-:W-:-:S04]  /*12350*/  @!P5 LEA R4, P3, R37, R0, 0x2 ;  /* 0x000000002504d211 */ /* 0x002fc800078610ff */
[----:B------:R-:W-:Y:S02]  /*12360*/  @!P5 LEA.HI.X R5, R37, R2, R38, 0x2, P3 ;  /* 0x000000022505d211 */ /* 0x000fe400018f1426 */
        /* <DEDUP_REMOVED lines=9> */
[----:B------:R1:W-:Y:S01]  /*12400*/  @!P3 ST.E.64 [R4.64], R168 ;  /* 0x000000a80400b985 */ /* 0x0003e2000c101b08 */
[----:B---3--:R-:W-:-:S04]  /*12410*/  @!P5 LEA R10, P3, R31, R0, 0x2 ;  /* 0x000000001f0ad211 */ /* 0x008fc800078610ff */
[----:B------:R-:W-:Y:S02]  /*12420*/  @!P5 LEA.HI.X R11, R31, R2, R32, 0x2, P3 ;  /* 0x000000021f0bd211 */ /* 0x000fe400018f1420 */
[----:B------:R-:W-:Y:S02]  /*12430*/  ISETP.GE.AND P5, PT, R27, c[0x0][0x3c8], PT ;  /* 0x0000f2001b007a0c */ /* 0x000fe40003fa6270 */
[----:B------:R-:W-:-:S04]  /*12440*/  @!P6 LEA R8, P3, R29, R0, 0x2 ;  /* 0x000000001d08e211 */ /* 0x000fc800078610ff */
[----:B------:R-:W-:-:S07]  /*12450*/  @!P6 LEA.HI.X R9, R29, R2, R30, 0x2, P3 ;  /* 0x000000021d09e211 */ /* 0x000fce00018f141e */
[----:B------:R-:W-:-:S04]  /*12460*/  @!P5 LEA R6, P3, R27, R0, 0x2 ;  /* 0x000000001b06d211 */ /* 0x000fc800078610ff */
[----:B------:R-:W-:Y:S02]  /*12470*/  @!P5 LEA.HI.X R7, R27, R2, R28, 0x2, P3 ;  /* 0x000000021b07d211 */ /* 0x000fe400018f141c */
[----:B-1----:R-:W-:-:S04]  /*12480*/  @!P4 LEA R4, P3, R25, R0, 0x2 ;  /* 0x000000001904c211 */ /* 0x002fc800078610ff */
[----:B------:R-:W-:Y:S02]  /*12490*/  @!P4 LEA.HI.X R5, R25, R2, R26, 0x2, P3 ;  /* 0x000000021905c211 */ /* 0x000fe400018f141a */
[----:B------:R-:W-:-:S13]  /*124a0*/  ISETP.GE.AND P3, PT, R31, c[0x0][0x3c8], PT ;  /* 0x0000f2001f007a0c */ /* 0x000fda0003f66270 */
[----:B------:R1:W-:Y:S04]  /*124b0*/  @!P3 ST.E.64 [R10.64], R172 ;  /* 0x000000ac0a00b985 */ /* 0x0003e8000c101b08 */
[----:B------:R1:W-:Y:S04]  /*124c0*/  @!P6 ST.E.64 [R8.64], R176 ;  /* 0x000000b00800e985 */ /* 0x0003e8000c101b08 */
[----:B------:R1:W-:Y:S04]  /*124d0*/  @!P5 ST.E.64 [R6.64], R180 ;  /* 0x000000b40600d985 */ /* 0x0003e8000c101b08 */
[----:B------:R1:W-:Y:S02]  /*124e0*/  @!P4 ST.E.64 [R4.64], R184 ;  /* 0x000000b80400c985 */ /* 0x0003e4000c101b08 */
.L_x_1367:
[----:B------:R-:W-:Y:S05]  /*124f0*/  BSYNC B0 ;  /* 0x0000000000007941 */ /* 0x000fea0003800000 */
.L_x_1366:
[----:B--2---:R2:W4:Y:S01]  /*12500*/  SHFL.IDX PT, R2, R18, 0x1, 0x1c1f ;  /* 0x003c1f0012027f89 */ /* 0x00452200000e0000 */
[----:B------:R-:W-:Y:S03]  /*12510*/  BSSY B0, `(.L_x_1368) ;  /* 0x0000023000007945 */ /* 0x000fe60003800000 */
[----:B-1----:R2:W1:Y:S01]  /*12520*/  SHFL.IDX PT, R0, R19, 0x1, 0x1c1f ;  /* 0x003c1f0013007f89 */ /* 0x00246200000e0000 */
[----:B------:R-:W-:Y:S05]  /*12530*/  @P2 BRA `(.L_x_1369) ;  /* 0x0000020000002947 */ /* 0x000fea0003800000 */
[----:B-----5:R-:W-:Y:S02]  /*12540*/  ISETP.GE.AND P3, PT, R39, c[0x0][0x3c8], PT ;  /* 0x0000f20027007a0c */ /* 0x020fe40003f66270 */
[----:B------:R-:W-:-:S02]  /*12550*/  ISETP.GE.AND P5, PT, R37, c[0x0][0x3c8], PT ;  /* 0x0000f20025007a0c */ /* 0x000fc40003fa6270 */
[----:B------:R-:W-:-:S09]  /*12560*/  ISETP.GE.AND P2, PT, R35, c[0x0][0x3c8], PT ;  /* 0x0000f20023007a0c */ /* 0x000fd20003f46270 */
[----:B-1----:R-:W-:-:S04]  /*12570*/  @!P3 LEA R4, P4, R39, R0, 0x2 ;  /* 0x000000002704b211 */ /* 0x002fc800078810ff */
[----:B----4-:R-:W-:Y:S02]  /*12580*/  @!P3 LEA.HI.X R5, R39, R2, R40, 0x2, P4 ;  /* 0x000000022705b211 */ /* 0x010fe400020f1428 */
[----:B------:R-:W-:-:S03]  /*12590*/  @!P5 LEA R6, P4, R37, R0, 0x2 ;  /* 0x000000002506d211 */ /* 0x000fc600078810ff */
[----:B------:R1:W-:Y:S01]  /*125a0*/  @!P3 ST.E.64 [R4.64], R158 ;  /* 0x0000009e0400b985 */ /* 0x0003e2000c101b08 */
[----:B------:R-:W-:Y:S02]  /*125b0*/  ISETP.GE.AND P3, PT, R33, c[0x0][0x3c8], PT ;  /* 0x0000f20021007a0c */ /* 0x000fe40003f66270 */
[----:B------:R-:W-:-:S05]  /*125c0*/  @!P5 LEA.HI.X R7, R37, R2, R38, 0x2, P4 ;  /* 0x000000022507d211 */ /* 0x000fca00020f1426 */
[----:B------:R4:W-:Y:S01]  /*125d0*/  @!P5 ST.E.64 [R6.64], R162 ;  /* 0x000000a20600d985 */ /* 0x0009e2000c101b08 */
[----:B------:R-:W-:Y:S02]  /*125e0*/  ISETP.GE.AND P5, PT, R31, c[0x0][0x3c8], PT ;  /* 0x0000f2001f007a0c */ /* 0x000fe40003fa6270 */
[----:B-1----:R-:W-:-:S04]  /*125f0*/  @!P2 LEA R4, P4, R35, R0, 0x2 ;  /* 0x000000002304a211 */ /* 0x002fc800078810ff */
[----:B------:R-:W-:Y:S02]  /*12600*/  @!P2 LEA.HI.X R5, R35, R2, R36, 0x2, P4 ;  /* 0x000000022305a211 */ /* 0x000fe400020f1424 */
[----:B----4-:R-:W-:-:S03]  /*12610*/  @!P3 LEA R6, P4, R33, R0, 0x2 ;  /* 0x000000002106b211 */ /* 0x010fc600078810ff */
[----:B------:R1:W-:Y:S01]  /*12620*/  @!P2 ST.E.64 [R4.64], R166 ;  /* 0x000000a60400a985 */ /* 0x0003e2000c101b08 */
[----:B------:R-:W-:Y:S02]  /*12630*/  @!P3 LEA.HI.X R7, R33, R2, R34, 0x2, P4 ;  /* 0x000000022107b211 */ /* 0x000fe400020f1422 */
[----:B------:R-:W-:-:S03]  /*12640*/  ISETP.GE.AND P4, PT, R29, c[0x0][0x3c8], PT ;  /* 0x0000f2001d007a0c */ /* 0x000fc60003f86270 */
[----:B------:R4:W-:Y:S01]  /*12650*/  @!P3 ST.E.64 [R6.64], R170 ;  /* 0x000000aa0600b985 */ /* 0x0009e2000c101b08 */
[----:B------:R-:W-:Y:S02]  /*12660*/  ISETP.GE.AND P3, PT, R27, c[0x0][0x3c8], PT ;  /* 0x0000f2001b007a0c */ /* 0x000fe40003f66270 */
[----:B-1----:R-:W-:-:S04]  /*12670*/  @!P5 LEA R4, P2, R31, R0, 0x2 ;  /* 0x000000001f04d211 */ /* 0x002fc800078410ff */
[----:B------:R-:W-:Y:S02]  /*12680*/  @!P5 LEA.HI.X R5, R31, R2, R32, 0x2, P2 ;  /* 0x000000021f05d211 */ /* 0x000fe400010f1420 */
[----:B------:R-:W-:-:S03]  /*12690*/  ISETP.GE.AND P2, PT, R25, c[0x0][0x3c8], PT ;  /* 0x0000f20019007a0c */ /* 0x000fc60003f46270 */
[----:B------:R1:W-:Y:S01]  /*126a0*/  @!P5 ST.E.64 [R4.64], R174 ;  /* 0x000000ae0400d985 */ /* 0x0003e2000c101b08 */
[----:B---3--:R-:W-:-:S04]  /*126b0*/  @!P4 LEA R8, P5, R29, R0, 0x2 ;  /* 0x000000001d08c211 */ /* 0x008fc800078a10ff */
[----:B------:R-:W-:Y:S02]  /*126c0*/  @!P4 LEA.HI.X R9, R29, R2, R30, 0x2, P5 ;  /* 0x000000021d09c211 */ /* 0x000fe400028f141e */
[----:B----4-:R-:W-:-:S03]  /*126d0*/  @!P3 LEA R6, P5, R27, R0, 0x2 ;  /* 0x000000001b06b211 */ /* 0x010fc600078a10ff */
[----:B------:R3:W-:Y:S01]  /*126e0*/  @!P4 ST.E.64 [R8.64], R178 ;  /* 0x000000b20800c985 */ /* 0x0007e2000c101b08 */
[----:B------:R-:W-:-:S05]  /*126f0*/  @!P3 LEA.HI.X R7, R27, R2, R28, 0x2, P5 ;  /* 0x000000021b07b211 */ /* 0x000fca00028f141c */
[----:B------:R3:W-:Y:S01]  /*12700*/  @!P3 ST.E.64 [R6.64], R182 ;  /* 0x000000b60600b985 */ /* 0x0007e2000c101b08 */
[----:B-1----:R-:W-:-:S04]  /*12710*/  @!P2 LEA R4, P5, R25, R0, 0x2 ;  /* 0x000000001904a211 */ /* 0x002fc800078a10ff */
[----:B------:R-:W-:-:S05]  /*12720*/  @!P2 LEA.HI.X R5, R25, R2, R26, 0x2, P5 ;  /* 0x000000021905a211 */ /* 0x000fca00028f141a */
[----:B------:R3:W-:Y:S04]  /*12730*/  @!P2 ST.E.64 [R4.64], R186 ;  /* 0x000000ba0400a985 */ /* 0x0007e8000c101b08 */
.L_x_1369:
[----:B------:R-:W-:Y:S05]  /*12740*/  BSYNC B0 ;  /* 0x0000000000007941 */ /* 0x000fea0003800000 */
.L_x_1368:
[----:B----4-:R4:W2:Y:S01]  /*12750*/  SHFL.IDX PT, R2, R18, 0x2, 0x1c1f ;  /* 0x005c1f0012027f89 */ /* 0x0108a200000e0000 */
[----:B------:R-:W-:Y:S03]  /*12760*/  BSSY B0, `(.L_x_1370) ;  /* 0x0000023000007945 */ /* 0x000fe60003800000 */
[----:B-1----:R4:W1:Y:S01]  /*12770*/  SHFL.IDX PT, R0, R19, 0x2, 0x1c1f ;  /* 0x005c1f0013007f89 */ /* 0x00286200000e0000 */
[----:B------:R-:W-:Y:S05]  /*12780*/  @P1 BRA `(.L_x_1371) ;  /* 0x0000020000001947 */ /* 0x000fea0003800000 */
[----:B-----5:R-:W-:Y:S02]  /*12790*/  ISETP.GE.AND P3, PT, R39, c[0x0][0x3c8], PT ;  /* 0x0000f20027007a0c */ /* 0x020fe40003f66270 */
[----:B------:R-:W-:Y:S02]  /*127a0*/  ISETP.GE.AND P5, PT, R37, c[0x0][0x3c8], PT ;  /* 0x0000f20025007a0c */ /* 0x000fe40003fa6270 */
[----:B------:R-:W-:Y:S02]  /*127b0*/  ISETP.GE.AND P2, PT, R35, c[0x0][0x3c8], PT ;  /* 0x0000f20023007a0c */ /* 0x000fe40003f46270 */
[----:B------:R-:W-:-:S07]  /*127c0*/  ISETP.GE.AND P1, PT, R33, c[0x0][0x3c8], PT ;  /* 0x0000f20021007a0c */ /* 0x000fce0003f26270 */
[----:B-1-3--:R-:W-:-:S04]  /*127d0*/  @!P3 LEA R4, P4, R39, R0, 0x2 ;  /* 0x000000002704b211 */ /* 0x00afc800078810ff */
[----:B--2---:R-:W-:Y:S02]  /*127e0*/  @!P3 LEA.HI.X R5, R39, R2, R40, 0x2, P4 ;  /* 0x000000022705b211 */ /* 0x004fe400020f1428 */
        /* <DEDUP_REMOVED lines=10> */
[----:B-1----:R-:W-:-:S04]  /*12890*/  @!P1 LEA R4, P5, R33, R0, 0x2 ;  /* 0x0000000021049211 */ /* 0x002fc800078a10ff */
[----:B------:R-:W-:Y:S02]  /*128a0*/  @!P1 LEA.HI.X R5, R33, R2, R34, 0x2, P5 ;  /* 0x0000000221059211 */ /* 0x000fe400028f1422 */
[----:B------:R-:W-:-:S03]  /*128b0*/  @!P4 LEA R10, P5, R31, R0, 0x2 ;  /* 0x000000001f0ac211 */ /* 0x000fc600078a10ff */
[----:B------:R1:W-:Y:S01]  /*128c0*/  @!P1 ST.E.64 [R4.64], R140 ;  /* 0x0000008c04009985 */ /* 0x0003e2000c101b08 */
[----:B------:R-:W-:Y:S02]  /*128d0*/  ISETP.GE.AND P1, PT, R25, c[0x0][0x3c8], PT ;  /* 0x0000f20019007a0c */ /* 0x000fe40003f26270 */
[----:B------:R-:W-:Y:S02]  /*128e0*/  @!P4 LEA.HI.X R11, R31, R2, R32, 0x2, P5 ;  /* 0x000000021f0bc211 */ /* 0x000fe400028f1420 */
[----:B--2---:R-:W-:-:S03]  /*128f0*/  @!P3 LEA R8, P5, R29, R0, 0x2 ;  /* 0x000000001d08b211 */ /* 0x004fc600078a10ff */
[----:B------:R2:W-:Y:S01]  /*12900*/  @!P4 ST.E.64 [R10.64], R136 ;  /* 0x000000880a00c985 */ /* 0x0005e2000c101b08 */
[----:B------:R-:W-:Y:S02]  /*12910*/  @!P3 LEA.HI.X R9, R29, R2, R30, 0x2, P5 ;  /* 0x000000021d09b211 */ /* 0x000fe400028f141e */
[----:B---3--:R-:W-:-:S03]  /*12920*/  @!P2 LEA R6, P5, R27, R0, 0x2 ;  /* 0x000000001b06a211 */ /* 0x008fc600078a10ff */
[----:B------:R2:W-:Y:S01]  /*12930*/  @!P3 ST.E.64 [R8.64], R132 ;  /* 0x000000840800b985 */ /* 0x0005e2000c101b08 */
[----:B------:R-:W-:-:S05]  /*12940*/  @!P2 LEA.HI.X R7, R27, R2, R28, 0x2, P5 ;  /* 0x000000021b07a211 */ /* 0x000fca00028f141c */
[----:B------:R2:W-:Y:S01]  /*12950*/  @!P2 ST.E.64 [R6.64], R128 ;  /* 0x000000800600a985 */ /* 0x0005e2000c101b08 */
[----:B-1----:R-:W-:-:S04]  /*12960*/  @!P1 LEA R4, P5, R25, R0, 0x2 ;  /* 0x0000000019049211 */ /* 0x002fc800078a10ff */
[----:B------:R-:W-:-:S05]  /*12970*/  @!P1 LEA.HI.X R5, R25, R2, R26, 0x2, P5 ;  /* 0x0000000219059211 */ /* 0x000fca00028f141a */
[----:B------:R2:W-:Y:S04]  /*12980*/  @!P1 ST.E.64 [R4.64], R124 ;  /* 0x0000007c04009985 */ /* 0x0005e8000c101b08 */
.L_x_1371:
[----:B------:R-:W-:Y:S05]  /*12990*/  BSYNC B0 ;  /* 0x0000000000007941 */ /* 0x000fea0003800000 */
.L_x_1370:
[----:B--2---:R2:W3:Y:S04]  /*129a0*/  SHFL.IDX PT, R2, R18, 0x3, 0x1c1f ;  /* 0x007c1f0012027f89 */ /* 0x0044e800000e0000 */
[----:B-1----:R2:W1:Y:S01]  /*129b0*/  SHFL.IDX PT, R0, R19, 0x3, 0x1c1f ;  /* 0x007c1f0013007f89 */ /* 0x00246200000e0000 */
[----:B------:R-:W-:Y:S05]  /*129c0*/  @P0 BRA `(.L_x_1372) ;  /* 0x000004e000000947 */ /* 0x000fea0003800000 */
[----:B-----5:R-:W-:Y:S02]  /*129d0*/  ISETP.GE.AND P1, PT, R39, c[0x0][0x3c8], PT ;  /* 0x0000f20027007a0c */ /* 0x020fe40003f26270 */
[----:B------:R-:W-:Y:S02]  /*129e0*/  ISETP.GE.AND P0, PT, R37, c[0x0][0x3c8], PT ;  /* 0x0000f20025007a0c */ /* 0x000fe40003f06270 */
[----:B------:R-:W-:-:S09]  /*129f0*/  ISETP.GE.AND P4, PT, R35, c[0x0][0x3c8], PT ;  /* 0x0000f20023007a0c */ /* 0x000fd20003f86270 */
[-C--:B-1-3--:R-:W-:Y:S02]  /*12a00*/  @!P1 LEA R4, P3, R39, R0.reuse, 0x2 ;  /* 0x0000000027049211 */ /* 0x08afe400078610ff */
[----:B------:R-:W-:Y:S02]  /*12a10*/  @!P0 LEA R6, P2, R37, R0, 0x2 ;  /* 0x0000000025068211 */ /* 0x000fe400078410ff */
[-C--:B------:R-:W-:Y:S02]  /*12a20*/  @!P1 LEA.HI.X R5, R39, R2.reuse, R40, 0x2, P3 ;  /* 0x0000000227059211 */ /* 0x080fe400018f1428 */
[----:B------:R-:W-:Y:S02]  /*12a30*/  ISETP.GE.AND P3, PT, R33, c[0x0][0x3c8], PT ;  /* 0x0000f20021007a0c */ /* 0x000fe40003f66270 */
[----:B------:R-:W-:Y:S01]  /*12a40*/  @!P0 LEA.HI.X R7, R37, R2, R38, 0x2, P2 ;  /* 0x0000000225078211 */ /* 0x000fe200010f1426 */
[----:B------:R1:W-:Y:S01]  /*12a50*/  @!P1 ST.E.64 [R4.64], R154 ;  /* 0x0000009a04009985 */ /* 0x0003e2000c101b08 */
[----:B------:R-:W-:-:S02]  /*12a60*/  ISETP.GE.AND P2, PT, R31, c[0x0][0x3c8], PT ;  /* 0x0000f2001f007a0c */ /* 0x000fc40003f46270 */
[----:B------:R-:W-:Y:S01]  /*12a70*/  ISETP.GE.AND P1, PT, R29, c[0x0][0x3c8], PT ;  /* 0x0000f2001d007a0c */ /* 0x000fe20003f26270 */
        /* <DEDUP_REMOVED lines=8> */
[----:B---3--:R-:W-:Y:S02]  /*12b00*/  @!P1 LEA R6, P5, R29, R0, 0x2 ;  /* 0x000000001d069211 */ /* 0x008fe400078a10ff */
[-C--:B------:R-:W-:Y:S01]  /*12b10*/  @!P2 LEA.HI.X R9, R31, R2.reuse, R32, 0x2, P4 ;  /* 0x000000021f09a211 */ /* 0x080fe200020f1420 */
[----:B------:R3:W-:Y:S01]  /*12b20*/  @!P3 ST.E.64 [R10.64], R142 ;  /* 0x0000008e0a00b985 */ /* 0x0007e2000c101b08 */
[----:B------:R-:W-:-:S03]  /*12b30*/  @!P1 LEA.HI.X R7, R29, R2, R30, 0x2, P5 ;  /* 0x000000021d079211 */ /* 0x000fc600028f141e */
[----:B------:R3:W-:Y:S04]  /*12b40*/  @!P2 ST.E.64 [R8.64], R138 ;  /* 0x0000008a0800a985 */ /* 0x0007e8000c101b08 */
[----:B------:R3:W-:Y:S01]  /*12b50*/  @!P1 ST.E.64 [R6.64], R134 ;  /* 0x0000008606009985 */ /* 0x0007e2000c101b08 */
[----:B-1----:R-:W-:-:S04]  /*12b60*/  @!P0 LEA R4, P4, R27, R0, 0x2 ;  /* 0x000000001b048211 */ /* 0x002fc800078810ff */
[----:B------:R-:W-:-:S05]  /*12b70*/  @!P0 LEA.HI.X R5, R27, R2, R28, 0x2, P4 ;  /* 0x000000021b058211 */ /* 0x000fca00020f141c */
[----:B------:R3:W-:Y:S01]  /*12b80*/  @!P0 ST.E.64 [R4.64], R130 ;  /* 0x0000008204008985 */ /* 0x0007e2000c101b08 */
[----:B------:R-:W-:-:S13]  /*12b90*/  ISETP.GE.AND P0, PT, R25, c[0x0][0x3c8], PT ;  /* 0x0000f20019007a0c */ /* 0x000fda0003f06270 */
[----:B------:R-:W-:Y:S05]  /*12ba0*/  @P0 BRA `(.L_x_1372) ;  /* 0x0000030000000947 */ /* 0x000fea0003800000 */
[----:B---3--:R-:W-:-:S04]  /*12bb0*/  LEA R4, P0, R25, R0, 0x2 ;  /* 0x0000000019047211 */ /* 0x008fc800078010ff */
[----:B------:R-:W-:-:S05]  /*12bc0*/  LEA.HI.X R5, R25, R2, R26, 0x2, P0 ;  /* 0x0000000219057211 */ /* 0x000fca00000f141a */
[----:B------:R1:W-:Y:S01]  /*12bd0*/  ST.E.64 [R4.64], R126 ;  /* 0x0000007e04007985 */ /* 0x0003e2000c101b08 */
[----:B------:R-:W-:Y:S05]  /*12be0*/  BRA `(.L_x_1372) ;  /* 0x000002c000007947 */ /* 0x000fea0003800000 */
.L_x_1364:
[----:B------:R-:W1:Y:S02]  /*12bf0*/  S2R R4, SR_TID.X ;  /* 0x0000000000047919 */ /* 0x000e640000002100 */
[----:B-1----:R-:W-:-:S13]  /*12c00*/  ISETP.GT.AND P0, PT, R4, 0x7f, PT ;  /* 0x0000007f0400780c */ /* 0x002fda0003f04270 */
[----:B------:R-:W-:Y:S05]  /*12c10*/  @P0 BRA `(.L_x_1372) ;  /* 0x0000029000000947 */ /* 0x000fea0003800000 */
[----:B------:R-:W2:Y:S01]  /*12c20*/  LDL.LU R3, [R1+0x70] ;  /* 0x0000700001037983 */ /* 0x000ea20000300800 */
[----:B------:R-:W-:-:S05]  /*12c30*/  MOV R2, c[0x0][0x4e8] ;  /* 0x00013a0000027a02 */ /* 0x000fca0000000f00 */
[----:B------:R-:W-:Y:S01]  /*12c40*/  IMAD R0, R2, c[0x0][0x388], RZ ;  /* 0x0000e20002007a24 */ /* 0x000fe200078e02ff */
[----:B--2---:R-:W-:-:S04]  /*12c50*/  IADD3 R4, R3, R4, RZ ;  /* 0x0000000403047210 */ /* 0x004fc80007ffe0ff */
[----:B------:R-:W-:-:S13]  /*12c60*/  ISETP.GE.AND P0, PT, R4, R0, PT ;  /* 0x000000000400720c */ /* 0x000fda0003f06270 */
[----:B------:R-:W-:Y:S05]  /*12c70*/  @P0 BRA `(.L_x_1372) ;  /* 0x0000023000000947 */ /* 0x000fea0003800000 */
[----:B------:R-:W2:Y:S04]  /*12c80*/  LDL.LU R3, [R1+0x4c] ;  /* 0x00004c0001037983 */ /* 0x000ea80000300800 */
[----:B------:R-:W3:Y:S04]  /*12c90*/  LDL.LU R9, [R1+0x48] ;  /* 0x0000480001097983 */ /* 0x000ee80000300800 */
[----:B------:R-:W4:Y:S01]  /*12ca0*/  LDL.LU R8, [R1+0x50] ;  /* 0x0000500001087983 */ /* 0x000f220000300800 */
[----:B------:R-:W-:-:S13]  /*12cb0*/  ISETP.NE.AND P0, PT, R2, 0x1, PT ;  /* 0x000000010200780c */ /* 0x000fda0003f05270 */
[----:B------:R-:W-:Y:S01]  /*12cc0*/  @P0 IMAD.HI.U32 R7, R4, c[0x0][0x4ec], RZ ;  /* 0x00013b0004070a27 */ /* 0x000fe200078e00ff */
[----:B--2---:R-:W-:Y:S02]  /*12cd0*/  SHF.R.S32.HI R0, RZ, 0x1f, R3 ;  /* 0x0000001fff007819 */ /* 0x004fe40000011403 */
[----:B---3--:R-:W-:-:S03]  /*12ce0*/  SHF.R.S32.HI R6, RZ, 0x1f, R9 ;  /* 0x0000001fff067819 */ /* 0x008fc60000011409 */
[----:B------:R-:W-:-:S04]  /*12cf0*/  IMAD R0, R0, c[0x0][0x4d0], RZ ;  /* 0x0001340000007a24 */ /* 0x000fc800078e02ff */
[C---:B------:R-:W-:Y:S01]  /*12d00*/  IMAD R5, R3.reuse, c[0x0][0x4d4], R0 ;  /* 0x0001350003057a24 */ /* 0x040fe200078e0200 */
[----:B------:R-:W-:Y:S01]  /*12d10*/  MOV R0, R4 ;  /* 0x0000000400007202 */ /* 0x000fe20000000f00 */
[----:B------:R-:W-:Y:S01]  /*12d20*/  IMAD.WIDE.U32 R2, R3, c[0x0][0x4d0], RZ ;  /* 0x0001340003027a25 */ /* 0x000fe200078e00ff */
[----:B------:R-:W-:-:S03]  /*12d30*/  @P0 SHF.R.U32.HI R0, RZ, c[0x0][0x4f0], R7 ;  /* 0x00013c00ff000a19 */ /* 0x000fc60000011607 */
[----:B------:R-:W-:Y:S01]  /*12d40*/  IMAD R6, R6, c[0x0][0x4d8], RZ ;  /* 0x0001360006067a24 */ /* 0x000fe200078e02ff */
[----:B------:R-:W-:Y:S02]  /*12d50*/  IADD3 R3, R3, R5, RZ ;  /* 0x0000000503037210 */ /* 0x000fe40007ffe0ff */
[----:B----4-:R-:W-:Y:S01]  /*12d60*/  SHF.R.S32.HI R5, RZ, 0x1f, R8 ;  /* 0x0000001fff057819 */ /* 0x010fe20000011408 */
[C---:B------:R-:W-:Y:S01]  /*12d70*/  IMAD R7, R9.reuse, c[0x0][0x4dc], R6 ;  /* 0x0001370009077a24 */ /* 0x040fe200078e0206 */
[----:B------:R-:W-:Y:S01]  /*12d80*/  IADD3 R6, -R0, RZ, RZ ;  /* 0x000000ff00067210 */ /* 0x000fe20007ffe1ff */
[----:B------:R-:W-:-:S04]  /*12d90*/  IMAD.WIDE.U32 R2, R9, c[0x0][0x4d8], R2 ;  /* 0x0001360009027a25 */ /* 0x000fc800078e0002 */
[----:B------:R-:W-:Y:S01]  /*12da0*/  IMAD R5, R5, c[0x0][0x4e0], RZ ;  /* 0x0001380005057a24 */ /* 0x000fe200078e02ff */
[----:B------:R-:W-:Y:S01]  /*12db0*/  IADD3 R3, R3, R7, RZ ;  /* 0x0000000703037210 */ /* 0x000fe20007ffe0ff */
[----:B------:R-:W-:Y:S01]  /*12dc0*/  IMAD R4, R6, c[0x0][0x4e8], R4 ;  /* 0x00013a0006047a24 */ /* 0x000fe200078e0204 */
[----:B------:R-:W-:Y:S01]  /*12dd0*/  SHF.R.S32.HI R7, RZ, 0x1f, R0 ;  /* 0x0000001fff077819 */ /* 0x000fe20000011400 */
[C---:B------:R-:W-:Y:S02]  /*12de0*/  IMAD R6, R8.reuse, c[0x0][0x4e4], R5 ;  /* 0x0001390008067a24 */ /* 0x040fe400078e0205 */
[----:B------:R-:W-:Y:S01]  /*12df0*/  IMAD.WIDE.U32 R2, R8, c[0x0][0x4e0], R2 ;  /* 0x0001380008027a25 */ /* 0x000fe200078e0002 */
[----:B------:R-:W-:-:S04]  /*12e00*/  SHF.R.S32.HI R5, RZ, 0x1f, R4 ;  /* 0x0000001fff057819 */ /* 0x000fc80000011404 */
[----:B------:R-:W-:Y:S01]  /*12e10*/  IADD3 R2, P0, R0, R2, RZ ;  /* 0x0000000200027210 */ /* 0x000fe20007f1e0ff */
[----:B------:R-:W-:-:S03]  /*12e20*/  IMAD R0, R5, c[0x0][0x4c8], RZ ;  /* 0x0001320005007a24 */ /* 0x000fc600078e02ff */
[----:B------:R-:W-:Y:S01]  /*12e30*/  IADD3.X R3, R7, R3, R6, P0, !PT ;  /* 0x0000000307037210 */ /* 0x000fe200007fe406 */
[----:B------:R-:W-:-:S04]  /*12e40*/  IMAD R0, R4, c[0x0][0x4cc], R0 ;  /* 0x0001330004007a24 */ /* 0x000fc800078e0200 */
[----:B------:R-:W-:-:S05]  /*12e50*/  IMAD.WIDE.U32 R2, R4, c[0x0][0x4c8], R2 ;  /* 0x0001320004027a25 */ /* 0x000fca00078e0002 */
[----:B------:R-:W-:Y:S02]  /*12e60*/  IADD3 R0, R3, R0, RZ ;  /* 0x0000000003007210 */ /* 0x000fe40007ffe0ff */
[----:B------:R-:W-:-:S04]  /*12e70*/  LEA R4, P0, R2, c[0x0][0x4a8], 0x2 ;  /* 0x00012a0002047a11 */ /* 0x000fc800078010ff */
[----:B------:R-:W-:Y:S02]  /*12e80*/  LEA.HI.X R5, R2, c[0x0][0x4ac], R0, 0x2, P0 ;  /* 0x00012b0002057a11 */ /* 0x000fe400000f1400 */
[----:B------:R-:W-:-:S05]  /*12e90*/  MOV R0, 0xff800000 ;  /* 0xff80000000007802 */ /* 0x000fca0000000f00 */
[----:B------:R1:W-:Y:S02]  /*12ea0*/  STG.E [R4.64], R0 ;  /* 0x0000000004007986 */ /* 0x0003e4000c101908 */
.L_x_1372:
[----:B------:R-:W-:Y:S05]  /*12eb0*/  BSYNC B1 ;  /* 0x0000000000017941 */ /* 0x000fea0003800000 */
.L_x_1363:
[----:B------:R-:W-:-:S13]  /*12ec0*/  ISETP.NE.AND P0, PT, RZ, UR6, PT ;  /* 0x00000006ff007c0c */ /* 0x000fda000bf05270 */
[----:B------:R-:W-:Y:S01]  /*12ed0*/  @P0 WARPSYNC 0xffffffff ;  /* 0xffffffff00000948 */ /* 0x000fe20003800000 */
[----:B------:R-:W-:Y:S06]  /*12ee0*/  @P0 BAR.SYNC.DEFER_BLOCKING 0x5, 0x80 ;  /* 0x0142000000000b1d */ /* 0x000fec0000010000 */
[----:B-1----:R-:W1:Y:S04]  /*12ef0*/  @P0 LDS R0, [0xb100] ;  /* 0x00b10000ff000984 */ /* 0x002e680000000800 */
[----:B-1----:R1:W-:Y:S04]  /*12f00*/  @P0 STL [R1+0x74], R0 ;  /* 0x0000740001000387 */ /* 0x0023e80000100800 */
[----:B------:R-:W-:Y:S06]  /*12f10*/  @P0 BAR.ARV 0x4, 0x80 ;  /* 0x0102000000000b1d */ /* 0x000fec0000002000 */
[----:B------:R-:W-:Y:S05]  /*12f20*/  @P0 BRA `(.L_x_1373) ;  /* 0x0000009000000947 */ /* 0x000fea0003800000 */
[----:B------:R-:W-:Y:S05]  /*12f30*/  BRA.DIV ~URZ, `(.L_x_1374) ;  /* 0x000054c27f007947 */ /* 0x000fea000b800000 */
[----:B-1----:R1:W2:Y:S02]  /*12f40*/  SHFL.IDX PT, R0, R24, RZ, 0x1f ;  /* 0x00001fff18007589 */ /* 0x0022a400000e0000 */
.L_x_1405:
[----:B---3--:R-:W3:Y:S01]  /*12f50*/  S2R R2, SR_TID.X ;  /* 0x0000000000027919 */ /* 0x008ee20000002100 */
[----:B------:R-:W-:Y:S03]  /*12f60*/  WARPSYNC 0xffffffff ;  /* 0xffffffff00007948 */ /* 0x000fe60003800000 */
[----:B------:R-:W-:Y:S06]  /*12f70*/  BAR.SYNC.DEFER_BLOCKING 0x4, 0x80 ;  /* 0x0102000000007b1d */ /* 0x000fec0000010000 */
[----:B--2---:R2:W-:Y:S01]  /*12f80*/  STL [R1+0x74], R0 ;  /* 0x0000740001007387 */ /* 0x0045e20000100800 */
[----:B---3--:R-:W-:-:S13]  /*12f90*/  LOP3.LUT P0, RZ, R2, 0x7f, RZ, 0xc0, !PT ;  /* 0x0000007f02ff7812 */ /* 0x008fda000780c0ff */
[----:B------:R2:W-:Y:S04]  /*12fa0*/  @!P0 STS [0xb100], R24 ;  /* 0x00b10018ff008388 */ /* 0x0005e80000000800 */
[----:B------:R-:W-:Y:S06]  /*12fb0*/  BAR.ARV 0x5, 0x80 ;  /* 0x0142000000007b1d */ /* 0x000fec0000002000 */
.L_x_1373:
[----:B-12---:R-:W2:Y:S02]  /*12fc0*/  LDL R0, [R1+0x74] ;  /* 0x0000740001007983 */ /* 0x006ea40000100800 */
[----:B--2---:R-:W-:-:S13]  /*12fd0*/  ISETP.GE.AND P0, PT, R0, c[0x0][0x538], PT ;  /* 0x00014e0000007a0c */ /* 0x004fda0003f06270 */
[----:B---345:R-:W-:Y:S01]  /*12fe0*/  @P0 CALL.REL.NOINC `(.L_x_1375) ;  /* 0x0000001000000944 */ /* 0x038fe20003c00000 */
[----:B------:R-:W-:Y:S05]  /*12ff0*/  BRA `(.L_x_1376) ;  /* 0xfffed93000007947 */ /* 0x000fea000383ffff */
.L_x_1375:
[----:B------:R-:W-:Y:S05]  /*13000*/  EXIT ;  /* 0x000000000000794d */ /* 0x000fea0003800000 */
.L_x_1307:
[----:B------:R-:W-:Y:S01]  /*13010*/  IMAD.MOV.U32 R247, RZ, RZ, R4 ;  /* 0x000000fffff77224 */ /* 0x000fe200078e0004 */
[----:B------:R-:W-:Y:S01]  /*13020*/  MOV R249, RZ ;  /* 0x000000ff00f97202 */ /* 0x000fe20000000f00 */
[----:B------:R-:W-:Y:S01]  /*13030*/  IMAD.MOV.U32 R3, RZ, RZ, 0x181f ;  /* 0x0000181fff037424 */ /* 0x000fe200078e00ff */
[----:B------:R-:W-:Y:S02]  /*13040*/  MOV R2, 0x13060 ;  /* 0x0001306000027802 */ /* 0x000fe40000000f00 */
[----:B-----5:R-:W-:Y:S05]  /*13050*/  CALL.REL.NOINC `($__internal_17_$__cuda_sm70_shflsync_idx_p) ;  /* 0x0000547000007944 */ /* 0x020fea0003c00000 */
[----:B------:R-:W-:Y:S01]  /*13060*/  MOV R6, R250 ;  /* 0x000000fa00067202 */ /* 0x000fe20000000f00 */
[----:B------:R-:W-:Y:S05]  /*13070*/  BRA `(.L_x_1377) ;  /* 0xfffee4e000007947 */ /* 0x000fea000383ffff */
.L_x_1308:
[----:B------:R-:W-:Y:S01]  /*13080*/  IMAD.MOV.U32 R247, RZ, RZ, R5 ;  /* 0x000000fffff77224 */ /* 0x000fe200078e0005 */
[----:B------:R-:W-:Y:S01]  /*13090*/  MOV R249, RZ ;  /* 0x000000ff00f97202 */ /* 0x000fe20000000f00 */
[----:B------:R-:W-:Y:S01]  /*130a0*/  IMAD.MOV.U32 R3, RZ, RZ, 0x181f ;  /* 0x0000181fff037424 */ /* 0x000fe200078e00ff */
[----:B------:R-:W-:Y:S02]  /*130b0*/  MOV R2, 0x130d0 ;  /* 0x000130d000027802 */ /* 0x000fe40000000f00 */
[----:B-12--5:R-:W-:Y:S05]  /*130c0*/  CALL.REL.NOINC `($__internal_17_$__cuda_sm70_shflsync_idx_p) ;  /* 0x0000540000007944 */ /* 0x026fea0003c00000 */
[----:B------:R-:W-:Y:S01]  /*130d0*/  MOV R2, R250 ;  /* 0x000000fa00027202 */ /* 0x000fe20000000f00 */
[----:B------:R-:W-:Y:S05]  /*130e0*/  BRA `(.L_x_1378) ;  /* 0xfffee49000007947 */ /* 0x000fea000383ffff */
.L_x_1311:
[----:B------:R-:W-:Y:S01]  /*130f0*/  IMAD.MOV.U32 R247, RZ, RZ, R4 ;  /* 0x000000fffff77224 */ /* 0x000fe200078e0004 */
[----:B------:R-:W-:Y:S01]  /*13100*/  MOV R249, 0x1 ;  /* 0x0000000100f97802 */ /* 0x000fe20000000f00 */
[----:B-1----:R-:W-:Y:S01]  /*13110*/  IMAD.MOV.U32 R3, RZ, RZ, 0x181f ;  /* 0x0000181fff037424 */ /* 0x002fe200078e00ff */
[----:B----4-:R-:W-:-:S02]  /*13120*/  MOV R2, 0x13140 ;  /* 0x0001314000027802 */ /* 0x010fc40000000f00 */
[----:B--2--5:R-:W-:Y:S05]  /*13130*/  CALL.REL.NOINC `($__internal_17_$__cuda_sm70_shflsync_idx_p) ;  /* 0x0000539000007944 */ /* 0x024fea0003c00000 */
[----:B------:R-:W-:Y:S01]  /*13140*/  IMAD.MOV.U32 R6, RZ, RZ, R250 ;  /* 0x000000ffff067224 */ /* 0x000fe200078e00fa */
[----:B------:R-:W-:Y:S01]  /*13150*/  MOV R249, 0x1 ;  /* 0x0000000100f97802 */ /* 0x000fe20000000f00 */
[----:B------:R-:W-:Y:S01]  /*13160*/  IMAD.MOV.U32 R247, RZ, RZ, R5 ;  /* 0x000000fffff77224 */ /* 0x000fe200078e0005 */
[----:B------:R-:W-:-:S02]  /*13170*/  MOV R3, 0x181f ;  /* 0x0000181f00037802 */ /* 0x000fc40000000f00 */
[----:B------:R-:W-:Y:S02]  /*13180*/  MOV R2, 0x131a0 ;  /* 0x000131a000027802 */ /* 0x000fe40000000f00 */
[----:B------:R-:W-:Y:S05]  /*13190*/  CALL.REL.NOINC `($__internal_17_$__cuda_sm70_shflsync_idx_p) ;  /* 0x0000533000007944 */ /* 0x000fea0003c00000 */
[----:B------:R-:W-:Y:S01]  /*131a0*/  MOV R2, R250 ;  /* 0x000000fa00027202 */ /* 0x000fe20000000f00 */
[----:B------:R-:W-:Y:S05]  /*131b0*/  BRA `(.L_x_1379) ;  /* 0xfffee52000007947 */ /* 0x000fea000383ffff */
.L_x_1314:
[----:B------:R-:W-:Y:S01]  /*131c0*/  IMAD.MOV.U32 R247, RZ, RZ, R4 ;  /* 0x000000fffff77224 */ /* 0x000fe200078e0004 */
[----:B------:R-:W-:Y:S01]  /*131d0*/  MOV R249, 0x2 ;  /* 0x0000000200f97802 */ /* 0x000fe20000000f00 */
[----:B-1----:R-:W-:Y:S01]  /*131e0*/  IMAD.MOV.U32 R3, RZ, RZ, 0x181f ;  /* 0x0000181fff037424 */ /* 0x002fe200078e00ff */
[----:B------:R-:W-:Y:S02]  /*131f0*/  MOV R2, 0x13210 ;  /* 0x0001321000027802 */ /* 0x000fe40000000f00 */
[----:B--23-5:R-:W-:Y:S05]  /*13200*/  CALL.REL.NOINC `($__internal_17_$__cuda_sm70_shflsync_idx_p) ;  /* 0x000052c000007944 */ /* 0x02cfea0003c00000 */
[----:B------:R-:W-:Y:S01]  /*13210*/  MOV R6, R250 ;  /* 0x000000fa00067202 */ /* 0x000fe20000000f00 */
[----:B------:R-:W-:Y:S05]  /*13220*/  BRA `(.L_x_1380) ;  /* 0xfffee59000007947 */ /* 0x000fea000383ffff */
.L_x_1315:
[----:B------:R-:W-:Y:S01]  /*13230*/  IMAD.MOV.U32 R247, RZ, RZ, R5 ;  /* 0x000000fffff77224 */ /* 0x000fe200078e0005 */
[----:B------:R-:W-:Y:S01]  /*13240*/  MOV R249, 0x2 ;  /* 0x0000000200f97802 */ /* 0x000fe20000000f00 */
[----:B-1----:R-:W-:Y:S01]  /*13250*/  IMAD.MOV.U32 R3, RZ, RZ, 0x181f ;  /* 0x0000181fff037424 */ /* 0x002fe200078e00ff */
[----:B------:R-:W-:Y:S02]  /*13260*/  MOV R2, 0x13280 ;  /* 0x0001328000027802 */ /* 0x000fe40000000f00 */
[----:B--2345:R-:W-:Y:S05]  /*13270*/  CALL.REL.NOINC `($__internal_17_$__cuda_sm70_shflsync_idx_p) ;  /* 0x0000525000007944 */ /* 0x03cfea0003c00000 */
[----:B------:R-:W-:Y:S01]  /*13280*/  MOV R2, R250 ;  /* 0x000000fa00027202 */ /* 0x000fe20000000f00 */
[----:B------:R-:W-:Y:S05]  /*13290*/  BRA `(.L_x_1381) ;  /* 0xfffee54000007947 */ /* 0x000fea000383ffff */
.L_x_1318:
[----:B------:R-:W-:Y:S01]  /*132a0*/  IMAD.MOV.U32 R247, RZ, RZ, R4 ;  /* 0x000000fffff77224 */ /* 0x000fe200078e0004 */
[----:B------:R-:W-:Y:S01]  /*132b0*/  MOV R249, 0x3 ;  /* 0x0000000300f97802 */ /* 0x000fe20000000f00 */
[----:B--2---:R-:W-:Y:S01]  /*132c0*/  IMAD.MOV.U32 R3, RZ, RZ, 0x181f ;  /* 0x0000181fff037424 */ /* 0x004fe200078e00ff */
[----:B------:R-:W-:-:S02]  /*132d0*/  MOV R2, 0x132f0 ;  /* 0x000132f000027802 */ /* 0x000fc40000000f00 */
[----:B-1-345:R-:W-:Y:S05]  /*132e0*/  CALL.REL.NOINC `($__internal_17_$__cuda_sm70_shflsync_idx_p) ;  /* 0x000051e000007944 */ /* 0x03afea0003c00000 */
        /* <DEDUP_REMOVED lines=8> */
.L_x_1321:
[----:B------:R-:W-:Y:S01]  /*13370*/  IMAD.MOV.U32 R247, RZ, RZ, R4 ;  /* 0x000000fffff77224 */ /* 0x000fe200078e0004 */
[----:B------:R-:W-:Y:S01]  /*13380*/  MOV R249, 0x4 ;  /* 0x0000000400f97802 */ /* 0x000fe20000000f00 */
[----:B-1----:R-:W-:Y:S01]  /*13390*/  IMAD.MOV.U32 R3, RZ, RZ, 0x181f ;  /* 0x0000181fff037424 */ /* 0x002fe200078e00ff */
[----:B--2---:R-:W-:Y:S02]  /*133a0*/  MOV R2, 0x133c0 ;  /* 0x000133c000027802 */ /* 0x004fe40000000f00 */
[----:B---345:R-:W-:Y:S05]  /*133b0*/  CALL.REL.NOINC `($__internal_17_$__cuda_sm70_shflsync_idx_p) ;  /* 0x0000511000007944 */ /* 0x038fea0003c00000 */
[----:B------:R-:W-:Y:S01]  /*133c0*/  MOV R6, R250 ;  /* 0x000000fa00067202 */ /* 0x000fe20000000f00 */
[----:B------:R-:W-:Y:S05]  /*133d0*/  BRA `(.L_x_1383) ;  /* 0xfffee5d000007947 */ /* 0x000fea000383ffff */
.L_x_1322:
[----:B------:R-:W-:Y:S01]  /*133e0*/  IMAD.MOV.U32 R247, RZ, RZ, R5 ;  /* 0x000000fffff77224 */ /* 0x000fe200078e0005 */
[----:B------:R-:W-:Y:S01]  /*133f0*/  MOV R249, 0x4 ;  /* 0x0000000400f97802 */ /* 0x000fe20000000f00 */
[----:B------:R-:W-:Y:S01]  /*13400*/  IMAD.MOV.U32 R3, RZ, RZ, 0x181f ;  /* 0x0000181fff037424 */ /* 0x000fe200078e00ff */
[----:B--2---:R-:W-:Y:S02]  /*13410*/  MOV R2, 0x13430 ;  /* 0x0001343000027802 */ /* 0x004fe40000000f00 */
[----:B-1-345:R-:W-:Y:S05]  /*13420*/  CALL.REL.NOINC `($__internal_17_$__cuda_sm70_shflsync_idx_p) ;  /* 0x000050a000007944 */ /* 0x03afea0003c00000 */
[----:B------:R-:W-:Y:S01]  /*13430*/  MOV R2, R250 ;  /* 0x000000fa00027202 */ /* 0x000fe20000000f00 */
[----:B------:R-:W-:Y:S05]  /*13440*/  BRA `(.L_x_1384) ;  /* 0xfffee58000007947 */ /* 0x000fea000383ffff */
.L_x_1325:
[----:B------:R-:W-:Y:S01]  /*13450*/  IMAD.MOV.U32 R247, RZ, RZ, R4 ;  /* 0x000000fffff77224 */ /* 0x000fe200078e0004 */
[----:B------:R-:W-:Y:S01]  /*13460*/  MOV R249, 0x5 ;  /* 0x0000000500f97802 */ /* 0x000fe20000000f00 */
[----:B-1----:R-:W-:Y:S01]  /*13470*/  IMAD.MOV.U32 R3, RZ, RZ, 0x181f ;  /* 0x0000181fff037424 */ /* 0x002fe200078e00ff */
[----:B------:R-:W-:-:S02]  /*13480*/  MOV R2, 0x134a0 ;  /* 0x000134a000027802 */ /* 0x000fc40000000f00 */
[----:B--2345:R-:W-:Y:S05]  /*13490*/  CALL.REL.NOINC `($__internal_17_$__cuda_sm70_shflsync_idx_p) ;  /* 0x0000503000007944 */ /* 0x03cfea0003c00000 */
        /* <DEDUP_REMOVED lines=8> */
.L_x_1328:
[----:B------:R-:W-:Y:S01]  /*13520*/  IMAD.MOV.U32 R247, RZ, RZ, R4 ;  /* 0x000000fffff77224 */ /* 0x000fe200078e0004 */
[----:B------:R-:W-:Y:S01]  /*13530*/  MOV R249, 0x6 ;  /* 0x0000000600f97802 */ /* 0x000fe20000000f00 */
[----:B-1----:R-:W-:Y:S01]  /*13540*/  IMAD.MOV.U32 R3, RZ, RZ, 0x181f ;  /* 0x0000181fff037424 */ /* 0x002fe200078e00ff */
[----:B------:R-:W-:Y:S02]  /*13550*/  MOV R2, 0x13570 ;  /* 0x0001357000027802 */ /* 0x000fe40000000f00 */
[----:B--2345:R-:W-:Y:S05]  /*13560*/  CALL.REL.NOINC `($__internal_17_$__cuda_sm70_shflsync_idx_p) ;  /* 0x00004f6000007944 */ /* 0x03cfea0003c00000 */
[----:B------:R-:W-:Y:S01]  /*13570*/  MOV R6, R250 ;  /* 0x000000fa00067202 */ /* 0x000fe20000000f00 */
[----:B------:R-:W-:Y:S05]  /*13580*/  BRA `(.L_x_1386) ;  /* 0xfffee61000007947 */ /* 0x000fea000383ffff */
.L_x_1329:
[----:B------:R-:W-:Y:S01]  /*13590*/  IMAD.MOV.U32 R247, RZ, RZ, R5 ;  /* 0x000000fffff77224 */ /* 0x000fe200078e0005 */
[----:B------:R-:W-:Y:S01]  /*135a0*/  MOV R249, 0x6 ;  /* 0x0000000600f97802 */ /* 0x000fe20000000f00 */
[----:B-1----:R-:W-:Y:S01]  /*135b0*/  IMAD.MOV.U32 R3, RZ, RZ, 0x181f ;  /* 0x0000181fff037424 */ /* 0x002fe200078e00ff */
[----:B------:R-:W-:Y:S02]  /*135c0*/  MOV R2, 0x135e0 ;  /* 0x000135e000027802 */ /* 0x000fe40000000f00 */
[----:B--2345:R-:W-:Y:S05]  /*135d0*/  CALL.REL.NOINC `($__internal_17_$__cuda_sm70_shflsync_idx_p) ;  /* 0x00004ef000007944 */ /* 0x03cfea0003c00000 */
[----:B------:R-:W-:Y:S01]  /*135e0*/  MOV R2, R250 ;  /* 0x000000fa00027202 */ /* 0x000fe20000000f00 */
[----:B------:R-:W-:Y:S05]  /*135f0*/  BRA `(.L_x_1387) ;  /* 0xfffee5c000007947 */ /* 0x000fea000383ffff */
.L_x_1332:
        /* <DEDUP_REMOVED lines=13> */
.L_x_1335:
[----:B------:R-:W-:Y:S01]  /*136d0*/  IMAD.MOV.U32 R247, RZ, RZ, R0 ;  /* 0x000000fffff77224 */ /* 0x000fe200078e0000 */
[----:B------:R-:W-:Y:S01]  /*136e0*/  MOV R249, RZ ;  /* 0x000000ff00f97202 */ /* 0x000fe20000000f00 */
[----:B------:R-:W-:Y:S01]  /*136f0*/  IMAD.MOV.U32 R3, RZ, RZ, 0x181f ;  /* 0x0000181fff037424 */ /* 0x000fe200078e00ff */
[----:B------:R-:W-:Y:S02]  /*13700*/  MOV R2, 0x13720 ;  /* 0x0001372000027802 */ /* 0x000fe40000000f00 */
[----:B------:R-:W-:Y:S05]  /*13710*/  CALL.REL.NOINC `($__internal_17_$__cuda_sm70_shflsync_idx_p) ;  /* 0x00004db000007944 */ /* 0x000fea0003c00000 */
[----:B------:R-:W-:Y:S01]  /*13720*/  MOV R7, R250 ;  /* 0x000000fa00077202 */ /* 0x000fe20000000f00 */
[----:B------:R-:W-:Y:S05]  /*13730*/  BRA `(.L_x_1389) ;  /* 0xfffefe7000007947 */ /* 0x000fea000383ffff */
.L_x_1336:
[----:B------:R-:W-:Y:S01]  /*13740*/  IMAD.MOV.U32 R247, RZ, RZ, R4 ;  /* 0x000000fffff77224 */ /* 0x000fe200078e0004 */
[----:B------:R-:W-:Y:S01]  /*13750*/  MOV R249, RZ ;  /* 0x000000ff00f97202 */ /* 0x000fe20000000f00 */
[----:B------:R-:W-:Y:S01]  /*13760*/  IMAD.MOV.U32 R3, RZ, RZ, 0x181f ;  /* 0x0000181fff037424 */ /* 0x000fe200078e00ff */
[----:B------:R-:W-:Y:S02]  /*13770*/  MOV R2, 0x13790 ;  /* 0x0001379000027802 */ /* 0x000fe40000000f00 */
[----:B-12---:R-:W-:Y:S05]  /*13780*/  CALL.REL.NOINC `($__internal_17_$__cuda_sm70_shflsync_idx_p) ;  /* 0x00004d4000007944 */ /* 0x006fea0003c00000 */
[----:B------:R-:W-:Y:S01]  /*13790*/  IADD3 R2, P0, R250, R179, RZ ;  /* 0x000000b3fa027210 */ /* 0x000fe20007f1e0ff */
[----:B------:R-:W-:Y:S01]  /*137a0*/  IMAD.MOV.U32 R247, RZ, RZ, R0 ;  /* 0x000000fffff77224 */ /* 0x000fe200078e0000 */
[----:B------:R-:W-:-:S03]  /*137b0*/  MOV R249, 0x1 ;  /* 0x0000000100f97802 */ /* 0x000fc60000000f00 */
[----:B------:R-:W-:-:S05]  /*137c0*/  IMAD.X R3, R7, 0x1, R16, P0 ;  /* 0x0000000107037824 */ /* 0x000fca00000e0610 */
[----:B------:R-:W-:Y:S01]  /*137d0*/  @!PT LDS RZ, [RZ] ;  /* 0x00000000fffff984 */ /* 0x000fe20000000800 */
[----:B------:R-:W-:Y:S01]  /*137e0*/  @!PT LDS RZ, [RZ] ;  /* 0x00000000fffff984 */ /* 0x000fe20000000800 */
[----:B------:R-:W-:Y:S01]  /*137f0*/  @!PT LDS RZ, [RZ] ;  /* 0x00000000fffff984 */ /* 0x000fe20000000800 */
[----:B------:R1:W-:Y:S02]  /*13800*/  LDGSTS.E.BYPASS.LTC128B.128 [R242+0x3900], [R2.64], !P3 ;  /* 0x0390000002f27fae */ /* 0x0003e4000d901d48 */
[----:B-1----:R-:W-:Y:S01]  /*13810*/  IMAD.MOV.U32 R3, RZ, RZ, 0x181f ;  /* 0x0000181fff037424 */ /* 0x002fe200078e00ff */
[----:B------:R-:W-:Y:S02]  /*13820*/  MOV R2, 0x13840 ;  /* 0x0001384000027802 */ /* 0x000fe40000000f00 */
[----:B------:R-:W-:Y:S05]  /*13830*/  CALL.REL.NOINC `($__internal_17_$__cuda_sm70_shflsync_idx_p) ;  /* 0x00004c9000007944 */ /* 0x000fea0003c00000 */
[----:B------:R-:W-:Y:S01]  /*13840*/  IMAD.MOV.U32 R5, RZ, RZ, R250 ;  /* 0x000000ffff057224 */ /* 0x000fe200078e00fa */
[----:B------:R-:W-:Y:S01]  /*13850*/  MOV R249, 0x1 ;  /* 0x0000000100f97802 */ /* 0x000fe20000000f00 */
[----:B------:R-:W-:Y:S01]  /*13860*/  IMAD.MOV.U32 R247, RZ, RZ, R4 ;  /* 0x000000fffff77224 */ /* 0x000fe200078e0004 */
[----:B------:R-:W-:Y:S02]  /*13870*/  MOV R3, 0x181f ;  /* 0x0000181f00037802 */ /* 0x000fe40000000f00 */
[----:B------:R-:W-:Y:S02]  /*13880*/  MOV R2, 0x138a0 ;  /* 0x000138a000027802 */ /* 0x000fe40000000f00 */
[----:B------:R-:W-:Y:S05]  /*13890*/  CALL.REL.NOINC `($__internal_17_$__cuda_sm70_shflsync_idx_p) ;  /* 0x00004c3000007944 */ /* 0x000fea0003c00000 */
        /* <DEDUP_REMOVED lines=85> */
[----:B------:R-:W-:Y:S01]  /*13df0*/  MOV R4, R250 ;  /* 0x000000fa00047202 */ /* 0x000fe20000000f00 */
[----:B------:R-:W-:Y:S05]  /*13e00*/  BRA `(.L_x_1390) ;  /* 0xfffef9a000007947 */ /* 0x000fea000383ffff */
.L_x_1337:
[----:B------:R-:W-:Y:S01]  /*13e10*/  IMAD.MOV.U32 R247, RZ, RZ, R4 ;  /* 0x000000fffff77224 */ /* 0x000fe200078e0004 */
[----:B------:R-:W-:Y:S01]  /*13e20*/  MOV R249, RZ ;  /* 0x000000ff00f97202 */ /* 0x000fe20000000f00 */
[----:B------:R-:W-:Y:S01]  /*13e30*/  IMAD.MOV.U32 R3, RZ, RZ, 0x1c1f ;  /* 0x00001c1fff037424 */ /* 0x000fe200078e00ff */
[----:B------:R-:W-:-:S02]  /*13e40*/  MOV R2, 0x13e60 ;  /* 0x00013e6000027802 */ /* 0x000fc40000000f00 */
[----:B------:R-:W-:Y:S05]  /*13e50*/  CALL.REL.NOINC `($__internal_17_$__cuda_sm70_shflsync_idx_p) ;  /* 0x0000467000007944 */ /* 0x000fea0003c00000 */
[----:B------:R-:W-:Y:S01]  /*13e60*/  MOV R0, R250 ;  /* 0x000000fa00007202 */ /* 0x000fe20000000f00 */
[----:B------:R-:W-:Y:S05]  /*13e70*/  BRA `(.L_x_1391) ;  /* 0xfffefa8000007947 */ /* 0x000fea000383ffff */
.L_x_1338:
[----:B------:R-:W-:Y:S01]  /*13e80*/  IMAD.MOV.U32 R247, RZ, RZ, R4 ;  /* 0x000000fffff77224 */ /* 0x000fe200078e0004 */
[----:B------:R-:W-:Y:S01]  /*13e90*/  MOV R249, 0x1 ;  /* 0x0000000100f97802 */ /* 0x000fe20000000f00 */
[----:B------:R-:W-:Y:S01]  /*13ea0*/  IMAD.MOV.U32 R3, RZ, RZ, 0x1c1f ;  /* 0x00001c1fff037424 */ /* 0x000fe200078e00ff */
[----:B------:R-:W-:-:S02]  /*13eb0*/  MOV R2, 0x13ed0 ;  /* 0x00013ed000027802 */ /* 0x000fc40000000f00 */
[----:B-1----:R-:W-:Y:S05]  /*13ec0*/  CALL.REL.NOINC `($__internal_17_$__cuda_sm70_shflsync_idx_p) ;  /* 0x0000460000007944 */ /* 0x002fea0003c00000 */
[----:B------:R-:W-:Y:S01]  /*13ed0*/  IMAD.IADD R0, R5, 0x1, R250 ;  /* 0x0000000105007824 */ /* 0x000fe200078e02fa */
[----:B------:R-:W-:Y:S01]  /*13ee0*/  MOV R2, 0x142c0 ;  /* 0x000142c000027802 */ /* 0x000fe20000000f00 */
[----:B------:R-:W-:-:S02]  /*13ef0*/  IMAD.MOV.U32 R247, RZ, RZ, R4 ;  /* 0x000000fffff77224 */ /* 0x000fc400078e0004 */
[----:B------:R-:W-:Y:S01]  /*13f00*/  IMAD.MOV.U32 R249, RZ, RZ, 0x2 ;  /* 0x00000002fff97424 */ /* 0x000fe200078e00ff */
[----:B------:R-:W-:Y:S01]  /*13f10*/  IMNMX R0, R6, R0, PT ;  /* 0x0000000006007217 */ /* 0x000fe20003800200 */
[----:B------:R-:W-:-:S03]  /*13f20*/  IMAD.MOV.U32 R3, RZ, RZ, 0x1c1f ;  /* 0x00001c1fff037424 */ /* 0x000fc600078e00ff */
        /* <DEDUP_REMOVED lines=56> */
[----:B------:R-:W-:Y:S05]  /*142b0*/  CALL.REL.NOINC `($__internal_17_$__cuda_sm70_shflsync_idx_p) ;  /* 0x0000421000007944 */ /* 0x000fea0003c00000 */
[----:B------:R-:W-:Y:S01]  /*142c0*/  IMAD.IADD R0, R5, 0x1, R250 ;  /* 0x0000000105007824 */ /* 0x000fe200078e02fa */
[----:B------:R-:W-:Y:S01]  /*142d0*/  MOV R2, 0x146b0 ;  /* 0x000146b000027802 */ /* 0x000fe20000000f00 */
[----:B------:R-:W-:Y:S02]  /*142e0*/  IMAD.MOV.U32 R247, RZ, RZ, R4 ;  /* 0x000000fffff77224 */ /* 0x000fe400078e0004 */
        /* <DEDUP_REMOVED lines=61> */
[----:B------:R-:W-:Y:S01]  /*146c0*/  FMNMX.FTZ R117, R11, R12, !PT ;  /* 0x0000000c0b757209 */ /* 0x000fe20007810000 */
[----:B------:R-:W-:Y:S01]  /*146d0*/  IMAD.MOV.U32 R0, RZ, RZ, 0x2 ;  /* 0x00000002ff007424 */ /* 0x000fe200078e00ff */
[----:B------:R-:W-:Y:S02]  /*146e0*/  MOV R2, 0x15150 ;  /* 0x0001515000027802 */ /* 0x000fe40000000f00 */
[----:B------:R-:W-:Y:S02]  /*146f0*/  IMNMX R6, R6, R5, PT ;  /* 0x0000000506067217 */ /* 0x000fe40003800200 */
[----:B------:R-:W-:Y:S02]  /*14700*/  FMNMX.FTZ R117, R17, R117, !PT ;  /* 0x0000007511757209 */ /* 0x000fe40007810000 */
[----:B------:R-:W-:-:S02]  /*14710*/  ISETP.GT.AND P5, PT, R6, 0x1, PT ;  /* 0x000000010600780c */ /* 0x000fc40003fa4270 */
[C---:B------:R-:W-:Y:S02]  /*14720*/  ISETP.GT.AND P6, PT, R6.reuse, RZ, PT ;  /* 0x000000ff0600720c */ /* 0x040fe40003fc4270 */
[----:B------:R-:W-:Y:S02]  /*14730*/  FSEL R20, R191, -INF , P5 ;  /* 0xff800000bf147808 */ /* 0x000fe40002800000 */
[C---:B------:R-:W-:Y:S02]  /*14740*/  ISETP.GT.AND P5, PT, R6.reuse, 0x11, PT ;  /* 0x000000110600780c */ /* 0x040fe40003fa4270 */
[C---:B------:R-:W-:Y:S02]  /*14750*/  ISETP.GT.AND P4, PT, R6.reuse, 0x8, PT ;  /* 0x000000080600780c */ /* 0x040fe40003f84270 */
[----:B------:R-:W-:Y:S02]  /*14760*/  ISETP.GT.AND P0, PT, R6, 0x9, PT ;  /* 0x000000090600780c */ /* 0x000fe40003f04270 */
[----:B------:R-:W-:-:S02]  /*14770*/  FSEL R16, R190, -INF , P6 ;  /* 0xff800000be107808 */ /* 0x000fc40003000000 */
[----:B------:R-:W-:Y:S02]  /*14780*/  FSEL R48, R183, -INF , P5 ;  /* 0xff800000b7307808 */ /* 0x000fe40002800000 */
[C---:B------:R-:W-:Y:S02]  /*14790*/  ISETP.GT.AND P6, PT, R6.reuse, 0x10, PT ;  /* 0x000000100600780c */ /* 0x040fe40003fc4270 */
[----:B------:R-:W-:Y:S02]  /*147a0*/  ISETP.GT.AND P5, PT, R6, 0x21, PT ;  /* 0x000000210600780c */ /* 0x000fe40003fa4270 */
[----:B------:R-:W-:Y:S02]  /*147b0*/  FSEL R26, R186, -INF , P4 ;  /* 0xff800000ba1a7808 */ /* 0x000fe40002000000 */
[----:B------:R-:W-:Y:S02]  /*147c0*/  FSEL R29, R187, -INF , P0 ;  /* 0xff800000bb1d7808 */ /* 0x000fe40000000000 */
[----:B------:R-:W-:-:S02]  /*147d0*/  ISETP.GT.AND P4, PT, R6, 0x18, PT ;  /* 0x000000180600780c */ /* 0x000fc40003f84270 */
[----:B------:R-:W-:Y:S02]  /*147e0*/  ISETP.GT.AND P0, PT, R6, 0x19, PT ;  /* 0x000000190600780c */ /* 0x000fe40003f04270 */
[----:B------:R-:W-:Y:S02]  /*147f0*/  FSEL R34, R182, -INF , P6 ;  /* 0xff800000b6227808 */ /* 0x000fe40003000000 */
[----:B------:R-:W-:Y:S02]  /*14800*/  FSEL R151, R175, -INF , P5 ;  /* 0xff800000af977808 */ /* 0x000fe40002800000 */
        /* <DEDUP_REMOVED lines=33> */
[----:B------:R-:W-:Y:S02]  /*14a20*/  FMNMX.FTZ R119, R9, R10, !PT ;  /* 0x0000000a09777209 */ /* 0x000fe40007810000 */
[----:B------:R-:W-:Y:S02]  /*14a30*/  FSEL R166, R126, -INF , P4 ;  /* 0xff8000007ea67808 */ /* 0x000fe40002000000 */
[----:B------:R-:W-:Y:S02]  /*14a40*/  FSEL R165, R127, -INF , P0 ;  /* 0xff8000007fa57808 */ /* 0x000fe40000000000 */
[C---:B------:R-:W-:Y:S02]  /*14a50*/  ISETP.GT.AND P4, PT, R6.reuse, 0x68, PT ;  /* 0x000000680600780c */ /* 0x040fe40003f84270 */
[----:B------:R-:W-:Y:S02]  /*14a60*/  ISETP.GT.AND P0, PT, R6, 0x69, PT ;  /* 0x000000690600780c */ /* 0x000fe40003f04270 */
        /* <DEDUP_REMOVED lines=96> */
[----:B------:R-:W-:-:S02]  /*15070*/  FSEL R162, R194, -INF , P4 ;  /* 0xff800000c2a27808 */ /* 0x000fc40002000000 */
[----:B------:R-:W-:Y:S02]  /*15080*/  FMNMX.FTZ R118, R76, R118, !PT ;  /* 0x000000764c767209 */ /* 0x000fe40007810000 */
[----:B------:R-:W-:Y:S02]  /*15090*/  FMNMX.FTZ R117, R99, R117, !PT ;  /* 0x0000007563757209 */ /* 0x000fe40007810000 */
[----:B------:R-:W-:Y:S02]  /*150a0*/  FMNMX.FTZ R6, R163, R6, !PT ;  /* 0x00000006a3067209 */ /* 0x000fe40007810000 */
[----:B------:R-:W-:Y:S02]  /*150b0*/  FMNMX.FTZ R119, R121, R119, !PT ;  /* 0x0000007779777209 */ /* 0x000fe40007810000 */
[----:B------:R-:W-:Y:S02]  /*150c0*/  FSEL R149, R195, -INF , P0 ;  /* 0xff800000c3957808 */ /* 0x000fe40000000000 */
[----:B------:R-:W-:Y:S01]  /*150d0*/  FMNMX.FTZ R118, R73, R118, !PT ;  /* 0x0000007649767209 */ /* 0x000fe20007810000 */
[----:B------:R-:W-:Y:S01]  /*150e0*/  IMAD.MOV.U32 R116, RZ, RZ, R119 ;  /* 0x000000ffff747224 */ /* 0x000fe200078e0077 */
[----:B------:R-:W-:-:S02]  /*150f0*/  FMNMX.FTZ R117, R98, R117, !PT ;  /* 0x0000007562757209 */ /* 0x000fc40007810000 */
[----:B------:R-:W-:Y:S02]  /*15100*/  FMNMX.FTZ R6, R162, R6, !PT ;  /* 0x00000006a2067209 */ /* 0x000fe40007810000 */
[----:B------:R-:W-:Y:S02]  /*15110*/  FMNMX.FTZ R118, R71, R118, !PT ;  /* 0x0000007647767209 */ /* 0x000fe40007810000 */
[----:B------:R-:W-:Y:S02]  /*15120*/  FMNMX.FTZ R117, R69, R117, !PT ;  /* 0x0000007545757209 */ /* 0x000fe40007810000 */
[----:B------:R-:W-:Y:S02]  /*15130*/  FMNMX.FTZ R6, R149, R6, !PT ;  /* 0x0000000695067209 */ /* 0x000fe40007810000 */
[----:B------:R-:W-:Y:S05]  /*15140*/  CALL.REL.NOINC `($__internal_16_$__cuda_sm70_shflsync_bfly_p) ;  /* 0x0000332000007944 */ /* 0x000fea0003c00000 */
[----:B------:R-:W-:Y:S01]  /*15150*/  FMNMX.FTZ R119, R119, R0, !PT ;  /* 0x0000000077777209 */ /* 0x000fe20007810000 */
[----:B------:R-:W-:Y:S01]  /*15160*/  IMAD.MOV.U32 R0, RZ, RZ, 0x1 ;  /* 0x00000001ff007424 */ /* 0x000fe200078e00ff */
[----:B------:R-:W-:-:S03]  /*15170*/  MOV R2, 0x151a0 ;  /* 0x000151a000027802 */ /* 0x000fc60000000f00 */
[----:B------:R-:W-:Y:S02]  /*15180*/  IMAD.MOV.U32 R116, RZ, RZ, R119 ;  /* 0x000000ffff747224 */ /* 0x000fe400078e0077 */
[----:B------:R-:W-:Y:S05]  /*15190*/  CALL.REL.NOINC `($__internal_16_$__cuda_sm70_shflsync_bfly_p) ;  /* 0x000032d000007944 */ /* 0x000fea0003c00000 */
[----:B------:R-:W-:Y:S01]  /*151a0*/  FMNMX.FTZ R119, R119, R0, !PT ;  /* 0x0000000077777209 */ /* 0x000fe20007810000 */
[----:B------:R-:W-:Y:S01]  /*151b0*/  IMAD.MOV.U32 R116, RZ, RZ, R118 ;  /* 0x000000ffff747224 */ /* 0x000fe200078e0076 */
[----:B------:R-:W-:Y:S01]  /*151c0*/  MOV R2, 0x151f0 ;  /* 0x000151f000027802 */ /* 0x000fe20000000f00 */
[----:B------:R-:W-:Y:S02]  /*151d0*/  IMAD.MOV.U32 R0, RZ, RZ, 0x2 ;  /* 0x00000002ff007424 */ /* 0x000fe400078e00ff */
        /* <DEDUP_REMOVED lines=26> */
[----:B------:R-:W-:Y:S01]  /*15380*/  MOV R68, R0 ;  /* 0x0000000000447202 */ /* 0x000fe20000000f00 */
[----:B------:R-:W-:Y:S05]  /*15390*/  BRA `(.L_x_1392) ;  /* 0xfffefbd000007947 */ /* 0x000fea000383ffff */
.L_x_1342:
[----:B------:R-:W-:Y:S01]  /*153a0*/  MOV R249, RZ ;  /* 0x000000ff00f97202 */ /* 0x000fe20000000f00 */
[----:B------:R-:W-:Y:S01]  /*153b0*/  IMAD.MOV.U32 R247, RZ, RZ, R0 ;  /* 0x000000fffff77224 */ /* 0x000fe200078e0000 */
[----:B------:R-:W-:Y:S01]  /*153c0*/  MOV R2, 0x153f0 ;  /* 0x000153f000027802 */ /* 0x000fe20000000f00 */
[----:B------:R-:W-:Y:S02]  /*153d0*/  IMAD.MOV.U32 R3, RZ, RZ, 0x181f ;  /* 0x0000181fff037424 */ /* 0x000fe400078e00ff */
[----:B------:R-:W-:Y:S05]  /*153e0*/  CALL.REL.NOINC `($__internal_17_$__cuda_sm70_shflsync_idx_p) ;  /* 0x000030e000007944 */ /* 0x000fea0003c00000 */
[----:B------:R-:W-:Y:S01]  /*153f0*/  MOV R7, R250 ;  /* 0x000000fa00077202 */ /* 0x000fe20000000f00 */
[----:B------:R-:W-:-:S05]  /*15400*/  BRA `(.L_x_1393) ;  /* 0xffff287000007947 */ /* 0x000fca000383ffff */
.L_x_1343:
[----:B------:R-:W-:Y:S01]  /*15410*/  MOV R249, RZ ;  /* 0x000000ff00f97202 */ /* 0x000fe20000000f00 */
[----:B------:R-:W-:Y:S01]  /*15420*/  IMAD.MOV.U32 R247, RZ, RZ, R4 ;  /* 0x000000fffff77224 */ /* 0x000fe200078e0004 */
[----:B------:R-:W-:Y:S01]  /*15430*/  MOV R2, 0x15460 ;  /* 0x0001546000027802 */ /* 0x000fe20000000f00 */
[----:B------:R-:W-:Y:S02]  /*15440*/  IMAD.MOV.U32 R3, RZ, RZ, 0x181f ;  /* 0x0000181fff037424 */ /* 0x000fe400078e00ff */
[----:B-12---:R-:W-:Y:S05]  /*15450*/  CALL.REL.NOINC `($__internal_17_$__cuda_sm70_shflsync_idx_p) ;  /* 0x0000307000007944 */ /* 0x006fea0003c00000 */
[----:B------:R-:W-:Y:S01]  /*15460*/  IMAD.MOV.U32 R247, RZ, RZ, R0 ;  /* 0x000000fffff77224 */ /* 0x000fe200078e0000 */
[----:B------:R-:W-:Y:S02]  /*15470*/  IADD3 R2, P0, R250, R20, RZ ;  /* 0x00000014fa027210 */ /* 0x000fe40007f1e0ff */
[----:B------:R-:W-:Y:S03]  /*15480*/  MOV R249, 0x1 ;  /* 0x0000000100f97802 */ /* 0x000fe60000000f00 */
[----:B------:R-:W-:Y:S05]  /*15490*/  IMAD.X R3, R7, 0x1, R5, P0 ;  /* 0x0000000107037824 */ /* 0x000fea00000e0605 */
[----:B------:R-:W-:Y:S01]  /*154a0*/  @!PT LDS RZ, [RZ] ;  /* 0x00000000fffff984 */ /* 0x000fe20000000800 */
[----:B------:R-:W-:Y:S01]  /*154b0*/  @!PT LDS RZ, [RZ] ;  /* 0x00000000fffff984 */ /* 0x000fe20000000800 */
[----:B------:R-:W-:Y:S01]  /*154c0*/  @!PT LDS RZ, [RZ] ;  /* 0x00000000fffff984 */ /* 0x000fe20000000800 */
[----:B------:R1:W-:Y:S02]  /*154d0*/  LDGSTS.E.BYPASS.LTC128B.128 [R242+0x100], [R2.64], !P3 ;  /* 0x0010000002f27fae */ /* 0x0003e4000d901d48 */
[----:B-1----:R-:W-:Y:S01]  /*154e0*/  MOV R2, 0x15510 ;  /* 0x0001551000027802 */ /* 0x002fe20000000f00 */
[----:B------:R-:W-:Y:S02]  /*154f0*/  IMAD.MOV.U32 R3, RZ, RZ, 0x181f ;  /* 0x0000181fff037424 */ /* 0x000fe400078e00ff */
[----:B------:R-:W-:Y:S05]  /*15500*/  CALL.REL.NOINC `($__internal_17_$__cuda_sm70_shflsync_idx_p) ;  /* 0x00002fc000007944 */ /* 0x000fea0003c00000 */
[----:B------:R-:W-:Y:S01]  /*15510*/  MOV R249, 0x1 ;  /* 0x0000000100f97802 */ /* 0x000fe20000000f00 */
[----:B------:R-:W-:Y:S01]  /*15520*/  IMAD.MOV.U32 R6, RZ, RZ, R250 ;  /* 0x000000ffff067224 */ /* 0x000fe200078e00fa */
[----:B------:R-:W-:Y:S01]  /*15530*/  MOV R3, 0x181f ;  /* 0x0000181f00037802 */ /* 0x000fe20000000f00 */
[----:B------:R-:W-:Y:S01]  /*15540*/  IMAD.MOV.U32 R247, RZ, RZ, R4 ;  /* 0x000000fffff77224 */ /* 0x000fe200078e0004 */
[----:B------:R-:W-:Y:S02]  /*15550*/  MOV R2, 0x15570 ;  /* 0x0001557000027802 */ /* 0x000fe40000000f00 */
[----:B------:R-:W-:Y:S05]  /*15560*/  CALL.REL.NOINC `($__internal_17_$__cuda_sm70_shflsync_idx_p) ;  /* 0x00002f6000007944 */ /* 0x000fea0003c00000 */
        /* <DEDUP_REMOVED lines=85> */
[----:B------:R-:W-:Y:S01]  /*15ac0*/  MOV R4, R250 ;  /* 0x000000fa00047202 */ /* 0x000fe20000000f00 */
[----:B------:R-:W-:-:S05]  /*15ad0*/  BRA `(.L_x_1394) ;  /* 0xffff23a000007947 */ /* 0x000fca000383ffff */
.L_x_1346:
[----:B------:R-:W-:Y:S01]  /*15ae0*/  MOV R249, RZ ;  /* 0x000000ff00f97202 */ /* 0x000fe20000000f00 */
[----:B------:R-:W-:Y:S01]  /*15af0*/  IMAD.MOV.U32 R247, RZ, RZ, R0 ;  /* 0x000000fffff77224 */ /* 0x000fe200078e0000 */
[----:B------:R-:W-:Y:S01]  /*15b00*/  MOV R2, 0x15b30 ;  /* 0x00015b3000027802 */ /* 0x000fe20000000f00 */
[----:B------:R-:W-:Y:S02]  /*15b10*/  IMAD.MOV.U32 R3, RZ, RZ, 0x181f ;  /* 0x0000181fff037424 */ /* 0x000fe400078e00ff */
[----:B------:R-:W-:Y:S05]  /*15b20*/  CALL.REL.NOINC `($__internal_17_$__cuda_sm70_shflsync_idx_p) ;  /* 0x000029a000007944 */ /* 0x000fea0003c00000 */
[----:B------:R-:W-:Y:S01]  /*15b30*/  MOV R118, R250 ;  /* 0x000000fa00767202 */ /* 0x000fe20000000f00 */
[----:B------:R-:W-:-:S05]  /*15b40*/  BRA `(.L_x_1395) ;  /* 0xffff2ec000007947 */ /* 0x000fca000383ffff */
.L_x_1347:
        /* <DEDUP_REMOVED lines=109> */
.L_x_1348:
[----:B------:R-:W-:Y:S01]  /*16220*/  MOV R249, RZ ;  /* 0x000000ff00f97202 */ /* 0x000fe20000000f00 */
[----:B------:R-:W-:Y:S01]  /*16230*/  IMAD.MOV.U32 R247, RZ, RZ, R116 ;  /* 0x000000fffff77224 */ /* 0x000fe200078e0074 */
[----:B------:R-:W-:Y:S01]  /*16240*/  MOV R2, 0x16270 ;  /* 0x0001627000027802 */ /* 0x000fe20000000f00 */
[----:B------:R-:W-:Y:S02]  /*16250*/  IMAD.MOV.U32 R3, RZ, RZ, 0x1c1f ;  /* 0x00001c1fff037424 */ /* 0x000fe400078e00ff */
[----:B------:R-:W-:Y:S05]  /*16260*/  CALL.REL.NOINC `($__internal_17_$__cuda_sm70_shflsync_idx_p) ;  /* 0x0000226000007944 */ /* 0x000fea0003c00000 */
[----:B------:R-:W-:Y:S01]  /*16270*/  MOV R0, R250 ;  /* 0x000000fa00007202 */ /* 0x000fe20000000f00 */
[----:B------:R-:W-:-:S05]  /*16280*/  BRA `(.L_x_1397) ;  /* 0xffff2ae000007947 */ /* 0x000fca000383ffff */
.L_x_1349:
[----:B------:R-:W-:Y:S01]  /*16290*/  MOV R249, 0x1 ;  /* 0x0000000100f97802 */ /* 0x000fe20000000f00 */
[----:B------:R-:W-:Y:S01]  /*162a0*/  IMAD.MOV.U32 R247, RZ, RZ, R116 ;  /* 0x000000fffff77224 */ /* 0x000fe200078e0074 */
[----:B------:R-:W-:Y:S01]  /*162b0*/  MOV R2, 0x162e0 ;  /* 0x000162e000027802 */ /* 0x000fe20000000f00 */
[----:B------:R-:W-:Y:S02]  /*162c0*/  IMAD.MOV.U32 R3, RZ, RZ, 0x1c1f ;  /* 0x00001c1fff037424 */ /* 0x000fe400078e00ff */
[----:B-1----:R-:W-:Y:S05]  /*162d0*/  CALL.REL.NOINC `($__internal_17_$__cuda_sm70_shflsync_idx_p) ;  /* 0x000021f000007944 */ /* 0x002fea0003c00000 */
[----:B------:R-:W-:Y:S01]  /*162e0*/  MOV R2, 0x166c0 ;  /* 0x000166c000027802 */ /* 0x000fe20000000f00 */
[----:B------:R-:W-:Y:S02]  /*162f0*/  IMAD.IADD R250, R117, 0x1, R250 ;  /* 0x0000000175fa7824 */ /* 0x000fe400078e02fa */
[----:B------:R-:W-:Y:S02]  /*16300*/  IMAD.MOV.U32 R247, RZ, RZ, R116 ;  /* 0x000000fffff77224 */ /* 0x000fe400078e0074 */
[----:B------:R-:W-:Y:S01]  /*16310*/  IMAD.MOV.U32 R249, RZ, RZ, 0x2 ;  /* 0x00000002fff97424 */ /* 0x000fe200078e00ff */
[C---:B------:R-:W-:Y:S01]  /*16320*/  ISETP.GT.AND P6, PT, R250.reuse, RZ, PT ;  /* 0x000000fffa00720c */ /* 0x040fe20003fc4270 */
[----:B------:R-:W-:Y:S01]  /*16330*/  IMAD.MOV.U32 R3, RZ, RZ, 0x1c1f ;  /* 0x00001c1fff037424 */ /* 0x000fe200078e00ff */
        /* <DEDUP_REMOVED lines=55> */
[----:B------:R-:W-:Y:S05]  /*166b0*/  CALL.REL.NOINC `($__internal_17_$__cuda_sm70_shflsync_idx_p) ;  /* 0x00001e1000007944 */ /* 0x000fea0003c00000 */
        /* <DEDUP_REMOVED lines=60> */
[----:B------:R-:W-:Y:S02]  /*16a80*/  FSEL R109, R109, -INF , P0 ;  /* 0xff8000006d6d7808 */ /* 0x000fe40000000000 */
[----:B------:R-:W-:Y:S05]  /*16a90*/  CALL.REL.NOINC `($__internal_17_$__cuda_sm70_shflsync_idx_p) ;  /* 0x00001a3000007944 */ /* 0x000fea0003c00000 */
[----:B------:R-:W-:Y:S01]  /*16aa0*/  FMNMX.FTZ R116, R4, R120, !PT ;  /* 0x0000007804747209 */ /* 0x000fe20007810000 */
[----:B------:R-:W-:Y:S01]  /*16ab0*/  IMAD.IADD R117, R117, 0x1, R250 ;  /* 0x0000000175757824 */ /* 0x000fe200078e02fa */
[----:B------:R-:W-:Y:S01]  /*16ac0*/  FMNMX.FTZ R6, R21, R121, !PT ;  /* 0x0000007915067209 */ /* 0x000fe20007810000 */
[----:B------:R-:W-:Y:S01]  /*16ad0*/  IMAD.MOV.U32 R0, RZ, RZ, 0x2 ;  /* 0x00000002ff007424 */ /* 0x000fe200078e00ff */
[----:B------:R-:W-:Y:S02]  /*16ae0*/  FMNMX.FTZ R7, R5, R122, !PT ;  /* 0x0000007a05077209 */ /* 0x000fe40007810000 */
[C---:B------:R-:W-:Y:S02]  /*16af0*/  ISETP.GT.AND P6, PT, R117.reuse, RZ, PT ;  /* 0x000000ff7500720c */ /* 0x040fe40003fc4270 */
[C---:B------:R-:W-:Y:S02]  /*16b00*/  ISETP.GT.AND P5, PT, R117.reuse, 0x1, PT ;  /* 0x000000017500780c */ /* 0x040fe40003fa4270 */
[----:B------:R-:W-:Y:S02]  /*16b10*/  FSEL R16, R10, -INF , P6 ;  /* 0xff8000000a107808 */ /* 0x000fe40003000000 */
[----:B------:R-:W-:Y:S02]  /*16b20*/  ISETP.GT.AND P4, PT, R117, 0x8, PT ;  /* 0x000000087500780c */ /* 0x000fe40003f84270 */
[----:B------:R-:W-:Y:S02]  /*16b30*/  FSEL R20, R11, -INF , P5 ;  /* 0xff8000000b147808 */ /* 0x000fe40002800000 */
[----:B------:R-:W-:Y:S02]  /*16b40*/  FMNMX.FTZ R8, R16, R123, !PT ;  /* 0x0000007b10087209 */ /* 0x000fe40007810000 */
[----:B------:R-:W-:Y:S02]  /*16b50*/  ISETP.GT.AND P0, PT, R117, 0x9, PT ;  /* 0x000000097500780c */ /* 0x000fe40003f04270 */
[----:B------:R-:W-:Y:S02]  /*16b60*/  FSEL R14, R14, -INF , P4 ;  /* 0xff8000000e0e7808 */ /* 0x000fe40002000000 */
[----:B------:R-:W-:Y:S02]  /*16b70*/  FMNMX.FTZ R116, R196, R116, !PT ;  /* 0x00000074c4747209 */ /* 0x000fe40007810000 */
[----:B------:R-:W-:Y:S02]  /*16b80*/  FMNMX.FTZ R6, R36, R6, !PT ;  /* 0x0000000624067209 */ /* 0x000fe40007810000 */
[----:B------:R-:W-:Y:S02]  /*16b90*/  FMNMX.FTZ R7, R17, R7, !PT ;  /* 0x0000000711077209 */ /* 0x000fe40007810000 */
[----:B------:R-:W-:Y:S02]  /*16ba0*/  FMNMX.FTZ R8, R20, R8, !PT ;  /* 0x0000000814087209 */ /* 0x000fe40007810000 */
[----:B------:R-:W-:Y:S02]  /*16bb0*/  FSEL R15, R15, -INF , P0 ;  /* 0xff8000000f0f7808 */ /* 0x000fe40000000000 */
[----:B------:R-:W-:Y:S02]  /*16bc0*/  ISETP.GT.AND P6, PT, R117, 0x10, PT ;  /* 0x000000107500780c */ /* 0x000fe40003fc4270 */
[----:B------:R-:W-:Y:S02]  /*16bd0*/  FMNMX.FTZ R116, R195, R116, !PT ;  /* 0x00000074c3747209 */ /* 0x000fe40007810000 */
[----:B------:R-:W-:Y:S02]  /*16be0*/  FMNMX.FTZ R6, R32, R6, !PT ;  /* 0x0000000620067209 */ /* 0x000fe40007810000 */
[----:B------:R-:W-:Y:S02]  /*16bf0*/  FMNMX.FTZ R7, R19, R7, !PT ;  /* 0x0000000713077209 */ /* 0x000fe40007810000 */
[----:B------:R-:W-:Y:S02]  /*16c00*/  FMNMX.FTZ R8, R14, R8, !PT ;  /* 0x000000080e087209 */ /* 0x000fe40007810000 */
[----:B------:R-:W-:Y:S02]  /*16c10*/  ISETP.GT.AND P5, PT, R117, 0x11, PT ;  /* 0x000000117500780c */ /* 0x000fe40003fa4270 */
[----:B------:R-:W-:Y:S02]  /*16c20*/  FSEL R26, R26, -INF , P6 ;  /* 0xff8000001a1a7808 */ /* 0x000fe40003000000 */
        /* <DEDUP_REMOVED lines=41> */
[C---:B------:R-:W-:Y:S02]  /*16ec0*/  ISETP.GT.AND P6, PT, R117.reuse, 0x30, PT ;  /* 0x000000307500780c */ /* 0x040fe40003fc4270 */
        /* <DEDUP_REMOVED lines=103> */
[----:B------:R-:W-:Y:S02]  /*17540*/  MOV R2, 0x17560 ;  /* 0x0001756000027802 */ /* 0x000fe40000000f00 */
[----:B------:R-:W-:Y:S05]  /*17550*/  CALL.REL.NOINC `($__internal_16_$__cuda_sm70_shflsync_bfly_p) ;  /* 0x00000f1000007944 */ /* 0x000fea0003c00000 */
[----:B------:R-:W-:Y:S01]  /*17560*/  FMNMX.FTZ R116, R116, R0, !PT ;  /* 0x0000000074747209 */ /* 0x000fe20007810000 */
[----:B------:R-:W-:Y:S01]  /*17570*/  IMAD.MOV.U32 R0, RZ, RZ, 0x1 ;  /* 0x00000001ff007424 */ /* 0x000fe200078e00ff */
[----:B------:R-:W-:Y:S02]  /*17580*/  MOV R2, 0x175a0 ;  /* 0x000175a000027802 */ /* 0x000fe40000000f00 */
        /* <DEDUP_REMOVED lines=28> */
[----:B------:R-:W-:-:S05]  /*17750*/  BRA `(.L_x_1398) ;  /* 0xffff2c8000007947 */ /* 0x000fca000383ffff */
.L_x_1352:
[----:B-1--4-:R-:W-:Y:S01]  /*17760*/  MOV R249, RZ ;  /* 0x000000ff00f97202 */ /* 0x012fe20000000f00 */
[----:B------:R-:W-:Y:S01]  /*17770*/  IMAD.MOV.U32 R247, RZ, RZ, R88 ;  /* 0x000000fffff77224 */ /* 0x000fe200078e0058 */
[----:B------:R-:W-:Y:S01]  /*17780*/  MOV R2, 0x177b0 ;  /* 0x000177b000027802 */ /* 0x000fe20000000f00 */
[----:B------:R-:W-:Y:S02]  /*17790*/  IMAD.MOV.U32 R3, RZ, RZ, 0x181f ;  /* 0x0000181fff037424 */ /* 0x000fe400078e00ff */
[----:B------:R-:W-:Y:S05]  /*177a0*/  CALL.REL.NOINC `($__internal_17_$__cuda_sm70_shflsync_idx_p) ;  /* 0x00000d2000007944 */ /* 0x000fea0003c00000 */
[----:B------:R-:W-:Y:S01]  /*177b0*/  MOV R85, R250 ;  /* 0x000000fa00557202 */ /* 0x000fe20000000f00 */
[----:B------:R-:W-:-:S05]  /*177c0*/  BRA `(.L_x_1399) ;  /* 0xffff589000007947 */ /* 0x000fca000383ffff */
.L_x_1355:
[----:B------:R-:W-:Y:S01]  /*177d0*/  MOV R249, RZ ;  /* 0x000000ff00f97202 */ /* 0x000fe20000000f00 */
[----:B------:R-:W-:Y:S01]  /*177e0*/  IMAD.MOV.U32 R247, RZ, RZ, R0 ;  /* 0x000000fffff77224 */ /* 0x000fe200078e0000 */
[----:B------:R-:W-:Y:S01]  /*177f0*/  MOV R2, 0x17820 ;  /* 0x0001782000027802 */ /* 0x000fe20000000f00 */
[----:B------:R-:W-:Y:S02]  /*17800*/  IMAD.MOV.U32 R3, RZ, RZ, 0x181f ;  /* 0x0000181fff037424 */ /* 0x000fe400078e00ff */
[----:B------:R-:W-:Y:S05]  /*17810*/  CALL.REL.NOINC `($__internal_17_$__cuda_sm70_shflsync_idx_p) ;  /* 0x00000cb000007944 */ /* 0x000fea0003c00000 */
[----:B------:R-:W-:Y:S01]  /*17820*/  MOV R118, R250 ;  /* 0x000000fa00767202 */ /* 0x000fe20000000f00 */
[----:B------:R-:W-:-:S05]  /*17830*/  BRA `(.L_x_1400) ;  /* 0xffff655000007947 */ /* 0x000fca000383ffff */
.L_x_1356:
        /* <DEDUP_REMOVED lines=109> */
.L_x_1357:
[----:B------:R-:W-:Y:S02]  /*17f10*/  MOV R0, 0x2 ;  /* 0x0000000200007802 */ /* 0x000fe40000000f00 */
        /* <DEDUP_REMOVED lines=34> */
.L_x_1359:
[----:B------:R1:W5:Y:S01]  /*18140*/  LDL R116, [R1] ;  /* 0x0000000001747983 */ /* 0x0003620000100800 */
[----:B------:R-:W-:-:S02]  /*18150*/  MOV R0, 0x2 ;  /* 0x0000000200007802 */ /* 0x000fc40000000f00 */
[----:B------:R-:W-:Y:S02]  /*18160*/  MOV R2, 0x18180 ;  /* 0x0001818000027802 */ /* 0x000fe40000000f00 */
[----:B-1---5:R-:W-:Y:S05]  /*18170*/  CALL.REL.NOINC `($__internal_16_$__cuda_sm70_shflsync_bfly_p) ;  /* 0x000002f000007944 */ /* 0x022fea0003c00000 */
[----:B------:R-:W-:Y:S01]  /*18180*/  MOV R4, R0 ;  /* 0x0000000000047202 */ /* 0x000fe20000000f00 */
[----:B------:R-:W-:Y:S05]  /*18190*/  BRA `(.L_x_1403) ;  /* 0xffff8ff000007947 */ /* 0x000fea000383ffff */
.L_x_1360:
[----:B------:R-:W-:Y:S01]  /*181a0*/  IMAD.MOV.U32 R116, RZ, RZ, R4 ;  /* 0x000000ffff747224 */ /* 0x000fe200078e0004 */
[----:B------:R-:W-:Y:S02]  /*181b0*/  MOV R0, 0x1 ;  /* 0x0000000100007802 */ /* 0x000fe40000000f00 */
[----:B------:R-:W-:Y:S02]  /*181c0*/  MOV R2, 0x181e0 ;  /* 0x000181e000027802 */ /* 0x000fe40000000f00 */
[----:B------:R-:W-:Y:S05]  /*181d0*/  CALL.REL.NOINC `($__internal_16_$__cuda_sm70_shflsync_bfly_p) ;  /* 0x0000029000007944 */ /* 0x000fea0003c00000 */
[----:B------:R-:W-:Y:S01]  /*181e0*/  FADD.FTZ R4, R4, R0 ;  /* 0x0000000004047221 */ /* 0x000fe20000010000 */
[----:B------:R-:W-:Y:S02]  /*181f0*/  MOV R116, R248 ;  /* 0x000000f800747202 */ /* 0x000fe40000000f00 */
[----:B------:R-:W-:Y:S02]  /*18200*/  MOV R0, 0x2 ;  /* 0x0000000200007802 */ /* 0x000fe40000000f00 */
[----:B------:R-:W-:Y:S02]  /*18210*/  MOV R2, 0x18230 ;  /* 0x0001823000027802 */ /* 0x000fe40000000f00 */
[----:B------:R-:W-:Y:S05]  /*18220*/  CALL.REL.NOINC `($__internal_16_$__cuda_sm70_shflsync_bfly_p) ;  /* 0x0000024000007944 */ /* 0x000fea0003c00000 */
[----:B------:R-:W-:Y:S01]  /*18230*/  FADD.FTZ R5, R248, R0 ;  /* 0x00000000f8057221 */ /* 0x000fe20000010000 */
[----:B------:R-:W-:-:S02]  /*18240*/  MOV R0, 0x1 ;  /* 0x0000000100007802 */ /* 0x000fc40000000f00 */
[----:B------:R-:W-:Y:S02]  /*18250*/  MOV R2, 0x18280 ;  /* 0x0001828000027802 */ /* 0x000fe40000000f00 */
[----:B------:R-:W-:Y:S02]  /*18260*/  MOV R116, R5 ;  /* 0x0000000500747202 */ /* 0x000fe40000000f00 */
[----:B------:R-:W-:Y:S05]  /*18270*/  CALL.REL.NOINC `($__internal_16_$__cuda_sm70_shflsync_bfly_p) ;  /* 0x000001f000007944 */ /* 0x000fea0003c00000 */
[----:B------:R1:W5:Y:S01]  /*18280*/  LDL R116, [R1+0xc] ;  /* 0x00000c0001747983 */ /* 0x0003620000100800 */
[----:B------:R-:W-:Y:S01]  /*18290*/  FADD.FTZ R5, R5, R0 ;  /* 0x0000000005057221 */ /* 0x000fe20000010000 */
[----:B------:R-:W-:Y:S02]  /*182a0*/  MOV R0, 0x2 ;  /* 0x0000000200007802 */ /* 0x000fe40000000f00 */
[----:B------:R-:W-:Y:S02]  /*182b0*/  MOV R2, 0x182d0 ;  /* 0x000182d000027802 */ /* 0x000fe40000000f00 */
[----:B-1---5:R-:W-:Y:S05]  /*182c0*/  CALL.REL.NOINC `($__internal_16_$__cuda_sm70_shflsync_bfly_p) ;  /* 0x000001a000007944 */ /* 0x022fea0003c00000 */
[----:B------:R-:W2:Y:S02]  /*182d0*/  LDL.LU R2, [R1+0xc] ;  /* 0x00000c0001027983 */ /* 0x000ea40000300800 */
[----:B--2---:R-:W-:Y:S01]  /*182e0*/  FADD.FTZ R6, R2, R0 ;  /* 0x0000000002067221 */ /* 0x004fe20000010000 */
[----:B------:R-:W-:Y:S02]  /*182f0*/  MOV R0, 0x1 ;  /* 0x0000000100007802 */ /* 0x000fe40000000f00 */
[----:B------:R-:W-:-:S02]  /*18300*/  MOV R2, 0x18330 ;  /* 0x0001833000027802 */ /* 0x000fc40000000f00 */
        /* <DEDUP_REMOVED lines=10> */
[----:B------:R-:W-:Y:S02]  /*183b0*/  MOV R2, 0x183e0 ;  /* 0x000183e000027802 */ /* 0x000fe40000000f00 */
[----:B------:R-:W-:-:S02]  /*183c0*/  MOV R116, R7 ;  /* 0x0000000700747202 */ /* 0x000fc40000000f00 */
[----:B------:R-:W-:Y:S05]  /*183d0*/  CALL.REL.NOINC `($__internal_16_$__cuda_sm70_shflsync_bfly_p) ;  /* 0x0000009000007944 */ /* 0x000fea0003c00000 */
[----:B------:R-:W-:Y:S01]  /*183e0*/  MOV R8, R0 ;  /* 0x0000000000087202 */ /* 0x000fe20000000f00 */
[----:B------:R-:W-:Y:S05]  /*183f0*/  BRA `(.L_x_1404) ;  /* 0xffff8eb000007947 */ /* 0x000fea000383ffff */
.L_x_1374:
[----:B------:R-:W-:Y:S01]  /*18400*/  IMAD.MOV.U32 R247, RZ, RZ, R24 ;  /* 0x000000fffff77224 */ /* 0x000fe200078e0018 */
[----:B------:R-:W-:Y:S01]  /*18410*/  MOV R249, RZ ;  /* 0x000000ff00f97202 */ /* 0x000fe20000000f00 */
[----:B------:R-:W-:Y:S01]  /*18420*/  IMAD.MOV.U32 R3, RZ, RZ, 0x1f ;  /* 0x0000001fff037424 */ /* 0x000fe200078e00ff */
[----:B---3--:R-:W-:-:S02]  /*18430*/  MOV R2, 0x18450 ;  /* 0x0001845000027802 */ /* 0x008fc40000000f00 */
[----:B-12-45:R-:W-:Y:S05]  /*18440*/  CALL.REL.NOINC `($__internal_17_$__cuda_sm70_shflsync_idx_p) ;  /* 0x0000008000007944 */ /* 0x036fea0003c00000 */
[----:B------:R-:W-:Y:S01]  /*18450*/  MOV R0, R250 ;  /* 0x000000fa00007202 */ /* 0x000fe20000000f00 */
[----:B------:R-:W-:Y:S05]  /*18460*/  BRA `(.L_x_1405) ;  /* 0xffffaae000007947 */ /* 0x000fea000383ffff */
        .weak           $__internal_16_$__cuda_sm70_shflsync_bfly_p
        .type           $__internal_16_$__cuda_sm70_shflsync_bfly_p,@function
        .size           $__internal_16_$__cuda_sm70_shflsync_bfly_p,($__internal_17_$__cuda_sm70_shflsync_idx_p - $__internal_16_$__cuda_sm70_shflsync_bfly_p)
$__internal_16_$__cuda_sm70_shflsync_bfly_p:
[----:B------:R-:W-:Y:S02]  /*18470*/  MOV R197, 0xffffffff ;  /* 0xffffffff00c57802 */ /* 0x000fe40000000f00 */
[----:B------:R-:W-:-:S02]  /*18480*/  MOV R3, 0x1f ;  /* 0x0000001f00037802 */ /* 0x000fc40000000f00 */
[----:B------:R-:W-:Y:S04]  /*18490*/  WARPSYNC R197 ;  /* 0x000000c500007348 */ /* 0x000fe80003800000 */
[----:B------:R1:W2:Y:S02]  /*184a0*/  SHFL.BFLY PT, R0, R116, R0, R3 ;  /* 0x0c00000074007389 */ /* 0x0002a400000e0003 */
[----:B-1----:R-:W-:-:S04]  /*184b0*/  MOV R3, 0x0 ;  /* 0x0000000000037802 */ /* 0x002fc80000000f00 */
[----:B--2---:R-:W-:Y:S05]  /*184c0*/  RET.REL.NODEC R2 `(_ZN7cutlass13device_kernelIN5flash19enable_sm80_to_sm89INS1_16FlashAttnFwdSm80INS1_25CollectiveMainloopFwdSm80ILi4ELi1ELb0EN4cute5tupleIJNS5_1CILi128EEENS7_ILi112EEENS7_ILi64EEEEEELi64ENS_6half_tEfNS_4arch4Sm80ELb1ELb0ELb0ELb0ELb1ELb0ELb1ELb1EEENS1_21CollectiveEpilogueFwdINS6_IJS8_SA_S9_EEENS6_IJNS7_ILi1EEESI_SI_EEESC_SE_Li128ELb0ELb1ELb1ELb0EEENS1_30DynamicPersistentTileSchedulerILi128ELi128ELb1ELb1ELb0EEEEEEEEEvNT_6ParamsE) ;  /* 0xfffe7b3002007950 */ /* 0x004fea0003c3ffff */
        .weak           $__internal_17_$__cuda_sm70_shflsync_idx_p
        .type           $__internal_17_$__cuda_sm70_shflsync_idx_p,@function
        .size           $__internal_17_$__cuda_sm70_shflsync_idx_p,(.L_x_1931 - $__internal_17_$__cuda_sm70_shflsync_idx_p)
$__internal_17_$__cuda_sm70_shflsync_idx_p:
[----:B------:R-:W-:-:S04]  /*184d0*/  MOV R250, 0xffffffff ;  /* 0xffffffff00fa7802 */ /* 0x000fc80000000f00 */
[----:B------:R-:W-:Y:S04]  /*184e0*/  WARPSYNC R250 ;  /* 0x000000fa00007348 */ /* 0x000fe80003800000 */
[----:B------:R1:W2:Y:S02]  /*184f0*/  SHFL.IDX PT, R250, R247, R249, R3 ;  /* 0x000000f9f7fa7389 */ /* 0x0002a400000e0003 */
[----:B-1----:R-:W-:-:S04]  /*18500*/  MOV R3, 0x0 ;  /* 0x0000000000037802 */ /* 0x002fc80000000f00 */
[----:B--2---:R-:W-:Y:S05]  /*18510*/  RET.REL.NODEC R2 `(_ZN7cutlass13device_kernelIN5flash19enable_sm80_to_sm89INS1_16FlashAttnFwdSm80INS1_25CollectiveMainloopFwdSm80ILi4ELi1ELb0EN4cute5tupleIJNS5_1CILi128EEENS7_ILi112EEENS7_ILi64EEEEEELi64ENS_6half_tEfNS_4arch4Sm80ELb1ELb0ELb0ELb0ELb1ELb0ELb1ELb1EEENS1_21CollectiveEpilogueFwdINS6_IJS8_SA_S9_EEENS6_IJNS7_ILi1EEESI_SI_EEESC_SE_Li128ELb0ELb1ELb1ELb0EEENS1_30DynamicPersistentTileSchedulerILi128ELi128ELb1ELb1ELb0EEEEEEEEEvNT_6ParamsE) ;  /* 0xfffe7ae002007950 */ /* 0x004fea0003c3ffff */
.L_x_1406:
        /* <DEDUP_REMOVED lines=14> */
.L_x_1931:


//--------------------- .text._ZN7cutlass13device_kernelIN5flash19enable_sm80_to_sm89INS1_16FlashAttnFwdSm80INS1_25CollectiveMainloopFwdSm80ILi4ELi1ELb0EN4cute5tupleIJNS5_1CILi128EEENS7_ILi80EEENS7_ILi64EEEEEELi64ENS_6half_tEfNS_4arch4Sm80ELb1ELb0ELb0ELb1ELb1ELb0ELb1ELb1EEENS1_21CollectiveEpilogueFwdINS6_IJS8_SA_S9_EEENS6_IJNS7_ILi1EEESI_SI_EEESC_SE_Li128ELb1ELb1ELb1ELb0EEENS1_36VarlenDynamicPersistentTileSchedulerILi128ELi80ELi128ELi128ELb1ELb1ELb0ELb1ELb1ELb1EEEEEEEEEvNT_6ParamsE --------------------------
	.section	.text._ZN7cutlass13device_kernelIN5flash19enable_sm80_to_sm89INS1_16FlashAttnFwdSm80INS1_25CollectiveMainloopFwdSm80ILi4ELi1ELb0EN4cute5tupleIJNS5_1CILi128EEENS7_ILi80EEENS7_ILi64EEEEEELi64ENS_6half_tEfNS_4arch4Sm80ELb1ELb0ELb0ELb1ELb1ELb0ELb1ELb1EEENS1_21CollectiveEpilogueFwdINS6_IJS8_SA_S9_EEENS6_IJNS7_ILi1EEESI_SI_EEESC_SE_Li128ELb1ELb1ELb1ELb0EEENS1_36VarlenDynamicPersistentTileSchedulerILi128ELi80ELi128ELi128ELb1ELb1ELb0ELb1ELb1ELb1EEEEEEEEEvNT_6ParamsE,"ax",@progbits
	.sectioninfo	@"SHI_REGISTERS=255"
	.align	128
.text._ZN7cutlass13device_kernelIN5flash19enable_sm80_to_sm89INS1_16FlashAttnFwdSm80INS1_25CollectiveMainloopFwdSm80ILi4ELi1ELb0EN4cute5tupleIJNS5_1CILi128EEENS7_ILi80EEENS7_ILi64EEEEEELi64ENS_6half_tEfNS_4arch4Sm80ELb1ELb0ELb0ELb1ELb1ELb0ELb1ELb1EEENS1_21CollectiveEpilogueFwdINS6_IJS8_SA_S9_EEENS6_IJNS7_ILi1EEESI_SI_EEESC_SE_Li128ELb1ELb1ELb1ELb0EEENS1_36VarlenDynamicPersistentTileSchedulerILi128ELi80ELi128ELi128ELb1ELb1ELb0ELb1ELb1ELb1EEEEEEEEEvNT_6ParamsE:
        .type           _ZN7cutlass13device_kernelIN5flash19enable_sm80_to_sm89INS1_16FlashAttnFwdSm80INS1_25CollectiveMainloopFwdSm80ILi4ELi1ELb0EN4cute5tupleIJNS5_1CILi128EEENS7_ILi80EEENS7_ILi64EEEEEELi64ENS_6half_tEfNS_4arch4Sm80ELb1ELb0ELb0ELb1ELb1ELb0ELb1ELb1EEENS1_21CollectiveEpilogueFwdINS6_IJS8_SA_S9_EEENS6_IJNS7_ILi1EEESI_SI_EEESC_SE_Li128ELb1ELb1ELb1ELb0EEENS1_36VarlenDynamicPersistentTileSchedulerILi128ELi80ELi128ELi128ELb1ELb1ELb0ELb1ELb1ELb1EEEEEEEEEvNT_6ParamsE,@function
        .size           _ZN7cutlass13device_kernelIN5flash19enable_sm80_to_sm89INS1_16FlashAttnFwdSm80INS1_25CollectiveMainloopFwdSm80ILi4ELi1ELb0EN4cute5tupleIJNS5_1CILi128EEENS7_ILi80EEENS7_ILi64EEEEEELi64ENS_6half_tEfNS_4arch4Sm80ELb1ELb0ELb0ELb1ELb1ELb0ELb1ELb1EEENS1_21CollectiveEpilogueFwdINS6_IJS8_SA_S9_EEENS6_IJNS7_ILi1EEESI_SI_EEESC_SE_Li128ELb1ELb1ELb1ELb0EEENS1_36VarlenDynamicPersistentTileSchedulerILi128ELi80ELi128ELi128ELb1ELb1ELb0ELb1ELb1ELb1EEEEEEEEEvNT_6ParamsE,(.L_x_1934 - _ZN7cutlass13device_kernelIN5flash19enable_sm80_to_sm89INS1_16FlashAttnFwdSm80INS1_25CollectiveMainloopFwdSm80ILi4ELi1ELb0EN4cute5tupleIJNS5_1CILi128EEENS7_ILi80EEENS7_ILi64EEEEEELi64ENS_6half_tEfNS_4arch4Sm80ELb1ELb0ELb0ELb1ELb1ELb0ELb1ELb1EEENS1_21CollectiveEpilogueFwdINS6_IJS8_SA_S9_EEENS6_IJNS7_ILi1EEESI_SI_EEESC_SE_Li128ELb1ELb1ELb1ELb0EEENS1_36VarlenDynamicPersistentTileSchedulerILi128ELi80ELi128ELi128ELb1ELb1ELb0ELb1ELb1ELb1EEEEEEEEEvNT_6ParamsE)
        .other          _ZN7cutlass13device_kernelIN5flash19enable_sm80_to_sm89INS1_16FlashAttnFwdSm80INS1_25CollectiveMainloopFwdSm80ILi4ELi1ELb0EN4cute5tupleIJNS5_1CILi128EEENS7_ILi80EEENS7_ILi64EEEEEELi64ENS_6half_tEfNS_4arch4Sm80ELb1ELb0ELb0ELb1ELb1ELb0ELb1ELb1EEENS1_21CollectiveEpilogueFwdINS6_IJS8_SA_S9_EEENS6_IJNS7_ILi1EEESI_SI_EEESC_SE_Li128ELb1ELb1ELb1ELb0EEENS1_36VarlenDynamicPersistentTileSchedulerILi128ELi80ELi128ELi128ELb1ELb1ELb0ELb1ELb1ELb1EEEEEEEEEvNT_6ParamsE,@"STO_CUDA_ENTRY STV_DEFAULT"
_ZN7cutlass13device_kernelIN5flash19enable_sm80_to_sm89INS1_16FlashAttnFwdSm80INS1_25CollectiveMainloopFwdSm80ILi4ELi1ELb0EN4cute5tupleIJNS5_1CILi128EEENS7_ILi80EEENS7_ILi64EEEEEELi64ENS_6half_tEfNS_4arch4Sm80ELb1ELb0ELb0ELb1ELb1ELb0ELb1ELb1EEENS1_21CollectiveEpilogueFwdINS6_IJS8_SA_S9_EEENS6_IJNS7_ILi1EEESI_SI_EEESC_SE_Li128ELb1ELb1ELb1ELb0EEENS1_36VarlenDynamicPersistentTileSchedulerILi128ELi80ELi128ELi128ELb1ELb1ELb0ELb1ELb1ELb1EEEEEEEEEvNT_6ParamsE:
        /* <DEDUP_REMOVED lines=54> */
.L_x_1412:
        /* <DEDUP_REMOVED lines=16> */
.L_x_1550:
        /* <DEDUP_REMOVED lines=16> */
.L_x_1551:
[----:B--2---:R-:W-:-:S05]  /*0560*/  IMAD R0, R0, c[0x0][0x538], RZ ;  /* 0x00014e0000007a24 */ /* 0x004fca00078e02ff */
[----:B------:R-:W-:-:S04]  /*0570*/  IADD3 R7, R0, R7, RZ ;  /* 0x0000000700077210 */ /* 0x000fc80007ffe0ff */
[----:B------:R-:W-:-:S13]  /*0580*/  ISETP.GT.AND P0, PT, R7, UR4, PT ;  /* 0x0000000407007c0c */ /* 0x000fda000bf04270 */
[----:B-1----:R-:W-:Y:S05]  /*0590*/  @!P0 BRA `(.L_x_1412) ;  /* 0xfffffdc000008947 */ /* 0x002fea000383ffff */
.L_x_1408:
[----:B------:R-:W-:-:S05]  /*05a0*/  IADD3 R10, -R0, R7, RZ ;  /* 0x00000007000a7210 */ /* 0x000fca0007ffe1ff */
[----:B------:R-:W-:-:S05]  /*05b0*/  IMAD R0, R4, c[0x0][0x538], R10 ;  /* 0x00014e0004007a24 */ /* 0x000fca00078e020a */
[----:B------:R-:W-:Y:S01]  /*05c0*/  ISETP.GT.AND P0, PT, R0, UR4, PT ;  /* 0x0000000400007c0c */ /* 0x000fe2000bf04270 */
[----:B------:R-:W-:-:S12]  /*05d0*/  BRA.DIV ~URZ, `(.L_x_1413) ;  /* 0x000125a27f007947 */ /* 0x000fd8000b800000 */
[----:B------:R-:W-:-:S04]  /*05e0*/  VOTE.ANY R7, PT, !P0 ;  /* 0x0000000000077806 */ /* 0x000fc800040e0100 */
.L_x_1552:
[----:B------:R-:W1:Y:S02]  /*05f0*/  POPC R0, R7 ;  /* 0x0000000700007309 */ /* 0x000e640000000000 */
[----:B-1----:R-:W-:-:S05]  /*0600*/  IADD3 R2, R0, R6, RZ ;  /* 0x0000000600027210 */ /* 0x002fca0007ffe0ff */
[----:B------:R1:W-:Y:S01]  /*0610*/  STL [R1+0x3c], R2 ;  /* 0x00003c0201007387 */ /* 0x0003e20000100800 */
[----:B------:R-:W-:Y:S05]  /*0620*/  BRA.DIV ~URZ, `(.L_x_1414) ;  /* 0x000125a27f007947 */ /* 0x000fea000b800000 */
[----:B------:R2:W3:Y:S01]  /*0630*/  SHFL.IDX PT, R12, R9, R0, 0x1f ;  /* 0x00001f00090c7589 */ /* 0x0004e200000e0000 */
[----:B------:R-:W-:-:S03]  /*0640*/  MOV R5, RZ ;  /* 0x000000ff00057202 */ /* 0x000fc60000000f00 */
[----:B------:R2:W4:Y:S04]  /*0650*/  SHFL.IDX PT, R9, R8, R0, 0x1f ;  /* 0x00001f0008097589 */ /* 0x00052800000e0000 */
.L_x_1553:
[----:B------:R-:W-:Y:S01]  /*0660*/  ISETP.NE.AND P0, PT, R7, RZ, PT ;  /* 0x000000ff0700720c */ /* 0x000fe20003f05270 */
[----:B------:R-:W-:-:S12]  /*0670*/  BSSY B0, `(.L_x_1415) ;  /* 0x0000005000007945 */ /* 0x000fd80003800000 */
[----:B------:R-:W-:Y:S05]  /*0680*/  @!P0 BRA `(.L_x_1416) ;  /* 0x0000003000008947 */ /* 0x000fea0003800000 */
[----:B--2---:R-:W-:Y:S01]  /*0690*/  IADD3 R0, R0, -0x1, RZ ;  /* 0xffffffff00007810 */ /* 0x004fe20007ffe0ff */
[----:B------:R-:W-:Y:S05]  /*06a0*/  BRA.DIV ~URZ, `(.L_x_1417) ;  /* 0x000126027f007947 */ /* 0x000fea000b800000 */
[----:B------:R2:W1:Y:S02]  /*06b0*/  SHFL.IDX PT, R5, R4, R0, 0x1f ;  /* 0x00001f0004057589 */ /* 0x00046400000e0000 */
.L_x_1416:
[----:B------:R-:W-:Y:S05]  /*06c0*/  BSYNC B0 ;  /* 0x0000000000007941 */ /* 0x000fea0003800000 */
.L_x_1415:
        /* <DEDUP_REMOVED lines=69> */
.L_x_1419:
        /* <DEDUP_REMOVED lines=70> */
.L_x_1420:
[----:B------:R-:W-:Y:S05]  /*0f80*/  BSYNC B0 ;  /* 0x0000000000007941 */ /* 0x000fea0003800000 */
.L_x_1418:
[----:B------:R-:W-:-:S04]  /*0f90*/  LOP3.LUT R0, RZ, R0, RZ, 0x33, !PT ;  /* 0x00000000ff007212 */ /* 0x000fc800078e33ff */
[----:B------:R-:W-:-:S05]  /*0fa0*/  IADD3 R0, R0, R12, RZ ;  /* 0x0000000c00007210 */ /* 0x000fca0007ffe0ff */
[----:B------:R2:W-:Y:S01]  /*0fb0*/  STL [R1+0x34], R0 ;  /* 0x0000340001007387 */ /* 0x0005e20000100800 */
[----:B------:R-:W-:Y:S05]  /*0fc0*/  BRA `(.L_x_1421) ;  /* 0x0000006000007947 */ /* 0x000fea0003800000 */
.L_x_1409:
[----:B------:R-:W-:Y:S01]  /*0fd0*/  MOV R0, UR4 ;  /* 0x0000000400007c02 */ /* 0x000fe20008000f00 */
[----:B------:R-:W-:Y:S04]  /*0fe0*/  STL [R1+0x34], RZ ;  /* 0x000034ff01007387 */ /* 0x000fe80000100800 */
[----:B------:R-:W-:Y:S04]  /*0ff0*/  STL [R1+0x38], RZ ;  /* 0x000038ff01007387 */ /* 0x000fe80000100800 */
[----:B------:R1:W-:Y:S02]  /*1000*/  STL [R1+0x30], R0 ;  /* 0x0000300001007387 */ /* 0x0003e40000100800 */
[----:B-1----:R-:W-:-:S05]  /*1010*/  MOV R0, c[0x0][0x53c] ;  /* 0x00014f0000007a02 */ /* 0x002fca0000000f00 */
[----:B------:R1:W-:Y:S02]  /*1020*/  STL [R1+0x3c], R0 ;  /* 0x00003c0001007387 */ /* 0x0003e40000100800 */
.L_x_1421:
        /* <DEDUP_REMOVED lines=8> */
.L_x_1407:
        /* <DEDUP_REMOVED lines=23> */
[----:B------:R-:W-:Y:S01]  /*1220*/  LOP3.LUT R3, R2, 0xfffffff8, RZ, 0xc0, !PT ;  /* 0xfffffff802037812 */ /* 0x000fe200078ec0ff */
[----:B------:R-:W-:Y:S01]  /*1230*/  IMAD R248, R10, 0x10, R20 ;  /* 0x000000100af87824 */ /* 0x000fe200078e0214 */
        /* <DEDUP_REMOVED lines=51> */
[----:B------:R-:W-:Y:S01]  /*1570*/  IMAD.MOV.U32 R11, RZ, RZ, 0x40 ;  /* 0x00000040ff0b7424 */ /* 0x000fe200078e00ff */
        /* <DEDUP_REMOVED lines=10> */
[----:B------:R-:W-:Y:S01]  /*1620*/  LOP3.LUT P4, RZ, R10, 0x2, RZ, 0xc0, !PT ;  /* 0x000000020aff7812 */ /* 0x000fe2000788c0ff */
[----:B------:R-:W-:Y:S01]  /*1630*/  STL [R1+0xbc], R18 ;  /* 0x0000bc1201007387 */ /* 0x000fe20000100800 */
[CC--:B------:R-:W-:Y:S01]  /*1640*/  IADD3 R4, R2.reuse, R3.reuse, R5 ;  /* 0x0000000302047210 */ /* 0x0c0fe20007ffe005 */
[----:B------:R-:W-:Y:S01]  /*1650*/  IMAD.MOV.U32 R7, RZ, RZ, -0x10 ;  /* 0xfffffff0ff077424 */ /* 0x000fe200078e00ff */
[----:B------:R-:W-:Y:S01]  /*1660*/  LOP3.LUT R5, R2, R3, RZ, 0xfc, !PT ;  /* 0x0000000302057212 */ /* 0x000fe200078efcff */
[----:B------:R-:W-:Y:S01]  /*1670*/  IMAD.SHL.U32 R209, R17, 0x2, RZ ;  /* 0x0000000211d17824 */ /* 0x000fe200078e00ff */
[----:B------:R-:W-:Y:S01]  /*1680*/  LOP3.LUT R3, R12, 0x7ffffffc, RZ, 0xc0, !PT ;  /* 0x7ffffffc0c037812 */ /* 0x000fe200078ec0ff */
[----:B------:R-:W-:Y:S01]  /*1690*/  IMAD.IADD R12, R18, 0x1, R13 ;  /* 0x00000001120c7824 */ /* 0x000fe200078e020d */
[----:B------:R-:W-:-:S02]  /*16a0*/  SHF.R.S32.HI R10, RZ, 0x1f, R204 ;  /* 0x0000001fff0a7819 */ /* 0x000fc400000114cc */
[----:B------:R-:W-:Y:S01]  /*16b0*/  LEA R188, R0, 0x2900, 0x1 ;  /* 0x0000290000bc7811 */ /* 0x000fe200078e08ff */
[----:B------:R-:W-:Y:S01]  /*16c0*/  IMAD.IADD R3, R19, 0x1, -R3 ;  /* 0x0000000113037824 */ /* 0x000fe200078e0a03 */
[C---:B------:R-:W-:Y:S01]  /*16d0*/  SEL R6, R9.reuse, 0xffffffe0, !P1 ;  /* 0xffffffe009067807 */ /* 0x040fe20004800000 */
[----:B------:R1:W-:Y:S01]  /*16e0*/  STL [R1+0x40], R12 ;  /* 0x0000400c01007387 */ /* 0x0003e20000100800 */
[----:B------:R-:W-:Y:S01]  /*16f0*/  SEL R0, R9, 0xffffffe0, !P6 ;  /* 0xffffffe009007807 */ /* 0x000fe20007000000 */
[----:B------:R-:W-:Y:S01]  /*1700*/  IMAD.SHL.U32 R10, R3, 0x2, RZ ;  /* 0x00000002030a7824 */ /* 0x000fe200078e00ff */
[C---:B------:R-:W-:Y:S02]  /*1710*/  SEL R2, R11.reuse, 0xffffffc0, !P3 ;  /* 0xffffffc00b027807 */ /* 0x040fe40005800000 */
[----:B------:R-:W-:Y:S02]  /*1720*/  SEL R3, R11, 0xffffffc0, !P5 ;  /* 0xffffffc00b037807 */ /* 0x000fe40006800000 */
[----:B------:R-:W-:Y:S01]  /*1730*/  SHF.R.S32.HI R9, RZ, 0x1f, R10 ;  /* 0x0000001fff097819 */ /* 0x000fe2000001140a */
[----:B------:R-:W-:Y:S01]  /*1740*/  STL [R1+0x2c], R10 ;  /* 0x00002c0a01007387 */ /* 0x000fe20000100800 */
[----:B------:R-:W-:Y:S01]  /*1750*/  IADD3 R16, R10, 0x8, RZ ;  /* 0x000000080a107810 */ /* 0x000fe20007ffe0ff */
[----:B------:R-:W-:Y:S01]  /*1760*/  IMAD.IADD R194, R188, 0x1, R2 ;  /* 0x00000001bcc27824 */ /* 0x000fe200078e0202 */
[C---:B------:R-:W-:Y:S01]  /*1770*/  IADD3 R15, R10.reuse, 0x10, RZ ;  /* 0x000000100a0f7810 */ /* 0x040fe20007ffe0ff */
[----:B------:R2:W-:Y:S01]  /*1780*/  STL [R1+0xac], R9 ;  /* 0x0000ac0901007387 */ /* 0x0005e20000100800 */
[----:B------:R-:W-:-:S02]  /*1790*/  IADD3 R14, R10, 0x18, RZ ;  /* 0x000000180a0e7810 */ /* 0x000fc40007ffe0ff */
[C---:B------:R-:W-:Y:S01]  /*17a0*/  IADD3 R13, R10.reuse, 0x20, RZ ;  /* 0x000000200a0d7810 */ /* 0x040fe20007ffe0ff */
[----:B------:R-:W-:Y:S01]  /*17b0*/  STL [R1+0x60], R16 ;  /* 0x0000601001007387 */ /* 0x000fe20000100800 */
[----:B------:R-:W-:Y:S02]  /*17c0*/  IADD3 R11, R10, 0x30, RZ ;  /* 0x000000300a0b7810 */ /* 0x000fe40007ffe0ff */
[----:B------:R-:W-:Y:S01]  /*17d0*/  SEL R7, R7, 0x10, !P0 ;  /* 0x0000001007077807 */ /* 0x000fe20004000000 */
[----:B------:R3:W-:Y:S01]  /*17e0*/  STL [R1+0x5c], R15 ;  /* 0x00005c0f01007387 */ /* 0x0007e20000100800 */
[C---:B------:R-:W-:Y:S02]  /*17f0*/  IADD3 R199, R188.reuse, 0x20, RZ ;  /* 0x00000020bcc77810 */ /* 0x040fe40007ffe0ff */
[----:B------:R-:W-:Y:S01]  /*1800*/  @P4 IADD3 R199, R188, -0x20, RZ ;  /* 0xffffffe0bcc74810 */ /* 0x000fe20007ffe0ff */
[----:B------:R4:W-:Y:S01]  /*1810*/  STL [R1+0x58], R14 ;  /* 0x0000580e01007387 */ /* 0x0009e20000100800 */
[----:B-1----:R-:W-:-:S02]  /*1820*/  IADD3 R12, R10, 0x28, RZ ;  /* 0x000000280a0c7810 */ /* 0x002fc40007ffe0ff */
[----:B------:R-:W-:Y:S01]  /*1830*/  LEA R195, R4, 0x5100, 0x1 ;  /* 0x0000510004c37811 */ /* 0x000fe200078e08ff */
[----:B------:R-:W-:Y:S01]  /*1840*/  STL [R1+0x54], R13 ;  /* 0x0000540d01007387 */ /* 0x000fe20000100800 */
[----:B------:R-:W-:Y:S01]  /*1850*/  IMAD.IADD R191, R2, 0x1, R199 ;  /* 0x0000000102bf7824 */ /* 0x000fe200078e02c7 */
[----:B------:R-:W-:Y:S02]  /*1860*/  LEA R189, R5, 0x100, 0x1 ;  /* 0x0000010005bd7811 */ /* 0x000fe400078e08ff */
[----:B------:R1:W-:Y:S01]  /*1870*/  STL [R1+0x50], R12 ;  /* 0x0000500c01007387 */ /* 0x0003e20000100800 */
[----:B------:R-:W-:Y:S01]  /*1880*/  IMAD.IADD R196, R195, 0x1, R3 ;  /* 0x00000001c3c47824 */ /* 0x000fe200078e0203 */
[----:B------:R-:W-:Y:S01]  /*1890*/  IADD3 R203, R199, 0x800, RZ ;  /* 0x00000800c7cb7810 */ /* 0x000fe20007ffe0ff */
[--C-:B------:R-:W-:Y:S01]  /*18a0*/  IMAD.IADD R190, R3, 0x1, R189.reuse ;  /* 0x0000000103be7824 */ /* 0x100fe200078e02bd */
[----:B------:R5:W-:Y:S01]  /*18b0*/  STL [R1+0x4c], R11 ;  /* 0x00004c0b01007387 */ /* 0x000be20000100800 */
[----:B--2---:R-:W-:Y:S01]  /*18c0*/  IADD3 R9, R10, 0x38, RZ ;  /* 0x000000380a097810 */ /* 0x004fe20007ffe0ff */
[----:B------:R-:W-:Y:S01]  /*18d0*/  IMAD.IADD R198, R195, 0x1, R0 ;  /* 0x00000001c3c67824 */ /* 0x000fe200078e0200 */
[----:B------:R-:W-:Y:S01]  /*18e0*/  LEA R10, R8, 0x80, 0x1 ;  /* 0x00000080080a7811 */ /* 0x000fe200078e08ff */
[C---:B------:R-:W-:Y:S01]  /*18f0*/  IMAD.IADD R193, R0.reuse, 0x1, R189 ;  /* 0x0000000100c17824 */ /* 0x040fe200078e02bd */
[----:B------:R-:W-:Y:S01]  /*1900*/  SHF.R.S32.HI R8, RZ, 0x1f, R16 ;  /* 0x0000001fff087819 */ /* 0x000fe20000011410 */
[----:B------:R-:W-:Y:S01]  /*1910*/  STL [R1+0x48], R9 ;  /* 0x0000480901007387 */ /* 0x000fe20000100800 */
[C---:B------:R-:W-:Y:S01]  /*1920*/  IADD3 R202, R199.reuse, 0x1000, RZ ;  /* 0x00001000c7ca7810 */ /* 0x040fe20007ffe0ff */
[C---:B------:R-:W-:Y:S01]  /*1930*/  IMAD.IADD R197, R0.reuse, 0x1, R196 ;  /* 0x0000000100c57824 */ /* 0x040fe200078e02c4 */
[----:B---3--:R-:W-:Y:S01]  /*1940*/  SHF.R.S32.HI R15, RZ, 0x1f, R15 ;  /* 0x0000001fff0f7819 */ /* 0x008fe2000001140f */
[----:B------:R-:W-:Y:S01]  /*1950*/  STL [R1+0x74], R10 ;  /* 0x0000740a01007387 */ /* 0x000fe20000100800 */
[C---:B------:R-:W-:Y:S01]  /*1960*/  IADD3 R201, R199.reuse, 0x1800, RZ ;  /* 0x00001800c7c97810 */ /* 0x040fe20007ffe0ff */
[----:B------:R-:W-:Y:S01]  /*1970*/  IMAD.IADD R192, R0, 0x1, R190 ;  /* 0x0000000100c07824 */ /* 0x000fe200078e02be */
[----:B----4-:R-:W-:Y:S01]  /*1980*/  SHF.R.S32.HI R14, RZ, 0x1f, R14 ;  /* 0x0000001fff0e7819 */ /* 0x010fe2000001140e */
[----:B------:R2:W-:Y:S01]  /*1990*/  STL [R1+0xa4], R8 ;  /* 0x0000a40801007387 */ /* 0x0005e20000100800 */
[----:B------:R-:W-:-:S03]  /*19a0*/  IADD3 R200, R199, 0x2000, RZ ;  /* 0x00002000c7c87810 */ /* 0x000fc60007ffe0ff */
[----:B------:R-:W-:Y:S01]  /*19b0*/  STL [R1+0xa0], R15 ;  /* 0x0000a00f01007387 */ /* 0x000fe20000100800 */
[----:B-1----:R-:W-:-:S03]  /*19c0*/  SHF.R.S32.HI R12, RZ, 0x1f, R12 ;  /* 0x0000001fff0c7819 */ /* 0x002fc6000001140c */
[----:B------:R-:W-:Y:S01]  /*19d0*/  STL [R1+0x9c], R14 ;  /* 0x00009c0e01007387 */ /* 0x000fe20000100800 */
[----:B-----5:R-:W-:Y:S02]  /*19e0*/  SHF.R.S32.HI R11, RZ, 0x1f, R11 ;  /* 0x0000001fff0b7819 */ /* 0x020fe4000001140b */
[----:B--2---:R-:W-:-:S05]  /*19f0*/  SHF.R.S32.HI R8, RZ, 0x1f, R13 ;  /* 0x0000001fff087819 */ /* 0x004fca000001140d */
[----:B------:R1:W-:Y:S04]  /*1a00*/  STL [R1+0x98], R8 ;  /* 0x0000980801007387 */ /* 0x0003e80000100800 */
[----:B------:R-:W-:Y:S04]  /*1a10*/  STL [R1+0x94], R12 ;  /* 0x0000940c01007387 */ /* 0x000fe80000100800 */
[----:B------:R2:W-:Y:S01]  /*1a20*/  STL [R1+0x90], R11 ;  /* 0x0000900b01007387 */ /* 0x0005e20000100800 */
[----:B-1----:R-:W-:Y:S02]  /*1a30*/  SHF.R.S32.HI R8, RZ, 0x1f, R9 ;  /* 0x0000001fff087819 */ /* 0x002fe40000011409 */
[----:B------:R-:W-:-:S02]  /*1a40*/  IADD3 R9, R10, 0x40, RZ ;  /* 0x000000400a097810 */ /* 0x000fc40007ffe0ff */
[C---:B------:R-:W-:Y:S01]  /*1a50*/  @P2 IADD3 R9, R10.reuse, -0x40, RZ ;  /* 0xffffffc00a092810 */ /* 0x040fe20007ffe0ff */
[----:B------:R1:W-:Y:S01]  /*1a60*/  STL [R1+0x8c], R8 ;  /* 0x00008c0801007387 */ /* 0x0003e20000100800 */
[----:B--2---:R-:W-:-:S05]  /*1a70*/  IMAD.IADD R11, R10, 0x1, R6 ;  /* 0x000000010a0b7824 */ /* 0x004fca00078e0206 */
[----:B------:R-:W-:Y:S01]  /*1a80*/  STL [R1+0xa8], R11 ;  /* 0x0000a80b01007387 */ /* 0x000fe20000100800 */
[----:B-1----:R-:W-:-:S04]  /*1a90*/  IMAD.IADD R8, R10, 0x1, R7 ;  /* 0x000000010a087824 */ /* 0x002fc800078e0207 */
[----:B------:R-:W-:Y:S01]  /*1aa0*/  IMAD.IADD R2, R8, 0x1, R6 ;  /* 0x0000000108027824 */ /* 0x000fe200078e0206 */
[----:B------:R1:W-:Y:S04]  /*1ab0*/  STL [R1+0x84], R8 ;  /* 0x0000840801007387 */ /* 0x0003e80000100800 */
[----:B------:R2:W-:Y:S04]  /*1ac0*/  STL [R1+0x88], R2 ;  /* 0x0000880201007387 */ /* 0x0005e80000100800 */
[----:B------:R-:W-:Y:S01]  /*1ad0*/  STL [R1+0x78], R9 ;  /* 0x0000780901007387 */ /* 0x000fe20000100800 */
[----:B-1----:R-:W-:-:S02]  /*1ae0*/  IMAD.IADD R8, R6, 0x1, R9 ;  /* 0x0000000106087824 */ /* 0x002fc400078e0209 */
[----:B--2---:R-:W-:-:S03]  /*1af0*/  IMAD.IADD R2, R7, 0x1, R9 ;  /* 0x0000000107027824 */ /* 0x004fc600078e0209 */
[----:B------:R-:W-:Y:S01]  /*1b00*/  STL [R1+0x7c], R8 ;  /* 0x00007c0801007387 */ /* 0x000fe20000100800 */
[----:B------:R-:W-:-:S03]  /*1b10*/  IMAD.IADD R3, R7, 0x1, R8 ;  /* 0x0000000107037824 */ /* 0x000fc600078e0208 */
[----:B------:R1:W-:Y:S04]  /*1b20*/  STL [R1+0x80], R2 ;  /* 0x0000800201007387 */ /* 0x0003e80000100800 */
[----:B------:R2:W-:Y:S01]  /*1b30*/  STL [R1+0xb4], R3 ;  /* 0x0000b40301007387 */ /* 0x0005e20000100800 */
[----:B-1----:R-:W-:-:S05]  /*1b40*/  IMAD.IADD R2, R6, 0x1, R2 ;  /* 0x0000000106027824 */ /* 0x002fca00078e0202 */
[----:B------:R2:W-:Y:S02]  /*1b50*/  STL [R1+0xb0], R2 ;  /* 0x0000b00201007387 */ /* 0x0005e40000100800 */
.L_x_1549:
[----:B------:R-:W3:Y:S01]  /*1b60*/  LDL R0, [R1+0x3c] ;  /* 0x00003c0001007983 */ /* 0x000ee20000100800 */
[----:B------:R-:W-:Y:S01]  /*1b70*/  IMAD.MOV.U32 R8, RZ, RZ, 0x4 ;  /* 0x00000004ff087424 */ /* 0x000fe200078e00ff */
[----:B------:R-:W-:-:S03]  /*1b80*/  ISETP.NE.U32.AND P3, PT, RZ, c[0x0][0x360], PT ;  /* 0x0000d800ff007a0c */ /* 0x000fc60003f65070 */
[----:B--23--:R-:W-:-:S05]  /*1b90*/  IMAD.WIDE R2, R0, R8, c[0x0][0x588] ;  /* 0x0001620000027625 */ /* 0x00cfca00078e0208 */
[----:B------:R-:W2:Y:S01]  /*1ba0*/  LDG.E R12, [R2.64] ;  /* 0x00000006020c7981 */ /* 0x000ea2000c1e1900 */
[----:B------:R-:W-:Y:S01]  /*1bb0*/  ISETP.NE.AND.EX P3, PT, RZ, c[0x0][0x364], PT, P3 ;  /* 0x0000d900ff007a0c */ /* 0x000fe20003f65330 */
[----:B------:R-:W-:Y:S01]  /*1bc0*/  IMAD.MOV.U32 R251, RZ, RZ, RZ ;  /* 0x000000fffffb7224 */ /* 0x000fe200078e00ff */
[----:B------:R-:W-:Y:S01]  /*1bd0*/  ISETP.NE.U32.AND P4, PT, RZ, c[0x0][0x370], PT ;  /* 0x0000dc00ff007a0c */ /* 0x000fe20003f85070 */
[----:B------:R-:W-:Y:S01]  /*1be0*/  IMAD.MOV.U32 R11, RZ, RZ, RZ ;  /* 0x000000ffff0b7224 */ /* 0x000fe200078e00ff */
[----:B------:R-:W-:Y:S02]  /*1bf0*/  ISETP.NE.U32.AND P0, PT, RZ, c[0x0][0x348], PT ;  /* 0x0000d200ff007a0c */ /* 0x000fe40003f05070 */
[----:B------:R-:W-:Y:S02]  /*1c00*/  ISETP.NE.AND.EX P4, PT, RZ, c[0x0][0x374], PT, P4 ;  /* 0x0000dd00ff007a0c */ /* 0x000fe40003f85340 */
[----:B------:R-:W-:Y:S01]  /*1c10*/  ISETP.NE.AND.EX P0, PT, RZ, c[0x0][0x34c], PT, P0 ;  /* 0x0000d300ff007a0c */ /* 0x000fe20003f05300 */
[C---:B--2---:R-:W-:Y:S01]  /*1c20*/  IMAD.SHL.U32 R17, R12.reuse, 0x4, RZ ;  /* 0x000000040c117824 */ /* 0x044fe200078e00ff */
[----:B------:R-:W-:Y:S01]  /*1c30*/  SHF.R.S32.HI R13, RZ, 0x1f, R12 ;  /* 0x0000001fff0d7819 */ /* 0x000fe2000001140c */
[----:B------:R1:W-:Y:S08]  /*1c40*/  STL [R1+0x44], R12 ;  /* 0x0000440c01007387 */ /* 0x0003f00000100800 */
[----:B------:R-:W-:-:S02]  /*1c50*/  @P4 LEA R6, P2, R12, c[0x0][0x370], 0x2 ;  /* 0x0000dc000c064a11 */ /* 0x000fc400078410ff */
[C-C-:B------:R-:W-:Y:S01]  /*1c60*/  SHF.L.U64.HI R16, R12.reuse, 0x2, R13.reuse ;  /* 0x000000020c107819 */ /* 0x140fe2000001020d */
[----:B------:R1:W-:Y:S01]  /*1c70*/  STL [R1+0x70], R13 ;  /* 0x0000700d01007387 */ /* 0x0003e20000100800 */
[C---:B------:R-:W-:Y:S02]  /*1c80*/  @P3 IADD3 R4, P1, R17.reuse, c[0x0][0x360], RZ ;  /* 0x0000d80011043a10 */ /* 0x040fe40007f3e0ff */
[----:B------:R-:W-:Y:S01]  /*1c90*/  @P4 LEA.HI.X R7, R12, c[0x0][0x374], R13, 0x2, P2 ;  /* 0x0000dd000c074a11 */ /* 0x000fe200010f140d */
[----:B------:R1:W-:Y:S01]  /*1ca0*/  STL [R1+0x64], R17 ;  /* 0x0000641101007387 */ /* 0x0003e20000100800 */
[C---:B------:R-:W-:Y:S02]  /*1cb0*/  @P3 IADD3.X R5, R16.reuse, c[0x0][0x364], RZ, P1, !PT ;  /* 0x0000d90010053a10 */ /* 0x040fe40000ffe4ff */
[----:B------:R-:W-:Y:S01]  /*1cc0*/  IADD3 R2, P2, R17, c[0x0][0x348], RZ ;  /* 0x0000d20011027a10 */ /* 0x000fe20007f5e0ff */
[----:B------:R1:W5:Y:S03]  /*1cd0*/  @P4 LDG.E R251, [R6.64] ;  /* 0x0000000606fb4981 */ /* 0x000366000c1e1900 */
[----:B------:R-:W-:Y:S01]  /*1ce0*/  IADD3.X R3, R16, c[0x0][0x34c], RZ, P2, !PT ;  /* 0x0000d30010037a10 */ /* 0x000fe200017fe4ff */
[----:B------:R-:W2:Y:S04]  /*1cf0*/  @P3 LDG.E R0, [R4.64] ;  /* 0x0000000604003981 */ /* 0x000ea8000c1e1900 */
[----:B------:R1:W5:Y:S04]  /*1d00*/  @P0 LDG.E R11, [R2.64] ;  /* 0x00000006020b0981 */ /* 0x000368000c1e1900 */
[----:B------:R1:W-:Y:S01]  /*1d10*/  STL [R1+0x68], R16 ;  /* 0x0000681001007387 */ /* 0x0003e20000100800 */
[----:B------:R-:W-:Y:S03]  /*1d20*/  YIELD ;  /* 0x0000000000007946 */ /* 0x000fe60003800000 */
[----:B--2---:R1:W-:Y:S01]  /*1d30*/  @P3 STL [R1+0x20], R0 ;  /* 0x0000200001003387 */ /* 0x0043e20000100800 */
[----:B------:R-:W-:Y:S05]  /*1d40*/  @P3 BRA `(.L_x_1422) ;  /* 0x0000007000003947 */ /* 0x000fea0003800000 */
[----:B-1----:R-:W-:-:S05]  /*1d50*/  MOV R0, c[0x0][0x168] ;  /* 0x00005a0000007a02 */ /* 0x002fca0000000f00 */
[----:B------:R1:W-:Y:S01]  /*1d60*/  STL [R1+0x20], R0 ;  /* 0x0000200001007387 */ /* 0x0003e20000100800 */
[----:B------:R-:W-:Y:S05]  /*1d70*/  @!P0 BRA `(.L_x_1422) ;  /* 0x0000004000008947 */ /* 0x000fea0003800000 */
[----:B-1----:R1:W2:Y:S04]  /*1d80*/  LDG.E R0, [R2.64] ;  /* 0x0000000602007981 */ /* 0x0022a8000c1e1900 */
[----:B-1----:R-:W2:Y:S02]  /*1d90*/  LDG.E R2, [R2.64+0x4] ;  /* 0x0000040602027981 */ /* 0x002ea4000c1e1900 */
[----:B--2---:R-:W-:-:S05]  /*1da0*/  IADD3 R0, -R0, R2, RZ ;  /* 0x0000000200007210 */ /* 0x004fca0007ffe1ff */
[----:B------:R1:W-:Y:S02]  /*1db0*/  STL [R1+0x20], R0 ;  /* 0x0000200001007387 */ /* 0x0003e40000100800 */
.L_x_1422:
[----:B------:R-:W-:-:S04]  /*1dc0*/  ISETP.NE.U32.AND P1, PT, RZ, c[0x0][0x368], PT ;  /* 0x0000da00ff007a0c */ /* 0x000fc80003f25070 */
[----:B------:R-:W-:-:S13]  /*1dd0*/  ISETP.NE.AND.EX P1, PT, RZ, c[0x0][0x36c], PT, P1 ;  /* 0x0000db00ff007a0c */ /* 0x000fda0003f25310 */
[----:B------:R-:W-:Y:S05]  /*1de0*/  @!P1 BRA `(.L_x_1423) ;  /* 0x0000004000009947 */ /* 0x000fea0003800000 */
[----:B-1----:R-:W-:-:S04]  /*1df0*/  IADD3 R2, P1, R17, c[0x0][0x368], RZ ;  /* 0x0000da0011027a10 */ /* 0x002fc80007f3e0ff */
[----:B------:R-:W-:-:S05]  /*1e00*/  IADD3.X R3, R16, c[0x0][0x36c], RZ, P1, !PT ;  /* 0x0000db0010037a10 */ /* 0x000fca0000ffe4ff */
[----:B------:R1:W5:Y:S01]  /*1e10*/  LDG.E R0, [R2.64] ;  /* 0x0000000602007981 */ /* 0x000362000c1e1900 */
[----:B------:R-:W-:Y:S05]  /*1e20*/  BRA `(.L_x_1424) ;  /* 0x0000008000007947 */ /* 0x000fea0003800000 */
.L_x_1423:
[----:B------:R-:W-:Y:S01]  /*1e30*/  ISETP.NE.U32.AND P1, PT, RZ, c[0x0][0x350], PT ;  /* 0x0000d400ff007a0c */ /* 0x000fe20003f25070 */
[----:B-1----:R-:W-:-:S03]  /*1e40*/  IMAD.U32 R0, RZ, RZ, UR5 ;  /* 0x00000005ff007e24 */ /* 0x002fc6000f8e00ff */
[----:B------:R-:W-:-:S13]  /*1e50*/  ISETP.NE.AND.EX P1, PT, RZ, c[0x0][0x354], PT, P1 ;  /* 0x0000d500ff007a0c */ /* 0x000fda0003f25310 */
[----:B------:R-:W-:Y:S05]  /*1e60*/  @!P1 BRA `(.L_x_1424) ;  /* 0x0000004000009947 */ /* 0x000fea0003800000 */
[----:B------:R-:W-:-:S05]  /*1e70*/  IMAD.WIDE R2, R12, R8, c[0x0][0x350] ;  /* 0x0000d4000c027625 */ /* 0x000fca00078e0208 */
[----:B------:R-:W2:Y:S04]  /*1e80*/  LDG.E R4, [R2.64] ;  /* 0x0000000602047981 */ /* 0x000ea8000c1e1900 */
[----:B------:R-:W2:Y:S02]  /*1e90*/  LDG.E R0, [R2.64+0x4] ;  /* 0x0000040602007981 */ /* 0x000ea4000c1e1900 */
[----:B--2---:R-:W-:Y:S02]  /*1ea0*/  IADD3 R0, -R4, R0, RZ ;  /* 0x0000000004007210 */ /* 0x004fe40007ffe1ff */
.L_x_1424:
[----:B-1----:R-:W2:Y:S04]  /*1eb0*/  LDL R2, [R1+0x20] ;  /* 0x0000200001027983 */ /* 0x002ea80000100800 */
[----:B------:R-:W3:Y:S04]  /*1ec0*/  LDL.LU R3, [R1+0x34] ;  /* 0x0000340001037983 */ /* 0x000ee80000300800 */
[----:B------:R-:W4:Y:S01]  /*1ed0*/  LDL R15, [R1+0x38] ;  /* 0x00003800010f7983 */ /* 0x000f220000100800 */
[----:B-----5:R-:W-:Y:S01]  /*1ee0*/  IMAD.IADD R4, R0, 0x1, -R251 ;  /* 0x0000000100047824 */ /* 0x020fe200078e0afb */
[----:B------:R-:W-:Y:S01]  /*1ef0*/  BSSY B0, `(.L_x_1425) ;  /* 0x000003e000007945 */ /* 0x000fe20003800000 */
[----:B--2---:R-:W-:-:S02]  /*1f00*/  IMAD.MOV.U32 R5, RZ, RZ, R2 ;  /* 0x000000ffff057224 */ /* 0x004fc400078e0002 */
[----:B------:R-:W-:Y:S02]  /*1f10*/  IMAD.MOV.U32 R2, RZ, RZ, c[0x0][0x2c4] ;  /* 0x0000b100ff027624 */ /* 0x000fe400078e00ff */
[----:B---3--:R-:W-:-:S03]  /*1f20*/  IMAD.SHL.U32 R14, R3, 0x80, RZ ;  /* 0x00000080030e7824 */ /* 0x008fc600078e00ff */
[----:B------:R-:W-:Y:S02]  /*1f30*/  ISETP.NE.AND P5, PT, R2, 0x1, PT ;  /* 0x000000010200780c */ /* 0x000fe40003fa5270 */
[----:B------:R-:W-:-:S05]  /*1f40*/  IADD3 R2, R14, 0x7f, RZ ;  /* 0x0000007f0e027810 */ /* 0x000fca0007ffe0ff */
[----:B------:R-:W-:-:S06]  /*1f50*/  IMAD.MOV.U32 R0, RZ, RZ, R2 ;  /* 0x000000ffff007224 */ /* 0x000fcc00078e0002 */
[----:B------:R-:W-:Y:S01]  /*1f60*/  @P5 IMAD.HI.U32 R3, R2, c[0x0][0x2c8], RZ ;  /* 0x0000b20002035a27 */ /* 0x000fe200078e00ff */
[----:B------:R-:W-:-:S04]  /*1f70*/  IADD3 R2, R4, 0x50, -R5 ;  /* 0x0000005004027810 */ /* 0x000fc80007ffe805 */
[----:B------:R-:W-:Y:S02]  /*1f80*/  @P5 SHF.R.U32.HI R0, RZ, c[0x0][0x2cc], R3 ;  /* 0x0000b300ff005a19 */ /* 0x000fe40000011603 */
[----:B------:R-:W-:-:S03]  /*1f90*/  IADD3 R3, R4, 0x4f, RZ ;  /* 0x0000004f04037810 */ /* 0x000fc60007ffe0ff */
[----:B------:R-:W-:Y:S02]  /*1fa0*/  IMAD.IADD R0, R2, 0x1, R0 ;  /* 0x0000000102007824 */ /* 0x000fe400078e0200 */
[----:B------:R-:W-:Y:S01]  /*1fb0*/  IMAD.HI R2, R3, 0x66666667, RZ ;  /* 0x6666666703027827 */ /* 0x000fe200078e02ff */
[----:B------:R-:W-:Y:S03]  /*1fc0*/  STL [R1+0x28], R14 ;  /* 0x0000280e01007387 */ /* 0x000fe60000100800 */
[----:B------:R-:W-:Y:S01]  /*1fd0*/  IMAD.HI R0, R0, 0x66666667, RZ ;  /* 0x6666666700007827 */ /* 0x000fe200078e02ff */
[----:B------:R1:W-:Y:S04]  /*1fe0*/  STL [R1+0x24], R4 ;  /* 0x0000240401007387 */ /* 0x0003e80000100800 */
[----:B------:R-:W-:-:S04]  /*1ff0*/  SHF.R.U32.HI R3, RZ, 0x1f, R0 ;  /* 0x0000001fff037819 */ /* 0x000fc80000011600 */
[----:B------:R-:W-:Y:S02]  /*2000*/  LEA.HI.SX32 R0, R0, R3, 0x1b ;  /* 0x0000000300007211 */ /* 0x000fe400078fdaff */
[----:B----4-:R-:W-:Y:S02]  /*2010*/  LOP3.LUT R3, R15, 0xff0000, RZ, 0xc0, !PT ;  /* 0x00ff00000f037812 */ /* 0x010fe400078ec0ff */
[----:B-1----:R-:W-:-:S04]  /*2020*/  SHF.R.U32.HI R4, RZ, 0x1f, R2 ;  /* 0x0000001fff047819 */ /* 0x002fc80000011602 */
[----:B------:R-:W-:Y:S02]  /*2030*/  LEA.HI.SX32 R4, R2, R4, 0x1b ;  /* 0x0000000402047211 */ /* 0x000fe400078fdaff */
[----:B------:R-:W-:Y:S02]  /*2040*/  LOP3.LUT R2, R15, 0xff000000, RZ, 0xc0, !PT ;  /* 0xff0000000f027812 */ /* 0x000fe400078ec0ff */
[----:B------:R-:W-:Y:S02]  /*2050*/  IMNMX R6, R4, R0, PT ;  /* 0x0000000004067217 */ /* 0x000fe40003800200 */
[----:B------:R-:W-:-:S04]  /*2060*/  SHF.R.U32.HI R0, RZ, 0x8, R2 ;  /* 0x00000008ff007819 */ /* 0x000fc80000011602 */
[----:B------:R-:W-:-:S04]  /*2070*/  LEA.HI R0, R3, R0, RZ, 0x10 ;  /* 0x0000000003007211 */ /* 0x000fc800078f80ff */
[----:B------:R-:W-:Y:S02]  /*2080*/  LOP3.LUT R18, R0, 0xff, RZ, 0xc0, !PT ;  /* 0x000000ff00127812 */ /* 0x000fe400078ec0ff */
[----:B------:R-:W-:-:S03]  /*2090*/  SHF.R.U32.HI R5, RZ, 0x10, R0 ;  /* 0x00000010ff057819 */ /* 0x000fc60000011600 */
[----:B------:R1:W-:Y:S04]  /*20a0*/  STL [R1+0x6c], R18 ;  /* 0x00006c1201007387 */ /* 0x0003e80000100800 */
[----:B------:R1:W-:Y:S01]  /*20b0*/  STL [R1+0x34], R5 ;  /* 0x0000340501007387 */ /* 0x0003e20000100800 */
[----:B------:R-:W-:Y:S01]  /*20c0*/  ISETP.GE.AND P1, PT, R6, 0x1, PT ;  /* 0x000000010600780c */ /* 0x000fe20003f26270 */
[----:B------:R-:W-:-:S12]  /*20d0*/  IMAD.MOV.U32 R2, RZ, RZ, RZ ;  /* 0x000000ffff027224 */ /* 0x000fd800078e00ff */
[----:B------:R-:W-:Y:S05]  /*20e0*/  @!P1 BRA `(.L_x_1426) ;  /* 0x000001e000009947 */ /* 0x000fea0003800000 */
[----:B------:R-:W-:-:S04]  /*20f0*/  ISETP.NE.AND P1, PT, R5, RZ, PT ;  /* 0x000000ff0500720c */ /* 0x000fc80003f25270 */
        /* <DEDUP_REMOVED lines=29> */
.L_x_1426:
[----:B------:R-:W-:Y:S05]  /*22d0*/  BSYNC B0 ;  /* 0x0000000000007941 */ /* 0x000fea0003800000 */
.L_x_1425:
[----:B------:R-:W-:Y:S01]  /*22e0*/  IMAD R249, R18, R2, RZ ;  /* 0x0000000212f97224 */ /* 0x000fe200078e02ff */
[----:B------:R-:W-:Y:S01]  /*22f0*/  PRMT R0, RZ, 0x7610, R0 ;  /* 0x00007610ff007816 */ /* 0x000fe20000000000 */
[----:B------:R-:W-:Y:S01]  /*2300*/  CS2R R22, SRZ ;  /* 0x0000000000167805 */ /* 0x000fe2000001ff00 */
[----:B------:R-:W-:Y:S01]  /*2310*/  CS2R R24, SRZ ;  /* 0x0000000000187805 */ /* 0x000fe2000001ff00 */
        /* <DEDUP_REMOVED lines=36> */
[----:B------:R-:W-:-:S04]  /*2560*/  ISETP.NE.U32.AND P2, PT, RZ, c[0x0][0x340], PT ;  /* 0x0000d000ff007a0c */ /* 0x000fc80003f45070 */
[----:B------:R-:W-:-:S13]  /*2570*/  ISETP.NE.AND.EX P2, PT, RZ, c[0x0][0x344], PT, P2 ;  /* 0x0000d100ff007a0c */ /* 0x000fda0003f45320 */
[----:B------:R-:W-:-:S04]  /*2580*/  @P2 IADD3 R2, P1, R17, c[0x0][0x340], RZ ;  /* 0x0000d00011022a10 */ /* 0x000fc80007f3e0ff */
[----:B------:R-:W-:-:S05]  /*2590*/  @P2 IADD3.X R3, R16, c[0x0][0x344], RZ, P1, !PT ;  /* 0x0000d10010032a10 */ /* 0x000fca0000ffe4ff */
[----:B------:R2:W5:Y:S01]  /*25a0*/  @P2 LDG.E R8, [R2.64] ;  /* 0x0000000602082981 */ /* 0x000562000c1e1900 */
[----:B------:R-:W-:Y:S01]  /*25b0*/  SHF.R.S32.HI R0, RZ, 0x1f, R11 ;  /* 0x0000001fff007819 */ /* 0x000fe2000001140b */
[----:B------:R-:W-:Y:S01]  /*25c0*/  IMAD.IADD R4, R248, 0x1, R14 ;  /* 0x00000001f8047824 */ /* 0x000fe200078e020e */
[----:B------:R-:W-:Y:S02]  /*25d0*/  LOP3.LUT R20, R15, 0xffff, RZ, 0xc0, !PT ;  /* 0x0000ffff0f147812 */ /* 0x000fe400078ec0ff */
[----:B------:R-:W-:Y:S01]  /*25e0*/  SEL R6, R13, RZ, !P0 ;  /* 0x000000ff0d067207 */ /* 0x000fe20004000000 */
[----:B------:R-:W-:Y:S01]  /*25f0*/  IMAD R0, R0, c[0x0][0x178], RZ ;  /* 0x00005e0000007a24 */ /* 0x000fe200078e02ff */
[----:B-1----:R-:W-:Y:S01]  /*2600*/  SEL R5, R12, RZ, !P0 ;  /* 0x000000ff0c057207 */ /* 0x002fe20004000000 */
[----:B------:R-:W-:Y:S01]  /*2610*/  @P5 IMAD.HI.U32 R7, R4, c[0x0][0x2c8], RZ ;  /* 0x0000b20004075a27 */ /* 0x000fe200078e00ff */
[----:B------:R-:W-:Y:S02]  /*2620*/  ISETP.GE.AND P1, PT, R204, c[0x0][0x198], PT ;  /* 0x00006600cc007a0c */ /* 0x000fe40003f26270 */
[----:B------:R-:W-:Y:S01]  /*2630*/  IADD3 R150, R205, -0x1, RZ ;  /* 0xffffffffcd967810 */ /* 0x000fe20007ffe0ff */
[----:B------:R-:W-:-:S02]  /*2640*/  IMAD R0, R11, c[0x0][0x17c], R0 ;  /* 0x00005f000b007a24 */ /* 0x000fc400078e0200 */
[----:B------:R-:W-:-:S04]  /*2650*/  IMAD R6, R6, c[0x0][0x1c0], RZ ;  /* 0x0000700006067a24 */ /* 0x000fc800078e02ff */
[----:B------:R-:W-:Y:S02]  /*2660*/  IMAD R6, R5, c[0x0][0x1c4], R6 ;  /* 0x0000710005067a24 */ /* 0x000fe400078e0206 */
[----:B--2---:R-:W-:-:S05]  /*2670*/  IMAD.WIDE.U32 R2, R11, c[0x0][0x178], RZ ;  /* 0x00005e000b027a25 */ /* 0x004fca00078e00ff */
[----:B------:R-:W-:Y:S02]  /*2680*/  IADD3 R3, R3, R0, RZ ;  /* 0x0000000003037210 */ /* 0x000fe40007ffe0ff */
[----:B------:R-:W-:Y:S02]  /*2690*/  MOV R0, R4 ;  /* 0x0000000400007202 */ /* 0x000fe40000000f00 */
[----:B------:R-:W-:Y:S01]  /*26a0*/  @P5 SHF.R.U32.HI R0, RZ, c[0x0][0x2cc], R7 ;  /* 0x0000b300ff005a19 */ /* 0x000fe20000011607 */
[----:B------:R-:W-:-:S03]  /*26b0*/  IMAD.WIDE.U32 R2, R20, c[0x0][0x1b8], R2 ;  /* 0x00006e0014027a25 */ /* 0x000fc600078e0002 */
[----:B------:R-:W-:Y:S01]  /*26c0*/  SHF.R.S32.HI R7, RZ, 0x1f, R0 ;  /* 0x0000001fff077819 */ /* 0x000fe20000011400 */
[----:B------:R-:W-:-:S04]  /*26d0*/  IMAD R3, R20, c[0x0][0x1bc], R3 ;  /* 0x00006f0014037a24 */ /* 0x000fc800078e0203 */
[----:B------:R-:W-:-:S04]  /*26e0*/  IMAD.WIDE.U32 R2, R5, c[0x0][0x1c0], R2 ;  /* 0x0000700005027a25 */ /* 0x000fc800078e0002 */
[----:B------:R-:W-:Y:S01]  /*26f0*/  IMAD.MOV R5, RZ, RZ, -R0 ;  /* 0x000000ffff057224 */ /* 0x000fe200078e0a00 */
[----:B------:R-:W-:-:S03]  /*2700*/  IADD3 R3, R3, R6, RZ ;  /* 0x0000000603037210 */ /* 0x000fc60007ffe0ff */
[----:B------:R-:W-:Y:S02]  /*2710*/  IMAD R4, R5, c[0x0][0x2c4], R4 ;  /* 0x0000b10005047a24 */ /* 0x000fe400078e0204 */
[----:B------:R-:W-:Y:S02]  /*2720*/  IMAD R5, R7, c[0x0][0x1b0], RZ ;  /* 0x00006c0007057a24 */ /* 0x000fe400078e02ff */
[----:B------:R-:W-:-:S04]  /*2730*/  IMAD.WIDE.U32 R2, R0, c[0x0][0x1b0], R2 ;  /* 0x00006c0000027a25 */ /* 0x000fc800078e0002 */
        /* <DEDUP_REMOVED lines=8> */
[----:B------:R-:W-:Y:S02]  /*27c0*/  LEA.HI.X R5, R2, c[0x0][0x164], R0, 0x1, P0 ;  /* 0x0000590002057a11 */ /* 0x000fe400000f0c00 */
[----:B------:R-:W-:Y:S01]  /*27d0*/  @!P2 MOV R8, R12 ;  /* 0x0000000c0008a202 */ /* 0x000fe20000000f00 */
[----:B------:R-:W-:Y:S05]  /*27e0*/  BRA.DIV ~URZ, `(.L_x_1428) ;  /* 0x000105327f007947 */ /* 0x000fea000b800000 */
[----:B------:R1:W2:Y:S02]  /*27f0*/  SHFL.IDX PT, R7, R5, RZ, 0x181f ;  /* 0x00181fff05077589 */ /* 0x0002a400000e0000 */
.L_x_1554:
[----:B------:R-:W-:Y:S05]  /*2800*/  BRA.DIV ~URZ, `(.L_x_1429) ;  /* 0x000105827f007947 */ /* 0x000fea000b800000 */
[----:B------:R3:W4:Y:S02]  /*2810*/  SHFL.IDX PT, R2, R6, RZ, 0x181f ;  /* 0x00181fff06027589 */ /* 0x00072400000e0000 */
.L_x_1555:
[----:B---3--:R-:W3:Y:S04]  /*2820*/  LDL R4, [R1+0x20] ;  /* 0x0000200001047983 */ /* 0x008ee80000100800 */
[----:B----4-:R-:W4:Y:S04]  /*2830*/  LDL R3, [R1+0x28] ;  /* 0x0000280001037983 */ /* 0x010f280000100800 */
[----:B------:R-:W1:Y:S02]  /*2840*/  S2R R9, SR_TID.X ;  /* 0x0000000000097919 */ /* 0x000e640000002100 */
[----:B-1----:R-:W-:-:S04]  /*2850*/  SHF.R.S32.HI R0, RZ, 0x1f, R9 ;  /* 0x0000001fff007819 */ /* 0x002fc80000011409 */
[----:B------:R-:W-:-:S04]  /*2860*/  LEA.HI R0, R0, R9, RZ, 0x3 ;  /* 0x0000000900007211 */ /* 0x000fc800078f18ff */
[----:B------:R-:W-:Y:S01]  /*2870*/  SHF.R.S32.HI R0, RZ, 0x3, R0 ;  /* 0x00000003ff007819 */ /* 0x000fe20000011400 */
[----:B------:R-:W-:Y:S01]  /*2880*/  BSSY B0, `(.L_x_1430) ;  /* 0x000000c000007945 */ /* 0x000fe20003800000 */
[----:B---3--:R-:W-:-:S03]  /*2890*/  IMAD R4, R4, c[0x0][0x2c4], RZ ;  /* 0x0000b10004047a24 */ /* 0x008fc600078e02ff */
[----:B----4-:R-:W-:-:S05]  /*28a0*/  IMAD.IADD R0, R0, 0x1, R3 ;  /* 0x0000000100007824 */ /* 0x010fca00078e0203 */
[----:B------:R-:W-:-:S13]  /*28b0*/  ISETP.GE.AND P0, PT, R0, R4, PT ;  /* 0x000000040000720c */ /* 0x000fda0003f06270 */
[----:B------:R-:W-:Y:S05]  /*28c0*/  @P0 BRA `(.L_x_1431) ;  /* 0x0000007000000947 */ /* 0x000fea0003800000 */
[----:B------:R-:W-:Y:S02]  /*28d0*/  SHF.R.S32.HI R9, RZ, 0x1f, R204 ;  /* 0x0000001fff097819 */ /* 0x000fe400000114cc */
[----:B------:R-:W-:-:S04]  /*28e0*/  LEA R2, P0, R204, R2, 0x1 ;  /* 0x00000002cc027211 */ /* 0x000fc800078008ff */
[----:B--2---:R-:W-:-:S05]  /*28f0*/  LEA.HI.X R3, R204, R7, R9, 0x1, P0 ;  /* 0x00000007cc037211 */ /* 0x004fca00000f0c09 */
[----:B------:R-:W-:Y:S01]  /*2900*/  @!PT LDS RZ, [RZ] ;  /* 0x00000000fffff984 */ /* 0x000fe20000000800 */
[----:B------:R-:W-:Y:S01]  /*2910*/  @!PT LDS RZ, [RZ] ;  /* 0x00000000fffff984 */ /* 0x000fe20000000800 */
[----:B------:R-:W-:Y:S01]  /*2920*/  @!PT LDS RZ, [RZ] ;  /* 0x00000000fffff984 */ /* 0x000fe20000000800 */
[----:B------:R1:W-:Y:S04]  /*2930*/  LDGSTS.E.BYPASS.LTC128B.128 [R209+0x5100], [R2.64], !P1 ;  /* 0x0510000002d17fae */ /* 0x0003e8000c901d46 */
.L_x_1431:
[----:B------:R-:W-:Y:S05]  /*2940*/  BSYNC B0 ;  /* 0x0000000000007941 */ /* 0x000fea0003800000 */
.L_x_1430:
[----:B------:R-:W-:Y:S05]  /*2950*/  BRA.DIV ~URZ, `(.L_x_1432) ;  /* 0x000104a27f007947 */ /* 0x000fea000b800000 */
[----:B--2---:R2:W3:Y:S04]  /*2960*/  SHFL.IDX PT, R7, R5, 0x1, 0x181f ;  /* 0x00381f0005077f89 */ /* 0x0044e800000e0000 */
[----:B-1----:R2:W1:Y:S02]  /*2970*/  SHFL.IDX PT, R2, R6, 0x1, 0x181f ;  /* 0x00381f0006027f89 */ /* 0x00246400000e0000 */
.L_x_1556:
        /* <DEDUP_REMOVED lines=11> */
.L_x_1434:
[----:B------:R-:W-:Y:S05]  /*2a30*/  BSYNC B0 ;  /* 0x0000000000007941 */ /* 0x000fea0003800000 */
.L_x_1433:
[----:B------:R-:W-:Y:S05]  /*2a40*/  BRA.DIV ~URZ, `(.L_x_1435) ;  /* 0x000104827f007947 */ /* 0x000fea000b800000 */
[----:B---3--:R3:W4:Y:S02]  /*2a50*/  SHFL.IDX PT, R7, R5, 0x2, 0x181f ;  /* 0x00581f0005077f89 */ /* 0x00872400000e0000 */
.L_x_1557:
[----:B------:R-:W-:Y:S05]  /*2a60*/  BRA.DIV ~URZ, `(.L_x_1436) ;  /* 0x000104d27f007947 */ /* 0x000fea000b800000 */
[----:B-1----:R1:W2:Y:S02]  /*2a70*/  SHFL.IDX PT, R2, R6, 0x2, 0x181f ;  /* 0x00581f0006027f89 */ /* 0x0022a400000e0000 */
.L_x_1558:
        /* <DEDUP_REMOVED lines=11> */
.L_x_1438:
[----:B------:R-:W-:Y:S05]  /*2b30*/  BSYNC B0 ;  /* 0x0000000000007941 */ /* 0x000fea0003800000 */
.L_x_1437:
[----:B------:R-:W-:Y:S05]  /*2b40*/  BRA.DIV ~URZ, `(.L_x_1439) ;  /* 0x000104627f007947 */ /* 0x000fea000b800000 */
[----:B----4-:R4:W1:Y:S04]  /*2b50*/  SHFL.IDX PT, R7, R5, 0x3, 0x181f ;  /* 0x00781f0005077f89 */ /* 0x01086800000e0000 */
[----:B--2---:R4:W2:Y:S02]  /*2b60*/  SHFL.IDX PT, R2, R6, 0x3, 0x181f ;  /* 0x00781f0006027f89 */ /* 0x0048a400000e0000 */
.L_x_1559:
        /* <DEDUP_REMOVED lines=11> */
.L_x_1441:
[----:B------:R-:W-:Y:S05]  /*2c20*/  BSYNC B0 ;  /* 0x0000000000007941 */ /* 0x000fea0003800000 */
.L_x_1440:
[----:B------:R-:W-:Y:S05]  /*2c30*/  BRA.DIV ~URZ, `(.L_x_1442) ;  /* 0x000104427f007947 */ /* 0x000fea000b800000 */
[----:B-1----:R1:W3:Y:S02]  /*2c40*/  SHFL.IDX PT, R7, R5, 0x4, 0x181f ;  /* 0x00981f0005077f89 */ /* 0x0022e400000e0000 */
.L_x_1560:
[----:B------:R-:W-:Y:S05]  /*2c50*/  BRA.DIV ~URZ, `(.L_x_1443) ;  /* 0x000104927f007947 */ /* 0x000fea000b800000 */
[----:B--2---:R2:W1:Y:S02]  /*2c60*/  SHFL.IDX PT, R2, R6, 0x4, 0x181f ;  /* 0x00981f0006027f89 */ /* 0x00446400000e0000 */
.L_x_1561:
        /* <DEDUP_REMOVED lines=11> */
.L_x_1445:
[----:B------:R-:W-:Y:S05]  /*2d20*/  BSYNC B0 ;  /* 0x0000000000007941 */ /* 0x000fea0003800000 */
.L_x_1444:
[----:B------:R-:W-:Y:S05]  /*2d30*/  BRA.DIV ~URZ, `(.L_x_1446) ;  /* 0x000104227f007947 */ /* 0x000fea000b800000 */
[----:B---3--:R3:W2:Y:S04]  /*2d40*/  SHFL.IDX PT, R7, R5, 0x5, 0x181f ;  /* 0x00b81f0005077f89 */ /* 0x0086a800000e0000 */
[----:B-1----:R3:W1:Y:S02]  /*2d50*/  SHFL.IDX PT, R2, R6, 0x5, 0x181f ;  /* 0x00b81f0006027f89 */ /* 0x00266400000e0000 */
.L_x_1562:
        /* <DEDUP_REMOVED lines=11> */
.L_x_1448:
[----:B------:R-:W-:Y:S05]  /*2e10*/  BSYNC B0 ;  /* 0x0000000000007941 */ /* 0x000fea0003800000 */
.L_x_1447:
[----:B------:R-:W-:Y:S05]  /*2e20*/  BRA.DIV ~URZ, `(.L_x_1449) ;  /* 0x000104027f007947 */ /* 0x000fea000b800000 */
[----:B--2---:R2:W3:Y:S02]  /*2e30*/  SHFL.IDX PT, R7, R5, 0x6, 0x181f ;  /* 0x00d81f0005077f89 */ /* 0x0044e400000e0000 */
.L_x_1563:
[----:B------:R-:W-:Y:S05]  /*2e40*/  BRA.DIV ~URZ, `(.L_x_1450) ;  /* 0x000104527f007947 */ /* 0x000fea000b800000 */
[----:B-1----:R1:W2:Y:S02]  /*2e50*/  SHFL.IDX PT, R2, R6, 0x6, 0x181f ;  /* 0x00d81f0006027f89 */ /* 0x0022a400000e0000 */
.L_x_1564:
        /* <DEDUP_REMOVED lines=11> */
.L_x_1452:
[----:B------:R-:W-:Y:S05]  /*2f10*/  BSYNC B0 ;  /* 0x0000000000007941 */ /* 0x000fea0003800000 */
.L_x_1451:
[----:B------:R-:W-:Y:S05]  /*2f20*/  BRA.DIV ~URZ, `(.L_x_1453) ;  /* 0x000103e27f007947 */ /* 0x000fea000b800000 */
[----:B--234-:R-:W2:Y:S04]  /*2f30*/  SHFL.IDX PT, R5, R5, 0x7, 0x181f ;  /* 0x00f81f0005057f89 */ /* 0x01cea800000e0000 */
[----:B------:R3:W4:Y:S02]  /*2f40*/  SHFL.IDX PT, R2, R6, 0x7, 0x181f ;  /* 0x00f81f0006027f89 */ /* 0x00072400000e0000 */
.L_x_1565:
        /* <DEDUP_REMOVED lines=8> */
[C---:B----4-:R-:W-:Y:S02]  /*2fd0*/  @!P2 LEA R2, P0, R204.reuse, R2, 0x1 ;  /* 0x00000002cc02a211 */ /* 0x050fe400078008ff */
        /* <DEDUP_REMOVED lines=9> */
[----:B------:R-:W2:Y:S01]  /*3070*/  LDL R9, [R1+0x24] ;  /* 0x0000240001097983 */ /* 0x000ea20000100800 */
[----:B------:R-:W-:-:S02]  /*3080*/  IMAD.MOV.U32 R149, RZ, RZ, 0x50 ;  /* 0x00000050ff957424 */ /* 0x000fc400078e00ff */
[----:B------:R-:W-:Y:S02]  /*3090*/  IMAD.MOV.U32 R0, RZ, RZ, c[0x0][0x2b8] ;  /* 0x0000ae00ff007624 */ /* 0x000fe400078e00ff */
[----:B------:R-:W-:Y:S02]  /*30a0*/  IMAD R149, R205, R149, -0x50 ;  /* 0xffffffb0cd957424 */ /* 0x000fe400078e0295 */
[----:B------:R-:W-:Y:S01]  /*30b0*/  IMAD.MOV.U32 R210, RZ, RZ, RZ ;  /* 0x000000ffffd27224 */ /* 0x000fe200078e00ff */
[----:B------:R-:W-:Y:S01]  /*30c0*/  BAR.SYNC.DEFER_BLOCKING 0x0 ;  /* 0x0000000000007b1d */ /* 0x000fe20000010000 */
[----:B------:R-:W-:Y:S01]  /*30d0*/  ISETP.NE.AND P4, PT, R0, 0x1, PT ;  /* 0x000000010000780c */ /* 0x000fe20003f85270 */
[----:B-1----:R-:W-:-:S05]  /*30e0*/  IMAD.IADD R2, R248, 0x1, R149 ;  /* 0x00000001f8027824 */ /* 0x002fca00078e0295 */
[C---:B--2---:R-:W-:Y:S01]  /*30f0*/  ISETP.GE.AND P1, PT, R2.reuse, R9, PT ;  /* 0x000000090200720c */ /* 0x044fe20003f26270 */
[----:B------:R-:W-:-:S03]  /*3100*/  IMAD.IADD R2, R2, 0x1, R251 ;  /* 0x0000000102027824 */ /* 0x000fc600078e02fb */
[----:B------:R-:W-:-:S03]  /*3110*/  ISETP.GT.OR P1, PT, R248, 0x4f, P1 ;  /* 0x0000004ff800780c */ /* 0x000fc60000f24670 */
[----:B------:R-:W-:-:S04]  /*3120*/  @P4 IMAD.HI.U32 R3, R2, c[0x0][0x2bc], RZ ;  /* 0x0000af0002034a27 */ /* 0x000fc800078e00ff */
[----:B------:R-:W-:Y:S01]  /*3130*/  IMAD.MOV.U32 R0, RZ, RZ, R2 ;  /* 0x000000ffff007224 */ /* 0x000fe200078e0002 */
[----:B------:R-:W-:-:S05]  /*3140*/  @P4 SHF.R.U32.HI R0, RZ, c[0x0][0x2c0], R3 ;  /* 0x0000b000ff004a19 */ /* 0x000fca0000011603 */
[----:B------:R-:W-:-:S04]  /*3150*/  @!P1 IADD3 R3, P0, R0, R174, RZ ;  /* 0x000000ae00039210 */ /* 0x000fc80007f1e0ff */
[----:B------:R-:W-:Y:S02]  /*3160*/  @!P1 LEA.HI.X.SX32 R5, R0, R151, 0x1, P0 ;  /* 0x0000009700059211 */ /* 0x000fe400000f0eff */
[----:B------:R-:W-:-:S04]  /*3170*/  @!P1 LEA R4, P0, R3, c[0x0][0x2a0], 0x2 ;  /* 0x0000a80003049a11 */ /* 0x000fc800078010ff */
[----:B------:R-:W-:-:S05]  /*3180*/  @!P1 LEA.HI.X R5, R3, c[0x0][0x2a4], R5, 0x2, P0 ;  /* 0x0000a90003059a11 */ /* 0x000fca00000f1405 */
[----:B------:R-:W2:Y:S01]  /*3190*/  @!P1 LDG.E R210, [R4.64] ;  /* 0x0000000604d29981 */ /* 0x000ea2000c1e1900 */
[----:B------:R-:W-:Y:S01]  /*31a0*/  IMAD.MOV R0, RZ, RZ, -R0 ;  /* 0x000000ffff007224 */ /* 0x000fe200078e0a00 */
[----:B------:R-:W-:Y:S01]  /*31b0*/  BSSY B0, `(.L_x_1454) ;  /* 0x0000122000007945 */ /* 0x000fe20003800000 */
[----:B------:R-:W-:Y:S01]  /*31c0*/  IMAD.WIDE.U32 R172, R20, c[0x0][0x1e8], RZ ;  /* 0x00007a0014ac7a25 */ /* 0x000fe200078e00ff */
[----:B------:R-:W1:Y:S03]  /*31d0*/  S2R R10, SR_TID.X ;  /* 0x00000000000a7919 */ /* 0x000e660000002100 */
[----:B------:R-:W-:Y:S01]  /*31e0*/  IMAD R211, R0, c[0x0][0x2b8], R2 ;  /* 0x0000ae0000d37a24 */ /* 0x000fe200078e0202 */
[----:B------:R-:W-:Y:S01]  /*31f0*/  STL.64 [R1], R172 ;  /* 0x000000ac01007387 */ /* 0x000fe20000100a00 */
[----:B------:R-:W-:Y:S02]  /*3200*/  IMAD R252, R20, c[0x0][0x1ec], R173 ;  /* 0x00007b0014fc7a24 */ /* 0x000fe400078e02ad */
[----:B------:R-:W-:Y:S01]  /*3210*/  IMAD.WIDE.U32 R2, R211, c[0x0][0x1e0], RZ ;  /* 0x00007800d3027a25 */ /* 0x000fe200078e00ff */
[----:B------:R-:W-:-:S03]  /*3220*/  SHF.R.S32.HI R22, RZ, 0x1f, R211 ;  /* 0x0000001fff167819 */ /* 0x000fc600000114d3 */
[----:B------:R-:W-:Y:S02]  /*3230*/  IMAD R148, R150, -0x50, R9 ;  /* 0xffffffb096947824 */ /* 0x000fe400078e0209 */
[----:B------:R-:W-:Y:S02]  /*3240*/  IMAD R0, R22, c[0x0][0x1e0], RZ ;  /* 0x0000780016007a24 */ /* 0x000fe400078e02ff */
[----:B------:R-:W-:-:S04]  /*3250*/  IMAD.WIDE.U32 R78, R20, c[0x0][0x210], RZ ;  /* 0x00008400144e7a25 */ /* 0x000fc800078e00ff */
[----:B------:R-:W-:Y:S01]  /*3260*/  IMAD R0, R211, c[0x0][0x1e4], R0 ;  /* 0x00007900d3007a24 */ /* 0x000fe200078e0200 */
[----:B------:R-:W-:Y:S01]  /*3270*/  STL.64 [R1+0x10], R78 ;  /* 0x0000104e01007387 */ /* 0x000fe20000100a00 */
[----:B------:R-:W-:Y:S01]  /*3280*/  IMAD R76, R20, c[0x0][0x214], R79 ;  /* 0x00008500144c7a24 */ /* 0x000fe200078e024f */
[----:B------:R-:W-:Y:S01]  /*3290*/  SHF.L.U64.HI R20, R204, 0x1, R104 ;  /* 0x00000001cc147819 */ /* 0x000fe20000010268 */
[----:B------:R-:W-:Y:S01]  /*32a0*/  IMAD.IADD R3, R3, 0x1, R0 ;  /* 0x0000000103037824 */ /* 0x000fe200078e0200 */
[----:B-1----:R-:W-:Y:S02]  /*32b0*/  SHF.R.S32.HI R7, RZ, 0x1f, R10 ;  /* 0x0000001fff077819 */ /* 0x002fe4000001140a */
[----:B------:R-:W-:Y:S02]  /*32c0*/  STL [R1+0x1c], R76 ;  /* 0x00001c4c01007387 */ /* 0x000fe40000100800 */
[----:B------:R-:W-:-:S04]  /*32d0*/  LEA.HI R7, R7, R10, RZ, 0x3 ;  /* 0x0000000a07077211 */ /* 0x000fc800078f18ff */
[----:B------:R-:W-:-:S05]  /*32e0*/  SHF.R.S32.HI R7, RZ, 0x3, R7 ;  /* 0x00000003ff077819 */ /* 0x000fca0000011407 */
[----:B------:R-:W-:-:S05]  /*32f0*/  IMAD.IADD R21, R148, 0x1, -R7 ;  /* 0x0000000194157824 */ /* 0x000fca00078e0a07 */
[C---:B------:R-:W-:Y:S02]  /*3300*/  ISETP.GE.AND P6, PT, R21.reuse, 0x1, PT ;  /* 0x000000011500780c */ /* 0x040fe40003fc6270 */
[----:B------:R-:W-:Y:S02]  /*3310*/  ISETP.GE.AND P3, PT, R21, 0x11, PT ;  /* 0x000000111500780c */ /* 0x000fe40003f66270 */
[----:B--2---:R-:W-:Y:S01]  /*3320*/  SHF.R.S32.HI R23, RZ, 0x1f, R210 ;  /* 0x0000001fff177819 */ /* 0x004fe200000114d2 */
[----:B------:R-:W-:-:S04]  /*3330*/  IMAD.WIDE.U32 R2, R210, c[0x0][0x1f0], R2 ;  /* 0x00007c00d2027a25 */ /* 0x000fc800078e0002 */
[----:B------:R-:W-:Y:S01]  /*3340*/  IMAD R0, R23, c[0x0][0x1f0], RZ ;  /* 0x00007c0017007a24 */ /* 0x000fe200078e02ff */
[----:B------:R-:W-:-:S03]  /*3350*/  IADD3 R2, P0, R2, R172, RZ ;  /* 0x000000ac02027210 */ /* 0x000fc60007f1e0ff */
[----:B------:R-:W-:-:S05]  /*3360*/  IMAD R0, R210, c[0x0][0x1f4], R0 ;  /* 0x00007d00d2007a24 */ /* 0x000fca00078e0200 */
[----:B------:R-:W-:Y:S02]  /*3370*/  IADD3.X R3, R252, R3, R0, P0, !PT ;  /* 0x00000003fc037210 */ /* 0x000fe400007fe400 */
[----:B------:R-:W-:-:S04]  /*3380*/  LEA R0, P0, R2, c[0x0][0x1c8], 0x1 ;  /* 0x0000720002007a11 */ /* 0x000fc800078008ff */
[----:B---3--:R-:W-:Y:S01]  /*3390*/  LEA.HI.X R6, R2, c[0x0][0x1cc], R3, 0x1, P0 ;  /* 0x0000730002067a11 */ /* 0x008fe200000f0c03 */
[----:B------:R-:W-:Y:S01]  /*33a0*/  SHFL.IDX PT, R10, R0, 0x2, 0x181f ;  /* 0x00581f00000a7f89 */ /* 0x000fe200000e0000 */
[----:B------:R-:W-:-:S03]  /*33b0*/  @P6 ISETP.GE.AND P0, PT, R204, c[0x0][0x1d4], PT ;  /* 0x00007500cc006a0c */ /* 0x000fc60003f06270 */
[----:B------:R-:W1:Y:S04]  /*33c0*/  SHFL.IDX PT, R2, R0, RZ, 0x181f ;  /* 0x00181fff00027589 */ /* 0x000e6800000e0000 */
[----:B------:R-:W2:Y:S04]  /*33d0*/  SHFL.IDX PT, R3, R0, 0x1, 0x181f ;  /* 0x00381f0000037f89 */ /* 0x000ea800000e0000 */
[----:B------:R-:W3:Y:S04]  /*33e0*/  SHFL.IDX PT, R5, R6, RZ, 0x181f ;  /* 0x00181fff06057589 */ /* 0x000ee800000e0000 */
[----:B------:R-:W4:Y:S04]  /*33f0*/  SHFL.IDX PT, R7, R6, 0x1, 0x181f ;  /* 0x00381f0006077f89 */ /* 0x000f2800000e0000 */
[----:B------:R-:W5:Y:S04]  /*3400*/  SHFL.IDX PT, R11, R6, 0x2, 0x181f ;  /* 0x00581f00060b7f89 */ /* 0x000f6800000e0000 */
[----:B------:R-:W5:Y:S01]  /*3410*/  SHFL.IDX PT, R8, R0, 0x3, 0x181f ;  /* 0x00781f0000087f89 */ /* 0x000f6200000e0000 */
[----:B-1----:R-:W-:-:S03]  /*3420*/  @P6 LEA R4, P1, R204, R2, 0x1 ;  /* 0x00000002cc046211 */ /* 0x002fc600078208ff */
[----:B------:R-:W1:Y:S01]  /*3430*/  SHFL.IDX PT, R9, R6, 0x3, 0x181f ;  /* 0x00781f0006097f89 */ /* 0x000e6200000e0000 */
[C---:B--2---:R-:W-:Y:S02]  /*3440*/  @P3 LEA R2, P2, R204.reuse, R3, 0x1 ;  /* 0x00000003cc023211 */ /* 0x044fe400078408ff */
[C-C-:B---3--:R-:W-:Y:S02]  /*3450*/  @P6 LEA.HI.X R5, R204.reuse, R5, R104.reuse, 0x1, P1 ;  /* 0x00000005cc056211 */ /* 0x148fe400008f0c68 */
[C---:B------:R-:W-:Y:S02]  /*3460*/  ISETP.GE.AND P1, PT, R21.reuse, 0x21, PT ;  /* 0x000000211500780c */ /* 0x040fe40003f26270 */
[C---:B----4-:R-:W-:Y:S01]  /*3470*/  @P3 LEA.HI.X R3, R204.reuse, R7, R104, 0x1, P2 ;  /* 0x00000007cc033211 */ /* 0x050fe200010f0c68 */
[----:B------:R2:W-:Y:S01]  /*3480*/  @P6 LDGSTS.E.BYPASS.LTC128B.128 [R209+0x2900], [R4.64], !P0 ;  /* 0x0290000004d16fae */ /* 0x0005e2000c101d46 */
[C---:B------:R-:W-:Y:S02]  /*3490*/  @P3 ISETP.GE.AND P2, PT, R204.reuse, c[0x0][0x1d4], PT ;  /* 0x00007500cc003a0c */ /* 0x040fe40003f46270 */
[----:B------:R-:W-:Y:S01]  /*34a0*/  ISETP.GE.AND P6, PT, R21, 0x31, PT ;  /* 0x000000311500780c */ /* 0x000fe20003fc6270 */
[----:B------:R-:W3:Y:S04]  /*34b0*/  SHFL.IDX PT, R7, R0, 0x4, 0x181f ;  /* 0x00981f0000077f89 */ /* 0x000ee800000e0000 */
[----:B------:R-:W4:Y:S02]  /*34c0*/  SHFL.IDX PT, R0, R6, 0x4, 0x181f ;  /* 0x00981f0006007f89 */ /* 0x000f2400000e0000 */
[----:B------:R-:W-:-:S04]  /*34d0*/  @P1 ISETP.GE.AND P0, PT, R204, c[0x0][0x1d4], PT ;  /* 0x00007500cc001a0c */ /* 0x000fc80003f06270 */
[----:B------:R1:W-:Y:S01]  /*34e0*/  @P3 LDGSTS.E.BYPASS.LTC128B.128 [R209+0x3100], [R2.64], !P2 ;  /* 0x0310000002d13fae */ /* 0x0003e2000d101d46 */
[----:B------:R-:W-:Y:S02]  /*34f0*/  ISETP.GE.AND P3, PT, R21, 0x41, PT ;  /* 0x000000411500780c */ /* 0x000fe40003f66270 */
[----:B-1----:R-:W-:-:S04]  /*3500*/  @P1 LEA R2, P2, R204, R10, 0x1 ;  /* 0x0000000acc021211 */ /* 0x002fc800078408ff */
[C---:B-----5:R-:W-:Y:S02]  /*3510*/  @P1 LEA.HI.X R3, R204.reuse, R11, R104, 0x1, P2 ;  /* 0x0000000bcc031211 */ /* 0x060fe400010f0c68 */
[----:B--2---:R-:W-:-:S03]  /*3520*/  @P6 LEA R4, P2, R204, R8, 0x1 ;  /* 0x00000008cc046211 */ /* 0x004fc600078408ff */
[----:B------:R3:W-:Y:S01]  /*3530*/  @P1 LDGSTS.E.BYPASS.LTC128B.128 [R209+0x3900], [R2.64], !P0 ;  /* 0x0390000002d11fae */ /* 0x0007e2000c101d46 */
[C---:B------:R-:W-:Y:S02]  /*3540*/  @P6 ISETP.GE.AND P1, PT, R204.reuse, c[0x0][0x1d4], PT ;  /* 0x00007500cc006a0c */ /* 0x040fe40003f26270 */
[C---:B------:R-:W-:Y:S02]  /*3550*/  @P3 ISETP.GE.AND P0, PT, R204.reuse, c[0x0][0x1d4], PT ;  /* 0x00007500cc003a0c */ /* 0x040fe40003f06270 */
[----:B------:R-:W-:-:S09]  /*3560*/  @P6 LEA.HI.X R5, R204, R9, R104, 0x1, P2 ;  /* 0x00000009cc056211 */ /* 0x000fd200010f0c68 */
[----:B------:R1:W-:Y:S01]  /*3570*/  @P6 LDGSTS.E.BYPASS.LTC128B.128 [R209+0x4100], [R4.64], !P1 ;  /* 0x0410000004d16fae */ /* 0x0003e2000c901d46 */
[----:B------:R-:W-:-:S04]  /*3580*/  ISETP.GE.AND P1, PT, R204, c[0x0][0x1d4], PT ;  /* 0x00007500cc007a0c */ /* 0x000fc80003f26270 */
[----:B------:R-:W-:Y:S02]  /*3590*/  ISETP.LT.OR P6, PT, R21, 0x11, P1 ;  /* 0x000000111500780c */ /* 0x000fe40000fc1670 */
[----:B---3--:R-:W-:-:S04]  /*35a0*/  @P3 LEA R2, P2, R204, R7, 0x1 ;  /* 0x00000007cc023211 */ /* 0x008fc800078408ff */
[----:B----4-:R-:W-:Y:S01]  /*35b0*/  @P3 LEA.HI.X R3, R204, R0, R104, 0x1, P2 ;  /* 0x00000000cc033211 */ /* 0x010fe200010f0c68 */
[----:B------:R-:W-:Y:S02]  /*35c0*/  IMAD R0, R22, c[0x0][0x208], RZ ;  /* 0x0000820016007a24 */ /* 0x000fe400078e02ff */
[----:B------:R-:W-:Y:S02]  /*35d0*/  IMAD.SHL.U32 R22, R204, 0x2, RZ ;  /* 0x00000002cc167824 */ /* 0x000fe400078e00ff */
[----:B------:R2:W-:Y:S01]  /*35e0*/  @P3 LDGSTS.E.BYPASS.LTC128B.128 [R209+0x4900], [R2.64], !P0 ;  /* 0x0490000002d13fae */ /* 0x0005e2000c101d46 */
[----:B------:R-:W-:-:S03]  /*35f0*/  IMAD R0, R211, c[0x0][0x20c], R0 ;  /* 0x00008300d3007a24 */ /* 0x000fc600078e0200 */
[----:B------:R-:W0:Y:S01]  /*3600*/  LDGDEPBAR ;  /* 0x00000000000079af */ /* 0x000e220000000000 */
[----:B--2---:R-:W-:Y:S01]  /*3610*/  IMAD.WIDE.U32 R2, R211, c[0x0][0x208], RZ ;  /* 0x00008200d3027a25 */ /* 0x004fe200078e00ff */
[----:B------:R-:W-:-:S04]  /*3620*/  DEPBAR.LE SB0, 0x1 ;  /* 0x000080400000791a */ /* 0x000fc80000000000 */
[----:B------:R-:W-:-:S04]  /*3630*/  DEPBAR.LE SB0, 0x0 ;  /* 0x000080000000791a */ /* 0x000fc80000000000 */
[----:B------:R-:W-:Y:S01]  /*3640*/  BAR.SYNC.DEFER_BLOCKING 0x0 ;  /* 0x0000000000007b1d */ /* 0x000fe20000010000 */
[----:B------:R-:W-:Y:S02]  /*3650*/  IMAD.IADD R3, R3, 0x1, R0 ;  /* 0x0000000103037824 */ /* 0x000fe400078e0200 */
[----:B------:R-:W-:Y:S02]  /*3660*/  IMAD R0, R23, c[0x0][0x218], RZ ;  /* 0x0000860017007a24 */ /* 0x000fe400078e02ff */
[----:B------:R-:W-:-:S04]  /*3670*/  IMAD.WIDE.U32 R2, R210, c[0x0][0x218], R2 ;  /* 0x00008600d2027a25 */ /* 0x000fc800078e0002 */
[----:B------:R-:W-:Y:S01]  /*3680*/  IMAD R0, R210, c[0x0][0x21c], R0 ;  /* 0x00008700d2007a24 */ /* 0x000fe200078e0200 */
[----:B------:R-:W-:-:S04]  /*3690*/  IADD3 R2, P0, R2, R78, RZ ;  /* 0x0000004e02027210 */ /* 0x000fc80007f1e0ff */
[----:B------:R-:W-:Y:S02]  /*36a0*/  IADD3.X R3, R76, R3, R0, P0, !PT ;  /* 0x000000034c037210 */ /* 0x000fe400007fe400 */
[----:B------:R-:W-:-:S04]  /*36b0*/  LEA R0, P0, R2, c[0x0][0x1f8], 0x1 ;  /* 0x00007e0002007a11 */ /* 0x000fc800078008ff */
[----:B------:R-:W-:Y:S02]  /*36c0*/  LEA.HI.X R2, R2, c[0x0][0x1fc], R3, 0x1, P0 ;  /* 0x00007f0002027a11 */ /* 0x000fe400000f0c03 */
[----:B------:R-:W-:Y:S01]  /*36d0*/  SHFL.IDX PT, R3, R0, 0x1, 0x181f ;  /* 0x00381f0000037f89 */ /* 0x000fe200000e0000 */
[----:B------:R-:W-:-:S03]  /*36e0*/  ISETP.LT.OR P0, PT, R21, 0x1, P1 ;  /* 0x000000011500780c */ /* 0x000fc60000f01670 */
[----:B-1----:R-:W-:Y:S04]  /*36f0*/  LDSM.16.M88.4 R4, [R195+0x2000] ;  /* 0x00200000c304783b */ /* 0x002fe80000000200 */
[----:B------:R-:W1:Y:S04]  /*3700*/  LDSM.16.M88.4 R12, [R188+0x800] ;  /* 0x00080000bc0c783b */ /* 0x000e680000000200 */
[----:B------:R-:W2:Y:S04]  /*3710*/  LDSM.16.M88.4 R8, [R195] ;  /* 0x00000000c308783b */ /* 0x000ea80000000200 */
[----:B------:R-:W3:Y:S04]  /*3720*/  LDSM.16.M88.4 R16, [R188] ;  /* 0x00000000bc10783b */ /* 0x000ee80000000200 */
[----:B------:R-:W4:Y:S04]  /*3730*/  LDSM.16.M88.4 R24, [R188+0x1000] ;  /* 0x00100000bc18783b */ /* 0x000f280000000200 */
[----:B------:R-:W5:Y:S04]  /*3740*/  LDSM.16.M88.4 R28, [R188+0x1800] ;  /* 0x00180000bc1c783b */ /* 0x000f680000000200 */
[----:B------:R-:W4:Y:S04]  /*3750*/  LDSM.16.M88.4 R32, [R188+0x2000] ;  /* 0x00200000bc20783b */ /* 0x000f280000000200 */
[----:B------:R-:W-:Y:S04]  /*3760*/  LDSM.16.M88.4 R36, [R202] ;  /* 0x00000000ca24783b */ /* 0x000fe80000000200 */
[----:B------:R-:W-:Y:S04]  /*3770*/  LDSM.16.M88.4 R64, [R199] ;  /* 0x00000000c740783b */ /* 0x000fe80000000200 */
[----:B------:R-:W-:Y:S01]  /*3780*/  LDSM.16.M88.4 R40, [R203] ;  /* 0x00000000cb28783b */ /* 0x000fe20000000200 */
[-C--:B-1----:R-:W-:Y:S08]  /*3790*/  HMMA.16816.F32 R48, R4, R12.reuse, RZ ;  /* 0x0000000c0430723c */ /* 0x082ff000000018ff */
[C---:B--2---:R-:W-:Y:S01]  /*37a0*/  HMMA.16816.F32 R152, R8.reuse, R12, RZ ;  /* 0x0000000c0898723c */ /* 0x044fe200000018ff */
[----:B------:R-:W-:Y:S04]  /*37b0*/  SHFL.IDX PT, R12, R0, RZ, 0x181f ;  /* 0x00181fff000c7589 */ /* 0x000fe800000e0000 */
[----:B------:R-:W-:Y:S03]  /*37c0*/  SHFL.IDX PT, R13, R2, 0x3, 0x181f ;  /* 0x00781f00020d7f89 */ /* 0x000fe600000e0000 */
[C---:B---3--:R-:W-:Y:S08]  /*37d0*/  HMMA.16816.F32 R124, R8.reuse, R16, RZ ;  /* 0x00000010087c723c */ /* 0x048ff000000018ff */
[C---:B------:R-:W-:Y:S08]  /*37e0*/  HMMA.16816.F32 R128, R8.reuse, R18, RZ ;  /* 0x000000120880723c */ /* 0x040ff000000018ff */
[C---:B------:R-:W-:Y:S08]  /*37f0*/  HMMA.16816.F32 R112, R8.reuse, R14, RZ ;  /* 0x0000000e0870723c */ /* 0x040ff000000018ff */
[C---:B----4-:R-:W-:Y:S08]  /*3800*/  HMMA.16816.F32 R100, R8.reuse, R24, RZ ;  /* 0x000000180864723c */ /* 0x050ff000000018ff */
[C---:B------:R-:W-:Y:S08]  /*3810*/  HMMA.16816.F32 R132, R8.reuse, R26, RZ ;  /* 0x0000001a0884723c */ /* 0x040ff000000018ff */
[C---:B-----5:R-:W-:Y:S08]  /*3820*/  HMMA.16816.F32 R96, R8.reuse, R28, RZ ;  /* 0x0000001c0860723c */ /* 0x060ff000000018ff */
[C---:B------:R-:W-:Y:S08]  /*3830*/  HMMA.16816.F32 R144, R8.reuse, R30, RZ ;  /* 0x0000001e0890723c */ /* 0x040ff000000018ff */
[C---:B------:R-:W-:Y:S08]  /*3840*/  HMMA.16816.F32 R88, R8.reuse, R32, RZ ;  /* 0x000000200858723c */ /* 0x040ff000000018ff */
[----:B------:R-:W-:Y:S01]  /*3850*/  HMMA.16816.F32 R84, R8, R34, RZ ;  /* 0x000000220854723c */ /* 0x000fe200000018ff */
[----:B------:R-:W-:Y:S04]  /*3860*/  SHFL.IDX PT, R9, R2, RZ, 0x181f ;  /* 0x00181fff02097589 */ /* 0x000fe800000e0000 */
[----:B------:R-:W-:Y:S03]  /*3870*/  SHFL.IDX PT, R8, R0, 0x2, 0x181f ;  /* 0x00581f0000087f89 */ /* 0x000fe600000e0000 */
[C---:B------:R-:W-:Y:S01]  /*3880*/  HMMA.16816.F32 R44, R4.reuse, R16, RZ ;  /* 0x00000010042c723c */ /* 0x040fe200000018ff */
[----:B------:R-:W1:Y:S04]  /*3890*/  SHFL.IDX PT, R11, R2, 0x1, 0x181f ;  /* 0x00381f00020b7f89 */ /* 0x000e6800000e0000 */
[----:B------:R-:W2:Y:S02]  /*38a0*/  SHFL.IDX PT, R10, R0, 0x3, 0x181f ;  /* 0x00781f00000a7f89 */ /* 0x000ea400000e0000 */
[----:B------:R-:W-:Y:S01]  /*38b0*/  IADD3 R16, P2, R3, R22, RZ ;  /* 0x0000001603107210 */ /* 0x000fe20007f5e0ff */
[C---:B------:R-:W-:Y:S01]  /*38c0*/  HMMA.16816.F32 R52, R4.reuse, R24, RZ ;  /* 0x000000180434723c */ /* 0x040fe200000018ff */
[----:B------:R-:W-:Y:S07]  /*38d0*/  SHFL.IDX PT, R0, R0, 0x4, 0x181f ;  /* 0x00981f0000007f89 */ /* 0x000fee00000e0000 */
[C---:B------:R-:W-:Y:S08]  /*38e0*/  HMMA.16816.F32 R56, R4.reuse, R28, RZ ;  /* 0x0000001c0438723c */ /* 0x040ff000000018ff */
[----:B------:R-:W-:Y:S01]  /*38f0*/  HMMA.16816.F32 R60, R4, R32, RZ ;  /* 0x00000020043c723c */ /* 0x000fe200000018ff */
[----:B-1----:R-:W-:-:S07]  /*3900*/  IMAD.X R17, R11, 0x1, R20, P2 ;  /* 0x000000010b117824 */ /* 0x002fce00010e0614 */
[C---:B------:R-:W-:Y:S01]  /*3910*/  HMMA.16816.F32 R72, R4.reuse, R18, RZ ;  /* 0x000000120448723c */ /* 0x040fe200000018ff */
[----:B------:R-:W-:Y:S07]  /*3920*/  SHFL.IDX PT, R18, R2, 0x4, 0x181f ;  /* 0x00981f0002127f89 */ /* 0x000fee00000e0000 */
[C---:B------:R-:W-:Y:S01]  /*3930*/  HMMA.16816.F32 R68, R4.reuse, R14, RZ ;  /* 0x0000000e0444723c */ /* 0x040fe200000018ff */
[----:B------:R1:W3:Y:S07]  /*3940*/  SHFL.IDX PT, R15, R2, 0x2, 0x181f ;  /* 0x00581f00020f7f89 */ /* 0x0002ee00000e0000 */
[C---:B------:R-:W-:Y:S01]  /*3950*/  HMMA.16816.F32 R92, R4.reuse, R26, RZ ;  /* 0x0000001a045c723c */ /* 0x040fe200000018ff */
[----:B------:R-:W-:Y:S07]  /*3960*/  LDSM.16.M88.4 R24, [R200] ;  /* 0x00000000c818783b */ /* 0x000fee0000000200 */
[C---:B------:R-:W-:Y:S01]  /*3970*/  HMMA.16816.F32 R120, R4.reuse, R30, RZ ;  /* 0x0000001e0478723c */ /* 0x040fe200000018ff */
[----:B------:R-:W-:Y:S07]  /*3980*/  LDSM.16.M88.4 R28, [R201] ;  /* 0x00000000c91c783b */ /* 0x000fee0000000200 */
[----:B------:R-:W-:Y:S01]  /*3990*/  HMMA.16816.F32 R116, R4, R34, RZ ;  /* 0x000000220474723c */ /* 0x000fe200000018ff */
[----:B------:R-:W4:Y:S01]  /*39a0*/  LDSM.16.M88.4 R4, [R198+0x2000] ;  /* 0x00200000c604783b */ /* 0x000f220000000200 */
[----:B-1----:R-:W-:-:S02]  /*39b0*/  IADD3 R2, P3, R12, R22, RZ ;  /* 0x000000160c027210 */ /* 0x002fc40007f7e0ff */
[----:B--2---:R-:W-:-:S03]  /*39c0*/  IADD3 R12, P2, R10, R22, RZ ;  /* 0x000000160a0c7210 */ /* 0x004fc60007f5e0ff */
[--C-:B------:R-:W-:Y:S01]  /*39d0*/  IMAD.X R3, R9, 0x1, R20.reuse, P3 ;  /* 0x0000000109037824 */ /* 0x100fe200018e0614 */
[----:B------:R-:W-:Y:S01]  /*39e0*/  IADD3 R14, P3, R8, R22, RZ ;  /* 0x00000016080e7210 */ /* 0x000fe20007f7e0ff */
[--C-:B------:R-:W-:Y:S01]  /*39f0*/  IMAD.X R13, R13, 0x1, R20.reuse, P2 ;  /* 0x000000010d0d7824 */ /* 0x100fe200010e0614 */
[----:B------:R-:W-:Y:S01]  /*3a00*/  ISETP.LT.OR P2, PT, R21, 0x31, P1 ;  /* 0x000000311500780c */ /* 0x000fe20000f41670 */
[----:B------:R-:W1:Y:S02]  /*3a10*/  LDSM.16.M88.4 R8, [R198] ;  /* 0x00000000c608783b */ /* 0x000e640000000200 */
[----:B---3--:R-:W-:Y:S01]  /*3a20*/  IMAD.X R15, R15, 0x1, R20, P3 ;  /* 0x000000010f0f7824 */ /* 0x008fe200018e0614 */
[C---:B------:R-:W-:Y:S01]  /*3a30*/  ISETP.LT.OR P3, PT, R21.reuse, 0x21, P1 ;  /* 0x000000211500780c */ /* 0x040fe20000f61670 */
[----:B------:R-:W-:Y:S01]  /*3a40*/  @!PT LDS RZ, [RZ] ;  /* 0x00000000fffff984 */ /* 0x000fe20000000800 */
[----:B------:R-:W-:Y:S01]  /*3a50*/  @!PT LDS RZ, [RZ] ;  /* 0x00000000fffff984 */ /* 0x000fe20000000800 */
[----:B------:R-:W-:Y:S01]  /*3a60*/  @!PT LDS RZ, [RZ] ;  /* 0x00000000fffff984 */ /* 0x000fe20000000800 */
[----:B------:R2:W-:Y:S01]  /*3a70*/  LDGSTS.E.BYPASS.LTC128B.128 [R209+0x100], [R2.64], !P0 ;  /* 0x0010000002d17fae */ /* 0x0005e2000c101d46 */
[----:B------:R-:W-:-:S03]  /*3a80*/  ISETP.LT.OR P1, PT, R21, 0x41, P1 ;  /* 0x000000411500780c */ /* 0x000fc60000f21670 */
[----:B------:R3:W-:Y:S08]  /*3a90*/  LDGSTS.E.BYPASS.LTC128B.128 [R209+0x900], [R16.64], !P6 ;  /* 0x0090000010d17fae */ /* 0x0007f0000f101d46 */
[----:B------:R5:W-:Y:S01]  /*3aa0*/  LDGSTS.E.BYPASS.LTC128B.128 [R209+0x1100], [R14.64], !P3 ;  /* 0x011000000ed17fae */ /* 0x000be2000d901d46 */
[----:B------:R-:W-:-:S03]  /*3ab0*/  ISETP.GT.AND P3, PT, R248, 0x4f, PT ;  /* 0x0000004ff800780c */ /* 0x000fc60003f64270 */
[----:B------:R5:W-:Y:S01]  /*3ac0*/  LDGSTS.E.BYPASS.LTC128B.128 [R209+0x1900], [R12.64], !P2 ;  /* 0x019000000cd17fae */ /* 0x000be2000d101d46 */
[----:B----4-:R-:W-:Y:S01]  /*3ad0*/  HMMA.16816.F32 R32, R4, R36, R52 ;  /* 0x000000240420723c */ /* 0x010fe20000001834 */
[----:B--2---:R-:W-:-:S05]  /*3ae0*/  IADD3 R2, P0, R0, R22, RZ ;  /* 0x0000001600027210 */ /* 0x004fca0007f1e0ff */
[----:B------:R-:W-:Y:S01]  /*3af0*/  IMAD.X R3, R18, 0x1, R20, P0 ;  /* 0x0000000112037824 */ /* 0x000fe200000e0614 */
[----:B------:R-:W-:Y:S01]  /*3b00*/  ISETP.GT.AND P0, PT, R150, R249, PT ;  /* 0x000000f99600720c */ /* 0x000fe20003f04270 */
[C---:B------:R-:W-:Y:S03]  /*3b10*/  HMMA.16816.F32 R104, R4.reuse, R24, R60 ;  /* 0x000000180468723c */ /* 0x040fe6000000183c */
[----:B------:R2:W-:Y:S04]  /*3b20*/  LDGSTS.E.BYPASS.LTC128B.128 [R209+0x2100], [R2.64], !P1 ;  /* 0x0210000002d17fae */ /* 0x0005e8000c901d46 */
[----:B---3--:R-:W-:Y:S01]  /*3b30*/  LDSM.16.M88.4 R16, [R196+0x2000] ;  /* 0x00200000c410783b */ /* 0x008fe20000000200 */
[C---:B------:R-:W-:Y:S03]  /*3b40*/  HMMA.16816.F32 R108, R4.reuse, R28, R56 ;  /* 0x0000001c046c723c */ /* 0x040fe60000001838 */
[----:B------:R-:W3:Y:S04]  /*3b50*/  LDSM.16.M88.4 R52, [R194+0x1000] ;  /* 0x00100000c234783b */ /* 0x000ee80000000200 */
[----:B------:R-:W4:Y:S01]  /*3b60*/  LDSM.16.M88.4 R60, [R194] ;  /* 0x00000000c23c783b */ /* 0x000f220000000200 */
[C---:B------:R-:W-:Y:S03]  /*3b70*/  HMMA.16816.F32 R80, R4.reuse, R64, R44 ;  /* 0x000000400450723c */ /* 0x040fe6000000182c */
[----:B------:R-:W2:Y:S04]  /*3b80*/  LDSM.16.M88.4 R56, [R194+0x800] ;  /* 0x00080000c238783b */ /* 0x000ea80000000200 */
[----:B-----5:R-:W5:Y:S01]  /*3b90*/  LDSM.16.M88.4 R12, [R196] ;  /* 0x00000000c40c783b */ /* 0x020f620000000200 */
[C---:B------:R-:W-:Y:S03]  /*3ba0*/  HMMA.16816.F32 R76, R4.reuse, R40, R48 ;  /* 0x00000028044c723c */ /* 0x040fe60000001830 */
[----:B------:R-:W2:Y:S04]  /*3bb0*/  LDSM.16.M88.4 R48, [R194+0x1800] ;  /* 0x00180000c230783b */ /* 0x000ea80000000200 */
[----:B------:R-:W2:Y:S01]  /*3bc0*/  LDSM.16.M88.4 R44, [R194+0x2000] ;  /* 0x00200000c22c783b */ /* 0x000ea20000000200 */
[----:B------:R-:W-:Y:S03]  /*3bd0*/  HMMA.16816.F32 R72, R4, R66, R72 ;  /* 0x000000420448723c */ /* 0x000fe60000001848 */
[----:B------:R-:W0:Y:S05]  /*3be0*/  LDGDEPBAR ;  /* 0x00000000000079af */ /* 0x000e2a0000000000 */
[----:B-1----:R-:W-:Y:S08]  /*3bf0*/  HMMA.16816.F32 R124, R8, R64, R124 ;  /* 0x00000040087c723c */ /* 0x002ff0000000187c */
[----:B------:R-:W-:Y:S08]  /*3c00*/  HMMA.16816.F32 R68, R4, R42, R68 ;  /* 0x0000002a0444723c */ /* 0x000ff00000001844 */
[C---:B------:R-:W-:Y:S08]  /*3c10*/  HMMA.16816.F32 R156, R8.reuse, R36, R100 ;  /* 0x00000024089c723c */ /* 0x040ff00000001864 */
[C---:B------:R-:W-:Y:S08]  /*3c20*/  HMMA.16816.F32 R64, R8.reuse, R66, R128 ;  /* 0x000000420840723c */ /* 0x040ff00000001880 */
[C---:B------:R-:W-:Y:S08]  /*3c30*/  HMMA.16816.F32 R152, R8.reuse, R40, R152 ;  /* 0x000000280898723c */ /* 0x040ff00000001898 */
[----:B------:R-:W-:Y:S01]  /*3c40*/  HMMA.16816.F32 R100, R8, R42, R112 ;  /* 0x0000002a0864723c */ /* 0x000fe20000001870 */
[----:B------:R-:W-:Y:S07]  /*3c50*/  LDSM.16.M88.4 R40, [R191] ;  /* 0x00000000bf28783b */ /* 0x000fee0000000200 */
[-C--:B------:R-:W-:Y:S08]  /*3c60*/  HMMA.16816.F32 R164, R4, R38.reuse, R92 ;  /* 0x0000002604a4723c */ /* 0x080ff0000000185c */
[----:B------:R-:W-:Y:S01]  /*3c70*/  HMMA.16816.F32 R132, R8, R38, R132 ;  /* 0x000000260884723c */ /* 0x000fe20000001884 */
[----:B------:R-:W-:Y:S07]  /*3c80*/  LDSM.16.M88.4 R36, [R191+0x800] ;  /* 0x00080000bf24783b */ /* 0x000fee0000000200 */
[C---:B------:R-:W-:Y:S08]  /*3c90*/  HMMA.16816.F32 R120, R4.reuse, R30, R120 ;  /* 0x0000001e0478723c */ /* 0x040ff00000001878 */
[----:B------:R-:W-:Y:S01]  /*3ca0*/  HMMA.16816.F32 R116, R4, R26, R116 ;  /* 0x0000001a0474723c */ /* 0x000fe20000001874 */
[----:B------:R-:W-:Y:S07]  /*3cb0*/  LDSM.16.M88.4 R4, [R197+0x2000] ;  /* 0x00200000c504783b */ /* 0x000fee0000000200 */
[C---:B------:R-:W-:Y:S08]  /*3cc0*/  HMMA.16816.F32 R160, R8.reuse, R28, R96 ;  /* 0x0000001c08a0723c */ /* 0x040ff00000001860 */
[C---:B------:R-:W-:Y:S08]  /*3cd0*/  HMMA.16816.F32 R168, R8.reuse, R24, R88 ;  /* 0x0000001808a8723c */ /* 0x040ff00000001858 */
[C---:B------:R-:W-:Y:S01]  /*3ce0*/  HMMA.16816.F32 R144, R8.reuse, R30, R144 ;  /* 0x0000001e0890723c */ /* 0x040fe20000001890 */
[----:B------:R-:W-:Y:S07]  /*3cf0*/  LDSM.16.M88.4 R28, [R191+0x1800] ;  /* 0x00180000bf1c783b */ /* 0x000fee0000000200 */
[----:B------:R-:W-:Y:S01]  /*3d00*/  HMMA.16816.F32 R140, R8, R26, R84 ;  /* 0x0000001a088c723c */ /* 0x000fe20000001854 */
[----:B------:R-:W-:Y:S04]  /*3d10*/  LDSM.16.M88.4 R8, [R197] ;  /* 0x00000000c508783b */ /* 0x000fe80000000200 */
[----:B------:R-:W-:Y:S03]  /*3d20*/  LDSM.16.M88.4 R24, [R191+0x2000] ;  /* 0x00200000bf18783b */ /* 0x000fe60000000200 */
[----:B---3--:R-:W-:Y:S01]  /*3d30*/  HMMA.16816.F32 R112, R16, R52, R32 ;  /* 0x000000341070723c */ /* 0x008fe20000001820 */
[----:B------:R-:W1:Y:S01]  /*3d40*/  LDSM.16.M88.4 R32, [R191+0x1000] ;  /* 0x00100000bf20783b */ /* 0x000e620000000200 */
[----:B------:R-:W-:-:S06]  /*3d50*/  DEPBAR.LE SB0, 0x0 ;  /* 0x000080000000791a */ /* 0x000fcc0000000000 */
[C---:B----4-:R-:W-:Y:S08]  /*3d60*/  HMMA.16816.F32 R96, R16.reuse, R62, R72 ;  /* 0x0000003e1060723c */ /* 0x050ff00000001848 */
[C---:B--2---:R-:W-:Y:S08]  /*3d70*/  HMMA.16816.F32 R128, R16.reuse, R56, R76 ;  /* 0x000000381080723c */ /* 0x044ff0000000184c */
[----:B------:R-:W-:Y:S08]  /*3d80*/  HMMA.16816.F32 R92, R16, R58, R68 ;  /* 0x0000003a105c723c */ /* 0x000ff00000001844 */
[----:B-----5:R-:W-:Y:S08]  /*3d90*/  HMMA.16816.F32 R72, R12, R62, R64 ;  /* 0x0000003e0c48723c */ /* 0x020ff00000001840 */
        /* <DEDUP_REMOVED lines=14> */
[----:B------:R-:W-:Y:S08]  /*3e80*/  HMMA.16816.F32 R12, R12, R46, R140 ;  /* 0x0000002e0c0c723c */ /* 0x000ff0000000188c */
[C---:B-1----:R-:W-:Y:S08]  /*3e90*/  HMMA.16816.F32 R112, R4.reuse, R32, R112 ;  /* 0x000000200470723c */ /* 0x042ff00000001870 */
[----:B------:R-:W-:Y:S08]  /*3ea0*/  HMMA.16816.F32 R88, R4, R34, R88 ;  /* 0x000000220458723c */ /* 0x000ff00000001858 */
[C---:B------:R-:W-:Y:S08]  /*3eb0*/  HMMA.16816.F32 R60, R8.reuse, R32, R60 ;  /* 0x00000020083c723c */ /* 0x040ff0000000183c */
[----:B------:R-:W-:Y:S08]  /*3ec0*/  HMMA.16816.F32 R56, R8, R34, R56 ;  /* 0x000000220838723c */ /* 0x000ff00000001838 */
[C---:B------:R-:W-:Y:S08]  /*3ed0*/  HMMA.16816.F32 R104, R4.reuse, R24, R104 ;  /* 0x000000180468723c */ /* 0x040ff00000001868 */
[----:B------:R-:W-:Y:S08]  /*3ee0*/  HMMA.16816.F32 R80, R4, R26, R80 ;  /* 0x0000001a0450723c */ /* 0x000ff00000001850 */
[----:B------:R-:W-:Y:S08]  /*3ef0*/  HMMA.16816.F32 R32, R8, R24, R16 ;  /* 0x000000180820723c */ /* 0x000ff00000001810 */
        /* <DEDUP_REMOVED lines=44> */
.L_x_1566:
        /* <DEDUP_REMOVED lines=24> */
.L_x_1567:
        /* <DEDUP_REMOVED lines=9> */
.L_x_1455:
[----:B------:R-:W-:Y:S05]  /*43d0*/  BSYNC B0 ;  /* 0x0000000000007941 */ /* 0x000fea0003800000 */
.L_x_1454:
[----:B-1----:R-:W2:Y:S04]  /*43e0*/  LDL R2, [R1+0x28] ;  /* 0x0000280001027983 */ /* 0x002ea80000100800 */
[----:B------:R-:W2:Y:S04]  /*43f0*/  LDL R0, [R1+0x40] ;  /* 0x0000400001007983 */ /* 0x000ea80000100800 */
[----:B------:R-:W3:Y:S04]  /*4400*/  LDL R5, [R1+0x2c] ;  /* 0x00002c0001057983 */ /* 0x000ee80000100800 */
[----:B------:R-:W4:Y:S04]  /*4410*/  LDL R4, [R1+0x20] ;  /* 0x0000200001047983 */ /* 0x000f280000100800 */
[----:B------:R-:W0:Y:S01]  /*4420*/  LDGDEPBAR ;  /* 0x00000000000079af */ /* 0x000e220000000000 */
[----:B--2---:R-:W-:-:S04]  /*4430*/  IMAD.IADD R0, R0, 0x1, R2 ;  /* 0x0000000100007824 */ /* 0x004fc800078e0202 */
[----:B------:R-:W-:Y:S01]  /*4440*/  @P5 IMAD.HI.U32 R3, R0, c[0x0][0x2c8], RZ ;  /* 0x0000b20000035a27 */ /* 0x000fe200078e00ff */
[C---:B---3--:R-:W-:Y:S02]  /*4450*/  IADD3 R2, -R5.reuse, 0x1, R148 ;  /* 0x0000000105027810 */ /* 0x048fe40007ffe194 */
[----:B------:R-:W-:Y:S02]  /*4460*/  IADD3 R5, -R5, R148, RZ ;  /* 0x0000009405057210 */ /* 0x000fe40007ffe1ff */
[----:B------:R-:W-:Y:S01]  /*4470*/  @P5 SHF.R.U32.HI R0, RZ, c[0x0][0x2cc], R3 ;  /* 0x0000b300ff005a19 */ /* 0x000fe20000011603 */
[----:B----4-:R-:W-:Y:S01]  /*4480*/  IMAD.IADD R4, R2, 0x1, -R4 ;  /* 0x0000000102047824 */ /* 0x010fe200078e0a04 */
[----:B------:R-:W-:Y:S05]  /*4490*/  BRA.DIV ~URZ, `(.L_x_1458) ;  /* 0x0000f5127f007947 */ /* 0x000fea000b800000 */
[----:B------:R1:W2:Y:S02]  /*44a0*/  SHFL.IDX PT, R2, R0, RZ, 0x1c1f ;  /* 0x001c1fff00027589 */ /* 0x0002a400000e0000 */
.L_x_1568:
        /* <DEDUP_REMOVED lines=41> */
[----:B------:R-:W-:Y:S01]  /*4740*/  FSEL R153, R25, -INF , P0 ;  /* 0xff80000019997808 */ /* 0x000fe20000000000 */
[----:B------:R-:W-:Y:S05]  /*4750*/  BRA.DIV ~URZ, `(.L_x_1459) ;  /* 0x0000f2c27f007947 */ /* 0x000fea000b800000 */
[----:B------:R-:W2:Y:S04]  /*4760*/  SHFL.IDX PT, R3, R0, 0x1, 0x1c1f ;  /* 0x003c1f0000037f89 */ /* 0x000ea800000e0000 */
[----:B------:R-:W3:Y:S04]  /*4770*/  SHFL.IDX PT, R2, R0, 0x2, 0x1c1f ;  /* 0x005c1f0000027f89 */ /* 0x000ee800000e0000 */
[----:B-1----:R-:W1:Y:S01]  /*4780*/  SHFL.IDX PT, R0, R0, 0x3, 0x1c1f ;  /* 0x007c1f0000007f89 */ /* 0x002e6200000e0000 */
[----:B--2---:R-:W-:-:S02]  /*4790*/  IMAD.IADD R3, R4, 0x1, R3 ;  /* 0x0000000104037824 */ /* 0x004fc400078e0203 */
[----:B---3--:R-:W-:-:S03]  /*47a0*/  IMAD.IADD R2, R4, 0x1, R2 ;  /* 0x0000000104027824 */ /* 0x008fc600078e0202 */
[----:B------:R-:W-:Y:S01]  /*47b0*/  IMNMX R3, R5, R3, PT ;  /* 0x0000000305037217 */ /* 0x000fe20003800200 */
[----:B-1----:R-:W-:-:S03]  /*47c0*/  IMAD.IADD R0, R4, 0x1, R0 ;  /* 0x0000000104007824 */ /* 0x002fc600078e0200 */
[C---:B------:R-:W-:Y:S02]  /*47d0*/  ISETP.GT.AND P0, PT, R3.reuse, 0x9, PT ;  /* 0x000000090300780c */ /* 0x040fe40003f04270 */
[----:B------:R-:W-:Y:S02]  /*47e0*/  ISETP.GT.AND P2, PT, R3, 0x1, PT ;  /* 0x000000010300780c */ /* 0x000fe40003f44270 */
[----:B------:R-:W-:Y:S02]  /*47f0*/  FSEL R17, R75, -INF , P0 ;  /* 0xff8000004b117808 */ /* 0x000fe40000000000 */
[C---:B------:R-:W-:Y:S02]  /*4800*/  ISETP.GT.AND P0, PT, R3.reuse, 0x19, PT ;  /* 0x000000190300780c */ /* 0x040fe40003f04270 */
[----:B------:R-:W-:Y:S02]  /*4810*/  ISETP.GT.AND P1, PT, R3, 0x8, PT ;  /* 0x000000080300780c */ /* 0x000fe40003f24270 */
[----:B------:R-:W-:-:S02]  /*4820*/  FSEL R30, R67, -INF , P0 ;  /* 0xff800000431e7808 */ /* 0x000fc40000000000 */
[----:B------:R-:W-:Y:S02]  /*4830*/  ISETP.GT.AND P0, PT, R3, 0x29, PT ;  /* 0x000000290300780c */ /* 0x000fe40003f04270 */
[----:B------:R-:W-:Y:S02]  /*4840*/  FSEL R13, R79, -INF , P2 ;  /* 0xff8000004f0d7808 */ /* 0x000fe40001000000 */
[----:B------:R-:W-:Y:S02]  /*4850*/  FSEL R117, R59, -INF , P0 ;  /* 0xff8000003b757808 */ /* 0x000fe40000000000 */
[C---:B------:R-:W-:Y:S02]  /*4860*/  ISETP.GT.AND P0, PT, R3.reuse, 0x39, PT ;  /* 0x000000390300780c */ /* 0x040fe40003f04270 */
[----:B------:R-:W-:Y:S02]  /*4870*/  FSEL R15, R74, -INF , P1 ;  /* 0xff8000004a0f7808 */ /* 0x000fe40000800000 */
[----:B------:R-:W-:-:S02]  /*4880*/  ISETP.GT.AND P2, PT, R3, 0x11, PT ;  /* 0x000000110300780c */ /* 0x000fc40003f44270 */
[----:B------:R-:W-:Y:S02]  /*4890*/  FSEL R141, R51, -INF , P0 ;  /* 0xff800000338d7808 */ /* 0x000fe40000000000 */
[C---:B------:R-:W-:Y:S02]  /*48a0*/  ISETP.GT.AND P1, PT, R3.reuse, 0x18, PT ;  /* 0x000000180300780c */ /* 0x040fe40003f24270 */
[----:B------:R-:W-:Y:S02]  /*48b0*/  ISETP.GT.AND P0, PT, R3, 0x41, PT ;  /* 0x000000410300780c */ /* 0x000fe40003f04270 */
[----:B------:R-:W-:Y:S02]  /*48c0*/  IMNMX R2, R5, R2, PT ;  /* 0x0000000205027217 */ /* 0x000fe40003800200 */
[----:B------:R-:W-:Y:S02]  /*48d0*/  FSEL R23, R71, -INF , P2 ;  /* 0xff80000047177808 */ /* 0x000fe40001000000 */
[----:B------:R-:W-:-:S02]  /*48e0*/  FSEL R24, R66, -INF , P1 ;  /* 0xff80000042187808 */ /* 0x000fc40000800000 */
[----:B------:R-:W-:Y:S02]  /*48f0*/  ISETP.GT.AND P2, PT, R3, 0x21, PT ;  /* 0x000000210300780c */ /* 0x000fe40003f44270 */
[----:B------:R-:W-:Y:S02]  /*4900*/  FSEL R144, R35, -INF , P0 ;  /* 0xff80000023907808 */ /* 0x000fe40000000000 */
[----:B------:R-:W-:Y:S02]  /*4910*/  ISETP.GT.AND P1, PT, R3, 0x28, PT ;  /* 0x000000280300780c */ /* 0x000fe40003f24270 */
[----:B------:R-:W-:Y:S02]  /*4920*/  ISETP.GT.AND P0, PT, R2, RZ, PT ;  /* 0x000000ff0200720c */ /* 0x000fe40003f04270 */
[----:B------:R-:W-:Y:S02]  /*4930*/  IMNMX R0, R5, R0, PT ;  /* 0x0000000005007217 */ /* 0x000fe40003800200 */
[----:B------:R-:W-:-:S02]  /*4940*/  FSEL R119, R63, -INF , P2 ;  /* 0xff8000003f777808 */ /* 0x000fc40001000000 */
[----:B------:R-:W-:Y:S02]  /*4950*/  FSEL R118, R58, -INF , P1 ;  /* 0xff8000003a767808 */ /* 0x000fe40000800000 */
[C---:B------:R-:W-:Y:S02]  /*4960*/  ISETP.GT.AND P2, PT, R3.reuse, 0x31, PT ;  /* 0x000000310300780c */ /* 0x040fe40003f44270 */
[----:B------:R-:W-:Y:S02]  /*4970*/  FSEL R19, R136, -INF , P0 ;  /* 0xff80000088137808 */ /* 0x000fe40000000000 */
[----:B------:R-:W-:Y:S02]  /*4980*/  ISETP.GT.AND P1, PT, R3, 0x38, PT ;  /* 0x000000380300780c */ /* 0x000fe40003f24270 */
[----:B------:R-:W-:Y:S02]  /*4990*/  ISETP.GT.AND P0, PT, R0, 0x1, PT ;  /* 0x000000010000780c */ /* 0x000fe40003f04270 */
[----:B------:R-:W-:-:S02]  /*49a0*/  FSEL R135, R55, -INF , P2 ;  /* 0xff80000037877808 */ /* 0x000fc40001000000 */
[C---:B------:R-:W-:Y:S02]  /*49b0*/  ISETP.GT.AND P6, PT, R3.reuse, RZ, PT ;  /* 0x000000ff0300720c */ /* 0x040fe40003fc4270 */
[----:B------:R-:W-:Y:S02]  /*49c0*/  FSEL R134, R50, -INF , P1 ;  /* 0xff80000032867808 */ /* 0x000fe40000800000 */
[----:B------:R-:W-:Y:S02]  /*49d0*/  ISETP.GT.AND P2, PT, R3, 0x48, PT ;  /* 0x000000480300780c */ /* 0x000fe40003f44270 */
[----:B------:R-:W-:Y:S02]  /*49e0*/  FSEL R32, R139, -INF , P0 ;  /* 0xff8000008b207808 */ /* 0x000fe40000000000 */
[----:B------:R-:W-:Y:S02]  /*49f0*/  ISETP.GT.AND P1, PT, R3, 0x49, PT ;  /* 0x000000490300780c */ /* 0x000fe40003f24270 */
        /* <DEDUP_REMOVED lines=18> */
[----:B------:R-:W-:-:S02]  /*4b20*/  ISETP.GT.AND P2, PT, R0, RZ, PT ;  /* 0x000000ff0000720c */ /* 0x000fc40003f44270 */
[----:B------:R-:W-:Y:S02]  /*4b30*/  ISETP.GT.AND P1, PT, R0, 0x9, PT ;  /* 0x000000090000780c */ /* 0x000fe40003f24270 */
[----:B------:R-:W-:Y:S02]  /*4b40*/  ISETP.GT.AND P0, PT, R2, 0x19, PT ;  /* 0x000000190200780c */ /* 0x000fe40003f04270 */
[----:B------:R-:W-:Y:S02]  /*4b50*/  FSEL R140, R54, -INF , P6 ;  /* 0xff800000368c7808 */ /* 0x000fe40003000000 */
[----:B------:R-:W-:Y:S02]  /*4b60*/  ISETP.GT.AND P6, PT, R3, 0x40, PT ;  /* 0x000000400300780c */ /* 0x000fe40003fc4270 */
[----:B------:R-:W-:Y:S02]  /*4b70*/  FSEL R31, R138, -INF , P2 ;  /* 0xff8000008a1f7808 */ /* 0x000fe40001000000 */
[----:B------:R-:W-:-:S02]  /*4b80*/  FSEL R48, R99, -INF , P1 ;  /* 0xff80000063307808 */ /* 0x000fc40000800000 */
[----:B------:R-:W-:Y:S02]  /*4b90*/  FSEL R50, R93, -INF , P0 ;  /* 0xff8000005d327808 */ /* 0x000fe40000000000 */
[----:B------:R-:W-:Y:S02]  /*4ba0*/  ISETP.GT.AND P2, PT, R0, 0x8, PT ;  /* 0x000000080000780c */ /* 0x000fe40003f44270 */
[C---:B------:R-:W-:Y:S02]  /*4bb0*/  ISETP.GT.AND P1, PT, R2.reuse, 0x11, PT ;  /* 0x000000110200780c */ /* 0x040fe40003f24270 */
[----:B------:R-:W-:Y:S02]  /*4bc0*/  ISETP.GT.AND P0, PT, R2, 0x20, PT ;  /* 0x000000200200780c */ /* 0x000fe40003f04270 */
[----:B------:R-:W-:Y:S02]  /*4bd0*/  FSEL R145, R34, -INF , P6 ;  /* 0xff80000022917808 */ /* 0x000fe40003000000 */
[----:B------:R-:W-:-:S02]  /*4be0*/  FSEL R34, R98, -INF , P2 ;  /* 0xff80000062227808 */ /* 0x000fc40001000000 */
[----:B------:R-:W-:Y:S02]  /*4bf0*/  FSEL R33, R129, -INF , P1 ;  /* 0xff80000081217808 */ /* 0x000fe40000800000 */
[----:B------:R-:W-:Y:S02]  /*4c00*/  FSEL R101, R112, -INF , P0 ;  /* 0xff80000070657808 */ /* 0x000fe40000000000 */
[----:B------:R-:W-:Y:S02]  /*4c10*/  ISETP.GT.AND P2, PT, R0, 0x10, PT ;  /* 0x000000100000780c */ /* 0x000fe40003f44270 */
[----:B------:R-:W-:Y:S02]  /*4c20*/  ISETP.GT.AND P1, PT, R2, 0x18, PT ;  /* 0x000000180200780c */ /* 0x000fe40003f24270 */
[----:B------:R-:W-:Y:S02]  /*4c30*/  ISETP.GT.AND P0, PT, R0, 0x21, PT ;  /* 0x000000210000780c */ /* 0x000fe40003f04270 */
[----:B------:R-:W-:-:S02]  /*4c40*/  FSEL R49, R130, -INF , P2 ;  /* 0xff80000082317808 */ /* 0x000fc40001000000 */
[----:B------:R-:W-:Y:S02]  /*4c50*/  FSEL R35, R92, -INF , P1 ;  /* 0xff8000005c237808 */ /* 0x000fe40000800000 */
[----:B------:R-:W-:Y:S02]  /*4c60*/  FSEL R70, R115, -INF , P0 ;  /* 0xff80000073467808 */ /* 0x000fe40000000000 */
[C---:B------:R-:W-:Y:S02]  /*4c70*/  ISETP.GT.AND P2, PT, R0.reuse, 0x18, PT ;  /* 0x000000180000780c */ /* 0x040fe40003f44270 */
[----:B------:R-:W-:Y:S02]  /*4c80*/  ISETP.GT.AND P1, PT, R0, 0x19, PT ;  /* 0x000000190000780c */ /* 0x000fe40003f24270 */
[----:B------:R-:W-:Y:S02]  /*4c90*/  ISETP.GT.AND P0, PT, R2, 0x29, PT ;  /* 0x000000290200780c */ /* 0x000fe40003f04270 */
[----:B------:R-:W-:-:S02]  /*4ca0*/  FSEL R53, R94, -INF , P2 ;  /* 0xff8000005e357808 */ /* 0x000fc40001000000 */
[----:B------:R-:W-:Y:S02]  /*4cb0*/  FSEL R54, R95, -INF , P1 ;  /* 0xff8000005f367808 */ /* 0x000fe40000800000 */
[----:B------:R-:W-:Y:S02]  /*4cc0*/  FSEL R116, R89, -INF , P0 ;  /* 0xff80000059747808 */ /* 0x000fe40000000000 */
[----:B------:R-:W-:Y:S02]  /*4cd0*/  ISETP.GT.AND P2, PT, R2, 0x21, PT ;  /* 0x000000210200780c */ /* 0x000fe40003f44270 */
[C---:B------:R-:W-:Y:S02]  /*4ce0*/  ISETP.GT.AND P1, PT, R0.reuse, 0x20, PT ;  /* 0x000000200000780c */ /* 0x040fe40003f24270 */
        /* <DEDUP_REMOVED lines=101> */
[----:B------:R-:W-:Y:S02]  /*5340*/  FMNMX.FTZ R0, R155, R0, !PT ;  /* 0x000000009b007209 */ /* 0x000fe40007810000 */
[----:B------:R-:W-:Y:S02]  /*5350*/  FMNMX.FTZ R2, R163, R2, !PT ;  /* 0x00000002a3027209 */ /* 0x000fe40007810000 */
[----:B------:R-:W-:-:S02]  /*5360*/  FMNMX.FTZ R5, R139, R5, !PT ;  /* 0x000000058b057209 */ /* 0x000fc40007810000 */
[----:B------:R-:W-:Y:S02]  /*5370*/  FMNMX.FTZ R4, R143, R3, !PT ;  /* 0x000000038f047209 */ /* 0x000fe40007810000 */
[----:B------:R-:W-:Y:S02]  /*5380*/  FSEL R157, R81, -INF , P6 ;  /* 0xff800000519d7808 */ /* 0x000fe40003000000 */
[----:B------:R-:W-:Y:S02]  /*5390*/  FSEL R136, R82, -INF , P1 ;  /* 0xff80000052887808 */ /* 0x000fe40000800000 */
[----:B------:R-:W-:Y:S02]  /*53a0*/  FMNMX.FTZ R0, R154, R0, !PT ;  /* 0x000000009a007209 */ /* 0x000fe40007810000 */
[----:B------:R-:W-:Y:S02]  /*53b0*/  FMNMX.FTZ R3, R162, R2, !PT ;  /* 0x00000002a2037209 */ /* 0x000fe40007810000 */
[----:B------:R-:W-:-:S02]  /*53c0*/  FMNMX.FTZ R5, R137, R5, !PT ;  /* 0x0000000589057209 */ /* 0x000fc40007810000 */
[----:B------:R-:W-:Y:S02]  /*53d0*/  FMNMX.FTZ R2, R142, R4, !PT ;  /* 0x000000048e027209 */ /* 0x000fe40007810000 */
[----:B------:R-:W-:Y:S02]  /*53e0*/  FMNMX.FTZ R0, R153, R0, !PT ;  /* 0x0000000099007209 */ /* 0x000fe40007810000 */
[----:B------:R-:W-:Y:S02]  /*53f0*/  FMNMX.FTZ R3, R157, R3, !PT ;  /* 0x000000039d037209 */ /* 0x000fe40007810000 */
[----:B------:R-:W-:Y:S01]  /*5400*/  FSEL R133, R83, -INF , P0 ;  /* 0xff80000053857808 */ /* 0x000fe20000000000 */
[----:B------:R-:W1:Y:S01]  /*5410*/  SHFL.BFLY PT, R6, R0, 0x2, 0x1f ;  /* 0x0c401f0000067f89 */ /* 0x000e6200000e0000 */
[----:B------:R-:W-:-:S03]  /*5420*/  FMNMX.FTZ R4, R136, R5, !PT ;  /* 0x0000000588047209 */ /* 0x000fc60007810000 */
[----:B------:R-:W2:Y:S01]  /*5430*/  SHFL.BFLY PT, R5, R2, 0x2, 0x1f ;  /* 0x0c401f0002057f89 */ /* 0x000ea200000e0000 */
[----:B------:R-:W-:-:S03]  /*5440*/  FMNMX.FTZ R4, R133, R4, !PT ;  /* 0x0000000485047209 */ /* 0x000fc60007810000 */
[----:B------:R-:W3:Y:S04]  /*5450*/  SHFL.BFLY PT, R7, R3, 0x2, 0x1f ;  /* 0x0c401f0003077f89 */ /* 0x000ee800000e0000 */
[----:B------:R-:W4:Y:S01]  /*5460*/  SHFL.BFLY PT, R8, R4, 0x2, 0x1f ;  /* 0x0c401f0004087f89 */ /* 0x000f2200000e0000 */
[----:B-1----:R-:W-:Y:S02]  /*5470*/  FMNMX.FTZ R0, R6, R0, !PT ;  /* 0x0000000006007209 */ /* 0x002fe40007810000 */
        /* <DEDUP_REMOVED lines=10> */
.L_x_1569:
[C---:B------:R-:W-:Y:S01]  /*5520*/  FMUL.FTZ R0, R100.reuse, c[0x0][0x2d0] ;  /* 0x0000b40064007a20 */ /* 0x040fe20000410000 */
[----:B------:R-:W-:Y:S01]  /*5530*/  FSETP.NEU.FTZ.AND P0, PT, R100, -INF , PT ;  /* 0xff8000006400780b */ /* 0x000fe20003f1d000 */
[----:B------:R-:W2:Y:S03]  /*5540*/  LDL R240, [R1+0x28] ;  /* 0x0000280001f07983 */ /* 0x000ea60000100800 */
[----:B------:R-:W-:Y:S01]  /*5550*/  FSEL R4, R0, RZ, P0 ;  /* 0x000000ff00047208 */ /* 0x000fe20000000000 */
[----:B------:R-:W3:Y:S04]  /*5560*/  LDL R239, [R1+0x20] ;  /* 0x0000200001ef7983 */ /* 0x000ee80000100800 */
[--C-:B------:R-:W-:Y:S01]  /*5570*/  FFMA.FTZ R0, R10, c[0x0][0x2d0], -R4.reuse ;  /* 0x0000b4000a007a23 */ /* 0x100fe20000010804 */
[----:B------:R-:W3:Y:S01]  /*5580*/  LDL R238, [R1+0x24] ;  /* 0x0000240001ee7983 */ /* 0x000ee20000100800 */
[C---:B------:R-:W-:Y:S01]  /*5590*/  FMUL.FTZ R3, R99.reuse, c[0x0][0x2d0] ;  /* 0x0000b40063037a20 */ /* 0x040fe20000410000 */
[----:B------:R-:W-:Y:S01]  /*55a0*/  FSETP.NEU.FTZ.AND P0, PT, R99, -INF , PT ;  /* 0xff8000006300780b */ /* 0x000fe20003f1d000 */
[----:B------:R1:W-:Y:S01]  /*55b0*/  MUFU.EX2 R206, R0 ;  /* 0x0000000000ce7308 */ /* 0x0003e20000000800 */
[----:B------:R-:W-:Y:S01]  /*55c0*/  FFMA.FTZ R2, R28, c[0x0][0x2d0], -R4 ;  /* 0x0000b4001c027a23 */ /* 0x000fe20000010804 */
[----:B----4-:R-:W-:Y:S01]  /*55d0*/  FMNMX.FTZ R68, R9, R8, !PT ;  /* 0x0000000809447209 */ /* 0x010fe20007810000 */
[----:B------:R-:W-:Y:S01]  /*55e0*/  WARPSYNC 0xffffffff ;  /* 0xffffffff00007948 */ /* 0x000fe20003800000 */
[----:B------:R-:W-:Y:S01]  /*55f0*/  FSEL R3, R3, RZ, P0 ;  /* 0x000000ff03037208 */ /* 0x000fe20000000000 */
[----:B------:R-:W4:Y:S01]  /*5600*/  LDSM.16.MT88.4 R40, [R189] ;  /* 0x00000000bd28783b */ /* 0x000f220000004200 */
[----:B------:R-:W-:-:S02]  /*5610*/  FSETP.NEU.FTZ.AND P0, PT, R98, -INF , PT ;  /* 0xff8000006200780b */ /* 0x000fc40003f1d000 */
[----:B------:R5:W-:Y:S01]  /*5620*/  MUFU.EX2 R236, R2 ;  /* 0x0000000200ec7308 */ /* 0x000be20000000800 */
[----:B------:R-:W-:Y:S01]  /*5630*/  FFMA.FTZ R5, R24, c[0x0][0x2d0], -R3 ;  /* 0x0000b40018057a23 */ /* 0x000fe20000010803 */
[----:B------:R-:W2:Y:S01]  /*5640*/  LDSM.16.MT88.4 R44, [R193] ;  /* 0x00000000c12c783b */ /* 0x000ea20000004200 */
[----:B------:R-:W-:-:S03]  /*5650*/  IADD3 R205, R205, -0x2, RZ ;  /* 0xfffffffecdcd7810 */ /* 0x000fc60007ffe0ff */
[----:B------:R-:W2:Y:S01]  /*5660*/  LDSM.16.MT88.4 R36, [R190] ;  /* 0x00000000be24783b */ /* 0x000ea20000004200 */
[----:B-1----:R-:W-:Y:S01]  /*5670*/  FFMA.FTZ R0, R12, c[0x0][0x2d0], -R4 ;  /* 0x0000b4000c007a23 */ /* 0x002fe20000010804 */
[----:B------:R1:W-:Y:S01]  /*5680*/  MUFU.EX2 R234, R5 ;  /* 0x0000000500ea7308 */ /* 0x0003e20000000800 */
[----:B-----5:R-:W-:-:S07]  /*5690*/  FMUL.FTZ R2, R98, c[0x0][0x2d0] ;  /* 0x0000b40062027a20 */ /* 0x020fce0000410000 */
[----:B------:R5:W-:Y:S01]  /*56a0*/  MUFU.EX2 R187, R0 ;  /* 0x0000000000bb7308 */ /* 0x000be20000000800 */
[----:B------:R-:W-:Y:S02]  /*56b0*/  FSEL R2, R2, RZ, P0 ;  /* 0x000000ff02027208 */ /* 0x000fe40000000000 */
[----:B------:R-:W-:-:S03]  /*56c0*/  FSETP.NEU.FTZ.AND P0, PT, R68, -INF , PT ;  /* 0xff8000004400780b */ /* 0x000fc60003f1d000 */
[----:B-1----:R-:W-:-:S04]  /*56d0*/  FFMA.FTZ R5, R33, c[0x0][0x2d0], -R2 ;  /* 0x0000b40021057a23 */ /* 0x002fc80000010802 */
[----:B------:R1:W-:Y:S01]  /*56e0*/  MUFU.EX2 R222, R5 ;  /* 0x0000000500de7308 */ /* 0x0003e20000000800 */
[----:B-----5:R-:W-:-:S07]  /*56f0*/  FFMA.FTZ R0, R14, c[0x0][0x2d0], -R4 ;  /* 0x0000b4000e007a23 */ /* 0x020fce0000010804 */
[----:B------:R5:W-:Y:S01]  /*5700*/  MUFU.EX2 R218, R0 ;  /* 0x0000000000da7308 */ /* 0x000be20000000800 */
[----:B-1----:R-:W-:-:S07]  /*5710*/  FFMA.FTZ R5, R35, c[0x0][0x2d0], -R2 ;  /* 0x0000b40023057a23 */ /* 0x002fce0000010802 */
[----:B------:R-:W-:Y:S01]  /*5720*/  MUFU.EX2 R233, R5 ;  /* 0x0000000500e97308 */ /* 0x000fe20000000800 */
[----:B-----5:R-:W-:-:S07]  /*5730*/  FFMA.FTZ R0, R16, c[0x0][0x2d0], -R4 ;  /* 0x0000b40010007a23 */ /* 0x020fce0000010804 */
[----:B------:R1:W-:Y:S02]  /*5740*/  MUFU.EX2 R221, R0 ;  /* 0x0000000000dd7308 */ /* 0x0003e40000000800 */
[----:B-1----:R-:W-:-:S06]  /*5750*/  FFMA.FTZ R0, R18, c[0x0][0x2d0], -R4 ;  /* 0x0000b40012007a23 */ /* 0x002fcc0000010804 */
[----:B------:R1:W-:Y:S02]  /*5760*/  MUFU.EX2 R227, R0 ;  /* 0x0000000000e37308 */ /* 0x0003e40000000800 */
[----:B-1----:R-:W-:-:S06]  /*5770*/  FFMA.FTZ R0, R21, c[0x0][0x2d0], -R4 ;  /* 0x0000b40015007a23 */ /* 0x002fcc0000010804 */
[----:B------:R1:W5:Y:S02]  /*5780*/  MUFU.EX2 R231, R0 ;  /* 0x0000000000e77308 */ /* 0x0003640000000800 */
[----:B-1----:R-:W-:Y:S01]  /*5790*/  FFMA.FTZ R0, R29, c[0x0][0x2d0], -R4 ;  /* 0x0000b4001d007a23 */ /* 0x002fe20000010804 */
[----:B-----5:R-:W-:-:S05]  /*57a0*/  F2FP.PACK_AB R12, R231, R227 ;  /* 0x000000e3e70c723e */ /* 0x020fca00000000ff */
[----:B------:R1:W5:Y:S02]  /*57b0*/  MUFU.EX2 R237, R0 ;  /* 0x0000000000ed7308 */ /* 0x0003640000000800 */
[----:B-1----:R-:W-:Y:S01]  /*57c0*/  FFMA.FTZ R0, R11, c[0x0][0x2d0], -R3 ;  /* 0x0000b4000b007a23 */ /* 0x002fe20000010803 */
[----:B-----5:R-:W-:-:S05]  /*57d0*/  F2FP.PACK_AB R14, R237, R236 ;  /* 0x000000eced0e723e */ /* 0x020fca00000000ff */
[----:B------:R1:W-:Y:S02]  /*57e0*/  MUFU.EX2 R178, R0 ;  /* 0x0000000000b27308 */ /* 0x0003e40000000800 */
[----:B-1----:R-:W-:-:S06]  /*57f0*/  FFMA.FTZ R0, R13, c[0x0][0x2d0], -R3 ;  /* 0x0000b4000d007a23 */ /* 0x002fcc0000010803 */
[----:B------:R1:W5:Y:S02]  /*5800*/  MUFU.EX2 R176, R0 ;  /* 0x0000000000b07308 */ /* 0x0003640000000800 */
[----:B-1----:R-:W-:Y:S01]  /*5810*/  FFMA.FTZ R0, R15, c[0x0][0x2d0], -R3 ;  /* 0x0000b4000f007a23 */ /* 0x002fe20000010803 */
[----:B-----5:R-:W-:-:S05]  /*5820*/  F2FP.PACK_AB R21, R176, R178 ;  /* 0x000000b2b015723e */ /* 0x020fca00000000ff */
[----:B------:R1:W-:Y:S02]  /*5830*/  MUFU.EX2 R216, R0 ;  /* 0x0000000000d87308 */ /* 0x0003e40000000800 */
[----:B-1----:R-:W-:-:S06]  /*5840*/  FFMA.FTZ R0, R17, c[0x0][0x2d0], -R3 ;  /* 0x0000b40011007a23 */ /* 0x002fcc0000010803 */
[----:B------:R1:W5:Y:S02]  /*5850*/  MUFU.EX2 R217, R0 ;  /* 0x0000000000d97308 */ /* 0x0003640000000800 */
[----:B-1----:R-:W-:Y:S01]  /*5860*/  FFMA.FTZ R0, R20, c[0x0][0x2d0], -R3 ;  /* 0x0000b40014007a23 */ /* 0x002fe20000010803 */
[----:B------:R-:W-:-:S05]  /*5870*/  F2FP.PACK_AB R20, R187, R206 ;  /* 0x000000cebb14723e */ /* 0x000fca00000000ff */
[----:B------:R1:W-:Y:S02]  /*5880*/  MUFU.EX2 R224, R0 ;  /* 0x0000000000e07308 */ /* 0x0003e40000000800 */
[----:B-1----:R-:W-:Y:S01]  /*5890*/  FFMA.FTZ R0, R23, c[0x0][0x2d0], -R3 ;  /* 0x0000b40017007a23 */ /* 0x002fe20000010803 */
[----:B-----5:R-:W-:-:S05]  /*58a0*/  F2FP.PACK_AB R23, R217, R216 ;  /* 0x000000d8d917723e */ /* 0x020fca00000000ff */
[----:B------:R1:W5:Y:S02]  /*58b0*/  MUFU.EX2 R225, R0 ;  /* 0x0000000000e17308 */ /* 0x0003640000000800 */
[----:B-1----:R-:W-:Y:S01]  /*58c0*/  FFMA.FTZ R0, R30, c[0x0][0x2d0], -R3 ;  /* 0x0000b4001e007a23 */ /* 0x002fe20000010803 */
[----:B-----5:R-:W-:-:S05]  /*58d0*/  F2FP.PACK_AB R13, R225, R224 ;  /* 0x000000e0e10d723e */ /* 0x020fca00000000ff */
[----:B------:R1:W5:Y:S02]  /*58e0*/  MUFU.EX2 R235, R0 ;  /* 0x0000000000eb7308 */ /* 0x0003640000000800 */
[----:B-1----:R-:W-:Y:S01]  /*58f0*/  FFMA.FTZ R0, R19, c[0x0][0x2d0], -R2 ;  /* 0x0000b40013007a23 */ /* 0x002fe20000010802 */
[----:B-----5:R-:W-:-:S05]  /*5900*/  F2FP.PACK_AB R15, R235, R234 ;  /* 0x000000eaeb0f723e */ /* 0x020fca00000000ff */
[----:B------:R1:W-:Y:S02]  /*5910*/  MUFU.EX2 R213, R0 ;  /* 0x0000000000d57308 */ /* 0x0003e40000000800 */
[----:B-1----:R-:W-:Y:S01]  /*5920*/  FFMA.FTZ R0, R22, c[0x0][0x2d0], -R2 ;  /* 0x0000b40016007a23 */ /* 0x002fe20000010802 */
[----:B------:R-:W-:-:S05]  /*5930*/  F2FP.PACK_AB R22, R221, R218 ;  /* 0x000000dadd16723e */ /* 0x000fca00000000ff */
[----:B------:R1:W5:Y:S02]  /*5940*/  MUFU.EX2 R212, R0 ;  /* 0x0000000000d47308 */ /* 0x0003640000000800 */
[C---:B----4-:R-:W-:Y:S08]  /*5950*/  HMMA.16816.F32 R76, R20.reuse, R40, RZ ;  /* 0x00000028144c723c */ /* 0x050ff000000018ff */
[----:B--2---:R-:W-:Y:S01]  /*5960*/  HMMA.16816.F32 R72, R20, R44, RZ ;  /* 0x0000002c1448723c */ /* 0x004fe200000018ff */
[----:B-1----:R-:W-:Y:S01]  /*5970*/  FFMA.FTZ R0, R25, c[0x0][0x2d0], -R2 ;  /* 0x0000b40019007a23 */ /* 0x002fe20000010802 */
[----:B-----5:R-:W-:-:S03]  /*5980*/  F2FP.PACK_AB R16, R212, R213 ;  /* 0x000000d5d410723e */ /* 0x020fc600000000ff */
[----:B------:R1:W-:Y:S03]  /*5990*/  MUFU.EX2 R214, R0 ;  /* 0x0000000000d67308 */ /* 0x0003e60000000800 */
[----:B------:R-:W-:Y:S01]  /*59a0*/  HMMA.16816.F32 R64, R20, R36, RZ ;  /* 0x000000241440723c */ /* 0x000fe200000018ff */
[----:B-1----:R-:W-:-:S04]  /*59b0*/  FFMA.FTZ R0, R26, c[0x0][0x2d0], -R2 ;  /* 0x0000b4001a007a23 */ /* 0x002fc80000010802 */
[----:B------:R1:W2:Y:S02]  /*59c0*/  MUFU.EX2 R215, R0 ;  /* 0x0000000000d77308 */ /* 0x0002a40000000800 */
[----:B-1----:R-:W-:Y:S01]  /*59d0*/  FFMA.FTZ R0, R27, c[0x0][0x2d0], -R2 ;  /* 0x0000b4001b007a23 */ /* 0x002fe20000010802 */
[----:B--2---:R-:W-:Y:S01]  /*59e0*/  F2FP.PACK_AB R18, R215, R214 ;  /* 0x000000d6d712723e */ /* 0x004fe200000000ff */
[----:B------:R-:W-:Y:S04]  /*59f0*/  LDSM.16.MT88.4 R24, [R192] ;  /* 0x00000000c018783b */ /* 0x000fe80000004200 */
[----:B------:R1:W2:Y:S02]  /*5a00*/  MUFU.EX2 R223, R0 ;  /* 0x0000000000df7308 */ /* 0x0002a40000000800 */
[----:B-1----:R-:W-:Y:S01]  /*5a10*/  FMUL.FTZ R0, R68, c[0x0][0x2d0] ;  /* 0x0000b40044007a20 */ /* 0x002fe20000410000 */
[----:B--2---:R-:W-:-:S04]  /*5a20*/  F2FP.PACK_AB R8, R222, R223 ;  /* 0x000000dfde08723e */ /* 0x004fc800000000ff */
[----:B------:R-:W-:-:S05]  /*5a30*/  FSEL R0, R0, RZ, P0 ;  /* 0x000000ff00007208 */ /* 0x000fca0000000000 */
[--C-:B------:R-:W-:Y:S02]  /*5a40*/  FFMA.FTZ R5, R31, c[0x0][0x2d0], -R0.reuse ;  /* 0x0000b4001f057a23 */ /* 0x100fe40000010800 */
[----:B------:R-:W1:Y:S02]  /*5a50*/  LDSM.16.MT88.4 R28, [R190+0x800] ;  /* 0x00080000be1c783b */ /* 0x000e640000004200 */
[----:B------:R2:W-:Y:S02]  /*5a60*/  MUFU.EX2 R208, R5 ;  /* 0x0000000500d07308 */ /* 0x0005e40000000800 */
[----:B--2---:R-:W-:-:S06]  /*5a70*/  FFMA.FTZ R5, R32, c[0x0][0x2d0], -R0 ;  /* 0x0000b40020057a23 */ /* 0x004fcc0000010800 */
[----:B------:R2:W4:Y:S02]  /*5a80*/  MUFU.EX2 R207, R5 ;  /* 0x0000000500cf7308 */ /* 0x0005240000000800 */
[--C-:B--2---:R-:W-:Y:S01]  /*5a90*/  FFMA.FTZ R5, R34, c[0x0][0x2d0], -R0.reuse ;  /* 0x0000b40022057a23 */ /* 0x104fe20000010800 */
[----:B----4-:R-:W-:Y:S01]  /*5aa0*/  F2FP.PACK_AB R17, R207, R208 ;  /* 0x000000d0cf11723e */ /* 0x010fe200000000ff */
[----:B------:R-:W2:Y:S01]  /*5ab0*/  LDSM.16.MT88.4 R32, [R193+0x800] ;  /* 0x00080000c120783b */ /* 0x000ea20000004200 */
[----:B-1----:R-:W-:Y:S03]  /*5ac0*/  HMMA.16816.F32 R104, R12, R28, R64 ;  /* 0x0000001c0c68723c */ /* 0x002fe60000001840 */
[----:B------:R1:W-:Y:S02]  /*5ad0*/  MUFU.EX2 R219, R5 ;  /* 0x0000000500db7308 */ /* 0x0003e40000000800 */
[----:B-1----:R-:W-:-:S06]  /*5ae0*/  FFMA.FTZ R5, R48, c[0x0][0x2d0], -R0 ;  /* 0x0000b40030057a23 */ /* 0x002fcc0000010800 */
[----:B------:R1:W4:Y:S02]  /*5af0*/  MUFU.EX2 R220, R5 ;  /* 0x0000000500dc7308 */ /* 0x0003240000000800 */
[----:B-1----:R-:W-:Y:S01]  /*5b00*/  FFMA.FTZ R5, R50, c[0x0][0x2d0], -R2 ;  /* 0x0000b40032057a23 */ /* 0x002fe20000010802 */
[----:B----4-:R-:W-:Y:S01]  /*5b10*/  F2FP.PACK_AB R19, R220, R219 ;  /* 0x000000dbdc13723e */ /* 0x010fe200000000ff */
[----:B--2---:R-:W-:Y:S04]  /*5b20*/  HMMA.16816.F32 R112, R12, R32, R72 ;  /* 0x000000200c70723c */ /* 0x004fe80000001848 */
[----:B------:R1:W2:Y:S04]  /*5b30*/  MUFU.EX2 R232, R5 ;  /* 0x0000000500e87308 */ /* 0x0002a80000000800 */
[C---:B------:R-:W-:Y:S08]  /*5b40*/  HMMA.16816.F32 R60, R16.reuse, R40, RZ ;  /* 0x00000028103c723c */ /* 0x040ff000000018ff */
[C---:B------:R-:W-:Y:S01]  /*5b50*/  HMMA.16816.F32 R56, R16.reuse, R44, RZ ;  /* 0x0000002c1038723c */ /* 0x040fe200000018ff */
[--C-:B-1----:R-:W-:Y:S01]  /*5b60*/  FFMA.FTZ R5, R49, c[0x0][0x2d0], -R0.reuse ;  /* 0x0000b40031057a23 */ /* 0x102fe20000010800 */
[----:B--2---:R-:W-:Y:S01]  /*5b70*/  F2FP.PACK_AB R10, R232, R233 ;  /* 0x000000e9e80a723e */ /* 0x004fe200000000ff */
[----:B------:R-:W1:Y:S02]  /*5b80*/  LDSM.16.MT88.4 R48, [R189+0x800] ;  /* 0x00080000bd30783b */ /* 0x000e640000004200 */
[----:B------:R2:W-:Y:S03]  /*5b90*/  MUFU.EX2 R226, R5 ;  /* 0x0000000500e27308 */ /* 0x0005e60000000800 */
[C---:B------:R-:W-:Y:S08]  /*5ba0*/  HMMA.16816.F32 R64, R16.reuse, R42, RZ ;  /* 0x0000002a1040723c */ /* 0x040ff000000018ff */
[----:B------:R-:W-:Y:S01]  /*5bb0*/  HMMA.16816.F32 R72, R16, R38, RZ ;  /* 0x000000261048723c */ /* 0x000fe200000018ff */
[----:B--2---:R-:W-:-:S04]  /*5bc0*/  FFMA.FTZ R5, R52, c[0x0][0x2d0], -R0 ;  /* 0x0000b40034057a23 */ /* 0x004fc80000010800 */
[----:B------:R2:W4:Y:S02]  /*5bd0*/  MUFU.EX2 R228, R5 ;  /* 0x0000000500e47308 */ /* 0x0005240000000800 */
[--C-:B--2---:R-:W-:Y:S01]  /*5be0*/  FFMA.FTZ R5, R53, c[0x0][0x2d0], -R0.reuse ;  /* 0x0000b40035057a23 */ /* 0x104fe20000010800 */
[----:B----4-:R-:W-:Y:S01]  /*5bf0*/  F2FP.PACK_AB R9, R228, R226 ;  /* 0x000000e2e409723e */ /* 0x010fe200000000ff */
[----:B-1----:R-:W-:Y:S04]  /*5c00*/  HMMA.16816.F32 R84, R12, R48, R76 ;  /* 0x000000300c54723c */ /* 0x002fe8000000184c */
[----:B------:R1:W-:Y:S04]  /*5c10*/  MUFU.EX2 R230, R5 ;  /* 0x0000000500e67308 */ /* 0x0003e80000000800 */
[-C--:B------:R-:W-:Y:S08]  /*5c20*/  HMMA.16816.F32 R76, R16, R46.reuse, RZ ;  /* 0x0000002e104c723c */ /* 0x080ff000000018ff */
[----:B------:R-:W-:Y:S01]  /*5c30*/  HMMA.16816.F32 R44, R20, R46, RZ ;  /* 0x0000002e142c723c */ /* 0x000fe200000018ff */
[----:B-1----:R-:W-:-:S04]  /*5c40*/  FFMA.FTZ R5, R54, c[0x0][0x2d0], -R0 ;  /* 0x0000b40036057a23 */ /* 0x002fc80000010800 */
[----:B------:R1:W2:Y:S03]  /*5c50*/  MUFU.EX2 R229, R5 ;  /* 0x0000000500e57308 */ /* 0x0002a60000000800 */
[----:B------:R-:W-:Y:S01]  /*5c60*/  HMMA.16816.F32 R52, R16, R36, RZ ;  /* 0x000000241034723c */ /* 0x000fe200000018ff */
[----:B-1----:R-:W-:Y:S01]  /*5c70*/  FFMA.FTZ R5, R132, c[0x0][0x2d0], -R4 ;  /* 0x0000b40084057a23 */ /* 0x002fe20000010804 */
[----:B--2---:R-:W-:-:S03]  /*5c80*/  F2FP.PACK_AB R11, R229, R230 ;  /* 0x000000e6e50b723e */ /* 0x004fc600000000ff */
[----:B------:R1:W-:Y:S04]  /*5c90*/  MUFU.EX2 R183, R5 ;  /* 0x0000000500b77308 */ /* 0x0003e80000000800 */
[C---:B------:R-:W-:Y:S08]  /*5ca0*/  HMMA.16816.F32 R80, R8.reuse, R48, R60 ;  /* 0x000000300850723c */ /* 0x040ff0000000183c */
[----:B------:R-:W-:Y:S01]  /*5cb0*/  HMMA.16816.F32 R108, R8, R32, R56 ;  /* 0x00000020086c723c */ /* 0x000fe20000001838 */
[----:B-1----:R-:W-:-:S04]  /*5cc0*/  FFMA.FTZ R5, R127, c[0x0][0x2d0], -R4 ;  /* 0x0000b4007f057a23 */ /* 0x002fc80000010804 */
[----:B------:R1:W2:Y:S03]  /*5cd0*/  MUFU.EX2 R184, R5 ;  /* 0x0000000500b87308 */ /* 0x0002a60000000800 */
[C---:B------:R-:W-:Y:S08]  /*5ce0*/  HMMA.16816.F32 R60, R16.reuse, R24, RZ ;  /* 0x00000018103c723c */ /* 0x040ff000000018ff */
[----:B------:R-:W-:Y:S01]  /*5cf0*/  HMMA.16816.F32 R56, R16, R26, RZ ;  /* 0x0000001a1038723c */ /* 0x000fe200000018ff */
[----:B------:R-:W4:Y:S01]  /*5d00*/  LDSM.16.MT88.4 R16, [R192+0x800] ;  /* 0x00080000c010783b */ /* 0x000f220000004200 */
[----:B-1----:R-:W-:-:S06]  /*5d10*/  FFMA.FTZ R5, R126, c[0x0][0x2d0], -R4 ;  /* 0x0000b4007e057a23 */ /* 0x002fcc0000010804 */
[----:B------:R-:W-:Y:S01]  /*5d20*/  HMMA.16816.F32 R120, R8, R28, R52 ;  /* 0x0000001c0878723c */ /* 0x000fe20000001834 */
[----:B------:R1:W-:Y:S07]  /*5d30*/  MUFU.EX2 R185, R5 ;  /* 0x0000000500b97308 */ /* 0x0003ee0000000800 */
[C---:B------:R-:W-:Y:S08]  /*5d40*/  HMMA.16816.F32 R52, R20.reuse, R42, RZ ;  /* 0x0000002a1434723c */ /* 0x040ff000000018ff */
[----:B------:R-:W-:Y:S01]  /*5d50*/  HMMA.16816.F32 R40, R20, R38, RZ ;  /* 0x000000261428723c */ /* 0x000fe200000018ff */
[----:B-1----:R-:W-:-:S04]  /*5d60*/  FFMA.FTZ R5, R125, c[0x0][0x2d0], -R4 ;  /* 0x0000b4007d057a23 */ /* 0x002fc80000010804 */
[----:B------:R1:W-:Y:S03]  /*5d70*/  MUFU.EX2 R186, R5 ;  /* 0x0000000500ba7308 */ /* 0x0003e60000000800 */
[C---:B------:R-:W-:Y:S08]  /*5d80*/  HMMA.16816.F32 R36, R20.reuse, R24, RZ ;  /* 0x000000181424723c */ /* 0x040ff000000018ff */
[----:B------:R-:W-:Y:S01]  /*5d90*/  HMMA.16816.F32 R20, R20, R26, RZ ;  /* 0x0000001a1414723c */ /* 0x000fe200000018ff */
[----:B------:R-:W-:Y:S01]  /*5da0*/  LDSM.16.MT88.4 R24, [R193+0x1000] ;  /* 0x00100000c118783b */ /* 0x000fe20000004200 */
[----:B-1----:R-:W-:-:S06]  /*5db0*/  FFMA.FTZ R5, R124, c[0x0][0x2d0], -R3 ;  /* 0x0000b4007c057a23 */ /* 0x002fcc0000010803 */
[-C--:B------:R-:W-:Y:S01]  /*5dc0*/  HMMA.16816.F32 R40, R12, R30.reuse, R40 ;  /* 0x0000001e0c28723c */ /* 0x080fe20000001828 */
[----:B------:R1:W-:Y:S07]  /*5dd0*/  MUFU.EX2 R179, R5 ;  /* 0x0000000500b37308 */ /* 0x0003ee0000000800 */
[----:B------:R-:W-:Y:S08]  /*5de0*/  HMMA.16816.F32 R72, R8, R30, R72 ;  /* 0x0000001e0848723c */ /* 0x000ff00000001848 */
[----:B----4-:R-:W-:Y:S01]  /*5df0*/  HMMA.16816.F32 R92, R12, R16, R36 ;  /* 0x000000100c5c723c */ /* 0x010fe20000001824 */
[----:B-1----:R-:W-:-:S04]  /*5e00*/  FFMA.FTZ R5, R119, c[0x0][0x2d0], -R3 ;  /* 0x0000b40077057a23 */ /* 0x002fc80000010803 */
[----:B------:R1:W4:Y:S03]  /*5e10*/  MUFU.EX2 R180, R5 ;  /* 0x0000000500b47308 */ /* 0x0003260000000800 */
[----:B------:R-:W-:Y:S01]  /*5e20*/  HMMA.16816.F32 R88, R12, R18, R20 ;  /* 0x000000120c58723c */ /* 0x000fe20000001814 */
[----:B------:R-:W-:Y:S07]  /*5e30*/  LDSM.16.MT88.4 R20, [R190+0x1000] ;  /* 0x00100000be14783b */ /* 0x000fee0000004200 */
[----:B------:R-:W-:Y:S01]  /*5e40*/  HMMA.16816.F32 R60, R8, R16, R60 ;  /* 0x00000010083c723c */ /* 0x000fe2000000183c */
[----:B-1----:R-:W-:-:S07]  /*5e50*/  FFMA.FTZ R5, R118, c[0x0][0x2d0], -R3 ;  /* 0x0000b40076057a23 */ /* 0x002fce0000010803 */
[----:B------:R-:W-:Y:S01]  /*5e60*/  HMMA.16816.F32 R28, R8, R18, R56 ;  /* 0x00000012081c723c */ /* 0x000fe20000001838 */
[----:B------:R-:W1:Y:S01]  /*5e70*/  LDSM.16.MT88.4 R16, [R189+0x1000] ;  /* 0x00100000bd10783b */ /* 0x000e620000004200 */
[----:B------:R5:W-:Y:S06]  /*5e80*/  MUFU.EX2 R181, R5 ;  /* 0x0000000500b57308 */ /* 0x000bec0000000800 */
[-C--:B------:R-:W-:Y:S08]  /*5e90*/  HMMA.16816.F32 R52, R12, R50.reuse, R52 ;  /* 0x000000320c34723c */ /* 0x080ff00000001834 */
[----:B------:R-:W-:Y:S01]  /*5ea0*/  HMMA.16816.F32 R48, R8, R50, R64 ;  /* 0x000000320830723c */ /* 0x000fe20000001840 */
[----:B-----5:R-:W-:-:S04]  /*5eb0*/  FFMA.FTZ R5, R117, c[0x0][0x2d0], -R3 ;  /* 0x0000b40075057a23 */ /* 0x020fc80000010803 */
[----:B------:R5:W1:Y:S03]  /*5ec0*/  MUFU.EX2 R182, R5 ;  /* 0x0000000500b67308 */ /* 0x000a660000000800 */
[-C--:B------:R-:W-:Y:S08]  /*5ed0*/  HMMA.16816.F32 R76, R8, R34.reuse, R76 ;  /* 0x00000022084c723c */ /* 0x080ff0000000184c */
[----:B------:R-:W-:Y:S01]  /*5ee0*/  HMMA.16816.F32 R36, R12, R34, R44 ;  /* 0x000000220c24723c */ /* 0x000fe2000000182c */
[----:B-----5:R-:W-:-:S06]  /*5ef0*/  FFMA.FTZ R5, R101, c[0x0][0x2d0], -R2 ;  /* 0x0000b40065057a23 */ /* 0x020fcc0000010802 */
[----:B--2---:R-:W-:Y:S02]  /*5f00*/  F2FP.PACK_AB R12, R184, R183 ;  /* 0x000000b7b80c723e */ /* 0x004fe400000000ff */
[----:B----4-:R-:W-:Y:S01]  /*5f10*/  F2FP.PACK_AB R13, R180, R179 ;  /* 0x000000b3b40d723e */ /* 0x010fe200000000ff */
[----:B------:R2:W-:Y:S01]  /*5f20*/  MUFU.EX2 R171, R5 ;  /* 0x0000000500ab7308 */ /* 0x0005e20000000800 */
[----:B------:R-:W-:Y:S02]  /*5f30*/  F2FP.PACK_AB R14, R186, R185 ;  /* 0x000000b9ba0e723e */ /* 0x000fe400000000ff */
[----:B-1----:R-:W-:-:S07]  /*5f40*/  F2FP.PACK_AB R15, R182, R181 ;  /* 0x000000b5b60f723e */ /* 0x002fce00000000ff */
[----:B------:R-:W-:Y:S01]  /*5f50*/  HMMA.16816.F32 R84, R12, R16, R84 ;  /* 0x000000100c54723c */ /* 0x000fe20000001854 */
[----:B--2---:R-:W-:-:S07]  /*5f60*/  FFMA.FTZ R5, R102, c[0x0][0x2d0], -R2 ;  /* 0x0000b40066057a23 */ /* 0x004fce0000010802 */
[C---:B------:R-:W-:Y:S01]  /*5f70*/  HMMA.16816.F32 R56, R12.reuse, R24, R112 ;  /* 0x000000180c38723c */ /* 0x040fe20000001870 */
[----:B------:R-:W-:Y:S01]  /*5f80*/  LDSM.16.MT88.4 R112, [R189+0x2000] ;  /* 0x00200000bd70783b */ /* 0x000fe20000004200 */
[----:B------:R1:W2:Y:S06]  /*5f90*/  MUFU.EX2 R173, R5 ;  /* 0x0000000500ad7308 */ /* 0x0002ac0000000800 */
[C---:B------:R-:W-:Y:S08]  /*5fa0*/  HMMA.16816.F32 R44, R12.reuse, R20, R104 ;  /* 0x000000140c2c723c */ /* 0x040ff00000001868 */
[----:B------:R-:W-:Y:S01]  /*5fb0*/  HMMA.16816.F32 R40, R12, R22, R40 ;  /* 0x000000160c28723c */ /* 0x000fe20000001828 */
[----:B-1----:R-:W-:Y:S01]  /*5fc0*/  FFMA.FTZ R5, R103, c[0x0][0x2d0], -R2 ;  /* 0x0000b40067057a23 */ /* 0x002fe20000010802 */
[----:B--2---:R-:W-:-:S03]  /*5fd0*/  F2FP.PACK_AB R8, R173, R171 ;  /* 0x000000abad08723e */ /* 0x004fc600000000ff */
        /* <DEDUP_REMOVED lines=12> */
[----:B------:R-:W1:Y:S02]  /*60a0*/  MUFU.EX2 R174, R5 ;  /* 0x0000000500ae7308 */ /* 0x000e640000000800 */
[----:B-1----:R-:W-:Y:S01]  /*60b0*/  F2FP.PACK_AB R11, R174, R172 ;  /* 0x000000acae0b723e */ /* 0x002fe200000000ff */
[----:B------:R-:W-:-:S05]  /*60c0*/  FFMA.FTZ R5, R151, c[0x0][0x2d0], -R4 ;  /* 0x0000b40097057a23 */ /* 0x000fca0000010804 */
[----:B------:R1:W-:Y:S01]  /*60d0*/  MUFU.EX2 R165, R5 ;  /* 0x0000000500a57308 */ /* 0x0003e20000000800 */
[----:B------:R-:W-:Y:S08]  /*60e0*/  HMMA.16816.F32 R128, R8, R16, R80 ;  /* 0x000000100880723c */ /* 0x000ff00000001850 */
[----:B------:R-:W-:Y:S01]  /*60f0*/  HMMA.16816.F32 R80, R12, R18, R52 ;  /* 0x000000120c50723c */ /* 0x000fe20000001834 */
[----:B-1----:R-:W-:-:S07]  /*6100*/  FFMA.FTZ R5, R150, c[0x0][0x2d0], -R4 ;  /* 0x0000b40096057a23 */ /* 0x002fce0000010804 */
[----:B------:R-:W-:Y:S01]  /*6110*/  HMMA.16816.F32 R116, R8, R18, R48 ;  /* 0x000000120874723c */ /* 0x000fe20000001830 */
[----:B------:R-:W1:Y:S01]  /*6120*/  LDSM.16.MT88.4 R16, [R192+0x1000] ;  /* 0x00100000c010783b */ /* 0x000e620000004200 */
[----:B------:R2:W-:Y:S01]  /*6130*/  MUFU.EX2 R166, R5 ;  /* 0x0000000500a67308 */ /* 0x0005e20000000800 */
[----:B------:R-:W-:-:S05]  /*6140*/  FFMA.FTZ R52, R142, c[0x0][0x2d0], -R3 ;  /* 0x0000b4008e347a23 */ /* 0x000fca0000010803 */
[----:B------:R-:W-:Y:S02]  /*6150*/  HMMA.16816.F32 R48, R12, R26, R36 ;  /* 0x0000001a0c30723c */ /* 0x000fe40000001824 */
[----:B------:R-:W-:Y:S06]  /*6160*/  MUFU.EX2 R52, R52 ;  /* 0x0000003400347308 */ /* 0x000fec0000000800 */
[----:B------:R-:W-:Y:S01]  /*6170*/  HMMA.16816.F32 R124, R8, R24, R108 ;  /* 0x00000018087c723c */ /* 0x000fe2000000186c */
[----:B--2---:R-:W-:-:S04]  /*6180*/  FFMA.FTZ R5, R149, c[0x0][0x2d0], -R4 ;  /* 0x0000b40095057a23 */ /* 0x004fc80000010804 */
[----:B------:R2:W-:Y:S02]  /*6190*/  MUFU.EX2 R167, R5 ;  /* 0x0000000500a77308 */ /* 0x0005e40000000800 */
[--C-:B------:R-:W-:Y:S01]  /*61a0*/  FFMA.FTZ R25, R145, c[0x0][0x2d0], -R3.reuse ;  /* 0x0000b40091197a23 */ /* 0x100fe20000010803 */
[----:B------:R-:W-:Y:S01]  /*61b0*/  HMMA.16816.F32 R72, R8, R22, R72 ;  /* 0x000000160848723c */ /* 0x000fe20000001848 */
[----:B------:R-:W-:-:S04]  /*61c0*/  FFMA.FTZ R24, R144, c[0x0][0x2d0], -R3 ;  /* 0x0000b40090187a23 */ /* 0x000fc80000010803 */
[----:B------:R-:W-:Y:S01]  /*61d0*/  MUFU.EX2 R25, R25 ;  /* 0x0000001900197308 */ /* 0x000fe20000000800 */
[----:B--2---:R-:W-:-:S07]  /*61e0*/  FFMA.FTZ R5, R148, c[0x0][0x2d0], -R4 ;  /* 0x0000b40094057a23 */ /* 0x004fce0000010804 */
[----:B------:R-:W-:Y:S01]  /*61f0*/  MUFU.EX2 R24, R24 ;  /* 0x0000001800187308 */ /* 0x000fe20000000800 */
[C---:B-1----:R-:W-:Y:S07]  /*6200*/  HMMA.16816.F32 R64, R12.reuse, R16, R92 ;  /* 0x000000100c40723c */ /* 0x042fee000000185c */
[----:B------:R1:W2:Y:S01]  /*6210*/  MUFU.EX2 R168, R5 ;  /* 0x0000000500a87308 */ /* 0x0002a20000000800 */
[----:B------:R-:W-:Y:S01]  /*6220*/  HMMA.16816.F32 R32, R12, R18, R88 ;  /* 0x000000120c20723c */ /* 0x000fe20000001858 */
[----:B------:R-:W4:Y:S07]  /*6230*/  LDSM.16.MT88.4 R12, [R190+0x1800] ;  /* 0x00180000be0c783b */ /* 0x000f2e0000004200 */
[----:B------:R-:W-:Y:S01]  /*6240*/  HMMA.16816.F32 R88, R8, R26, R76 ;  /* 0x0000001a0858723c */ /* 0x000fe2000000184c */
[----:B-1----:R-:W-:Y:S01]  /*6250*/  FFMA.FTZ R5, R140, c[0x0][0x2d0], -R3 ;  /* 0x0000b4008c057a23 */ /* 0x002fe20000010803 */
[----:B--2---:R-:W-:-:S05]  /*6260*/  F2FP.PACK_AB R6, R168, R167 ;  /* 0x000000a7a806723e */ /* 0x004fca00000000ff */
[----:B------:R-:W-:Y:S01]  /*6270*/  FFMA.FTZ R27, R143, c[0x0][0x2d0], -R3 ;  /* 0x0000b4008f1b7a23 */ /* 0x000fe20000010803 */
[----:B------:R-:W-:Y:S01]  /*6280*/  HMMA.16816.F32 R76, R8, R20, R120 ;  /* 0x00000014084c723c */ /* 0x000fe20000001878 */
[----:B------:R1:W-:Y:S01]  /*6290*/  MUFU.EX2 R97, R5 ;  /* 0x0000000500617308 */ /* 0x0003e20000000800 */
[----:B------:R-:W2:Y:S01]  /*62a0*/  LDSM.16.MT88.4 R20, [R189+0x1800] ;  /* 0x00180000bd14783b */ /* 0x000ea20000004200 */
[----:B------:R-:W-:Y:S01]  /*62b0*/  FFMA.FTZ R26, R153, c[0x0][0x2d0], -R4 ;  /* 0x0000b400991a7a23 */ /* 0x000fe20000010804 */
[----:B------:R-:W-:-:S04]  /*62c0*/  F2FP.PACK_AB R153, R24, R25 ;  /* 0x000000191899723e */ /* 0x000fc800000000ff */
[C---:B------:R-:W-:Y:S01]  /*62d0*/  HMMA.16816.F32 R60, R8.reuse, R16, R60 ;  /* 0x00000010083c723c */ /* 0x040fe2000000183c */
[----:B------:R-:W-:Y:S07]  /*62e0*/  MUFU.EX2 R26, R26 ;  /* 0x0000001a001a7308 */ /* 0x000fee0000000800 */
[----:B------:R-:W-:Y:S01]  /*62f0*/  HMMA.16816.F32 R36, R8, R18, R28 ;  /* 0x000000120824723c */ /* 0x000fe2000000181c */
[----:B-1----:R-:W-:Y:S01]  /*6300*/  FFMA.FTZ R5, R135, c[0x0][0x2d0], -R3 ;  /* 0x0000b40087057a23 */ /* 0x002fe20000010803 */
[----:B------:R-:W1:Y:S01]  /*6310*/  LDSM.16.MT88.4 R16, [R193+0x1800] ;  /* 0x00180000c110783b */ /* 0x000e620000004200 */
[----:B------:R-:W5:Y:S03]  /*6320*/  MUFU.EX2 R27, R27 ;  /* 0x0000001b001b7308 */ /* 0x000f660000000800 */
[----:B------:R-:W1:Y:S01]  /*6330*/  LDSM.16.MT88.4 R8, [R192+0x1800] ;  /* 0x00180000c008783b */ /* 0x000e620000004200 */
[----:B------:R-:W-:-:S02]  /*6340*/  FFMA.FTZ R30, R156, c[0x0][0x2d0], -R4 ;  /* 0x0000b4009c1e7a23 */ /* 0x000fc40000010804 */
[--C-:B------:R-:W-:Y:S02]  /*6350*/  FFMA.FTZ R29, R155, c[0x0][0x2d0], -R4.reuse ;  /* 0x0000b4009b1d7a23 */ /* 0x100fe40000010804 */
[----:B------:R2:W-:Y:S01]  /*6360*/  MUFU.EX2 R101, R5 ;  /* 0x0000000500657308 */ /* 0x0005e20000000800 */
[----:B------:R-:W-:Y:S01]  /*6370*/  FFMA.FTZ R28, R154, c[0x0][0x2d0], -R4 ;  /* 0x0000b4009a1c7a23 */ /* 0x000fe20000010804 */
[----:B------:R-:W-:Y:S01]  /*6380*/  F2FP.PACK_AB R4, R166, R165 ;  /* 0x000000a5a604723e */ /* 0x000fe200000000ff */
[----:B------:R-:W-:-:S05]  /*6390*/  FFMA.FTZ R31, R164, c[0x0][0x2d0], -R2 ;  /* 0x0000b400a41f7a23 */ /* 0x000fca0000010802 */
[----:B------:R-:W-:Y:S01]  /*63a0*/  MUFU.EX2 R30, R30 ;  /* 0x0000001e001e7308 */ /* 0x000fe20000000800 */
[----:B-----5:R-:W-:Y:S01]  /*63b0*/  F2FP.PACK_AB R155, R52, R27 ;  /* 0x0000001b349b723e */ /* 0x020fe200000000ff */
[----:B--2---:R-:W-:-:S06]  /*63c0*/  FFMA.FTZ R5, R134, c[0x0][0x2d0], -R3 ;  /* 0x0000b40086057a23 */ /* 0x004fcc0000010803 */
[----:B------:R-:W-:Y:S08]  /*63d0*/  MUFU.EX2 R29, R29 ;  /* 0x0000001d001d7308 */ /* 0x000ff00000000800 */
[----:B------:R2:W-:Y:S08]  /*63e0*/  MUFU.EX2 R102, R5 ;  /* 0x0000000500667308 */ /* 0x0005f00000000800 */
[----:B------:R-:W5:Y:S01]  /*63f0*/  MUFU.EX2 R28, R28 ;  /* 0x0000001c001c7308 */ /* 0x000f620000000800 */
[----:B--2---:R-:W-:-:S07]  /*6400*/  FFMA.FTZ R5, R141, c[0x0][0x2d0], -R3 ;  /* 0x0000b4008d057a23 */ /* 0x004fce0000010803 */
[----:B------:R-:W-:Y:S01]  /*6410*/  MUFU.EX2 R31, R31 ;  /* 0x0000001f001f7308 */ /* 0x000fe20000000800 */
[----:B------:R-:W-:Y:S01]  /*6420*/  FFMA.FTZ R3, R161, c[0x0][0x2d0], -R2 ;  /* 0x0000b400a1037a23 */ /* 0x000fe20000010802 */
[----:B-----5:R-:W-:-:S06]  /*6430*/  F2FP.PACK_AB R154, R26, R28 ;  /* 0x0000001c1a9a723e */ /* 0x020fcc00000000ff */
[----:B------:R2:W5:Y:S08]  /*6440*/  MUFU.EX2 R103, R5 ;  /* 0x0000000500677308 */ /* 0x0005700000000800 */
[----:B------:R1:W-:Y:S01]  /*6450*/  MUFU.EX2 R54, R3 ;  /* 0x0000000300367308 */ /* 0x0003e20000000800 */
[----:B--2---:R-:W-:Y:S02]  /*6460*/  F2FP.PACK_AB R5, R101, R97 ;  /* 0x000000616505723e */ /* 0x004fe400000000ff */
[----:B-----5:R-:W-:Y:S01]  /*6470*/  F2FP.PACK_AB R7, R103, R102 ;  /* 0x000000666707723e */ /* 0x020fe200000000ff */
[----:B-1----:R-:W-:-:S06]  /*6480*/  FFMA.FTZ R3, R160, c[0x0][0x2d0], -R2 ;  /* 0x0000b400a0037a23 */ /* 0x002fcc0000010802 */
[C---:B----4-:R-:W-:Y:S01]  /*6490*/  HMMA.16816.F32 R148, R4.reuse, R14, R40 ;  /* 0x0000000e0494723c */ /* 0x050fe20000001828 */
[----:B------:R1:W2:Y:S06]  /*64a0*/  MUFU.EX2 R69, R3 ;  /* 0x0000000300457308 */ /* 0x0002ac0000000800 */
[--C-:B------:R-:W-:Y:S01]  /*64b0*/  FFMA.FTZ R40, R137, c[0x0][0x2d0], -R0.reuse ;  /* 0x0000b40089287a23 */ /* 0x100fe20000010800 */
[----:B------:R-:W-:Y:S01]  /*64c0*/  HMMA.16816.F32 R84, R4, R20, R84 ;  /* 0x000000140454723c */ /* 0x000fe20000001854 */
[--C-:B------:R-:W-:Y:S02]  /*64d0*/  FFMA.FTZ R41, R136, c[0x0][0x2d0], -R0.reuse ;  /* 0x0000b40088297a23 */ /* 0x100fe40000010800 */
[----:B------:R-:W-:-:S02]  /*64e0*/  FFMA.FTZ R42, R133, c[0x0][0x2d0], -R0 ;  /* 0x0000b400852a7a23 */ /* 0x000fc40000010800 */
[----:B------:R-:W-:Y:S03]  /*64f0*/  MUFU.EX2 R40, R40 ;  /* 0x0000002800287308 */ /* 0x000fe60000000800 */
[----:B------:R-:W-:Y:S01]  /*6500*/  HMMA.16816.F32 R80, R4, R22, R80 ;  /* 0x000000160450723c */ /* 0x000fe20000001850 */
[----:B-1----:R-:W-:-:S04]  /*6510*/  FFMA.FTZ R3, R159, c[0x0][0x2d0], -R2 ;  /* 0x0000b4009f037a23 */ /* 0x002fc80000010802 */
[----:B------:R-:W-:Y:S03]  /*6520*/  MUFU.EX2 R41, R41 ;  /* 0x0000002900297308 */ /* 0x000fe60000000800 */
[C---:B------:R-:W-:Y:S05]  /*6530*/  HMMA.16816.F32 R56, R4.reuse, R16, R56 ;  /* 0x000000100438723c */ /* 0x040fea0000001838 */
[----:B------:R1:W-:Y:S03]  /*6540*/  MUFU.EX2 R71, R3 ;  /* 0x0000000300477308 */ /* 0x0003e60000000800 */
[C---:B------:R-:W-:Y:S05]  /*6550*/  HMMA.16816.F32 R48, R4.reuse, R18, R48 ;  /* 0x000000120430723c */ /* 0x040fea0000001830 */
[----:B------:R-:W-:Y:S03]  /*6560*/  MUFU.EX2 R42, R42 ;  /* 0x0000002a002a7308 */ /* 0x000fe60000000800 */
[----:B------:R-:W-:Y:S01]  /*6570*/  HMMA.16816.F32 R44, R4, R12, R44 ;  /* 0x0000000c042c723c */ /* 0x000fe2000000182c */
[----:B-1----:R-:W-:-:S07]  /*6580*/  FFMA.FTZ R3, R158, c[0x0][0x2d0], -R2 ;  /* 0x0000b4009e037a23 */ /* 0x002fce0000010802 */
[C---:B------:R-:W-:Y:S01]  /*6590*/  HMMA.16816.F32 R64, R4.reuse, R8, R64 ;  /* 0x000000080440723c */ /* 0x040fe20000001840 */
[----:B------:R-:W1:Y:S07]  /*65a0*/  MUFU.EX2 R96, R3 ;  /* 0x0000000300607308 */ /* 0x000e6e0000000800 */
[----:B------:R-:W-:Y:S07]  /*65b0*/  HMMA.16816.F32 R92, R4, R10, R32 ;  /* 0x0000000a045c723c */ /* 0x000fee0000001820 */
[----:B--2---:R-:W-:Y:S01]  /*65c0*/  F2FP.PACK_AB R4, R69, R54 ;  /* 0x000000364504723e */ /* 0x004fe200000000ff */
[----:B------:R-:W-:Y:S01]  /*65d0*/  FFMA.FTZ R32, R163, c[0x0][0x2d0], -R2 ;  /* 0x0000b400a3207a23 */ /* 0x000fe20000010802 */
[----:B-1----:R-:W-:Y:S01]  /*65e0*/  F2FP.PACK_AB R6, R96, R71 ;  /* 0x000000476006723e */ /* 0x002fe200000000ff */
[----:B------:R-:W-:Y:S01]  /*65f0*/  FFMA.FTZ R3, R152, c[0x0][0x2d0], -R0 ;  /* 0x0000b40098037a23 */ /* 0x000fe20000010800 */
[----:B------:R-:W-:Y:S01]  /*6600*/  F2FP.PACK_AB R152, R29, R30 ;  /* 0x0000001e1d98723e */ /* 0x000fe200000000ff */
[----:B------:R-:W-:-:S02]  /*6610*/  FFMA.FTZ R33, R162, c[0x0][0x2d0], -R2 ;  /* 0x0000b400a2217a23 */ /* 0x000fc40000010802 */
[----:B------:R1:W-:Y:S01]  /*6620*/  MUFU.EX2 R43, R3 ;  /* 0x00000003002b7308 */ /* 0x0003e20000000800 */
[----:B------:R-:W-:Y:S02]  /*6630*/  FFMA.FTZ R34, R157, c[0x0][0x2d0], -R2 ;  /* 0x0000b4009d227a23 */ /* 0x000fe40000010802 */
[----:B------:R-:W-:Y:S01]  /*6640*/  FADD.FTZ R2, R178, R176 ;  /* 0x000000b0b2027221 */ /* 0x000fe20000010000 */
[----:B------:R-:W-:Y:S01]  /*6650*/  HMMA.16816.F32 R104, R152, R112, R84 ;  /* 0x000000709868723c */ /* 0x000fe20000001854 */
[----:B------:R-:W-:Y:S02]  /*6660*/  FFMA.FTZ R35, R139, c[0x0][0x2d0], -R0 ;  /* 0x0000b4008b237a23 */ /* 0x000fe40000010800 */
[----:B------:R-:W-:Y:S01]  /*6670*/  FADD.FTZ R2, R216, R2 ;  /* 0x00000002d8027221 */ /* 0x000fe20000010000 */
[----:B------:R-:W-:Y:S03]  /*6680*/  MUFU.EX2 R32, R32 ;  /* 0x0000002000207308 */ /* 0x000fe60000000800 */
[----:B------:R-:W-:-:S04]  /*6690*/  FADD.FTZ R2, R217, R2 ;  /* 0x00000002d9027221 */ /* 0x000fc80000010000 */
[----:B------:R-:W-:Y:S01]  /*66a0*/  FADD.FTZ R2, R224, R2 ;  /* 0x00000002e0027221 */ /* 0x000fe20000010000 */
[----:B------:R-:W-:Y:S01]  /*66b0*/  MUFU.EX2 R33, R33 ;  /* 0x0000002100217308 */ /* 0x000fe20000000800 */
[----:B-1----:R-:W-:-:S07]  /*66c0*/  FFMA.FTZ R3, R147, c[0x0][0x2d0], -R0 ;  /* 0x0000b40093037a23 */ /* 0x002fce0000010800 */
[----:B------:R1:W2:Y:S08]  /*66d0*/  MUFU.EX2 R53, R3 ;  /* 0x0000000300357308 */ /* 0x0002b00000000800 */
[----:B------:R-:W-:Y:S01]  /*66e0*/  MUFU.EX2 R34, R34 ;  /* 0x0000002200227308 */ /* 0x000fe20000000800 */
[--C-:B-1----:R-:W-:Y:S01]  /*66f0*/  FFMA.FTZ R3, R146, c[0x0][0x2d0], -R0.reuse ;  /* 0x0000b40092037a23 */ /* 0x102fe20000010800 */
[----:B--2---:R-:W-:Y:S01]  /*6700*/  F2FP.PACK_AB R5, R53, R43 ;  /* 0x0000002b3505723e */ /* 0x004fe200000000ff */
[----:B------:R-:W1:Y:S05]  /*6710*/  LDSM.16.MT88.4 R144, [R190+0x2000] ;  /* 0x00200000be90783b */ /* 0x000e6a0000004200 */
[----:B------:R-:W-:Y:S08]  /*6720*/  MUFU.EX2 R35, R35 ;  /* 0x0000002300237308 */ /* 0x000ff00000000800 */
[----:B------:R2:W-:Y:S02]  /*6730*/  MUFU.EX2 R55, R3 ;  /* 0x0000000300377308 */ /* 0x0005e40000000800 */
[----:B--2---:R-:W-:-:S02]  /*6740*/  FFMA.FTZ R3, R138, c[0x0][0x2d0], -R0 ;  /* 0x0000b4008a037a23 */ /* 0x004fc40000010800 */
[----:B------:R-:W-:-:S04]  /*6750*/  FADD.FTZ R0, R213, R212 ;  /* 0x000000d4d5007221 */ /* 0x000fc80000010000 */
[----:B------:R-:W2:Y:S01]  /*6760*/  MUFU.EX2 R70, R3 ;  /* 0x0000000300467308 */ /* 0x000ea20000000800 */
[----:B------:R-:W-:-:S04]  /*6770*/  FADD.FTZ R0, R214, R0 ;  /* 0x00000000d6007221 */ /* 0x000fc80000010000 */
[----:B------:R-:W-:-:S04]  /*6780*/  FADD.FTZ R0, R215, R0 ;  /* 0x00000000d7007221 */ /* 0x000fc80000010000 */
[----:B------:R-:W-:Y:S01]  /*6790*/  FADD.FTZ R0, R223, R0 ;  /* 0x00000000df007221 */ /* 0x000fe20000010000 */
[----:B-1----:R-:W-:Y:S01]  /*67a0*/  HMMA.16816.F32 R136, R152, R144, R44 ;  /* 0x000000909888723c */ /* 0x002fe2000000182c */
[----:B--2---:R-:W-:Y:S01]  /*67b0*/  F2FP.PACK_AB R7, R70, R55 ;  /* 0x000000374607723e */ /* 0x004fe200000000ff */
[----:B------:R-:W-:-:S06]  /*67c0*/  FADD.FTZ R3, R206, R187 ;  /* 0x000000bbce037221 */ /* 0x000fcc0000010000 */
[----:B------:R-:W-:Y:S01]  /*67d0*/  HMMA.16816.F32 R148, R152, R146, R148 ;  /* 0x000000929894723c */ /* 0x000fe20000001894 */
[----:B------:R-:W-:-:S04]  /*67e0*/  FADD.FTZ R3, R218, R3 ;  /* 0x00000003da037221 */ /* 0x000fc80000010000 */
[----:B------:R-:W-:-:S03]  /*67f0*/  FADD.FTZ R3, R221, R3 ;  /* 0x00000003dd037221 */ /* 0x000fc60000010000 */
[----:B------:R-:W-:Y:S01]  /*6800*/  HMMA.16816.F32 R108, R4, R20, R128 ;  /* 0x00000014046c723c */ /* 0x000fe20000001880 */
[----:B------:R-:W1:Y:S01]  /*6810*/  LDSM.16.MT88.4 R128, [R193+0x2000] ;  /* 0x00200000c180783b */ /* 0x000e620000004200 */
[----:B------:R-:W-:-:S06]  /*6820*/  FADD.FTZ R3, R227, R3 ;  /* 0x00000003e3037221 */ /* 0x000fcc0000010000 */
[C---:B------:R-:W-:Y:S08]  /*6830*/  HMMA.16816.F32 R20, R4.reuse, R22, R116 ;  /* 0x000000160414723c */ /* 0x040ff00000001874 */
[C---:B------:R-:W-:Y:S08]  /*6840*/  HMMA.16816.F32 R124, R4.reuse, R16, R124 ;  /* 0x00000010047c723c */ /* 0x040ff0000000187c */
[C---:B------:R-:W-:Y:S08]  /*6850*/  HMMA.16816.F32 R88, R4.reuse, R18, R88 ;  /* 0x000000120458723c */ /* 0x040ff00000001858 */
[C---:B------:R-:W-:Y:S08]  /*6860*/  HMMA.16816.F32 R76, R4.reuse, R12, R76 ;  /* 0x0000000c044c723c */ /* 0x040ff0000000184c */
[C---:B------:R-:W-:Y:S08]  /*6870*/  HMMA.16816.F32 R72, R4.reuse, R14, R72 ;  /* 0x0000000e0448723c */ /* 0x040ff00000001848 */
[C---:B------:R-:W-:Y:S07]  /*6880*/  HMMA.16816.F32 R60, R4.reuse, R8, R60 ;  /* 0x00000008043c723c */ /* 0x040fee000000183c */
[----:B------:R-:W-:Y:S01]  /*6890*/  FADD.FTZ R8, R208, R207 ;  /* 0x000000cfd0087221 */ /* 0x000fe20000010000 */
[----:B------:R-:W-:Y:S01]  /*68a0*/  HMMA.16816.F32 R36, R4, R10, R36 ;  /* 0x0000000a0424723c */ /* 0x000fe20000001824 */
[----:B------:R-:W2:Y:S01]  /*68b0*/  LDSM.16.MT88.4 R4, [R192+0x2000] ;  /* 0x00200000c004783b */ /* 0x000ea20000004200 */
[----:B------:R-:W-:-:S02]  /*68c0*/  FADD.FTZ R9, R231, R3 ;  /* 0x00000003e7097221 */ /* 0x000fc40000010000 */
[----:B------:R-:W-:Y:S02]  /*68d0*/  FADD.FTZ R8, R219, R8 ;  /* 0x00000008db087221 */ /* 0x000fe40000010000 */
[----:B------:R-:W-:Y:S02]  /*68e0*/  FADD.FTZ R3, R225, R2 ;  /* 0x00000002e1037221 */ /* 0x000fe40000010000 */
[----:B------:R-:W-:Y:S01]  /*68f0*/  @P5 IMAD.HI.U32 R2, R240, c[0x0][0x2c8], RZ ;  /* 0x0000b200f0025a27 */ /* 0x000fe200078e00ff */
[C---:B------:R-:W-:Y:S03]  /*6900*/  HMMA.16816.F32 R116, R152.reuse, R114, R80 ;  /* 0x000000729874723c */ /* 0x040fe60000001850 */
[----:B------:R-:W-:Y:S02]  /*6910*/  FADD.FTZ R10, R220, R8 ;  /* 0x00000008dc0a7221 */ /* 0x000fe40000010000 */
[----:B------:R-:W-:Y:S01]  /*6920*/  FADD.FTZ R8, R222, R0 ;  /* 0x00000000de087221 */ /* 0x000fe20000010000 */
[----:B------:R-:W-:Y:S01]  /*6930*/  MOV R0, R240 ;  /* 0x000000f000007202 */ /* 0x000fe20000000f00 */
[----:B------:R-:W-:Y:S01]  /*6940*/  FADD.FTZ R3, R234, R3 ;  /* 0x00000003ea037221 */ /* 0x000fe20000010000 */
[----:B------:R-:W-:Y:S01]  /*6950*/  @P5 SHF.R.U32.HI R0, RZ, c[0x0][0x2cc], R2 ;  /* 0x0000b300ff005a19 */ /* 0x000fe20000011602 */
[----:B-1----:R-:W-:Y:S02]  /*6960*/  HMMA.16816.F32 R120, R152, R128, R56 ;  /* 0x000000809878723c */ /* 0x002fe40000001838 */
[----:B------:R-:W-:Y:S01]  /*6970*/  FADD.FTZ R3, R235, R3 ;  /* 0x00000003eb037221 */ /* 0x000fe20000010000 */
[----:B---3--:R-:W-:-:S03]  /*6980*/  IADD3 R0, R0, R238, -R239 ;  /* 0x000000ee00007210 */ /* 0x008fc60007ffe8ef */
[----:B------:R-:W-:Y:S02]  /*6990*/  FADD.FTZ R3, R179, R3 ;  /* 0x00000003b3037221 */ /* 0x000fe40000010000 */
[----:B------:R-:W-:Y:S01]  /*69a0*/  IMAD.HI R0, R0, 0x66666667, RZ ;  /* 0x6666666700007827 */ /* 0x000fe200078e02ff */
[----:B------:R-:W-:Y:S03]  /*69b0*/  HMMA.16816.F32 R132, R152, R130, R48 ;  /* 0x000000829884723c */ /* 0x000fe60000001830 */
[----:B------:R-:W-:Y:S01]  /*69c0*/  FADD.FTZ R3, R180, R3 ;  /* 0x00000003b4037221 */ /* 0x000fe20000010000 */
[----:B------:R-:W-:-:S03]  /*69d0*/  SHF.R.U32.HI R2, RZ, 0x1f, R0 ;  /* 0x0000001fff027819 */ /* 0x000fc60000011600 */
[----:B------:R-:W-:Y:S01]  /*69e0*/  FADD.FTZ R3, R181, R3 ;  /* 0x00000003b5037221 */ /* 0x000fe20000010000 */
[----:B------:R-:W-:Y:S01]  /*69f0*/  LEA.HI.SX32 R11, R0, R2, 0x1b ;  /* 0x00000002000b7211 */ /* 0x000fe200078fdaff */
[----:B------:R-:W-:Y:S02]  /*6a00*/  FADD.FTZ R0, R226, R10 ;  /* 0x0000000ae2007221 */ /* 0x000fe40000010000 */
[----:B------:R-:W-:Y:S01]  /*6a10*/  FADD.FTZ R2, R236, R9 ;  /* 0x00000009ec027221 */ /* 0x000fe20000010000 */
[----:B------:R-:W-:Y:S01]  /*6a20*/  IMNMX R250, R249, R11, !PT ;  /* 0x0000000bf9fa7217 */ /* 0x000fe20007800200 */
[----:B------:R-:W-:Y:S01]  /*6a30*/  FADD.FTZ R3, R182, R3 ;  /* 0x00000003b6037221 */ /* 0x000fe20000010000 */
[----:B--2---:R-:W-:Y:S02]  /*6a40*/  HMMA.16816.F32 R84, R152, R4, R64 ;  /* 0x000000049854723c */ /* 0x004fe40000001840 */
[----:B------:R-:W-:Y:S01]  /*6a50*/  ISETP.GE.AND P0, PT, R205, R250, PT ;  /* 0x000000facd00720c */ /* 0x000fe20003f06270 */
[----:B------:R-:W-:-:S04]  /*6a60*/  FADD.FTZ R3, R97, R3 ;  /* 0x0000000361037221 */ /* 0x000fc80000010000 */
[----:B------:R-:W-:Y:S01]  /*6a70*/  FADD.FTZ R3, R101, R3 ;  /* 0x0000000365037221 */ /* 0x000fe20000010000 */
[----:B------:R-:W-:Y:S07]  /*6a80*/  HMMA.16816.F32 R152, R152, R6, R92 ;  /* 0x000000069898723c */ /* 0x000fee000000185c */
[----:B------:R-:W-:Y:S02]  /*6a90*/  F2FP.PACK_AB R92, R32, R31 ;  /* 0x0000001f205c723e */ /* 0x000fe400000000ff */
[----:B------:R-:W-:-:S02]  /*6aa0*/  F2FP.PACK_AB R94, R34, R33 ;  /* 0x00000021225e723e */ /* 0x000fc400000000ff */
[----:B------:R-:W-:Y:S02]  /*6ab0*/  F2FP.PACK_AB R93, R40, R35 ;  /* 0x00000023285d723e */ /* 0x000fe400000000ff */
[----:B------:R-:W-:-:S07]  /*6ac0*/  F2FP.PACK_AB R95, R42, R41 ;  /* 0x000000292a5f723e */ /* 0x000fce00000000ff */
[C---:B------:R-:W-:Y:S08]  /*6ad0*/  HMMA.16816.F32 R124, R92.reuse, R128, R124 ;  /* 0x000000805c7c723c */ /* 0x040ff0000000187c */
[C---:B------:R-:W-:Y:S08]  /*6ae0*/  HMMA.16816.F32 R128, R92.reuse, R130, R88 ;  /* 0x000000825c80723c */ /* 0x040ff00000001858 */
[C---:B------:R-:W-:Y:S07]  /*6af0*/  HMMA.16816.F32 R88, R92.reuse, R4, R60 ;  /* 0x000000045c58723c */ /* 0x040fee000000183c */
        /* <DEDUP_REMOVED lines=53> */
[----:B------:R-:W-:Y:S05]  /*6e50*/  @!P0 BRA `(.L_x_1460) ;  /* 0x00003f0000008947 */ /* 0x000fea0003800000 */
[----:B------:R-:W-:Y:S01]  /*6e60*/  MOV R101, R99 ;  /* 0x0000006300657202 */ /* 0x000fe20000000f00 */
[----:B------:R-:W-:Y:S01]  /*6e70*/  IMAD.MOV.U32 R103, RZ, RZ, R68 ;  /* 0x000000ffff677224 */ /* 0x000fe200078e0044 */
[----:B------:R-:W-:Y:S01]  /*6e80*/  MOV R97, R100 ;  /* 0x0000006400617202 */ /* 0x000fe20000000f00 */
[----:B------:R-:W-:Y:S01]  /*6e90*/  IMAD.MOV.U32 R212, RZ, RZ, R205 ;  /* 0x000000ffffd47224 */ /* 0x000fe200078e00cd */
[----:B------:R-:W-:-:S02]  /*6ea0*/  MOV R102, R98 ;  /* 0x0000006200667202 */ /* 0x000fc40000000f00 */
.L_x_1471:
[----:B------:R-:W-:Y:S04]  /*6eb0*/  DEPBAR.LE SB0, 0x0 ;  /* 0x000080000000791a */ /* 0x000fe80000000000 */
[----:B------:R-:W-:Y:S01]  /*6ec0*/  WARPSYNC 0xffffffff ;  /* 0xffffffff00007948 */ /* 0x000fe20003800000 */
[----:B------:R-:W-:Y:S01]  /*6ed0*/  BAR.SYNC.DEFER_BLOCKING 0x0 ;  /* 0x0000000000007b1d */ /* 0x000fe20000010000 */
[----:B------:R-:W-:Y:S05]  /*6ee0*/  ISETP.GT.AND P0, PT, R249, R212, PT ;  /* 0x000000d4f900720c */ /* 0x000fea0003f04270 */
[----:B------:R1:W2:Y:S01]  /*6ef0*/  LDSM.16.M88.4 R80, [R195] ;  /* 0x00000000c350783b */ /* 0x0002a20000000200 */
[----:B------:R-:W-:Y:S03]  /*6f00*/  BSSY B0, `(.L_x_1461) ;  /* 0x0000044000007945 */ /* 0x000fe60003800000 */
[----:B------:R1:W3:Y:S04]  /*6f10*/  LDSM.16.M88.4 R76, [R195+0x2000] ;  /* 0x00200000c34c783b */ /* 0x0002e80000000200 */
[----:B------:R1:W4:Y:S04]  /*6f20*/  LDSM.16.M88.4 R16, [R188] ;  /* 0x00000000bc10783b */ /* 0x0003280000000200 */
        /* <DEDUP_REMOVED lines=11> */
[----:B------:R-:W-:-:S05]  /*6fe0*/  @P0 BRA `(.L_x_1462) ;  /* 0x0000035000000947 */ /* 0x000fca0003800000 */
[C---:B--234-:R-:W-:Y:S01]  /*6ff0*/  IMAD.WIDE.U32 R2, R211.reuse, c[0x0][0x208], RZ ;  /* 0x00008200d3027a25 */ /* 0x05cfe200078e00ff */
        /* <DEDUP_REMOVED lines=8> */
[----:B------:R-:W-:Y:S04]  /*7080*/  IMAD.WIDE.U32 R2, R210, c[0x0][0x218], R2 ;  /* 0x00008600d2027a25 */ /* 0x000fe800078e0002 */
        /* <DEDUP_REMOVED lines=9> */
[----:B------:R2:W3:Y:S02]  /*7120*/  SHFL.IDX PT, R7, R4, RZ, 0x181f ;  /* 0x00181fff04077589 */ /* 0x0004e400000e0000 */
.L_x_1570:
[----:B------:R-:W-:-:S05]  /*7130*/  BRA.DIV ~URZ, `(.L_x_1464) ;  /* 0x0000d9727f007947 */ /* 0x000fca000b800000 */
[----:B------:R-:W4:Y:S01]  /*7140*/  SHFL.IDX PT, R2, R0, RZ, 0x181f ;  /* 0x00181fff00027589 */ /* 0x000f2200000e0000 */
[----:B------:R-:W-:Y:S03]  /*7150*/  ISETP.GE.AND P0, PT, R204, c[0x0][0x1d4], PT ;  /* 0x00007500cc007a0c */ /* 0x000fe60003f06270 */
[----:B------:R-:W5:Y:S04]  /*7160*/  SHFL.IDX PT, R3, R0, 0x1, 0x181f ;  /* 0x00381f0000037f89 */ /* 0x000f6800000e0000 */
[----:B------:R-:W2:Y:S04]  /*7170*/  SHFL.IDX PT, R6, R0, 0x2, 0x181f ;  /* 0x00581f0000067f89 */ /* 0x000ea800000e0000 */
[----:B------:R-:W3:Y:S04]  /*7180*/  SHFL.IDX PT, R9, R0, 0x3, 0x181f ;  /* 0x00781f0000097f89 */ /* 0x000ee800000e0000 */
[----:B------:R-:W1:Y:S04]  /*7190*/  SHFL.IDX PT, R14, R4, 0x1, 0x181f ;  /* 0x00381f00040e7f89 */ /* 0x000e6800000e0000 */
[----:B------:R-:W1:Y:S04]  /*71a0*/  SHFL.IDX PT, R13, R4, 0x2, 0x181f ;  /* 0x00581f00040d7f89 */ /* 0x000e6800000e0000 */
[----:B------:R-:W1:Y:S04]  /*71b0*/  SHFL.IDX PT, R12, R4, 0x3, 0x181f ;  /* 0x00781f00040c7f89 */ /* 0x000e6800000e0000 */
[----:B------:R-:W1:Y:S04]  /*71c0*/  SHFL.IDX PT, R0, R0, 0x4, 0x181f ;  /* 0x00981f0000007f89 */ /* 0x000e6800000e0000 */
[----:B--2---:R-:W2:Y:S01]  /*71d0*/  SHFL.IDX PT, R4, R4, 0x4, 0x181f ;  /* 0x00981f0004047f89 */ /* 0x004ea200000e0000 */
[-C--:B----4-:R-:W-:Y:S02]  /*71e0*/  IADD3 R10, P1, R2, R15.reuse, RZ ;  /* 0x0000000f020a7210 */ /* 0x090fe40007f3e0ff */
[-C--:B-----5:R-:W-:Y:S02]  /*71f0*/  IADD3 R8, P6, R3, R15.reuse, RZ ;  /* 0x0000000f03087210 */ /* 0x0a0fe40007fde0ff */
[-C--:B------:R-:W-:Y:S01]  /*7200*/  IADD3 R6, P2, R6, R15.reuse, RZ ;  /* 0x0000000f06067210 */ /* 0x080fe20007f5e0ff */
[--C-:B---3--:R-:W-:Y:S01]  /*7210*/  IMAD.X R11, R7, 0x1, R5.reuse, P1 ;  /* 0x00000001070b7824 */ /* 0x108fe200008e0605 */
[----:B------:R-:W-:Y:S01]  /*7220*/  IADD3 R2, P1, R9, R15, RZ ;  /* 0x0000000f09027210 */ /* 0x000fe20007f3e0ff */
[--C-:B-1----:R-:W-:Y:S03]  /*7230*/  IMAD.X R9, R14, 0x1, R5.reuse, P6 ;  /* 0x000000010e097824 */ /* 0x102fe600030e0605 */
[----:B------:R1:W-:Y:S01]  /*7240*/  LDGSTS.E.BYPASS.LTC128B.128 [R209+0x100], [R10.64], !P0 ;  /* 0x001000000ad17fae */ /* 0x0003e2000c101d46 */
[--C-:B------:R-:W-:Y:S03]  /*7250*/  IMAD.X R7, R13, 0x1, R5.reuse, P2 ;  /* 0x000000010d077824 */ /* 0x100fe600010e0605 */
[----:B------:R1:W-:Y:S01]  /*7260*/  LDGSTS.E.BYPASS.LTC128B.128 [R209+0x900], [R8.64], !P0 ;  /* 0x0090000008d17fae */ /* 0x0003e2000c101d46 */
[----:B------:R-:W-:Y:S03]  /*7270*/  IMAD.X R3, R12, 0x1, R5, P1 ;  /* 0x000000010c037824 */ /* 0x000fe600008e0605 */
[----:B------:R3:W-:Y:S04]  /*7280*/  LDGSTS.E.BYPASS.LTC128B.128 [R209+0x1100], [R6.64], !P0 ;  /* 0x0110000006d17fae */ /* 0x0007e8000c101d46 */
[----:B------:R1:W-:Y:S01]  /*7290*/  LDGSTS.E.BYPASS.LTC128B.128 [R209+0x1900], [R2.64], !P0 ;  /* 0x0190000002d17fae */ /* 0x0003e2000c101d46 */
[----:B---3--:R-:W-:Y:S04]  /*72a0*/  SEL R6, RZ, 0x10, P0 ;  /* 0x00000010ff067807 */ /* 0x008fe80000000000 */
.L_x_1571:
[C---:B-12---:R-:W-:Y:S02]  /*72b0*/  IADD3 R2, -R6.reuse, 0x10, RZ ;  /* 0x0000001006027810 */ /* 0x046fe40007ffe1ff */
[----:B------:R-:W-:Y:S02]  /*72c0*/  ISETP.NE.U32.AND P2, PT, R6, RZ, PT ;  /* 0x000000ff0600720c */ /* 0x000fe40003f45070 */
[----:B------:R-:W-:Y:S04]  /*72d0*/  LOP3.LUT R2, R2, 0xf, RZ, 0xc0, !PT ;  /* 0x0000000f02027812 */ /* 0x000fe800078ec0ff */
[----:B------:R-:W-:Y:S04]  /*72e0*/  IADD3 R2, P1, P0, R2, R0, R15 ;  /* 0x0000000002027210 */ /* 0x000fe8000783e00f */
[----:B------:R-:W-:Y:S05]  /*72f0*/  IADD3.X R3, RZ, R4, R5, P1, P0 ;  /* 0x00000004ff037210 */ /* 0x000fea0000fe0405 */
[----:B------:R-:W-:Y:S01]  /*7300*/  @!PT LDS RZ, [RZ] ;  /* 0x00000000fffff984 */ /* 0x000fe20000000800 */
[----:B------:R-:W-:Y:S01]  /*7310*/  @!PT LDS RZ, [RZ] ;  /* 0x00000000fffff984 */ /* 0x000fe20000000800 */
[----:B------:R-:W-:Y:S01]  /*7320*/  @!PT LDS RZ, [RZ] ;  /* 0x00000000fffff984 */ /* 0x000fe20000000800 */
[----:B------:R1:W-:Y:S04]  /*7330*/  LDGSTS.E.BYPASS.LTC128B.128.ZFILL [R209+0x2100], [R2.64], P2 ;  /* 0x0210000002d17fae */ /* 0x0003e80009141d46 */
.L_x_1462:
[----:B--234-:R-:W-:Y:S05]  /*7340*/  BSYNC B0 ;  /* 0x0000000000007941 */ /* 0x01cfea0003800000 */
.L_x_1461:
[----:B------:R-:W0:Y:S01]  /*7350*/  LDGDEPBAR ;  /* 0x00000000000079af */ /* 0x000e220000000000 */
[----:B------:R-:W-:Y:S01]  /*7360*/  WARPSYNC 0xffffffff ;  /* 0xffffffff00007948 */ /* 0x000fe20003800000 */
[-C--:B------:R-:W-:Y:S01]  /*7370*/  HMMA.16816.F32 R4, R80, R16.reuse, RZ ;  /* 0x000000105004723c */ /* 0x080fe200000018ff */
[----:B------:R-:W-:Y:S02]  /*7380*/  BSSY B0, `(.L_x_1465) ;  /* 0x00000a6000007945 */ /* 0x000fe40003800000 */
[----:B------:R-:W-:Y:S05]  /*7390*/  ISETP.GT.AND P0, PT, R212, R249, PT ;  /* 0x000000f9d400720c */ /* 0x000fea0003f04270 */
[C---:B------:R-:W-:Y:S08]  /*73a0*/  HMMA.16816.F32 R8, R76.reuse, R16, RZ ;  /* 0x000000104c08723c */ /* 0x040ff000000018ff */
[-C--:B------:R-:W-:Y:S08]  /*73b0*/  HMMA.16816.F32 R12, R76, R18.reuse, RZ ;  /* 0x000000124c0c723c */ /* 0x080ff000000018ff */
[C---:B------:R-:W-:Y:S08]  /*73c0*/  HMMA.16816.F32 R16, R80.reuse, R18, RZ ;  /* 0x000000125010723c */ /* 0x040ff000000018ff */
[-C--:B-1----:R-:W-:Y:S08]  /*73d0*/  HMMA.16816.F32 R20, R80, R32.reuse, RZ ;  /* 0x000000205014723c */ /* 0x082ff000000018ff */
        /* <DEDUP_REMOVED lines=39> */
[----:B------:R-:W4:Y:S07]  /*7650*/  LDSM.16.M88.4 R168, [R194+0x1000] ;  /* 0x00100000c2a8783b */ /* 0x000f2e0000000200 */
[----:B------:R-:W-:Y:S01]  /*7660*/  HMMA.16816.F32 R80, R160, R186, R80 ;  /* 0x000000baa050723c */ /* 0x000fe20000001850 */
[----:B------:R-:W5:Y:S07]  /*7670*/  LDSM.16.M88.4 R160, [R194+0x1800] ;  /* 0x00180000c2a0783b */ /* 0x000f6e0000000200 */
        /* <DEDUP_REMOVED lines=51> */
[----:B------:R-:W-:Y:S01]  /*79b0*/  IMAD R2, R212, 0x50, R251 ;  /* 0x00000050d4027824 */ /* 0x000fe200078e02fb */
[----:B------:R-:W2:Y:S01]  /*79c0*/  LDL.64 R98, [R1+0x8] ;  /* 0x0000080001627983 */ /* 0x000ea20000100a00 */
[----:B------:R-:W-:Y:S01]  /*79d0*/  IMAD.MOV.U32 R210, RZ, RZ, RZ ;  /* 0x000000ffffd27224 */ /* 0x000fe200078e00ff */
[----:B------:R-:W-:Y:S01]  /*79e0*/  SHF.R.S32.HI R100, RZ, 0x1f, R204 ;  /* 0x0000001fff647819 */ /* 0x000fe200000114cc */
[----:B------:R-:W-:Y:S01]  /*79f0*/  IMAD.SHL.U32 R164, R204, 0x2, RZ ;  /* 0x00000002cca47824 */ /* 0x000fe200078e00ff */
[----:B------:R-:W-:Y:S02]  /*7a00*/  IADD3 R2, R2, -0x50, R248 ;  /* 0xffffffb002027810 */ /* 0x000fe40007ffe0f8 */
[----:B------:R-:W3:Y:S03]  /*7a10*/  LDL R96, [R1+0x18] ;  /* 0x0000180001607983 */ /* 0x000ee60000100800 */
[----:B------:R-:W-:Y:S01]  /*7a20*/  @P4 IMAD.HI.U32 R3, R2, c[0x0][0x2bc], RZ ;  /* 0x0000af0002034a27 */ /* 0x000fe200078e00ff */
[----:B------:R-:W4:Y:S03]  /*7a30*/  LDL.64 R206, [R1] ;  /* 0x0000000001ce7983 */ /* 0x000f260000100a00 */
[----:B------:R-:W-:Y:S01]  /*7a40*/  IMAD.MOV.U32 R0, RZ, RZ, R2 ;  /* 0x000000ffff007224 */ /* 0x000fe200078e0002 */
[----:B------:R-:W-:Y:S04]  /*7a50*/  @P4 SHF.R.U32.HI R0, RZ, c[0x0][0x2c0], R3 ;  /* 0x0000b000ff004a19 */ /* 0x000fe80000011603 */
[C---:B--2---:R-:W-:Y:S04]  /*7a60*/  @!P3 IADD3 R3, P0, R0.reuse, R98, RZ ;  /* 0x000000620003b210 */ /* 0x044fe80007f1e0ff */
[----:B---3--:R-:W-:Y:S01]  /*7a70*/  @!P3 LEA.HI.X.SX32 R96, R0, R96, 0x1, P0 ;  /* 0x000000600060b211 */ /* 0x008fe200000f0eff */
[----:B------:R-:W-:Y:S01]  /*7a80*/  IMAD.MOV R0, RZ, RZ, -R0 ;  /* 0x000000ffff007224 */ /* 0x000fe200078e0a00 */
[C---:B------:R-:W-:Y:S03]  /*7a90*/  @!P3 LEA R98, P0, R3.reuse, c[0x0][0x2a0], 0x2 ;  /* 0x0000a8000362ba11 */ /* 0x040fe600078010ff */
[----:B------:R-:W-:Y:S01]  /*7aa0*/  IMAD R211, R0, c[0x0][0x2b8], R2 ;  /* 0x0000ae0000d37a24 */ /* 0x000fe200078e0202 */
[----:B------:R-:W-:Y:S03]  /*7ab0*/  @!P3 LEA.HI.X R99, R3, c[0x0][0x2a4], R96, 0x2, P0 ;  /* 0x0000a9000363ba11 */ /* 0x000fe600000f1460 */
[C---:B------:R-:W-:Y:S01]  /*7ac0*/  IMAD.WIDE.U32 R2, R211.reuse, c[0x0][0x1e0], RZ ;  /* 0x00007800d3027a25 */ /* 0x040fe200078e00ff */
[----:B------:R-:W-:Y:S01]  /*7ad0*/  SHF.R.S32.HI R0, RZ, 0x1f, R211 ;  /* 0x0000001fff007819 */ /* 0x000fe200000114d3 */
[----:B------:R1:W2:Y:S04]  /*7ae0*/  @!P3 LDG.E R210, [R98.64] ;  /* 0x0000000662d2b981 */ /* 0x0002a8000c1e1900 */
[----:B------:R-:W-:Y:S04]  /*7af0*/  IMAD R0, R0, c[0x0][0x1e0], RZ ;  /* 0x0000780000007a24 */ /* 0x000fe800078e02ff */
[----:B------:R-:W-:Y:S04]  /*7b00*/  IMAD R0, R211, c[0x0][0x1e4], R0 ;  /* 0x00007900d3007a24 */ /* 0x000fe800078e0200 */
[----:B------:R-:W-:Y:S01]  /*7b10*/  IMAD.IADD R3, R3, 0x1, R0 ;  /* 0x0000000103037824 */ /* 0x000fe200078e0200 */
[----:B-1----:R-:W-:Y:S02]  /*7b20*/  SHF.L.U64.HI R98, R204, 0x1, R100 ;  /* 0x00000001cc627819 */ /* 0x002fe40000010264 */
[----:B--2---:R-:W-:Y:S01]  /*7b30*/  SHF.R.S32.HI R0, RZ, 0x1f, R210 ;  /* 0x0000001fff007819 */ /* 0x004fe200000114d2 */
[----:B------:R-:W-:Y:S04]  /*7b40*/  IMAD.WIDE.U32 R2, R210, c[0x0][0x1f0], R2 ;  /* 0x00007c00d2027a25 */ /* 0x000fe800078e0002 */
[----:B------:R-:W-:Y:S01]  /*7b50*/  IMAD R0, R0, c[0x0][0x1f0], RZ ;  /* 0x00007c0000007a24 */ /* 0x000fe200078e02ff */
[----:B----4-:R-:W-:Y:S03]  /*7b60*/  IADD3 R2, P1, R206, R2, RZ ;  /* 0x00000002ce027210 */ /* 0x010fe60007f3e0ff */
[----:B------:R-:W-:Y:S01]  /*7b70*/  IMAD R96, R210, c[0x0][0x1f4], R0 ;  /* 0x00007d00d2607a24 */ /* 0x000fe200078e0200 */
[----:B------:R-:W-:Y:S04]  /*7b80*/  LEA R0, P0, R2, c[0x0][0x1c8], 0x1 ;  /* 0x0000720002007a11 */ /* 0x000fe800078008ff */
[----:B------:R-:W-:Y:S04]  /*7b90*/  IADD3.X R3, R252, R3, R96, P1, !PT ;  /* 0x00000003fc037210 */ /* 0x000fe80000ffe460 */
[----:B------:R-:W-:Y:S01]  /*7ba0*/  LEA.HI.X R96, R2, c[0x0][0x1cc], R3, 0x1, P0 ;  /* 0x0000730002607a11 */ /* 0x000fe200000f0c03 */
[----:B------:R-:W-:-:S05]  /*7bb0*/  BRA.DIV ~URZ, `(.L_x_1467) ;  /* 0x0000d4527f007947 */ /* 0x000fca000b800000 */
[----:B------:R1:W2:Y:S02]  /*7bc0*/  SHFL.IDX PT, R100, R96, RZ, 0x181f ;  /* 0x00181fff60647589 */ /* 0x0002a400000e0000 */
.L_x_1572:
        /* <DEDUP_REMOVED lines=14> */
[--C-:B--2---:R-:W-:Y:S01]  /*7cb0*/  IMAD.X R161, R100, 0x1, R98.reuse, P1 ;  /* 0x0000000164a17824 */ /* 0x104fe200008e0662 */
[----:B------:R-:W-:Y:S01]  /*7cc0*/  SEL R99, RZ, 0x10, P0 ;  /* 0x00000010ff637807 */ /* 0x000fe20000000000 */
        /* <DEDUP_REMOVED lines=8> */
.L_x_1573:
[C---:B--2---:R-:W-:Y:S02]  /*7d50*/  IADD3 R2, -R99.reuse, 0x10, RZ ;  /* 0x0000001063027810 */ /* 0x044fe40007ffe1ff */
[----:B------:R-:W-:Y:S02]  /*7d60*/  ISETP.NE.U32.AND P2, PT, R99, RZ, PT ;  /* 0x000000ff6300720c */ /* 0x000fe40003f45070 */
[----:B------:R-:W-:Y:S04]  /*7d70*/  LOP3.LUT R2, R2, 0xf, RZ, 0xc0, !PT ;  /* 0x0000000f02027812 */ /* 0x000fe800078ec0ff */
[----:B------:R-:W-:Y:S04]  /*7d80*/  IADD3 R2, P1, P0, R2, R0, R164 ;  /* 0x0000000002027210 */ /* 0x000fe8000783e0a4 */
[----:B-1----:R-:W-:Y:S05]  /*7d90*/  IADD3.X R3, RZ, R96, R98, P1, P0 ;  /* 0x00000060ff037210 */ /* 0x002fea0000fe0462 */
[----:B------:R-:W-:Y:S01]  /*7da0*/  @!PT LDS RZ, [RZ] ;  /* 0x00000000fffff984 */ /* 0x000fe20000000800 */
[----:B------:R-:W-:Y:S01]  /*7db0*/  @!PT LDS RZ, [RZ] ;  /* 0x00000000fffff984 */ /* 0x000fe20000000800 */
[----:B------:R-:W-:Y:S01]  /*7dc0*/  @!PT LDS RZ, [RZ] ;  /* 0x00000000fffff984 */ /* 0x000fe20000000800 */
[----:B------:R1:W-:Y:S04]  /*7dd0*/  LDGSTS.E.BYPASS.LTC128B.128.ZFILL [R209+0x4900], [R2.64], P2 ;  /* 0x0490000002d17fae */ /* 0x0003e80009141d46 */
.L_x_1466:
[----:B------:R-:W-:Y:S05]  /*7de0*/  BSYNC B0 ;  /* 0x0000000000007941 */ /* 0x000fea0003800000 */
.L_x_1465:
[----:B-1----:R-:W2:Y:S04]  /*7df0*/  LDL R2, [R1+0x28] ;  /* 0x0000280001027983 */ /* 0x002ea80000100800 */
[----:B------:R-:W2:Y:S04]  /*7e00*/  LDL R0, [R1+0x40] ;  /* 0x0000400001007983 */ /* 0x000ea80000100800 */
[----:B------:R-:W3:Y:S04]  /*7e10*/  LDL R99, [R1+0x2c] ;  /* 0x00002c0001637983 */ /* 0x000ee80000100800 */
[----:B------:R-:W4:Y:S04]  /*7e20*/  LDL R98, [R1+0x24] ;  /* 0x0000240001627983 */ /* 0x000f280000100800 */
[----:B------:R-:W4:Y:S04]  /*7e30*/  LDL R3, [R1+0x20] ;  /* 0x0000200001037983 */ /* 0x000f280000100800 */
[----:B------:R-:W0:Y:S01]  /*7e40*/  LDGDEPBAR ;  /* 0x00000000000079af */ /* 0x000e220000000000 */
[----:B--2---:R-:W-:Y:S01]  /*7e50*/  IADD3 R96, R0, R2, RZ ;  /* 0x0000000200607210 */ /* 0x004fe20007ffe0ff */
[----:B------:R-:W-:Y:S04]  /*7e60*/  IMAD R0, R212, -0x50, RZ ;  /* 0xffffffb0d4007824 */ /* 0x000fe800078e02ff */
[----:B------:R-:W-:Y:S01]  /*7e70*/  @P5 IMAD.HI.U32 R2, R96, c[0x0][0x2c8], RZ ;  /* 0x0000b20060025a27 */ /* 0x000fe200078e00ff */
[----:B---3--:R-:W-:Y:S04]  /*7e80*/  IADD3 R0, -R99, 0x1, R0 ;  /* 0x0000000163007810 */ /* 0x008fe80007ffe100 */
[----:B------:R-:W-:Y:S02]  /*7e90*/  @P5 SHF.R.U32.HI R96, RZ, c[0x0][0x2cc], R2 ;  /* 0x0000b300ff605a19 */ /* 0x000fe40000011602 */
[----:B----4-:R-:W-:Y:S01]  /*7ea0*/  IADD3 R98, -R3, R0, R98 ;  /* 0x0000000003627210 */ /* 0x010fe20007ffe162 */
[----:B------:R-:W-:-:S05]  /*7eb0*/  BRA.DIV ~URZ, `(.L_x_1469) ;  /* 0x0000d7227f007947 */ /* 0x000fca000b800000 */
[----:B------:R1:W2:Y:S02]  /*7ec0*/  SHFL.IDX PT, R0, R96, RZ, 0x1c1f ;  /* 0x001c1fff60007589 */ /* 0x0002a400000e0000 */
.L_x_1574:
        /* <DEDUP_REMOVED lines=43> */
[----:B------:R-:W-:Y:S08]  /*8180*/  SHFL.IDX PT, R2, R96, 0x2, 0x1c1f ;  /* 0x005c1f0060027f89 */ /* 0x000ff000000e0000 */
[----:B------:R-:W-:Y:S08]  /*8190*/  SHFL.IDX PT, R3, R96, 0x1, 0x1c1f ;  /* 0x003c1f0060037f89 */ /* 0x000ff000000e0000 */
[----:B------:R-:W2:Y:S02]  /*81a0*/  SHFL.IDX PT, R0, R96, 0x3, 0x1c1f ;  /* 0x007c1f0060007f89 */ /* 0x000ea400000e0000 */
[C---:B--2---:R-:W-:Y:S02]  /*81b0*/  IMAD.IADD R0, R98.reuse, 0x1, R0 ;  /* 0x0000000162007824 */ /* 0x044fe400078e0200 */
[C---:B------:R-:W-:Y:S02]  /*81c0*/  IMAD.IADD R2, R98.reuse, 0x1, R2 ;  /* 0x0000000162027824 */ /* 0x040fe400078e0202 */
[----:B------:R-:W-:Y:S03]  /*81d0*/  IMAD.IADD R3, R98, 0x1, R3 ;  /* 0x0000000162037824 */ /* 0x000fe600078e0203 */
[C---:B------:R-:W-:Y:S02]  /*81e0*/  ISETP.GT.AND P6, PT, R2.reuse, RZ, PT ;  /* 0x000000ff0200720c */ /* 0x040fe40003fc4270 */
[----:B------:R-:W-:Y:S02]  /*81f0*/  ISETP.GT.AND P2, PT, R2, 0x1, PT ;  /* 0x000000010200780c */ /* 0x000fe40003f44270 */
[----:B------:R-:W-:Y:S02]  /*8200*/  FSEL R21, R8, -INF , P6 ;  /* 0xff80000008157808 */ /* 0x000fe40003000000 */
[----:B------:R-:W-:Y:S02]  /*8210*/  ISETP.GT.AND P6, PT, R3, 0x8, PT ;  /* 0x000000080300780c */ /* 0x000fe40003fc4270 */
[----:B------:R-:W-:Y:S02]  /*8220*/  FSEL R48, R9, -INF , P2 ;  /* 0xff80000009307808 */ /* 0x000fe40001000000 */
[----:B------:R-:W-:Y:S02]  /*8230*/  ISETP.GT.AND P2, PT, R3, 0x9, PT ;  /* 0x000000090300780c */ /* 0x000fe40003f44270 */
[----:B------:R-:W-:Y:S02]  /*8240*/  FSEL R33, R18, -INF , P6 ;  /* 0xff80000012217808 */ /* 0x000fe40003000000 */
[----:B------:R-:W-:Y:S02]  /*8250*/  FSEL R36, R19, -INF , P2 ;  /* 0xff80000013247808 */ /* 0x000fe40001000000 */
[C---:B------:R-:W-:Y:S02]  /*8260*/  ISETP.GT.AND P6, PT, R2.reuse, 0x8, PT ;  /* 0x000000080200780c */ /* 0x040fe40003fc4270 */
        /* <DEDUP_REMOVED lines=12> */
[C---:B------:R-:W-:Y:S02]  /*8330*/  ISETP.GT.AND P2, PT, R3.reuse, 0x19, PT ;  /* 0x000000190300780c */ /* 0x040fe40003f44270 */
[C---:B------:R-:W-:Y:S02]  /*8340*/  ISETP.GT.AND P1, PT, R3.reuse, RZ, PT ;  /* 0x000000ff0300720c */ /* 0x040fe40003f24270 */
[----:B------:R-:W-:Y:S02]  /*8350*/  ISETP.GT.AND P0, PT, R3, 0x1, PT ;  /* 0x000000010300780c */ /* 0x000fe40003f04270 */
[----:B------:R-:W-:Y:S02]  /*8360*/  FSEL R168, R34, -INF , P6 ;  /* 0xff80000022a87808 */ /* 0x000fe40003000000 */
[----:B------:R-:W-:Y:S02]  /*8370*/  FSEL R166, R35, -INF , P2 ;  /* 0xff80000023a67808 */ /* 0x000fe40001000000 */
[C---:B------:R-:W-:Y:S02]  /*8380*/  ISETP.GT.AND P6, PT, R2.reuse, 0x18, PT ;  /* 0x000000180200780c */ /* 0x040fe40003fc4270 */
[----:B------:R-:W-:Y:S02]  /*8390*/  ISETP.GT.AND P2, PT, R2, 0x19, PT ;  /* 0x000000190200780c */ /* 0x000fe40003f44270 */
[----:B------:R-:W-:Y:S02]  /*83a0*/  FSEL R20, R6, -INF , P1 ;  /* 0xff80000006147808 */ /* 0x000fe40000800000 */
[----:B------:R-:W-:Y:S02]  /*83b0*/  FSEL R32, R7, -INF , P0 ;  /* 0xff80000007207808 */ /* 0x000fe40000000000 */
        /* <DEDUP_REMOVED lines=78> */
[----:B------:R-:W-:Y:S02]  /*88a0*/  FMNMX.FTZ R3, R172, R4, !PT ;  /* 0x00000004ac037209 */ /* 0x000fe40007810000 */
[----:B------:R-:W-:Y:S02]  /*88b0*/  FSEL R13, R74, -INF , P6 ;  /* 0xff8000004a0d7808 */ /* 0x000fe40003000000 */
[----:B------:R-:W-:Y:S02]  /*88c0*/  FSEL R12, R75, -INF , P2 ;  /* 0xff8000004b0c7808 */ /* 0x000fe40001000000 */
[C---:B------:R-:W-:Y:S02]  /*88d0*/  ISETP.GT.AND P6, PT, R2.reuse, 0x48, PT ;  /* 0x000000480200780c */ /* 0x040fe40003fc4270 */
[----:B------:R-:W-:Y:S02]  /*88e0*/  ISETP.GT.AND P2, PT, R2, 0x49, PT ;  /* 0x000000490200780c */ /* 0x000fe40003f44270 */
[----:B------:R-:W-:Y:S02]  /*88f0*/  FSEL R23, R82, -INF , P1 ;  /* 0xff80000052177808 */ /* 0x000fe40000800000 */
[----:B------:R-:W-:Y:S02]  /*8900*/  FSEL R22, R83, -INF , P0 ;  /* 0xff80000053167808 */ /* 0x000fe40000000000 */
[----:B------:R-:W-:Y:S02]  /*8910*/  FMNMX.FTZ R3, R175, R3, !PT ;  /* 0x00000003af037209 */ /* 0x000fe40007810000 */
[C---:B------:R-:W-:Y:S02]  /*8920*/  ISETP.GT.AND P1, PT, R0.reuse, 0x48, PT ;  /* 0x000000480000780c */ /* 0x040fe40003f24270 */
[----:B------:R-:W-:Y:S02]  /*8930*/  ISETP.GT.AND P0, PT, R0, 0x49, PT ;  /* 0x000000490000780c */ /* 0x000fe40003f04270 */
        /* <DEDUP_REMOVED lines=69> */
[----:B------:R-:W-:Y:S02]  /*8d90*/  FSEL R16, R77, -INF , P2 ;  /* 0xff8000004d107808 */ /* 0x000fe40001000000 */
[----:B------:R-:W-:Y:S02]  /*8da0*/  FSEL R11, R78, -INF , P1 ;  /* 0xff8000004e0b7808 */ /* 0x000fe40000800000 */
        /* <DEDUP_REMOVED lines=8> */
[----:B------:R-:W-:Y:S02]  /*8e30*/  FSEL R10, R79, -INF , P0 ;  /* 0xff8000004f0a7808 */ /* 0x000fe40000000000 */
[----:B------:R-:W-:Y:S04]  /*8e40*/  FMNMX.FTZ R0, R11, R6, !PT ;  /* 0x000000060b007209 */ /* 0x000fe80007810000 */
[----:B------:R-:W-:Y:S01]  /*8e50*/  FMNMX.FTZ R0, R10, R0, !PT ;  /* 0x000000000a007209 */ /* 0x000fe20007810000 */
[----:B------:R-:W3:Y:S08]  /*8e60*/  SHFL.BFLY PT, R6, R4, 0x2, 0x1f ;  /* 0x0c401f0004067f89 */ /* 0x000ef000000e0000 */
[----:B------:R-:W4:Y:S08]  /*8e70*/  SHFL.BFLY PT, R7, R3, 0x2, 0x1f ;  /* 0x0c401f0003077f89 */ /* 0x000f3000000e0000 */
[----:B------:R-:W5:Y:S01]  /*8e80*/  SHFL.BFLY PT, R9, R0, 0x2, 0x1f ;  /* 0x0c401f0000097f89 */ /* 0x000f6200000e0000 */
[----:B--2---:R-:W-:Y:S02]  /*8e90*/  FMNMX.FTZ R5, R5, R2, !PT ;  /* 0x0000000205057209 */ /* 0x004fe40007810000 */
[----:B---3--:R-:W-:Y:S05]  /*8ea0*/  FMNMX.FTZ R2, R4, R6, !PT ;  /* 0x0000000604027209 */ /* 0x008fea0007810000 */
[----:B------:R-:W2:Y:S01]  /*8eb0*/  SHFL.BFLY PT, R6, R5, 0x1, 0x1f ;  /* 0x0c201f0005067f89 */ /* 0x000ea200000e0000 */
[----:B----4-:R-:W-:Y:S07]  /*8ec0*/  FMNMX.FTZ R3, R3, R7, !PT ;  /* 0x0000000703037209 */ /* 0x010fee0007810000 */
[----:B------:R-:W3:Y:S01]  /*8ed0*/  SHFL.BFLY PT, R7, R2, 0x1, 0x1f ;  /* 0x0c201f0002077f89 */ /* 0x000ee200000e0000 */
[----:B-----5:R-:W-:Y:S07]  /*8ee0*/  FMNMX.FTZ R4, R0, R9, !PT ;  /* 0x0000000900047209 */ /* 0x020fee0007810000 */
[----:B------:R-:W4:Y:S08]  /*8ef0*/  SHFL.BFLY PT, R8, R3, 0x1, 0x1f ;  /* 0x0c201f0003087f89 */ /* 0x000f3000000e0000 */
[----:B------:R1:W1:Y:S01]  /*8f00*/  SHFL.BFLY PT, R0, R4, 0x1, 0x1f ;  /* 0x0c201f0004007f89 */ /* 0x00026200000e0000 */
[----:B--2---:R-:W-:Y:S02]  /*8f10*/  FMNMX.FTZ R100, R5, R6, !PT ;  /* 0x0000000605647209 */ /* 0x004fe40007810000 */
[----:B---3--:R-:W-:Y:S02]  /*8f20*/  FMNMX.FTZ R99, R2, R7, !PT ;  /* 0x0000000702637209 */ /* 0x008fe40007810000 */
[----:B----4-:R-:W-:Y:S03]  /*8f30*/  FMNMX.FTZ R98, R3, R8, !PT ;  /* 0x0000000803627209 */ /* 0x010fe60007810000 */
.L_x_1575:
[C---:B------:R-:W-:Y:S01]  /*8f40*/  FMUL.FTZ R2, R100.reuse, c[0x0][0x2d0] ;  /* 0x0000b40064027a20 */ /* 0x040fe20000410000 */
[----:B------:R-:W-:Y:S01]  /*8f50*/  FSETP.NEU.FTZ.AND P2, PT, R100, -INF , PT ;  /* 0xff8000006400780b */ /* 0x000fe20003f5d000 */
[----:B------:R-:W-:Y:S01]  /*8f60*/  WARPSYNC 0xffffffff ;  /* 0xffffffff00007948 */ /* 0x000fe20003800000 */
[----:B------:R-:W-:Y:S02]  /*8f70*/  FSETP.NEU.FTZ.AND P1, PT, R99, -INF , PT ;  /* 0xff8000006300780b */ /* 0x000fe40003f3d000 */
[----:B------:R-:W-:Y:S02]  /*8f80*/  FSEL R6, R2, RZ, P2 ;  /* 0x000000ff02067208 */ /* 0x000fe40001000000 */
[----:B------:R-:W-:Y:S02]  /*8f90*/  FSETP.NEU.FTZ.AND P0, PT, R98, -INF , PT ;  /* 0xff8000006200780b */ /* 0x000fe40003f1d000 */
[----:B-1----:R-:W-:Y:S01]  /*8fa0*/  FMNMX.FTZ R68, R0, R4, !PT ;  /* 0x0000000400447209 */ /* 0x002fe20007810000 */
[--C-:B------:R-:W-:Y:S01]  /*8fb0*/  FFMA.FTZ R2, R156, c[0x0][0x2d0], -R6.reuse ;  /* 0x0000b4009c027a23 */ /* 0x100fe20000010806 */
[----:B------:R-:W-:Y:S01]  /*8fc0*/  FSEL R5, R98, RZ, P0 ;  /* 0x000000ff62057208 */ /* 0x000fe20000000000 */
[--C-:B------:R-:W-:Y:S02]  /*8fd0*/  FFMA.FTZ R3, R172, c[0x0][0x2d0], -R6.reuse ;  /* 0x0000b400ac037a23 */ /* 0x100fe40000010806 */
[----:B------:R1:W-:Y:S01]  /*8fe0*/  MUFU.EX2 R42, R2 ;  /* 0x00000002002a7308 */ /* 0x0003e20000000800 */
[----:B------:R-:W-:Y:S02]  /*8ff0*/  FMUL.FTZ R4, R68, c[0x0][0x2d0] ;  /* 0x0000b40044047a20 */ /* 0x000fe40000410000 */
        /* <DEDUP_REMOVED lines=13> */
[----:B-1----:R-:W-:Y:S05]  /*90d0*/  FMUL.FTZ R2, R99, c[0x0][0x2d0] ;  /* 0x0000b40063027a20 */ /* 0x002fea0000410000 */
[----:B------:R-:W-:Y:S01]  /*90e0*/  MUFU.EX2 R246, R186 ;  /* 0x000000ba00f67308 */ /* 0x000fe20000000800 */
[----:B------:R-:W-:Y:S01]  /*90f0*/  FSEL R7, R2, RZ, P1 ;  /* 0x000000ff02077208 */ /* 0x000fe20000800000 */
[--C-:B--2---:R-:W-:Y:S04]  /*9100*/  FFMA.FTZ R3, R175, c[0x0][0x2d0], -R6.reuse ;  /* 0x0000b400af037a23 */ /* 0x104fe80000010806 */
        /* <DEDUP_REMOVED lines=17> */
[--C-:B-1----:R-:W-:Y:S02]  /*9220*/  FFMA.FTZ R2, R32, c[0x0][0x2d0], -R7.reuse ;  /* 0x0000b40020027a23 */ /* 0x102fe40000010807 */
[--C-:B------:R-:W-:Y:S02]  /*9230*/  FFMA.FTZ R177, R50, c[0x0][0x2d0], -R7.reuse ;  /* 0x0000b40032b17a23 */ /* 0x100fe40000010807 */
[--C-:B------:R-:W-:Y:S01]  /*9240*/  FFMA.FTZ R156, R161, c[0x0][0x2d0], -R7.reuse ;  /* 0x0000b400a19c7a23 */ /* 0x100fe20000010807 */
[----:B------:R1:W-:Y:S01]  /*9250*/  MUFU.EX2 R227, R2 ;  /* 0x0000000200e37308 */ /* 0x0003e20000000800 */
[--C-:B------:R-:W-:Y:S02]  /*9260*/  FFMA.FTZ R159, R159, c[0x0][0x2d0], -R7.reuse ;  /* 0x0000b4009f9f7a23 */ /* 0x100fe40000010807 */
[--C-:B--2---:R-:W-:Y:S07]  /*9270*/  FFMA.FTZ R3, R36, c[0x0][0x2d0], -R7.reuse ;  /* 0x0000b40024037a23 */ /* 0x104fee0000010807 */
[----:B------:R2:W-:Y:S10]  /*9280*/  MUFU.EX2 R237, R3 ;  /* 0x0000000300ed7308 */ /* 0x0005f40000000800 */
[----:B------:R-:W-:Y:S01]  /*9290*/  MUFU.EX2 R245, R184 ;  /* 0x000000b800f57308 */ /* 0x000fe20000000800 */
[--C-:B-1----:R-:W-:Y:S02]  /*92a0*/  FFMA.FTZ R2, R174, c[0x0][0x2d0], -R6.reuse ;  /* 0x0000b400ae027a23 */ /* 0x102fe40000010806 */
[----:B------:R-:W-:Y:S02]  /*92b0*/  FFMA.FTZ R174, R207, c[0x0][0x2d0], -R6 ;  /* 0x0000b400cfae7a23 */ /* 0x000fe40000010806 */
[--C-:B------:R-:W-:Y:S05]  /*92c0*/  FFMA.FTZ R207, R23, c[0x0][0x2d0], -R7.reuse ;  /* 0x0000b40017cf7a23 */ /* 0x100fea0000010807 */
[----:B------:R1:W-:Y:S01]  /*92d0*/  MUFU.EX2 R236, R2 ;  /* 0x0000000200ec7308 */ /* 0x0003e20000000800 */
[----:B--2---:R-:W-:Y:S09]  /*92e0*/  FSEL R3, R99, RZ, P1 ;  /* 0x000000ff63037208 */ /* 0x004ff20000800000 */
[----:B------:R-:W-:Y:S10]  /*92f0*/  MUFU.EX2 R239, R159 ;  /* 0x0000009f00ef7308 */ /* 0x000ff40000000800 */
[----:B------:R-:W-:Y:S01]  /*9300*/  MUFU.EX2 R186, R168 ;  /* 0x000000a800ba7308 */ /* 0x000fe20000000800 */
[----:B-1----:R-:W-:Y:S09]  /*9310*/  FFMA.FTZ R2, R33, c[0x0][0x2d0], -R7 ;  /* 0x0000b40021027a23 */ /* 0x002ff20000010807 */
[----:B------:R1:W-:Y:S10]  /*9320*/  MUFU.EX2 R233, R2 ;  /* 0x0000000200e97308 */ /* 0x0003f40000000800 */
[----:B------:R-:W-:Y:S10]  /*9330*/  MUFU.EX2 R170, R170 ;  /* 0x000000aa00aa7308 */ /* 0x000ff40000000800 */
[----:B------:R-:W-:Y:S01]  /*9340*/  MUFU.EX2 R181, R181 ;  /* 0x000000b500b57308 */ /* 0x000fe20000000800 */
[----:B-1----:R-:W-:Y:S05]  /*9350*/  FMUL.FTZ R2, R98, c[0x0][0x2d0] ;  /* 0x0000b40062027a20 */ /* 0x002fea0000410000 */
[----:B------:R-:W-:Y:S04]  /*9360*/  FSEL R8, R2, RZ, P0 ;  /* 0x000000ff02087208 */ /* 0x000fe80000000000 */
[----:B------:R-:W-:Y:S01]  /*9370*/  MUFU.EX2 R179, R179 ;  /* 0x000000b300b37308 */ /* 0x000fe20000000800 */
[----:B------:R-:W-:Y:S01]  /*9380*/  FSETP.NEU.FTZ.AND P0, PT, R68, -INF , PT ;  /* 0xff8000004400780b */ /* 0x000fe20003f1d000 */
[--C-:B------:R-:W-:Y:S03]  /*9390*/  FFMA.FTZ R2, R48, c[0x0][0x2d0], -R8.reuse ;  /* 0x0000b40030027a23 */ /* 0x100fe60000010808 */
[----:B------:R-:W-:Y:S01]  /*93a0*/  FSEL R4, R4, RZ, P0 ;  /* 0x000000ff04047208 */ /* 0x000fe20000000000 */
[--C-:B------:R-:W-:Y:S02]  /*93b0*/  FFMA.FTZ R9, R21, c[0x0][0x2d0], -R8.reuse ;  /* 0x0000b40015097a23 */ /* 0x100fe40000010808 */
[----:B------:R-:W1:Y:S01]  /*93c0*/  LDSM.16.MT88.4 R20, [R189] ;  /* 0x00000000bd14783b */ /* 0x000e620000004200 */
[----:B------:R-:W-:Y:S01]  /*93d0*/  FFMA.FTZ R165, R38, c[0x0][0x2d0], -R8 ;  /* 0x0000b40026a57a23 */ /* 0x000fe20000010808 */
[----:B------:R2:W-:Y:S01]  /*93e0*/  MUFU.EX2 R225, R2 ;  /* 0x0000000200e17308 */ /* 0x0005e20000000800 */
[----:B------:R-:W-:Y:S02]  /*93f0*/  FFMA.FTZ R66, R81, c[0x0][0x2d0], -R4 ;  /* 0x0000b40051427a23 */ /* 0x000fe40000010804 */
[--C-:B------:R-:W-:Y:S02]  /*9400*/  FFMA.FTZ R59, R173, c[0x0][0x2d0], -R8.reuse ;  /* 0x0000b400ad3b7a23 */ /* 0x100fe40000010808 */
[--C-:B------:R-:W-:Y:S01]  /*9410*/  FFMA.FTZ R58, R171, c[0x0][0x2d0], -R8.reuse ;  /* 0x0000b400ab3a7a23 */ /* 0x100fe20000010808 */
[----:B------:R-:W-:Y:S01]  /*9420*/  LDSM.16.MT88.4 R80, [R192] ;  /* 0x00000000c050783b */ /* 0x000fe20000004200 */
[----:B------:R-:W-:Y:S02]  /*9430*/  FFMA.FTZ R71, R64, c[0x0][0x2d0], -R8 ;  /* 0x0000b40040477a23 */ /* 0x000fe40000010808 */
        /* <DEDUP_REMOVED lines=10> */
[--C-:B--2---:R-:W-:Y:S02]  /*94e0*/  FFMA.FTZ R2, R37, c[0x0][0x2d0], -R8.reuse ;  /* 0x0000b40025027a23 */ /* 0x104fe40000010808 */
[--C-:B------:R-:W-:Y:S02]  /*94f0*/  FFMA.FTZ R57, R164, c[0x0][0x2d0], -R8.reuse ;  /* 0x0000b400a4397a23 */ /* 0x100fe40000010808 */
[----:B------:R-:W-:Y:S01]  /*9500*/  FFMA.FTZ R56, R160, c[0x0][0x2d0], -R8 ;  /* 0x0000b400a0387a23 */ /* 0x000fe20000010808 */
[----:B------:R2:W-:Y:S01]  /*9510*/  MUFU.EX2 R232, R2 ;  /* 0x0000000200e87308 */ /* 0x0005e20000000800 */
[--C-:B------:R-:W-:Y:S02]  /*9520*/  FFMA.FTZ R222, R11, c[0x0][0x2d0], -R4.reuse ;  /* 0x0000b4000bde7a23 */ /* 0x100fe40000010804 */
[----:B------:R-:W-:Y:S02]  /*9530*/  FFMA.FTZ R223, R10, c[0x0][0x2d0], -R4 ;  /* 0x0000b4000adf7a23 */ /* 0x000fe40000010804 */
[--C-:B---3--:R-:W-:Y:S02]  /*9540*/  FFMA.FTZ R9, R49, c[0x0][0x2d0], -R8.reuse ;  /* 0x0000b40031097a23 */ /* 0x108fe40000010808 */
        /* <DEDUP_REMOVED lines=9> */
[----:B--2---:R-:W-:Y:S05]  /*95e0*/  FSEL R2, R100, RZ, P2 ;  /* 0x000000ff64027208 */ /* 0x004fea0001000000 */
[----:B------:R-:W-:Y:S04]  /*95f0*/  FADD.FTZ R0, -R2, R97 ;  /* 0x0000006102007221 */ /* 0x000fe80000010100 */
[----:B------:R-:W-:Y:S01]  /*9600*/  MUFU.EX2 R185, R161 ;  /* 0x000000a100b97308 */ /* 0x000fe20000000800 */
[----:B------:R-:W-:Y:S02]  /*9610*/  FADD.FTZ R2, -R3, R101 ;  /* 0x0000006503027221 */ /* 0x000fe40000010100 */
[----:B------:R-:W-:Y:S02]  /*9620*/  FMUL.FTZ R0, R0, c[0x0][0x2d0] ;  /* 0x0000b40000007a20 */ /* 0x000fe40000410000 */
[----:B------:R-:W-:Y:S02]  /*9630*/  FADD.FTZ R3, -R5, R102 ;  /* 0x0000006605037221 */ /* 0x000fe40000010100 */
[--C-:B------:R-:W-:Y:S02]  /*9640*/  FFMA.FTZ R102, R206, c[0x0][0x2d0], -R6.reuse ;  /* 0x0000b400ce667a23 */ /* 0x100fe40000010806 */
[----:B------:R-:W-:Y:S01]  /*9650*/  FFMA.FTZ R97, R205, c[0x0][0x2d0], -R6 ;  /* 0x0000b400cd617a23 */ /* 0x000fe20000010806 */
[----:B------:R2:W-:Y:S01]  /*9660*/  MUFU.EX2 R65, R0 ;  /* 0x0000000000417308 */ /* 0x0005e20000000800 */
[--C-:B------:R-:W-:Y:S02]  /*9670*/  FFMA.FTZ R205, R15, c[0x0][0x2d0], -R4.reuse ;  /* 0x0000b4000fcd7a23 */ /* 0x100fe40000010804 */
[----:B------:R-:W-:Y:S02]  /*9680*/  FFMA.FTZ R206, R14, c[0x0][0x2d0], -R4 ;  /* 0x0000b4000ece7a23 */ /* 0x000fe40000010804 */
[----:B------:R-:W-:Y:S02]  /*9690*/  FFMA.FTZ R101, R157, c[0x0][0x2d0], -R7 ;  /* 0x0000b4009d657a23 */ /* 0x000fe40000010807 */
[----:B------:R-:W-:Y:S03]  /*96a0*/  FFMA.FTZ R157, R41, c[0x0][0x2d0], -R8 ;  /* 0x0000b400299d7a23 */ /* 0x000fe60000010808 */
[----:B------:R-:W-:Y:S10]  /*96b0*/  MUFU.EX2 R244, R101 ;  /* 0x0000006500f47308 */ /* 0x000ff40000000800 */
[----:B------:R-:W-:Y:S01]  /*96c0*/  MUFU.EX2 R184, R157 ;  /* 0x0000009d00b87308 */ /* 0x000fe20000000800 */
[----:B--2---:R-:W-:Y:S09]  /*96d0*/  FMUL.FTZ R0, R2, c[0x0][0x2d0] ;  /* 0x0000b40002007a20 */ /* 0x004ff20000410000 */
[----:B------:R2:W-:Y:S10]  /*96e0*/  MUFU.EX2 R67, R0 ;  /* 0x0000000000437308 */ /* 0x0005f40000000800 */
[----:B------:R-:W-:Y:S10]  /*96f0*/  MUFU.EX2 R159, R173 ;  /* 0x000000ad009f7308 */ /* 0x000ff40000000800 */
[----:B------:R-:W-:Y:S01]  /*9700*/  MUFU.EX2 R158, R187 ;  /* 0x000000bb009e7308 */ /* 0x000fe20000000800 */
[----:B--2---:R-:W-:Y:S02]  /*9710*/  FMUL.FTZ R0, R3, c[0x0][0x2d0] ;  /* 0x0000b40003007a20 */ /* 0x004fe40000410000 */
[--C-:B------:R-:W-:Y:S02]  /*9720*/  FFMA.FTZ R3, R167, c[0x0][0x2d0], -R4.reuse ;  /* 0x0000b400a7037a23 */ /* 0x100fe40000010804 */
[--C-:B------:R-:W-:Y:S05]  /*9730*/  FFMA.FTZ R167, R26, c[0x0][0x2d0], -R4.reuse ;  /* 0x0000b4001aa77a23 */ /* 0x100fea0000010804 */
[----:B------:R2:W-:Y:S10]  /*9740*/  MUFU.EX2 R2, R0 ;  /* 0x0000000000027308 */ /* 0x0005f40000000800 */
[----:B------:R3:W-:Y:S10]  /*9750*/  MUFU.EX2 R238, R3 ;  /* 0x0000000300ee7308 */ /* 0x0007f40000000800 */
[----:B------:R-:W-:Y:S01]  /*9760*/  MUFU.EX2 R167, R167 ;  /* 0x000000a700a77308 */ /* 0x000fe20000000800 */
[--C-:B--2---:R-:W-:Y:S02]  /*9770*/  FFMA.FTZ R0, R53, c[0x0][0x2d0], -R4.reuse ;  /* 0x0000b40035007a23 */ /* 0x104fe40000010804 */
[----:B------:R-:W-:Y:S07]  /*9780*/  LDSM.16.MT88.4 R52, [R190] ;  /* 0x00000000be34783b */ /* 0x000fee0000004200 */
[----:B------:R2:W-:Y:S01]  /*9790*/  MUFU.EX2 R216, R0 ;  /* 0x0000000000d87308 */ /* 0x0005e20000000800 */
[--C-:B---3--:R-:W-:Y:S09]  /*97a0*/  FFMA.FTZ R3, R31, c[0x0][0x2d0], -R4.reuse ;  /* 0x0000b4001f037a23 */ /* 0x108ff20000010804 */
[----:B------:R-:W-:Y:S10]  /*97b0*/  MUFU.EX2 R178, R178 ;  /* 0x000000b200b27308 */ /* 0x000ff40000000800 */
[----:B------:R-:W-:Y:S01]  /*97c0*/  MUFU.EX2 R161, R213 ;  /* 0x000000d500a17308 */ /* 0x000fe20000000800 */
[----:B--2---:R-:W-:Y:S02]  /*97d0*/  FFMA.FTZ R0, R163, c[0x0][0x2d0], -R4 ;  /* 0x0000b400a3007a23 */ /* 0x004fe40000010804 */
[----:B------:R-:W-:Y:S02]  /*97e0*/  FFMA.FTZ R163, R39, c[0x0][0x2d0], -R8 ;  /* 0x0000b40027a37a23 */ /* 0x000fe40000010808 */
[----:B------:R-:W2:Y:S05]  /*97f0*/  LDSM.16.MT88.4 R36, [R193] ;  /* 0x00000000c124783b */ /* 0x000eaa0000004200 */
[----:B------:R3:W-:Y:S10]  /*9800*/  MUFU.EX2 R230, R0 ;  /* 0x0000000000e67308 */ /* 0x0007f40000000800 */
[----:B------:R-:W-:Y:S10]  /*9810*/  MUFU.EX2 R172, R163 ;  /* 0x000000a300ac7308 */ /* 0x000ff40000000800 */
[----:B------:R-:W-:Y:S01]  /*9820*/  MUFU.EX2 R163, R208 ;  /* 0x000000d000a37308 */ /* 0x000fe20000000800 */
[----:B---3--:R-:W-:Y:S02]  /*9830*/  FFMA.FTZ R0, R162, c[0x0][0x2d0], -R4 ;  /* 0x0000b400a2007a23 */ /* 0x008fe40000010804 */
[----:B------:R-:W-:Y:S07]  /*9840*/  FFMA.FTZ R162, R34, c[0x0][0x2d0], -R8 ;  /* 0x0000b40022a27a23 */ /* 0x000fee0000010808 */
[----:B------:R3:W-:Y:S10]  /*9850*/  MUFU.EX2 R229, R0 ;  /* 0x0000000000e57308 */ /* 0x0007f40000000800 */
[----:B------:R-:W-:Y:S10]  /*9860*/  MUFU.EX2 R157, R215 ;  /* 0x000000d7009d7308 */ /* 0x000ff40000000800 */
[----:B------:R-:W-:Y:S01]  /*9870*/  MUFU.EX2 R101, R217 ;  /* 0x000000d900657308 */ /* 0x000fe20000000800 */
[----:B---3--:R-:W-:Y:S02]  /*9880*/  FSEL R0, R68, RZ, P0 ;  /* 0x000000ff44007208 */ /* 0x008fe40000000000 */
[----:B------:R-:W-:Y:S03]  /*9890*/  ISETP.GT.AND P0, PT, R212, R250, PT ;  /* 0x000000fad400720c */ /* 0x000fe60003f04270 */
[----:B------:R-:W-:Y:S02]  /*98a0*/  FADD.FTZ R0, -R0, R103 ;  /* 0x0000006700007221 */ /* 0x000fe40000010100 */
[----:B------:R-:W-:Y:S02]  /*98b0*/  FFMA.FTZ R103, R30, c[0x0][0x2d0], -R4 ;  /* 0x0000b4001e677a23 */ /* 0x000fe40000010804 */
[----:B------:R-:W-:Y:S06]  /*98c0*/  FMUL.FTZ R0, R0, c[0x0][0x2d0] ;  /* 0x0000b40000007a20 */ /* 0x000fec0000410000 */
[----:B------:R-:W3:Y:S02]  /*98d0*/  MUFU.EX2 R0, R0 ;  /* 0x0000000000007308 */ /* 0x000ee40000000800 */
[----:B---3--:R-:W-:Y:S01]  /*98e0*/  FMUL.FTZ R10, R0, R110 ;  /* 0x0000006e000a7220 */ /* 0x008fe20000410000 */
[----:B------:R-:W-:Y:S01]  /*98f0*/  F2FP.PACK_AB R72, R228, R42 ;  /* 0x0000002ae448723e */ /* 0x000fe200000000ff */
[----:B------:R-:W-:Y:S01]  /*9900*/  FMUL.FTZ R4, R65, R104 ;  /* 0x0000006841047220 */ /* 0x000fe20000410000 */
[----:B------:R-:W-:Y:S01]  /*9910*/  F2FP.PACK_AB R73, R227, R226 ;  /* 0x000000e2e349723e */ /* 0x000fe200000000ff */
[----:B------:R-:W-:Y:S01]  /*9920*/  FMUL.FTZ R5, R65, R105 ;  /* 0x0000006941057220 */ /* 0x000fe20000410000 */
[----:B------:R-:W-:Y:S01]  /*9930*/  F2FP.PACK_AB R74, R236, R235 ;  /* 0x000000ebec4a723e */ /* 0x000fe200000000ff */
        /* <DEDUP_REMOVED lines=8> */
[C---:B------:R-:W-:Y:S01]  /*99c0*/  FMUL.FTZ R18, R67.reuse, R118 ;  /* 0x0000007643127220 */ /* 0x040fe20000410000 */
[-C--:B-1----:R-:W-:Y:S01]  /*99d0*/  HMMA.16816.F32 R4, R72, R20.reuse, R4 ;  /* 0x000000144804723c */ /* 0x082fe20000001804 */
[----:B------:R-:W-:Y:S04]  /*99e0*/  MUFU.EX2 R110, R57 ;  /* 0x00000039006e7308 */ /* 0x000fe80000000800 */
[----:B------:R-:W-:Y:S01]  /*99f0*/  F2FP.PACK_AB R79, R238, R229 ;  /* 0x000000e5ee4f723e */ /* 0x000fe200000000ff */
[C---:B------:R-:W-:Y:S02]  /*9a00*/  FMUL.FTZ R8, R2.reuse, R108 ;  /* 0x0000006c02087220 */ /* 0x040fe40000410000 */
[----:B------:R-:W-:Y:S03]  /*9a10*/  FMUL.FTZ R9, R2, R109 ;  /* 0x0000006d02097220 */ /* 0x000fe60000410000 */
[----:B------:R-:W-:Y:S01]  /*9a20*/  MUFU.EX2 R104, R63 ;  /* 0x0000003f00687308 */ /* 0x000fe20000000800 */
[----:B------:R-:W-:Y:S02]  /*9a30*/  FMUL.FTZ R11, R0, R111 ;  /* 0x0000006f000b7220 */ /* 0x000fe40000410000 */
[----:B------:R-:W-:Y:S02]  /*9a40*/  FMUL.FTZ R19, R67, R119 ;  /* 0x0000007743137220 */ /* 0x000fe40000410000 */
[----:B------:R-:W-:Y:S01]  /*9a50*/  LDSM.16.MT88.4 R116, [R189+0x2000] ;  /* 0x00200000bd74783b */ /* 0x000fe20000004200 */
[C---:B------:R-:W-:Y:S02]  /*9a60*/  FMUL.FTZ R32, R65.reuse, R132 ;  /* 0x0000008441207220 */ /* 0x040fe40000410000 */
[C---:B------:R-:W-:Y:S02]  /*9a70*/  HMMA.16816.F32 R8, R76.reuse, R20, R8 ;  /* 0x000000144c08723c */ /* 0x040fe40000001808 */
[----:B------:R-:W-:Y:S02]  /*9a80*/  MUFU.EX2 R107, R62 ;  /* 0x0000003e006b7308 */ /* 0x000fe40000000800 */
[C---:B------:R-:W-:Y:S02]  /*9a90*/  FMUL.FTZ R12, R2.reuse, R112 ;  /* 0x00000070020c7220 */ /* 0x040fe40000410000 */
[----:B------:R-:W-:Y:S02]  /*9aa0*/  FMUL.FTZ R13, R2, R113 ;  /* 0x00000071020d7220 */ /* 0x000fe40000410000 */
[C---:B------:R-:W-:Y:S04]  /*9ab0*/  FMUL.FTZ R14, R0.reuse, R114 ;  /* 0x00000072000e7220 */ /* 0x040fe80000410000 */
[----:B------:R-:W-:Y:S01]  /*9ac0*/  FMUL.FTZ R15, R0, R115 ;  /* 0x00000073000f7220 */ /* 0x000fe20000410000 */
[----:B------:R1:W-:Y:S01]  /*9ad0*/  MUFU.EX2 R114, R56 ;  /* 0x0000003800727308 */ /* 0x0003e20000000800 */
[----:B------:R-:W-:Y:S02]  /*9ae0*/  FMUL.FTZ R33, R65, R133 ;  /* 0x0000008541217220 */ /* 0x000fe40000410000 */
[C---:B------:R-:W-:Y:S02]  /*9af0*/  FMUL.FTZ R34, R67.reuse, R134 ;  /* 0x0000008643227220 */ /* 0x040fe40000410000 */
[----:B------:R-:W-:Y:S01]  /*9b00*/  FMUL.FTZ R35, R67, R135 ;  /* 0x0000008743237220 */ /* 0x000fe20000410000 */
[-C--:B------:R-:W-:Y:S01]  /*9b10*/  HMMA.16816.F32 R12, R76, R22.reuse, R12 ;  /* 0x000000164c0c723c */ /* 0x080fe2000000180c */
[----:B------:R-:W-:Y:S02]  /*9b20*/  LDSM.16.MT88.4 R132, [R193+0x2000] ;  /* 0x00200000c184783b */ /* 0x000fe40000004200 */
[C---:B------:R-:W-:Y:S01]  /*9b30*/  FMUL.FTZ R48, R65.reuse, R148 ;  /* 0x0000009441307220 */ /* 0x040fe20000410000 */
[----:B------:R3:W-:Y:S01]  /*9b40*/  MUFU.EX2 R111, R61 ;  /* 0x0000003d006f7308 */ /* 0x0007e20000000800 */
[----:B------:R-:W-:Y:S02]  /*9b50*/  FMUL.FTZ R49, R65, R149 ;  /* 0x0000009541317220 */ /* 0x000fe40000410000 */
[----:B------:R-:W-:Y:S01]  /*9b60*/  FMUL.FTZ R50, R67, R150 ;  /* 0x0000009643327220 */ /* 0x000fe20000410000 */
[C---:B------:R-:W-:Y:S04]  /*9b70*/  HMMA.16816.F32 R16, R72.reuse, R22, R16 ;  /* 0x000000164810723c */ /* 0x040fe80000001810 */
[C---:B------:R-:W-:Y:S02]  /*9b80*/  FMUL.FTZ R20, R65.reuse, R120 ;  /* 0x0000007841147220 */ /* 0x040fe40000410000 */
[----:B------:R-:W-:Y:S01]  /*9b90*/  FMUL.FTZ R21, R65, R121 ;  /* 0x0000007941157220 */ /* 0x000fe20000410000 */
[----:B------:R-:W-:Y:S01]  /*9ba0*/  MUFU.EX2 R112, R102 ;  /* 0x0000006600707308 */ /* 0x000fe20000000800 */
[C---:B------:R-:W-:Y:S04]  /*9bb0*/  FMUL.FTZ R22, R67.reuse, R122 ;  /* 0x0000007a43167220 */ /* 0x040fe80000410000 */
[C---:B------:R-:W-:Y:S02]  /*9bc0*/  FMUL.FTZ R23, R67.reuse, R123 ;  /* 0x0000007b43177220 */ /* 0x040fe40000410000 */
[----:B------:R-:W-:Y:S02]  /*9bd0*/  FMUL.FTZ R51, R67, R151 ;  /* 0x0000009743337220 */ /* 0x000fe40000410000 */
[----:B------:R-:W-:Y:S01]  /*9be0*/  LDSM.16.MT88.4 R148, [R190+0x2000] ;  /* 0x00200000be94783b */ /* 0x000fe20000004200 */
[C---:B-1----:R-:W-:Y:S01]  /*9bf0*/  FMUL.FTZ R56, R2.reuse, R88 ;  /* 0x0000005802387220 */ /* 0x042fe20000410000 */
[----:B------:R1:W-:Y:S01]  /*9c00*/  MUFU.EX2 R102, R58 ;  /* 0x0000003a00667308 */ /* 0x0003e20000000800 */
[-C--:B--2---:R-:W-:Y:S03]  /*9c10*/  HMMA.16816.F32 R20, R72, R36.reuse, R20 ;  /* 0x000000244814723c */ /* 0x084fe60000001814 */
[C---:B------:R-:W-:Y:S02]  /*9c20*/  FMUL.FTZ R24, R2.reuse, R124 ;  /* 0x0000007c02187220 */ /* 0x040fe40000410000 */
[----:B------:R-:W-:Y:S02]  /*9c30*/  FMUL.FTZ R25, R2, R125 ;  /* 0x0000007d02197220 */ /* 0x000fe40000410000 */
[C---:B------:R-:W-:Y:S02]  /*9c40*/  FMUL.FTZ R26, R0.reuse, R126 ;  /* 0x0000007e001a7220 */ /* 0x040fe40000410000 */
[----:B------:R-:W-:Y:S01]  /*9c50*/  FMUL.FTZ R27, R0, R127 ;  /* 0x0000007f001b7220 */ /* 0x000fe20000410000 */
[----:B------:R2:W-:Y:S02]  /*9c60*/  MUFU.EX2 R115, R60 ;  /* 0x0000003c00737308 */ /* 0x0005e40000000800 */
[C---:B------:R-:W-:Y:S02]  /*9c70*/  FMUL.FTZ R57, R2.reuse, R89 ;  /* 0x0000005902397220 */ /* 0x040fe40000410000 */
[C---:B---3--:R-:W-:Y:S02]  /*9c80*/  FMUL.FTZ R61, R2.reuse, R93 ;  /* 0x0000005d023d7220 */ /* 0x048fe40000410000 */
[C---:B------:R-:W-:Y:S04]  /*9c90*/  HMMA.16816.F32 R24, R76.reuse, R36, R24 ;  /* 0x000000244c18723c */ /* 0x040fe80000001818 */
[C---:B------:R-:W-:Y:S01]  /*9ca0*/  FMUL.FTZ R28, R2.reuse, R128 ;  /* 0x00000080021c7220 */ /* 0x040fe20000410000 */
[----:B------:R-:W-:Y:S01]  /*9cb0*/  MUFU.EX2 R113, R97 ;  /* 0x0000006100717308 */ /* 0x000fe20000000800 */
[----:B------:R-:W-:Y:S02]  /*9cc0*/  FMUL.FTZ R29, R2, R129 ;  /* 0x00000081021d7220 */ /* 0x000fe40000410000 */
[C---:B------:R-:W-:Y:S04]  /*9cd0*/  FMUL.FTZ R30, R0.reuse, R130 ;  /* 0x00000082001e7220 */ /* 0x040fe80000410000 */
[C---:B------:R-:W-:Y:S02]  /*9ce0*/  FMUL.FTZ R31, R0.reuse, R131 ;  /* 0x00000083001f7220 */ /* 0x040fe40000410000 */
[C---:B-1----:R-:W-:Y:S01]  /*9cf0*/  FMUL.FTZ R58, R0.reuse, R90 ;  /* 0x0000005a003a7220 */ /* 0x042fe20000410000 */
[----:B------:R1:W3:Y:S01]  /*9d00*/  MUFU.EX2 R97, R59 ;  /* 0x0000003b00617308 */ /* 0x0002e20000000800 */
[----:B------:R-:W-:Y:S02]  /*9d10*/  FMUL.FTZ R62, R0, R94 ;  /* 0x0000005e003e7220 */ /* 0x000fe40000410000 */
[----:B--2---:R-:W-:Y:S01]  /*9d20*/  FMUL.FTZ R60, R2, R92 ;  /* 0x0000005c023c7220 */ /* 0x004fe20000410000 */
[-C--:B------:R-:W-:Y:S03]  /*9d30*/  HMMA.16816.F32 R28, R76, R38.reuse, R28 ;  /* 0x000000264c1c723c */ /* 0x080fe6000000181c */
[----:B------:R-:W-:Y:S02]  /*9d40*/  FMUL.FTZ R63, R0, R95 ;  /* 0x0000005f003f7220 */ /* 0x000fe40000410000 */
[----:B------:R-:W-:Y:S01]  /*9d50*/  LDSM.16.MT88.4 R92, [R192+0x1000] ;  /* 0x00100000c05c783b */ /* 0x000fe20000004200 */
[----:B------:R-:W-:Y:S01]  /*9d60*/  FMUL.FTZ R40, R2, R140 ;  /* 0x0000008c02287220 */ /* 0x000fe20000410000 */
[----:B------:R-:W-:Y:S01]  /*9d70*/  MUFU.EX2 R108, R66 ;  /* 0x00000042006c7308 */ /* 0x000fe20000000800 */
[C---:B------:R-:W-:Y:S04]  /*9d80*/  HMMA.16816.F32 R32, R72.reuse, R38, R32 ;  /* 0x000000264820723c */ /* 0x040fe80000001820 */
[C---:B------:R-:W-:Y:S02]  /*9d90*/  FMUL.FTZ R36, R65.reuse, R136 ;  /* 0x0000008841247220 */ /* 0x040fe40000410000 */
[----:B------:R-:W-:Y:S02]  /*9da0*/  FMUL.FTZ R37, R65, R137 ;  /* 0x0000008941257220 */ /* 0x000fe40000410000 */
[C---:B------:R-:W-:Y:S01]  /*9db0*/  FMUL.FTZ R38, R67.reuse, R138 ;  /* 0x0000008a43267220 */ /* 0x040fe20000410000 */
[----:B------:R2:W-:Y:S03]  /*9dc0*/  MUFU.EX2 R109, R64 ;  /* 0x00000040006d7308 */ /* 0x0005e60000000800 */
[----:B------:R-:W-:Y:S02]  /*9dd0*/  FMUL.FTZ R39, R67, R139 ;  /* 0x0000008b43277220 */ /* 0x000fe40000410000 */
[----:B-1----:R-:W-:Y:S02]  /*9de0*/  FMUL.FTZ R59, R0, R91 ;  /* 0x0000005b003b7220 */ /* 0x002fe40000410000 */
[----:B------:R-:W-:Y:S01]  /*9df0*/  LDSM.16.MT88.4 R88, [R190+0x800] ;  /* 0x00080000be58783b */ /* 0x000fe20000004200 */
[----:B------:R-:W-:Y:S02]  /*9e00*/  FMUL.FTZ R41, R2, R141 ;  /* 0x0000008d02297220 */ /* 0x000fe40000410000 */
[-C--:B------:R-:W-:Y:S01]  /*9e10*/  HMMA.16816.F32 R36, R72, R52.reuse, R36 ;  /* 0x000000344824723c */ /* 0x080fe20000001824 */
[----:B------:R-:W-:Y:S02]  /*9e20*/  MUFU.EX2 R105, R175 ;  /* 0x000000af00697308 */ /* 0x000fe40000000800 */
[C---:B------:R-:W-:Y:S02]  /*9e30*/  FMUL.FTZ R43, R0.reuse, R143 ;  /* 0x0000008f002b7220 */ /* 0x040fe40000410000 */
[C---:B------:R-:W-:Y:S02]  /*9e40*/  FFMA.FTZ R70, R65.reuse, R231, R42 ;  /* 0x000000e741467223 */ /* 0x040fe4000001002a */
[----:B------:R-:W-:Y:S02]  /*9e50*/  FMUL.FTZ R42, R0, R142 ;  /* 0x0000008e002a7220 */ /* 0x000fe40000410000 */
[C---:B------:R-:W-:Y:S02]  /*9e60*/  FMUL.FTZ R44, R2.reuse, R144 ;  /* 0x00000090022c7220 */ /* 0x040fe40000410000 */
[----:B------:R-:W-:Y:S01]  /*9e70*/  MUFU.EX2 R106, R174 ;  /* 0x000000ae006a7308 */ /* 0x000fe20000000800 */
[----:B------:R-:W-:Y:S02]  /*9e80*/  FMUL.FTZ R45, R2, R145 ;  /* 0x00000091022d7220 */ /* 0x000fe40000410000 */
[C---:B------:R-:W-:Y:S04]  /*9e90*/  HMMA.16816.F32 R40, R76.reuse, R52, R40 ;  /* 0x000000344c28723c */ /* 0x040fe80000001828 */
[C---:B------:R-:W-:Y:S02]  /*9ea0*/  FMUL.FTZ R46, R0.reuse, R146 ;  /* 0x00000092002e7220 */ /* 0x040fe40000410000 */
[----:B------:R-:W-:Y:S01]  /*9eb0*/  FMUL.FTZ R47, R0, R147 ;  /* 0x00000093002f7220 */ /* 0x000fe20000410000 */
[----:B------:R1:W-:Y:S01]  /*9ec0*/  MUFU.EX2 R146, R3 ;  /* 0x0000000300927308 */ /* 0x0003e20000000800 */
[C---:B------:R-:W-:Y:S04]  /*9ed0*/  FMUL.FTZ R52, R65.reuse, R84 ;  /* 0x0000005441347220 */ /* 0x040fe80000410000 */
[C---:B------:R-:W-:Y:S01]  /*9ee0*/  FMUL.FTZ R53, R65.reuse, R85 ;  /* 0x0000005541357220 */ /* 0x040fe20000410000 */
[-C--:B------:R-:W-:Y:S03]  /*9ef0*/  HMMA.16816.F32 R44, R76, R54.reuse, R44 ;  /* 0x000000364c2c723c */ /* 0x080fe6000000182c */
[C---:B--2---:R-:W-:Y:S01]  /*9f00*/  FMUL.FTZ R64, R65.reuse, R152 ;  /* 0x0000009841407220 */ /* 0x044fe20000410000 */
[----:B------:R-:W-:Y:S01]  /*9f10*/  MUFU.EX2 R174, R183 ;  /* 0x000000b700ae7308 */ /* 0x000fe20000000800 */
[----:B------:R-:W-:Y:S01]  /*9f20*/  FMUL.FTZ R65, R65, R153 ;  /* 0x0000009941417220 */ /* 0x000fe20000410000 */
[----:B------:R-:W-:Y:S01]  /*9f30*/  F2FP.PACK_AB R152, R178, R179 ;  /* 0x000000b3b298723e */ /* 0x000fe200000000ff */
[----:B------:R-:W-:Y:S01]  /*9f40*/  FMUL.FTZ R66, R67, R154 ;  /* 0x0000009a43427220 */ /* 0x000fe20000410000 */
[C---:B------:R-:W-:Y:S04]  /*9f50*/  HMMA.16816.F32 R48, R72.reuse, R54, R48 ;  /* 0x000000364830723c */ /* 0x040fe80000001830 */
[----:B------:R-:W-:Y:S01]  /*9f60*/  FFMA.FTZ R2, R2, R243, R224 ;  /* 0x000000f302027223 */ /* 0x000fe200000100e0 */
[----:B------:R-:W-:Y:S01]  /*9f70*/  F2FP.PACK_AB R154, R161, R163 ;  /* 0x000000a3a19a723e */ /* 0x000fe200000000ff */
[----:B------:R-:W-:Y:S01]  /*9f80*/  MUFU.EX2 R147, R96 ;  /* 0x0000006000937308 */ /* 0x000fe20000000800 */
[C---:B------:R-:W-:Y:S02]  /*9f90*/  FMUL.FTZ R54, R67.reuse, R86 ;  /* 0x0000005643367220 */ /* 0x040fe40000410000 */
[C---:B------:R-:W-:Y:S02]  /*9fa0*/  FMUL.FTZ R55, R67.reuse, R87 ;  /* 0x0000005743377220 */ /* 0x040fe40000410000 */
[----:B------:R-:W-:Y:S01]  /*9fb0*/  LDSM.16.MT88.4 R84, [R193+0x800] ;  /* 0x00080000c154783b */ /* 0x000fe20000004200 */
[----:B------:R-:W-:Y:S02]  /*9fc0*/  FFMA.FTZ R0, R0, R242, R216 ;  /* 0x000000f200007223 */ /* 0x000fe400000100d8 */
[C---:B-1----:R-:W-:Y:S02]  /*9fd0*/  FFMA.FTZ R3, R67.reuse, R241, R226 ;  /* 0x000000f143037223 */ /* 0x042fe400000100e2 */
[-C--:B------:R-:W-:Y:S01]  /*9fe0*/  HMMA.16816.F32 R52, R72, R80.reuse, R52 ;  /* 0x000000504834723c */ /* 0x080fe20000001834 */
[----:B------:R-:W1:Y:S02]  /*9ff0*/  MUFU.EX2 R96, R69 ;  /* 0x0000004500607308 */ /* 0x000e640000000800 */
[----:B------:R-:W-:Y:S02]  /*a000*/  FMUL.FTZ R67, R67, R155 ;  /* 0x0000009b43437220 */ /* 0x000fe40000410000 */
[----:B------:R-:W-:Y:S02]  /*a010*/  FADD.FTZ R3, R227, R3 ;  /* 0x00000003e3037221 */ /* 0x000fe40000010000 */
[----:B------:R-:W-:Y:S01]  /*a020*/  FADD.FTZ R2, R225, R2 ;  /* 0x00000002e1027221 */ /* 0x000fe20000010000 */
[C---:B------:R-:W-:Y:S03]  /*a030*/  HMMA.16816.F32 R56, R76.reuse, R80, R56 ;  /* 0x000000504c38723c */ /* 0x040fe60000001838 */
[----:B------:R-:W-:Y:S01]  /*a040*/  MUFU.EX2 R224, R180 ;  /* 0x000000b400e07308 */ /* 0x000fe20000000800 */
[----:B------:R-:W-:Y:S02]  /*a050*/  FADD.FTZ R70, R228, R70 ;  /* 0x00000046e4467221 */ /* 0x000fe40000010000 */
[----:B------:R-:W-:Y:S01]  /*a060*/  FADD.FTZ R3, R233, R3 ;  /* 0x00000003e9037221 */ /* 0x000fe20000010000 */
[----:B---3--:R-:W-:Y:S01]  /*a070*/  F2FP.PACK_AB R80, R102, R97 ;  /* 0x000000616650723e */ /* 0x008fe200000000ff */
[-C--:B------:R-:W-:Y:S01]  /*a080*/  HMMA.16816.F32 R60, R76, R82.reuse, R60 ;  /* 0x000000524c3c723c */ /* 0x080fe2000000183c */
[----:B------:R-:W2:Y:S03]  /*a090*/  LDSM.16.MT88.4 R76, [R189+0x800] ;  /* 0x00080000bd4c783b */ /* 0x000ea60000004200 */
[----:B------:R-:W-:Y:S01]  /*a0a0*/  FADD.FTZ R2, R232, R2 ;  /* 0x00000002e8027221 */ /* 0x000fe20000010000 */
[----:B------:R-:W-:Y:S03]  /*a0b0*/  MUFU.EX2 R183, R182 ;  /* 0x000000b600b77308 */ /* 0x000fe60000000800 */
[----:B------:R-:W-:Y:S04]  /*a0c0*/  HMMA.16816.F32 R64, R72, R82, R64 ;  /* 0x000000524840723c */ /* 0x000fe80000001840 */
[----:B-1----:R-:W-:Y:S01]  /*a0d0*/  F2FP.PACK_AB R81, R108, R96 ;  /* 0x000000606c51723e */ /* 0x002fe200000000ff */
[----:B------:R-:W-:Y:S02]  /*a0e0*/  FADD.FTZ R69, R230, R0 ;  /* 0x00000000e6457221 */ /* 0x000fe40000010000 */
[----:B------:R-:W-:Y:S01]  /*a0f0*/  F2FP.PACK_AB R72, R106, R105 ;  /* 0x000000696a48723e */ /* 0x000fe200000000ff */
[----:B------:R-:W-:Y:S01]  /*a100*/  MUFU.EX2 R182, R169 ;  /* 0x000000a900b67308 */ /* 0x000fe20000000800 */
[----:B------:R-:W-:Y:S03]  /*a110*/  F2FP.PACK_AB R73, R107, R104 ;  /* 0x000000686b49723e */ /* 0x000fe600000000ff */
        /* <DEDUP_REMOVED lines=8> */
[----:B------:R-:W-:Y:S02]  /*a1a0*/  FADD.FTZ R3, R234, R2 ;  /* 0x00000002ea037221 */ /* 0x000fe40000010000 */
[----:B------:R-:W-:Y:S02]  /*a1b0*/  FADD.FTZ R2, R238, R70 ;  /* 0x00000046ee027221 */ /* 0x000fe40000010000 */
[----:B------:R-:W-:Y:S02]  /*a1c0*/  FADD.FTZ R3, R97, R3 ;  /* 0x0000000361037221 */ /* 0x000fe40000010000 */
[----:B------:R-:W-:Y:S02]  /*a1d0*/  FADD.FTZ R2, R96, R2 ;  /* 0x0000000260027221 */ /* 0x000fe40000010000 */
[----:B------:R-:W-:Y:S01]  /*a1e0*/  FADD.FTZ R3, R102, R3 ;  /* 0x0000000366037221 */ /* 0x000fe20000010000 */
[----:B------:R-:W1:Y:S01]  /*a1f0*/  MUFU.EX2 R231, R156 ;  /* 0x0000009c00e77308 */ /* 0x000e620000000800 */
[----:B------:R-:W-:Y:S02]  /*a200*/  FADD.FTZ R0, R236, R0 ;  /* 0x00000000ec007221 */ /* 0x000fe40000010000 */
[----:B------:R-:W-:Y:S01]  /*a210*/  FADD.FTZ R69, R104, R69 ;  /* 0x0000004568457221 */ /* 0x000fe20000010000 */
[-C--:B--2---:R-:W-:Y:S03]  /*a220*/  HMMA.16816.F32 R4, R72, R76.reuse, R4 ;  /* 0x0000004c4804723c */ /* 0x084fe60000001804 */
[----:B------:R-:W-:Y:S02]  /*a230*/  FADD.FTZ R0, R105, R0 ;  /* 0x0000000069007221 */ /* 0x000fe40000010000 */
[----:B------:R-:W-:Y:S01]  /*a240*/  FADD.FTZ R69, R107, R69 ;  /* 0x000000456b457221 */ /* 0x000fe20000010000 */
[----:B------:R2:W3:Y:S01]  /*a250*/  MUFU.EX2 R145, R71 ;  /* 0x0000004700917308 */ /* 0x0004e20000000800 */
[----:B------:R-:W-:Y:S01]  /*a260*/  FADD.FTZ R0, R106, R0 ;  /* 0x000000006a007221 */ /* 0x000fe20000010000 */
[C---:B------:R-:W-:Y:S04]  /*a270*/  HMMA.16816.F32 R8, R80.reuse, R76, R8 ;  /* 0x0000004c5008723c */ /* 0x040fe80000001808 */
[----:B------:R-:W-:Y:S02]  /*a280*/  FADD.FTZ R2, R108, R2 ;  /* 0x000000026c027221 */ /* 0x000fe40000010000 */
[----:B------:R-:W-:Y:S02]  /*a290*/  FADD.FTZ R69, R111, R69 ;  /* 0x000000456f457221 */ /* 0x000fe40000010000 */
[-C--:B------:R-:W-:Y:S01]  /*a2a0*/  HMMA.16816.F32 R12, R80, R78.reuse, R12 ;  /* 0x0000004e500c723c */ /* 0x080fe2000000180c */
[----:B------:R-:W-:Y:S03]  /*a2b0*/  MUFU.EX2 R175, R160 ;  /* 0x000000a000af7308 */ /* 0x000fe60000000800 */
[----:B------:R-:W-:Y:S02]  /*a2c0*/  FADD.FTZ R3, R110, R3 ;  /* 0x000000036e037221 */ /* 0x000fe40000010000 */
[----:B------:R-:W-:Y:S02]  /*a2d0*/  FADD.FTZ R0, R112, R0 ;  /* 0x0000000070007221 */ /* 0x000fe40000010000 */
[C---:B------:R-:W-:Y:S01]  /*a2e0*/  HMMA.16816.F32 R16, R72.reuse, R78, R16 ;  /* 0x0000004e4810723c */ /* 0x040fe20000001810 */
[----:B------:R-:W4:Y:S02]  /*a2f0*/  LDSM.16.MT88.4 R76, [R192+0x800] ;  /* 0x00080000c04c783b */ /* 0x000f240000004200 */
[----:B------:R-:W5:Y:S01]  /*a300*/  MUFU.EX2 R144, R103 ;  /* 0x0000006700907308 */ /* 0x000f620000000800 */
[----:B------:R-:W-:Y:S02]  /*a310*/  FADD.FTZ R70, R113, R0 ;  /* 0x0000000071467221 */ /* 0x000fe40000010000 */
[----:B--2---:R-:W-:Y:S02]  /*a320*/  FADD.FTZ R71, R109, R2 ;  /* 0x000000026d477221 */ /* 0x004fe40000010000 */
        /* <DEDUP_REMOVED lines=10> */
[----:B-1----:R-:W-:Y:S02]  /*a3d0*/  FADD.FTZ R2, R231, R2 ;  /* 0x00000002e7027221 */ /* 0x002fe40000010000 */
[C---:B------:R-:W-:Y:S01]  /*a3e0*/  HMMA.16816.F32 R32, R72.reuse, R86, R32 ;  /* 0x000000564820723c */ /* 0x040fe20000001820 */
[----:B------:R-:W1:Y:S01]  /*a3f0*/  LDSM.16.MT88.4 R84, [R189+0x1000] ;  /* 0x00100000bd54783b */ /* 0x000e620000004200 */
[----:B------:R-:W-:Y:S02]  /*a400*/  MUFU.EX2 R169, R164 ;  /* 0x000000a400a97308 */ /* 0x000fe40000000800 */
[----:B------:R-:W-:Y:S04]  /*a410*/  FADD.FTZ R3, R246, R3 ;  /* 0x00000003f6037221 */ /* 0x000fe80000010000 */
[-C--:B------:R-:W-:Y:S04]  /*a420*/  HMMA.16816.F32 R36, R72, R88.reuse, R36 ;  /* 0x000000584824723c */ /* 0x080fe80000001824 */
[----:B------:R2:W-:Y:S04]  /*a430*/  MUFU.EX2 R156, R205 ;  /* 0x000000cd009c7308 */ /* 0x0005e80000000800 */
[C---:B------:R-:W-:Y:S06]  /*a440*/  HMMA.16816.F32 R40, R80.reuse, R88, R40 ;  /* 0x000000585028723c */ /* 0x040fec0000001828 */
[----:B------:R-:W-:Y:S02]  /*a450*/  MUFU.EX2 R103, R206 ;  /* 0x000000ce00677308 */ /* 0x000fe40000000800 */
[-C--:B------:R-:W-:Y:S08]  /*a460*/  HMMA.16816.F32 R44, R80, R90.reuse, R44 ;  /* 0x0000005a502c723c */ /* 0x080ff0000000182c */
[C---:B------:R-:W-:Y:S01]  /*a470*/  HMMA.16816.F32 R48, R72.reuse, R90, R48 ;  /* 0x0000005a4830723c */ /* 0x040fe20000001830 */
[----:B------:R-:W1:Y:S01]  /*a480*/  LDSM.16.MT88.4 R88, [R193+0x1000] ;  /* 0x00100000c158783b */ /* 0x000e620000004200 */
[----:B------:R-:W-:Y:S02]  /*a490*/  MUFU.EX2 R166, R176 ;  /* 0x000000b000a67308 */ /* 0x000fe40000000800 */
[----:B--2---:R-:W-:Y:S04]  /*a4a0*/  IADD3 R205, R212, -0x1, RZ ;  /* 0xffffffffd4cd7810 */ /* 0x004fe80007ffe0ff */
[-C--:B----4-:R-:W-:Y:S04]  /*a4b0*/  HMMA.16816.F32 R52, R72, R76.reuse, R52 ;  /* 0x0000004c4834723c */ /* 0x090fe80000001834 */
[----:B------:R-:W2:Y:S01]  /*a4c0*/  MUFU.EX2 R164, R177 ;  /* 0x000000b100a47308 */ /* 0x000ea20000000800 */
[----:B------:R-:W-:Y:S03]  /*a4d0*/  MOV R212, R205 ;  /* 0x000000cd00d47202 */ /* 0x000fe60000000f00 */
[C---:B------:R-:W-:Y:S06]  /*a4e0*/  HMMA.16816.F32 R56, R80.reuse, R76, R56 ;  /* 0x0000004c5038723c */ /* 0x040fec0000001838 */
[----:B------:R-:W4:Y:S01]  /*a4f0*/  MUFU.EX2 R160, R207 ;  /* 0x000000cf00a07308 */ /* 0x000f220000000800 */
[----:B---3--:R-:W-:Y:S01]  /*a500*/  F2FP.PACK_AB R76, R184, R145 ;  /* 0x00000091b84c723e */ /* 0x008fe200000000ff */
[-C--:B------:R-:W-:Y:S01]  /*a510*/  HMMA.16816.F32 R60, R80, R78.reuse, R60 ;  /* 0x0000004e503c723c */ /* 0x080fe2000000183c */
[----:B------:R-:W3:Y:S03]  /*a520*/  LDSM.16.MT88.4 R80, [R190+0x1000] ;  /* 0x00100000be50783b */ /* 0x000ee60000004200 */
[----:B-----5:R-:W-:Y:S04]  /*a530*/  F2FP.PACK_AB R77, R165, R144 ;  /* 0x00000090a54d723e */ /* 0x020fe800000000ff */
[----:B------:R-:W-:Y:S01]  /*a540*/  HMMA.16816.F32 R64, R72, R78, R64 ;  /* 0x0000004e4840723c */ /* 0x000fe20000001840 */
[----:B------:R-:W5:Y:S03]  /*a550*/  MUFU.EX2 R102, R214 ;  /* 0x000000d600667308 */ /* 0x000f660000000800 */
[----:B--2---:R-:W-:Y:S03]  /*a560*/  F2FP.PACK_AB R153, R164, R166 ;  /* 0x000000a6a499723e */ /* 0x004fe600000000ff */
[----:B------:R-:W-:Y:S02]  /*a570*/  F2FP.PACK_AB R72, R246, R247 ;  /* 0x000000f7f648723e */ /* 0x000fe400000000ff */
[----:B------:R-:W-:Y:S02]  /*a580*/  F2FP.PACK_AB R73, R231, R147 ;  /* 0x00000093e749723e */ /* 0x000fe400000000ff */
[----:B------:R-:W-:Y:S01]  /*a590*/  MUFU.EX2 R97, R218 ;  /* 0x000000da00617308 */ /* 0x000fe20000000800 */
[----:B------:R-:W-:Y:S02]  /*a5a0*/  F2FP.PACK_AB R74, R245, R240 ;  /* 0x000000f0f54a723e */ /* 0x000fe400000000ff */
[----:B------:R-:W-:Y:S02]  /*a5b0*/  F2FP.PACK_AB R75, R244, R239 ;  /* 0x000000eff44b723e */ /* 0x000fe400000000ff */
[----:B------:R-:W-:Y:S02]  /*a5c0*/  F2FP.PACK_AB R78, R172, R175 ;  /* 0x000000afac4e723e */ /* 0x000fe400000000ff */
[----:B------:R-:W-:Y:S02]  /*a5d0*/  F2FP.PACK_AB R79, R162, R167 ;  /* 0x000000a7a24f723e */ /* 0x000fe400000000ff */
[----:B----4-:R-:W-:Y:S01]  /*a5e0*/  F2FP.PACK_AB R155, R157, R160 ;  /* 0x000000a09d9b723e */ /* 0x010fe200000000ff */
[-C--:B-1----:R-:W-:Y:S01]  /*a5f0*/  HMMA.16816.F32 R4, R72, R84.reuse, R4 ;  /* 0x000000544804723c */ /* 0x082fe20000001804 */
[----:B------:R-:W-:Y:S07]  /*a600*/  MUFU.EX2 R96, R220 ;  /* 0x000000dc00607308 */ /* 0x000fee0000000800 */
[C---:B------:R-:W-:Y:S08]  /*a610*/  HMMA.16816.F32 R8, R76.reuse, R84, R8 ;  /* 0x000000544c08723c */ /* 0x040ff00000001808 */
[-C--:B------:R-:W-:Y:S08]  /*a620*/  HMMA.16816.F32 R12, R76, R86.reuse, R12 ;  /* 0x000000564c0c723c */ /* 0x080ff0000000180c */
[C---:B------:R-:W-:Y:S01]  /*a630*/  HMMA.16816.F32 R16, R72.reuse, R86, R16 ;  /* 0x000000564810723c */ /* 0x040fe20000001810 */
[----:B------:R-:W1:Y:S07]  /*a640*/  LDSM.16.MT88.4 R84, [R189+0x1800] ;  /* 0x00180000bd54783b */ /* 0x000e6e0000004200 */
[-C--:B------:R-:W-:Y:S08]  /*a650*/  HMMA.16816.F32 R20, R72, R88.reuse, R20 ;  /* 0x000000584814723c */ /* 0x080ff00000001814 */
[C---:B------:R-:W-:Y:S08]  /*a660*/  HMMA.16816.F32 R24, R76.reuse, R88, R24 ;  /* 0x000000584c18723c */ /* 0x040ff00000001818 */
[-C--:B------:R-:W-:Y:S08]  /*a670*/  HMMA.16816.F32 R28, R76, R90.reuse, R28 ;  /* 0x0000005a4c1c723c */ /* 0x080ff0000000181c */
[C---:B------:R-:W-:Y:S01]  /*a680*/  HMMA.16816.F32 R32, R72.reuse, R90, R32 ;  /* 0x0000005a4820723c */ /* 0x040fe20000001820 */
[----:B------:R-:W-:Y:S07]  /*a690*/  LDSM.16.MT88.4 R88, [R190+0x1800] ;  /* 0x00180000be58783b */ /* 0x000fee0000004200 */
[-C--:B---3--:R-:W-:Y:S08]  /*a6a0*/  HMMA.16816.F32 R36, R72, R80.reuse, R36 ;  /* 0x000000504824723c */ /* 0x088ff00000001824 */
[C---:B------:R-:W-:Y:S08]  /*a6b0*/  HMMA.16816.F32 R40, R76.reuse, R80, R40 ;  /* 0x000000504c28723c */ /* 0x040ff00000001828 */
[-C--:B------:R-:W-:Y:S08]  /*a6c0*/  HMMA.16816.F32 R44, R76, R82.reuse, R44 ;  /* 0x000000524c2c723c */ /* 0x080ff0000000182c */
[C---:B------:R-:W-:Y:S01]  /*a6d0*/  HMMA.16816.F32 R48, R72.reuse, R82, R48 ;  /* 0x000000524830723c */ /* 0x040fe20000001830 */
[----:B------:R-:W2:Y:S07]  /*a6e0*/  LDSM.16.MT88.4 R80, [R193+0x1800] ;  /* 0x00180000c150783b */ /* 0x000eae0000004200 */
[-C--:B------:R-:W-:Y:S08]  /*a6f0*/  HMMA.16816.F32 R52, R72, R92.reuse, R52 ;  /* 0x0000005c4834723c */ /* 0x080ff00000001834 */
        /* <DEDUP_REMOVED lines=13> */
[C---:B------:R-:W-:Y:S08]  /*a7d0*/  HMMA.16816.F32 R8, R76.reuse, R84, R8 ;  /* 0x000000544c08723c */ /* 0x040ff00000001808 */
[-C--:B------:R-:W-:Y:S08]  /*a7e0*/  HMMA.16816.F32 R12, R76, R86.reuse, R12 ;  /* 0x000000564c0c723c */ /* 0x080ff0000000180c */
[C---:B------:R-:W-:Y:S08]  /*a7f0*/  HMMA.16816.F32 R16, R72.reuse, R86, R16 ;  /* 0x000000564810723c */ /* 0x040ff00000001810 */
[-C--:B--2---:R-:W-:Y:S08]  /*a800*/  HMMA.16816.F32 R20, R72, R80.reuse, R20 ;  /* 0x000000504814723c */ /* 0x084ff00000001814 */
[C---:B------:R-:W-:Y:S01]  /*a810*/  HMMA.16816.F32 R24, R76.reuse, R80, R24 ;  /* 0x000000504c18723c */ /* 0x040fe20000001818 */
[----:B------:R-:W-:Y:S07]  /*a820*/  MUFU.EX2 R81, R222 ;  /* 0x000000de00517308 */ /* 0x000fee0000000800 */
[-C--:B------:R-:W-:Y:S03]  /*a830*/  HMMA.16816.F32 R28, R76, R82.reuse, R28 ;  /* 0x000000524c1c723c */ /* 0x080fe6000000181c */
[----:B------:R-:W-:Y:S05]  /*a840*/  MUFU.EX2 R80, R223 ;  /* 0x000000df00507308 */ /* 0x000fea0000000800 */
[C---:B------:R-:W-:Y:S05]  /*a850*/  HMMA.16816.F32 R32, R72.reuse, R82, R32 ;  /* 0x000000524820723c */ /* 0x040fea0000001820 */
[----:B------:R-:W-:Y:S03]  /*a860*/  MUFU.EX2 R82, R219 ;  /* 0x000000db00527308 */ /* 0x000fe60000000800 */
[-C--:B------:R-:W-:Y:S07]  /*a870*/  HMMA.16816.F32 R36, R72, R88.reuse, R36 ;  /* 0x000000584824723c */ /* 0x080fee0000001824 */
[----:B------:R-:W1:Y:S01]  /*a880*/  MUFU.EX2 R83, R221 ;  /* 0x000000dd00537308 */ /* 0x000e620000000800 */
[C---:B------:R-:W-:Y:S08]  /*a890*/  HMMA.16816.F32 R40, R76.reuse, R88, R40 ;  /* 0x000000584c28723c */ /* 0x040ff00000001828 */
[-C--:B------:R-:W-:Y:S08]  /*a8a0*/  HMMA.16816.F32 R44, R76, R90.reuse, R44 ;  /* 0x0000005a4c2c723c */ /* 0x080ff0000000182c */
[C---:B------:R-:W-:Y:S08]  /*a8b0*/  HMMA.16816.F32 R48, R72.reuse, R90, R48 ;  /* 0x0000005a4830723c */ /* 0x040ff00000001830 */
[-C--:B---3--:R-:W-:Y:S08]  /*a8c0*/  HMMA.16816.F32 R52, R72, R92.reuse, R52 ;  /* 0x0000005c4834723c */ /* 0x088ff00000001834 */
[C---:B------:R-:W-:Y:S07]  /*a8d0*/  HMMA.16816.F32 R56, R76.reuse, R92, R56 ;  /* 0x0000005c4c38723c */ /* 0x040fee0000001838 */
[----:B-----5:R-:W-:Y:S01]  /*a8e0*/  F2FP.PACK_AB R92, R101, R102 ;  /* 0x00000066655c723e */ /* 0x020fe200000000ff */
[-C--:B------:R-:W-:Y:S04]  /*a8f0*/  HMMA.16816.F32 R60, R76, R94.reuse, R60 ;  /* 0x0000005e4c3c723c */ /* 0x080fe8000000183c */
[----:B-1----:R-:W-:Y:S04]  /*a900*/  F2FP.PACK_AB R93, R83, R82 ;  /* 0x00000052535d723e */ /* 0x002fe800000000ff */
[----:B------:R-:W-:Y:S01]  /*a910*/  HMMA.16816.F32 R64, R72, R94, R64 ;  /* 0x0000005e4840723c */ /* 0x000fe20000001840 */
[----:B------:R-:W1:Y:S06]  /*a920*/  LDSM.16.MT88.4 R72, [R192+0x2000] ;  /* 0x00200000c048783b */ /* 0x000e6c0000004200 */
[----:B------:R-:W-:Y:S01]  /*a930*/  F2FP.PACK_AB R94, R96, R97 ;  /* 0x00000061605e723e */ /* 0x000fe200000000ff */
[-C--:B------:R-:W-:Y:S05]  /*a940*/  HMMA.16816.F32 R104, R152, R116.reuse, R4 ;  /* 0x000000749868723c */ /* 0x080fea0000001804 */
[----:B------:R-:W-:Y:S02]  /*a950*/  F2FP.PACK_AB R95, R80, R81 ;  /* 0x00000051505f723e */ /* 0x000fe400000000ff */
[----:B------:R-:W-:Y:S02]  /*a960*/  FADD.FTZ R5, R145, R69 ;  /* 0x0000004591057221 */ /* 0x000fe40000010000 */
[----:B------:R-:W-:Y:S03]  /*a970*/  FADD.FTZ R4, R144, R0 ;  /* 0x0000000090047221 */ /* 0x000fe60000010000 */
        /* <DEDUP_REMOVED lines=37> */
[----:B------:R-:W-:Y:S01]  /*abd0*/  FADD.FTZ R5, R103, R0 ;  /* 0x0000000067057221 */ /* 0x000fe20000010000 */
[----:B------:R-:W-:Y:S01]  /*abe0*/  MOV R103, R68 ;  /* 0x0000004400677202 */ /* 0x000fe20000000f00 */
[----:B------:R-:W-:Y:S01]  /*abf0*/  FADD.FTZ R3, R179, R7 ;  /* 0x00000007b3037221 */ /* 0x000fe20000010000 */
[C---:B------:R-:W-:Y:S04]  /*ac00*/  HMMA.16816.F32 R88, R92.reuse, R72, R56 ;  /* 0x000000485c58723c */ /* 0x040fe80000001838 */
[----:B------:R-:W-:Y:S02]  /*ac10*/  FADD.FTZ R2, R166, R6 ;  /* 0x00000006a6027221 */ /* 0x000fe40000010000 */
[----:B------:R-:W-:Y:S01]  /*ac20*/  FADD.FTZ R0, R102, R4 ;  /* 0x0000000466007221 */ /* 0x000fe20000010000 */
[----:B------:R-:W-:Y:S01]  /*ac30*/  MOV R102, R98 ;  /* 0x0000006200667202 */ /* 0x000fe20000000f00 */
[----:B------:R-:W-:Y:S01]  /*ac40*/  FADD.FTZ R5, R82, R5 ;  /* 0x0000000552057221 */ /* 0x000fe20000010000 */
[-C--:B------:R-:W-:Y:S03]  /*ac50*/  HMMA.16816.F32 R92, R92, R74.reuse, R60 ;  /* 0x0000004a5c5c723c */ /* 0x080fe6000000183c */
[----:B------:R-:W-:Y:S02]  /*ac60*/  FADD.FTZ R4, R178, R3 ;  /* 0x00000003b2047221 */ /* 0x000fe40000010000 */
[----:B------:R-:W-:Y:S02]  /*ac70*/  FADD.FTZ R3, R164, R2 ;  /* 0x00000002a4037221 */ /* 0x000fe40000010000 */
[----:B------:R-:W-:Y:S01]  /*ac80*/  FADD.FTZ R2, R101, R0 ;  /* 0x0000000065027221 */ /* 0x000fe20000010000 */
[----:B------:R-:W-:Y:S04]  /*ac90*/  HMMA.16816.F32 R152, R152, R74, R64 ;  /* 0x0000004a9898723c */ /* 0x000fe80000001840 */
[----:B------:R-:W-:Y:S01]  /*aca0*/  FADD.FTZ R0, R83, R5 ;  /* 0x0000000553007221 */ /* 0x000fe20000010000 */
[----:B------:R-:W-:Y:S01]  /*acb0*/  MOV R101, R99 ;  /* 0x0000006300657202 */ /* 0x000fe20000000f00 */
[----:B------:R-:W-:Y:S02]  /*acc0*/  FADD.FTZ R4, R163, R4 ;  /* 0x00000004a3047221 */ /* 0x000fe40000010000 */
[----:B------:R-:W-:Y:S04]  /*acd0*/  FADD.FTZ R3, R160, R3 ;  /* 0x00000003a0037221 */ /* 0x000fe80000010000 */
[----:B------:R-:W-:Y:S01]  /*ace0*/  FADD.FTZ R2, R97, R2 ;  /* 0x0000000261027221 */ /* 0x000fe20000010000 */
[----:B------:R-:W-:Y:S01]  /*acf0*/  MOV R97, R100 ;  /* 0x0000006400617202 */ /* 0x000fe20000000f00 */
[----:B------:R-:W-:Y:S02]  /*ad00*/  FADD.FTZ R0, R81, R0 ;  /* 0x0000000051007221 */ /* 0x000fe40000010000 */
[----:B------:R-:W-:Y:S02]  /*ad10*/  FADD.FTZ R231, R161, R4 ;  /* 0x00000004a1e77221 */ /* 0x000fe40000010000 */
[----:B------:R-:W-:Y:S02]  /*ad20*/  FADD.FTZ R241, R157, R3 ;  /* 0x000000039df17221 */ /* 0x000fe40000010000 */
[----:B------:R-:W-:Y:S02]  /*ad30*/  FADD.FTZ R243, R96, R2 ;  /* 0x0000000260f37221 */ /* 0x000fe40000010000 */
[----:B------:R-:W-:Y:S01]  /*ad40*/  FADD.FTZ R242, R80, R0 ;  /* 0x0000000050f27221 */ /* 0x000fe20000010000 */
[----:B------:R-:W-:-:S05]  /*ad50*/  @P0 BRA `(.L_x_1471) ;  /* 0xffffc15000000947 */ /* 0x000fca000383ffff */
.L_x_1460:
[----:B------:R-:W-:-:S13]  /*ad60*/  ISETP.GE.AND P0, PT, R205, R249, PT ;  /* 0x000000f9cd00720c */ /* 0x000fda0003f06270 */
[----:B------:R-:W-:Y:S05]  /*ad70*/  @!P0 BRA `(.L_x_1472) ;  /* 0x0000328000008947 */ /* 0x000fea0003800000 */
[----:B------:R-:W-:Y:S01]  /*ad80*/  IMAD.MOV.U32 R101, RZ, RZ, R99 ;  /* 0x000000ffff657224 */ /* 0x000fe200078e0063 */
[----:B------:R-:W-:Y:S01]  /*ad90*/  MOV R103, R68 ;  /* 0x0000004400677202 */ /* 0x000fe20000000f00 */
[----:B------:R-:W-:Y:S01]  /*ada0*/  IMAD.MOV.U32 R97, RZ, RZ, R100 ;  /* 0x000000ffff617224 */ /* 0x000fe200078e0064 */
[----:B------:R-:W-:Y:S02]  /*adb0*/  MOV R102, R98 ;  /* 0x0000006200667202 */ /* 0x000fe40000000f00 */
.L_x_1479:
[----:B------:R-:W2:Y:S01]  /*adc0*/  LDL.64 R6, [R1+0x10] ;  /* 0x0000100001067983 */ /* 0x000ea20000100a00 */
[----:B------:R-:W-:Y:S04]  /*add0*/  DEPBAR.LE SB0, 0x0 ;  /* 0x000080000000791a */ /* 0x000fe80000000000 */
[----:B------:R-:W3:Y:S01]  /*ade0*/  LDL R5, [R1+0x1c] ;  /* 0x00001c0001057983 */ /* 0x000ee20000100800 */
[----:B------:R-:W-:Y:S01]  /*adf0*/  WARPSYNC 0xffffffff ;  /* 0xffffffff00007948 */ /* 0x000fe20003800000 */
[----:B------:R-:W-:Y:S01]  /*ae00*/  SHF.R.S32.HI R0, RZ, 0x1f, R211 ;  /* 0x0000001fff007819 */ /* 0x000fe200000114d3 */
[C---:B------:R-:W-:Y:S01]  /*ae10*/  IMAD.WIDE.U32 R2, R211.reuse, c[0x0][0x208], RZ ;  /* 0x00008200d3027a25 */ /* 0x040fe200078e00ff */
        /* <DEDUP_REMOVED lines=31> */
.L_x_1576:
[-C--:B------:R-:W-:Y:S01]  /*b010*/  HMMA.16816.F32 R4, R80, R16.reuse, RZ ;  /* 0x000000105004723c */ /* 0x080fe200000018ff */
[----:B------:R-:W3:Y:S01]  /*b020*/  SHFL.IDX PT, R2, R0, RZ, 0x181f ;  /* 0x00181fff00027589 */ /* 0x000ee200000e0000 */
[----:B------:R-:W-:Y:S01]  /*b030*/  BSSY B0, `(.L_x_1474) ;  /* 0x00000c4000007945 */ /* 0x000fe20003800000 */
[----:B------:R-:W-:Y:S04]  /*b040*/  ISETP.GE.AND P0, PT, R204, c[0x0][0x1d4], PT ;  /* 0x00007500cc007a0c */ /* 0x000fe80003f06270 */
[----:B------:R-:W-:Y:S01]  /*b050*/  SEL R100, RZ, 0x10, P0 ;  /* 0x00000010ff647807 */ /* 0x000fe20000000000 */
[C---:B------:R-:W-:Y:S01]  /*b060*/  HMMA.16816.F32 R8, R76.reuse, R16, RZ ;  /* 0x000000104c08723c */ /* 0x040fe200000018ff */
[----:B------:R-:W4:Y:S07]  /*b070*/  SHFL.IDX PT, R3, R0, 0x1, 0x181f ;  /* 0x00381f0000037f89 */ /* 0x000f2e00000e0000 */
[-C--:B------:R-:W-:Y:S01]  /*b080*/  HMMA.16816.F32 R12, R76, R18.reuse, RZ ;  /* 0x000000124c0c723c */ /* 0x080fe200000018ff */
[----:B------:R-:W5:Y:S07]  /*b090*/  SHFL.IDX PT, R52, R0, 0x2, 0x181f ;  /* 0x00581f0000347f89 */ /* 0x000f6e00000e0000 */
[C---:B------:R-:W-:Y:S01]  /*b0a0*/  HMMA.16816.F32 R16, R80.reuse, R18, RZ ;  /* 0x000000125010723c */ /* 0x040fe200000018ff */
[----:B------:R-:W-:Y:S07]  /*b0b0*/  SHFL.IDX PT, R53, R0, 0x3, 0x181f ;  /* 0x00781f0000357f89 */ /* 0x000fee00000e0000 */
[-C--:B------:R-:W-:Y:S01]  /*b0c0*/  HMMA.16816.F32 R20, R80, R32.reuse, RZ ;  /* 0x000000205014723c */ /* 0x080fe200000018ff */
[----:B------:R1:W-:Y:S07]  /*b0d0*/  SHFL.IDX PT, R54, R0, 0x4, 0x181f ;  /* 0x00981f0000367f89 */ /* 0x0003ee00000e0000 */
[C---:B------:R-:W-:Y:S01]  /*b0e0*/  HMMA.16816.F32 R24, R76.reuse, R32, RZ ;  /* 0x000000204c18723c */ /* 0x040fe200000018ff */
[----:B------:R-:W2:Y:S07]  /*b0f0*/  SHFL.IDX PT, R55, R56, 0x1, 0x181f ;  /* 0x00381f0038377f89 */ /* 0x000eae00000e0000 */
[-C--:B------:R-:W-:Y:S01]  /*b100*/  HMMA.16816.F32 R28, R76, R34.reuse, RZ ;  /* 0x000000224c1c723c */ /* 0x080fe200000018ff */
[----:B------:R-:W2:Y:S07]  /*b110*/  SHFL.IDX PT, R61, R56, 0x2, 0x181f ;  /* 0x00581f00383d7f89 */ /* 0x000eae00000e0000 */
[C---:B------:R-:W-:Y:S01]  /*b120*/  HMMA.16816.F32 R32, R80.reuse, R34, RZ ;  /* 0x000000225020723c */ /* 0x040fe200000018ff */
[----:B------:R-:W2:Y:S03]  /*b130*/  SHFL.IDX PT, R69, R56, 0x3, 0x181f ;  /* 0x00781f0038457f89 */ /* 0x000ea600000e0000 */
[----:B-1----:R-:W-:Y:S04]  /*b140*/  IADD3 R0, -R100, 0x10, RZ ;  /* 0x0000001064007810 */ /* 0x002fe80007ffe1ff */
[-C--:B------:R-:W-:Y:S01]  /*b150*/  HMMA.16816.F32 R36, R80, R48.reuse, RZ ;  /* 0x000000305024723c */ /* 0x080fe200000018ff */
[----:B------:R-:W-:Y:S07]  /*b160*/  LOP3.LUT R0, R0, 0xf, RZ, 0xc0, !PT ;  /* 0x0000000f00007812 */ /* 0x000fee00078ec0ff */
[C---:B------:R-:W-:Y:S08]  /*b170*/  HMMA.16816.F32 R40, R76.reuse, R48, RZ ;  /* 0x000000304c28723c */ /* 0x040ff000000018ff */
[-C--:B------:R-:W-:Y:S01]  /*b180*/  HMMA.16816.F32 R44, R76, R50.reuse, RZ ;  /* 0x000000324c2c723c */ /* 0x080fe200000018ff */
[-C--:B---3--:R-:W-:Y:S03]  /*b190*/  IADD3 R2, P2, R2, R58.reuse, RZ ;  /* 0x0000003a02027210 */ /* 0x088fe60007f5e0ff */
[-C--:B----4-:R-:W-:Y:S02]  /*b1a0*/  IADD3 R62, P1, R3, R58.reuse, RZ ;  /* 0x0000003a033e7210 */ /* 0x090fe40007f3e0ff */
[--C-:B--2---:R-:W-:Y:S01]  /*b1b0*/  IMAD.X R3, R57, 0x1, R68.reuse, P2 ;  /* 0x0000000139037824 */ /* 0x104fe200010e0644 */
[----:B-----5:R-:W-:Y:S01]  /*b1c0*/  IADD3 R60, P6, R52, R58, RZ ;  /* 0x0000003a343c7210 */ /* 0x020fe20007fde0ff */
[C---:B------:R-:W-:Y:S03]  /*b1d0*/  HMMA.16816.F32 R48, R80.reuse, R50, RZ ;  /* 0x000000325030723c */ /* 0x040fe600000018ff */
[----:B------:R1:W-:Y:S01]  /*b1e0*/  LDGSTS.E.BYPASS.LTC128B.128 [R209+0x100], [R2.64], !P0 ;  /* 0x0010000002d17fae */ /* 0x0003e2000c101d46 */
[----:B------:R-:W-:Y:S01]  /*b1f0*/  IMAD.X R63, R55, 0x1, R68, P1 ;  /* 0x00000001373f7824 */ /* 0x000fe200008e0644 */
[----:B------:R-:W-:Y:S01]  /*b200*/  IADD3 R72, P2, P1, R0, R54, R58 ;  /* 0x0000003600487210 */ /* 0x000fe2000795e03a */
[--C-:B------:R-:W-:Y:S01]  /*b210*/  IMAD.X R61, R61, 0x1, R68.reuse, P6 ;  /* 0x000000013d3d7824 */ /* 0x100fe200030e0644 */
[----:B------:R-:W-:Y:S02]  /*b220*/  IADD3 R70, P5, R53, R58, RZ ;  /* 0x0000003a35467210 */ /* 0x000fe40007fbe0ff */
[-C--:B------:R-:W-:Y:S02]  /*b230*/  HMMA.16816.F32 R52, R80, R64.reuse, RZ ;  /* 0x000000405034723c */ /* 0x080fe400000018ff */
[----:B------:R2:W-:Y:S01]  /*b240*/  LDGSTS.E.BYPASS.LTC128B.128 [R209+0x900], [R62.64], !P0 ;  /* 0x009000003ed17fae */ /* 0x0005e2000c101d46 */
[--C-:B------:R-:W-:Y:S01]  /*b250*/  IMAD.X R71, R69, 0x1, R68.reuse, P5 ;  /* 0x0000000145477824 */ /* 0x100fe200028e0644 */
[----:B------:R-:W-:Y:S06]  /*b260*/  ISETP.NE.U32.AND P5, PT, R100, RZ, PT ;  /* 0x000000ff6400720c */ /* 0x000fec0003fa5070 */
[----:B------:R3:W4:Y:S08]  /*b270*/  SHFL.IDX PT, R0, R56, 0x4, 0x181f ;  /* 0x00981f0038007f89 */ /* 0x00073000000e0000 */
[----:B------:R2:W-:Y:S08]  /*b280*/  LDGSTS.E.BYPASS.LTC128B.128 [R209+0x1100], [R60.64], !P0 ;  /* 0x011000003cd17fae */ /* 0x0005f0000c101d46 */
[----:B------:R5:W-:Y:S01]  /*b290*/  LDGSTS.E.BYPASS.LTC128B.128 [R209+0x1900], [R70.64], !P0 ;  /* 0x0190000046d17fae */ /* 0x000be2000c101d46 */
[----:B------:R-:W-:Y:S01]  /*b2a0*/  ISETP.GT.AND P0, PT, R205, R249, PT ;  /* 0x000000f9cd00720c */ /* 0x000fe20003f04270 */
[C---:B---3--:R-:W-:Y:S02]  /*b2b0*/  HMMA.16816.F32 R56, R76.reuse, R64, RZ ;  /* 0x000000404c38723c */ /* 0x048fe400000018ff */
[----:B----4-:R-:W-:Y:S05]  /*b2c0*/  IADD3.X R73, RZ, R0, R68, P2, P1 ;  /* 0x00000000ff497210 */ /* 0x010fea00017e2444 */
[----:B------:R3:W-:Y:S01]  /*b2d0*/  LDGSTS.E.BYPASS.LTC128B.128.ZFILL [R209+0x2100], [R72.64], P5 ;  /* 0x0210000048d17fae */ /* 0x0007e2000a941d46 */
[-C--:B--2---:R-:W-:Y:S07]  /*b2e0*/  HMMA.16816.F32 R60, R76, R66.reuse, RZ ;  /* 0x000000424c3c723c */ /* 0x084fee00000018ff */
[----:B------:R-:W0:Y:S01]  /*b2f0*/  LDGDEPBAR ;  /* 0x00000000000079af */ /* 0x000e220000000000 */
[C---:B------:R-:W-:Y:S08]  /*b300*/  HMMA.16816.F32 R64, R80.reuse, R66, RZ ;  /* 0x000000425040723c */ /* 0x040ff000000018ff */
[-C--:B-----5:R-:W-:Y:S08]  /*b310*/  HMMA.16816.F32 R68, R80, R156.reuse, RZ ;  /* 0x0000009c5044723c */ /* 0x0a0ff000000018ff */
[C---:B---3--:R-:W-:Y:S08]  /*b320*/  HMMA.16816.F32 R72, R76.reuse, R156, RZ ;  /* 0x0000009c4c48723c */ /* 0x048ff000000018ff */
        /* <DEDUP_REMOVED lines=28> */
[----:B------:R-:W1:Y:S07]  /*b4f0*/  LDSM.16.M88.4 R160, [R194+0x1800] ;  /* 0x00180000c2a0783b */ /* 0x000e6e0000000200 */
        /* <DEDUP_REMOVED lines=53> */
[----:B------:R-:W-:Y:S02]  /*b850*/  IMAD.MOV.U32 R210, RZ, RZ, RZ ;  /* 0x000000ffffd27224 */ /* 0x000fe400078e00ff */
        /* <DEDUP_REMOVED lines=15> */
[----:B------:R-:W2:Y:S04]  /*b950*/  @!P3 LDG.E R210, [R98.64] ;  /* 0x0000000662d2b981 */ /* 0x000ea8000c1e1900 */
[----:B------:R-:W-:Y:S04]  /*b960*/  IMAD R0, R0, c[0x0][0x1e0], RZ ;  /* 0x0000780000007a24 */ /* 0x000fe800078e02ff */
[----:B------:R-:W-:Y:S04]  /*b970*/  IMAD R0, R211, c[0x0][0x1e4], R0 ;  /* 0x00007900d3007a24 */ /* 0x000fe800078e0200 */
[----:B------:R-:W-:Y:S01]  /*b980*/  IMAD.IADD R3, R3, 0x1, R0 ;  /* 0x0000000103037824 */ /* 0x000fe200078e0200 */
[----:B--2---:R-:W-:Y:S03]  /*b990*/  SHF.R.S32.HI R0, RZ, 0x1f, R210 ;  /* 0x0000001fff007819 */ /* 0x004fe600000114d2 */
[----:B------:R-:W-:Y:S04]  /*b9a0*/  IMAD.WIDE.U32 R2, R210, c[0x0][0x1f0], R2 ;  /* 0x00007c00d2027a25 */ /* 0x000fe800078e0002 */
[----:B------:R-:W-:Y:S01]  /*b9b0*/  IMAD R0, R0, c[0x0][0x1f0], RZ ;  /* 0x00007c0000007a24 */ /* 0x000fe200078e02ff */
[----:B----4-:R-:W-:Y:S02]  /*b9c0*/  IADD3 R2, P1, R206, R2, RZ ;  /* 0x00000002ce027210 */ /* 0x010fe40007f3e0ff */
[----:B------:R-:W-:Y:S01]  /*b9d0*/  SHF.R.S32.HI R206, RZ, 0x1f, R204 ;  /* 0x0000001fffce7819 */ /* 0x000fe200000114cc */
[----:B------:R-:W-:Y:S01]  /*b9e0*/  IMAD R96, R210, c[0x0][0x1f4], R0 ;  /* 0x00007d00d2607a24 */ /* 0x000fe200078e0200 */
[----:B------:R-:W-:Y:S02]  /*b9f0*/  LEA R0, P0, R2, c[0x0][0x1c8], 0x1 ;  /* 0x0000720002007a11 */ /* 0x000fe400078008ff */
[----:B------:R-:W-:Y:S02]  /*ba00*/  SHF.L.U64.HI R98, R204, 0x1, R206 ;  /* 0x00000001cc627819 */ /* 0x000fe400000102ce */
[----:B------:R-:W-:Y:S04]  /*ba10*/  IADD3.X R3, R252, R3, R96, P1, !PT ;  /* 0x00000003fc037210 */ /* 0x000fe80000ffe460 */
[----:B------:R-:W-:Y:S01]  /*ba20*/  LEA.HI.X R96, R2, c[0x0][0x1cc], R3, 0x1, P0 ;  /* 0x0000730002607a11 */ /* 0x000fe200000f0c03 */
[----:B------:R-:W-:-:S05]  /*ba30*/  BRA.DIV ~URZ, `(.L_x_1476) ;  /* 0x0000ac627f007947 */ /* 0x000fca000b800000 */
[----:B------:R1:W2:Y:S02]  /*ba40*/  SHFL.IDX PT, R157, R96, RZ, 0x181f ;  /* 0x00181fff609d7589 */ /* 0x0002a400000e0000 */
.L_x_1577:
        /* <DEDUP_REMOVED lines=25> */
.L_x_1578:
        /* <DEDUP_REMOVED lines=9> */
.L_x_1475:
[----:B------:R-:W-:Y:S05]  /*bc70*/  BSYNC B0 ;  /* 0x0000000000007941 */ /* 0x000fea0003800000 */
.L_x_1474:
        /* <DEDUP_REMOVED lines=96> */
[----:B---3--:R-:W-:Y:S03]  /*c280*/  FMNMX.FTZ R98, R98, R158, !PT ;  /* 0x0000009e62627209 */ /* 0x008fe60007810000 */
.L_x_1579:
[----:B------:R-:W-:Y:S01]  /*c290*/  FADD.FTZ R2, -R100, R97 ;  /* 0x0000006164027221 */ /* 0x000fe20000010100 */
[----:B------:R-:W-:Y:S01]  /*c2a0*/  WARPSYNC 0xffffffff ;  /* 0xffffffff00007948 */ /* 0x000fe20003800000 */
[----:B------:R-:W-:Y:S01]  /*c2b0*/  FMUL.FTZ R165, R98, c[0x0][0x2d0] ;  /* 0x0000b40062a57a20 */ /* 0x000fe20000410000 */
[----:B----4-:R-:W-:Y:S01]  /*c2c0*/  FMNMX.FTZ R96, R0, R96, !PT ;  /* 0x0000006000607209 */ /* 0x010fe20007810000 */
[----:B------:R-:W-:Y:S01]  /*c2d0*/  FMUL.FTZ R2, R2, c[0x0][0x2d0] ;  /* 0x0000b40002027a20 */ /* 0x000fe20000410000 */
[----:B------:R-:W-:Y:S01]  /*c2e0*/  ISETP.GT.AND P0, PT, R205, R249, PT ;  /* 0x000000f9cd00720c */ /* 0x000fe20003f04270 */
[--C-:B------:R-:W-:Y:S02]  /*c2f0*/  FFMA.FTZ R0, R13, c[0x0][0x2d0], -R165.reuse ;  /* 0x0000b4000d007a23 */ /* 0x100fe400000108a5 */
[----:B------:R1:W2:Y:S01]  /*c300*/  MUFU.EX2 R97, R2 ;  /* 0x0000000200617308 */ /* 0x0002a20000000800 */
[----:B------:R-:W-:Y:S02]  /*c310*/  FMUL.FTZ R164, R96, c[0x0][0x2d0] ;  /* 0x0000b40060a47a20 */ /* 0x000fe40000410000 */
[--C-:B------:R-:W-:Y:S02]  /*c320*/  FFMA.FTZ R41, R41, c[0x0][0x2d0], -R165.reuse ;  /* 0x0000b40029297a23 */ /* 0x100fe400000108a5 */
[--C-:B------:R-:W-:Y:S02]  /*c330*/  FFMA.FTZ R24, R24, c[0x0][0x2d0], -R165.reuse ;  /* 0x0000b40018187a23 */ /* 0x100fe400000108a5 */
[----:B------:R-:W-:Y:S02]  /*c340*/  FFMA.FTZ R25, R25, c[0x0][0x2d0], -R165 ;  /* 0x0000b40019197a23 */ /* 0x000fe400000108a5 */
[--C-:B------:R-:W-:Y:S01]  /*c350*/  FFMA.FTZ R26, R26, c[0x0][0x2d0], -R164.reuse ;  /* 0x0000b4001a1a7a23 */ /* 0x100fe200000108a4 */
[----:B------:R3:W-:Y:S01]  /*c360*/  MUFU.EX2 R229, R0 ;  /* 0x0000000000e57308 */ /* 0x0007e20000000800 */
[----:B------:R-:W-:Y:S02]  /*c370*/  FFMA.FTZ R27, R27, c[0x0][0x2d0], -R164 ;  /* 0x0000b4001b1b7a23 */ /* 0x000fe400000108a4 */
[----:B-1----:R-:W-:Y:S02]  /*c380*/  FADD.FTZ R2, -R99, R101 ;  /* 0x0000006563027221 */ /* 0x002fe40000010100 */
[----:B------:R-:W-:Y:S02]  /*c390*/  FMUL.FTZ R101, R100, c[0x0][0x2d0] ;  /* 0x0000b40064657a20 */ /* 0x000fe40000410000 */
[----:B------:R-:W-:Y:S02]  /*c3a0*/  FMUL.FTZ R2, R2, c[0x0][0x2d0] ;  /* 0x0000b40002027a20 */ /* 0x000fe40000410000 */
[--C-:B------:R-:W-:Y:S02]  /*c3b0*/  FFMA.FTZ R156, R5, c[0x0][0x2d0], -R101.reuse ;  /* 0x0000b400059c7a23 */ /* 0x100fe40000010865 */
[----:B------:R1:W-:Y:S01]  /*c3c0*/  MUFU.EX2 R3, R2 ;  /* 0x0000000200037308 */ /* 0x0003e20000000800 */
[--C-:B------:R-:W-:Y:S02]  /*c3d0*/  FFMA.FTZ R5, R16, c[0x0][0x2d0], -R101.reuse ;  /* 0x0000b40010057a23 */ /* 0x100fe40000010865 */
[--C-:B------:R-:W-:Y:S02]  /*c3e0*/  FFMA.FTZ R185, R52, c[0x0][0x2d0], -R101.reuse ;  /* 0x0000b40034b97a23 */ /* 0x100fe40000010865 */
[--C-:B------:R-:W-:Y:S02]  /*c3f0*/  FFMA.FTZ R184, R53, c[0x0][0x2d0], -R101.reuse ;  /* 0x0000b40035b87a23 */ /* 0x100fe40000010865 */
[----:B------:R-:W-:Y:S02]  /*c400*/  FFMA.FTZ R173, R49, c[0x0][0x2d0], -R101 ;  /* 0x0000b40031ad7a23 */ /* 0x000fe40000010865 */
[----:B---3--:R-:W-:Y:S01]  /*c410*/  FADD.FTZ R0, -R96, R103 ;  /* 0x0000006760007221 */ /* 0x008fe20000010100 */
[----:B------:R3:W-:Y:S01]  /*c420*/  MUFU.EX2 R223, R5 ;  /* 0x0000000500df7308 */ /* 0x0007e20000000800 */
[--C-:B------:R-:W-:Y:S02]  /*c430*/  FFMA.FTZ R103, R20, c[0x0][0x2d0], -R101.reuse ;  /* 0x0000b40014677a23 */ /* 0x100fe40000010865 */
[----:B------:R-:W-:Y:S02]  /*c440*/  FMUL.FTZ R0, R0, c[0x0][0x2d0] ;  /* 0x0000b40000007a20 */ /* 0x000fe40000410000 */
[--C-:B------:R-:W-:Y:S02]  /*c450*/  FFMA.FTZ R183, R64, c[0x0][0x2d0], -R101.reuse ;  /* 0x0000b40040b77a23 */ /* 0x100fe40000010865 */
[--C-:B------:R-:W-:Y:S02]  /*c460*/  FFMA.FTZ R182, R65, c[0x0][0x2d0], -R101.reuse ;  /* 0x0000b40041b67a23 */ /* 0x100fe40000010865 */
[--C-:B------:R-:W-:Y:S01]  /*c470*/  FFMA.FTZ R208, R80, c[0x0][0x2d0], -R101.reuse ;  /* 0x0000b40050d07a23 */ /* 0x100fe20000010865 */
[----:B------:R4:W-:Y:S01]  /*c480*/  MUFU.EX2 R224, R156 ;  /* 0x0000009c00e07308 */ /* 0x0009e20000000800 */
[--C-:B------:R-:W-:Y:S02]  /*c490*/  FFMA.FTZ R166, R32, c[0x0][0x2d0], -R101.reuse ;  /* 0x0000b40020a67a23 */ /* 0x100fe40000010865 */
[--C-:B------:R-:W-:Y:S02]  /*c4a0*/  FFMA.FTZ R168, R33, c[0x0][0x2d0], -R101.reuse ;  /* 0x0000b40021a87a23 */ /* 0x100fe40000010865 */
[--C-:B-1----:R-:W-:Y:S02]  /*c4b0*/  FFMA.FTZ R2, R4, c[0x0][0x2d0], -R101.reuse ;  /* 0x0000b40004027a23 */ /* 0x102fe40000010865 */
[----:B------:R-:W-:Y:S02]  /*c4c0*/  FMUL.FTZ R4, R99, c[0x0][0x2d0] ;  /* 0x0000b40063047a20 */ /* 0x000fe40000410000 */
[----:B------:R-:W-:Y:S01]  /*c4d0*/  FFMA.FTZ R176, R36, c[0x0][0x2d0], -R101 ;  /* 0x0000b40024b07a23 */ /* 0x000fe20000010865 */
[----:B------:R1:W5:Y:S01]  /*c4e0*/  MUFU.EX2 R216, R2 ;  /* 0x0000000200d87308 */ /* 0x0003620000000800 */
[--C-:B------:R-:W-:Y:S02]  /*c4f0*/  FFMA.FTZ R180, R54, c[0x0][0x2d0], -R4.reuse ;  /* 0x0000b40036b47a23 */ /* 0x100fe40000010804 */
[--C-:B------:R-:W-:Y:S02]  /*c500*/  FFMA.FTZ R179, R55, c[0x0][0x2d0], -R4.reuse ;  /* 0x0000b40037b37a23 */ /* 0x100fe40000010804 */
[--C-:B---3--:R-:W-:Y:S01]  /*c510*/  FFMA.FTZ R5, R8, c[0x0][0x2d0], -R165.reuse ;  /* 0x0000b40008057a23 */ /* 0x108fe200000108a5 */
[----:B------:R-:W-:Y:S01]  /*c520*/  LDSM.16.MT88.4 R52, [R193] ;  /* 0x00000000c134783b */ /* 0x000fe20000004200 */
[--C-:B------:R-:W-:Y:S02]  /*c530*/  FFMA.FTZ R65, R22, c[0x0][0x2d0], -R4.reuse ;  /* 0x0000b40016417a23 */ /* 0x100fe40000010804 */
[--C-:B------:R-:W-:Y:S01]  /*c540*/  FFMA.FTZ R80, R34, c[0x0][0x2d0], -R4.reuse ;  /* 0x0000b40022507a23 */ /* 0x100fe20000010804 */
[----:B------:R3:W-:Y:S01]  /*c550*/  MUFU.EX2 R214, R5 ;  /* 0x0000000500d67308 */ /* 0x0007e20000000800 */
[--C-:B------:R-:W-:Y:S02]  /*c560*/  FFMA.FTZ R6, R6, c[0x0][0x2d0], -R4.reuse ;  /* 0x0000b40006067a23 */ /* 0x100fe40000010804 */
[--C-:B------:R-:W-:Y:S01]  /*c570*/  FFMA.FTZ R167, R35, c[0x0][0x2d0], -R4.reuse ;  /* 0x0000b40023a77a23 */ /* 0x100fe20000010804 */
[----:B----4-:R-:W4:Y:S01]  /*c580*/  LDSM.16.MT88.4 R156, [R189] ;  /* 0x00000000bd9c783b */ /* 0x010f220000004200 */
[--C-:B------:R-:W-:Y:S02]  /*c590*/  FFMA.FTZ R169, R39, c[0x0][0x2d0], -R4.reuse ;  /* 0x0000b40027a97a23 */ /* 0x100fe40000010804 */
[--C-:B------:R-:W-:Y:S02]  /*c5a0*/  FFMA.FTZ R171, R50, c[0x0][0x2d0], -R4.reuse ;  /* 0x0000b40032ab7a23 */ /* 0x100fe40000010804 */
[--C-:B------:R-:W-:Y:S01]  /*c5b0*/  FFMA.FTZ R172, R51, c[0x0][0x2d0], -R4.reuse ;  /* 0x0000b40033ac7a23 */ /* 0x100fe20000010804 */
[----:B------:R2:W-:Y:S01]  /*c5c0*/  MUFU.EX2 R215, R6 ;  /* 0x0000000600d77308 */ /* 0x0005e20000000800 */
[--C-:B------:R-:W-:Y:S02]  /*c5d0*/  FFMA.FTZ R207, R82, c[0x0][0x2d0], -R4.reuse ;  /* 0x0000b40052cf7a23 */ /* 0x100fe40000010804 */
[--C-:B------:R-:W-:Y:S02]  /*c5e0*/  FFMA.FTZ R212, R83, c[0x0][0x2d0], -R4.reuse ;  /* 0x0000b40053d47a23 */ /* 0x100fe40000010804 */
[--C-:B-1----:R-:W-:Y:S02]  /*c5f0*/  FFMA.FTZ R2, R7, c[0x0][0x2d0], -R4.reuse ;  /* 0x0000b40007027a23 */ /* 0x102fe40000010804 */
[--C-:B------:R-:W-:Y:S02]  /*c600*/  FFMA.FTZ R64, R23, c[0x0][0x2d0], -R4.reuse ;  /* 0x0000b40017407a23 */ /* 0x100fe40000010804 */
[--C-:B------:R-:W-:Y:S01]  /*c610*/  FFMA.FTZ R178, R66, c[0x0][0x2d0], -R4.reuse ;  /* 0x0000b40042b27a23 */ /* 0x100fe20000010804 */
[----:B------:R1:W1:Y:S01]  /*c620*/  MUFU.EX2 R221, R2 ;  /* 0x0000000200dd7308 */ /* 0x0002620000000800 */
[--C-:B------:R-:W-:Y:S02]  /*c630*/  FFMA.FTZ R177, R67, c[0x0][0x2d0], -R4.reuse ;  /* 0x0000b40043b17a23 */ /* 0x100fe40000010804 */
[--C-:B------:R-:W-:Y:S02]  /*c640*/  FFMA.FTZ R187, R70, c[0x0][0x2d0], -R4.reuse ;  /* 0x0000b40046bb7a23 */ /* 0x100fe40000010804 */
[----:B---3--:R-:W-:Y:S02]  /*c650*/  FFMA.FTZ R5, R9, c[0x0][0x2d0], -R165 ;  /* 0x0000b40009057a23 */ /* 0x008fe400000108a5 */
[----:B------:R-:W-:Y:S02]  /*c660*/  FFMA.FTZ R206, R71, c[0x0][0x2d0], -R4 ;  /* 0x0000b40047ce7a23 */ /* 0x000fe40000010804 */
[--C-:B------:R-:W-:Y:S01]  /*c670*/  FFMA.FTZ R175, R37, c[0x0][0x2d0], -R101.reuse ;  /* 0x0000b40025af7a23 */ /* 0x100fe20000010865 */
[----:B------:R3:W-:Y:S01]  /*c680*/  MUFU.EX2 R219, R5 ;  /* 0x0000000500db7308 */ /* 0x0007e20000000800 */
[--C-:B------:R-:W-:Y:S02]  /*c690*/  FFMA.FTZ R174, R48, c[0x0][0x2d0], -R101.reuse ;  /* 0x0000b40030ae7a23 */ /* 0x100fe40000010865 */
[--C-:B------:R-:W-:Y:S02]  /*c6a0*/  FFMA.FTZ R181, R68, c[0x0][0x2d0], -R101.reuse ;  /* 0x0000b40044b57a23 */ /* 0x100fe40000010865 */
[----:B--2---:R-:W-:Y:S02]  /*c6b0*/  FFMA.FTZ R6, R10, c[0x0][0x2d0], -R164 ;  /* 0x0000b4000a067a23 */ /* 0x004fe400000108a4 */
[--C-:B------:R-:W-:Y:S02]  /*c6c0*/  FFMA.FTZ R186, R69, c[0x0][0x2d0], -R101.reuse ;  /* 0x0000b40045ba7a23 */ /* 0x100fe40000010865 */
[--C-:B------:R-:W-:Y:S01]  /*c6d0*/  FFMA.FTZ R170, R38, c[0x0][0x2d0], -R4.reuse ;  /* 0x0000b40026aa7a23 */ /* 0x100fe20000010804 */
[----:B------:R-:W-:Y:S01]  /*c6e0*/  MUFU.EX2 R213, R6 ;  /* 0x0000000600d57308 */ /* 0x000fe20000000800 */
[----:B-1----:R-:W-:Y:S09]  /*c6f0*/  FFMA.FTZ R2, R17, c[0x0][0x2d0], -R101 ;  /* 0x0000b40011027a23 */ /* 0x002ff20000010865 */
[----:B------:R1:W2:Y:S01]  /*c700*/  MUFU.EX2 R236, R2 ;  /* 0x0000000200ec7308 */ /* 0x0002a20000000800 */
[----:B---3--:R-:W-:Y:S09]  /*c710*/  FFMA.FTZ R5, R12, c[0x0][0x2d0], -R165 ;  /* 0x0000b4000c057a23 */ /* 0x008ff200000108a5 */
[----:B------:R3:W-:Y:S10]  /*c720*/  MUFU.EX2 R222, R5 ;  /* 0x0000000500de7308 */ /* 0x0007f40000000800 */
[----:B------:R-:W-:Y:S01]  /*c730*/  MUFU.EX2 R0, R0 ;  /* 0x0000000000007308 */ /* 0x000fe20000000800 */
[----:B-1----:R-:W-:Y:S09]  /*c740*/  FFMA.FTZ R2, R18, c[0x0][0x2d0], -R4 ;  /* 0x0000b40012027a23 */ /* 0x002ff20000010804 */
[----:B------:R1:W-:Y:S01]  /*c750*/  MUFU.EX2 R220, R2 ;  /* 0x0000000200dc7308 */ /* 0x0003e20000000800 */
[----:B---3--:R-:W-:Y:S09]  /*c760*/  FFMA.FTZ R5, R11, c[0x0][0x2d0], -R164 ;  /* 0x0000b4000b057a23 */ /* 0x008ff200000108a4 */
[----:B------:R3:W-:Y:S10]  /*c770*/  MUFU.EX2 R217, R5 ;  /* 0x0000000500d97308 */ /* 0x0007f40000000800 */
[----:B------:R-:W-:Y:S01]  /*c780*/  MUFU.EX2 R227, R64 ;  /* 0x0000004000e37308 */ /* 0x000fe20000000800 */
[----:B-1----:R-:W-:Y:S09]  /*c790*/  FFMA.FTZ R2, R19, c[0x0][0x2d0], -R4 ;  /* 0x0000b40013027a23 */ /* 0x002ff20000010804 */
[----:B------:R1:W1:Y:S01]  /*c7a0*/  MUFU.EX2 R237, R2 ;  /* 0x0000000200ed7308 */ /* 0x0002620000000800 */
[----:B---3--:R-:W-:Y:S09]  /*c7b0*/  FFMA.FTZ R5, R14, c[0x0][0x2d0], -R164 ;  /* 0x0000b4000e057a23 */ /* 0x008ff200000108a4 */
[----:B------:R3:W-:Y:S10]  /*c7c0*/  MUFU.EX2 R218, R5 ;  /* 0x0000000500da7308 */ /* 0x0007f40000000800 */
[----:B------:R-:W-:Y:S01]  /*c7d0*/  MUFU.EX2 R226, R166 ;  /* 0x000000a600e27308 */ /* 0x000fe20000000800 */
[----:B-1----:R-:W-:Y:S02]  /*c7e0*/  FADD.FTZ R2, -R98, R102 ;  /* 0x0000006662027221 */ /* 0x002fe40000010100 */
[--C-:B------:R-:W-:Y:S02]  /*c7f0*/  FFMA.FTZ R102, R21, c[0x0][0x2d0], -R101.reuse ;  /* 0x0000b40015667a23 */ /* 0x100fe40000010865 */
[----:B------:R-:W-:Y:S05]  /*c800*/  FMUL.FTZ R2, R2, c[0x0][0x2d0] ;  /* 0x0000b40002027a20 */ /* 0x000fea0000410000 */
[----:B------:R1:W-:Y:S01]  /*c810*/  MUFU.EX2 R228, R102 ;  /* 0x0000006600e47308 */ /* 0x0003e20000000800 */
[----:B------:R-:W-:Y:S02]  /*c820*/  FFMA.FTZ R101, R81, c[0x0][0x2d0], -R101 ;  /* 0x0000b40051657a23 */ /* 0x000fe40000010865 */
[--C-:B---3--:R-:W-:Y:S07]  /*c830*/  FFMA.FTZ R5, R15, c[0x0][0x2d0], -R164.reuse ;  /* 0x0000b4000f057a23 */ /* 0x108fee00000108a4 */
[----:B------:R3:W-:Y:S10]  /*c840*/  MUFU.EX2 R225, R5 ;  /* 0x0000000500e17308 */ /* 0x0007f40000000800 */
[----:B------:R-:W2:Y:S01]  /*c850*/  MUFU.EX2 R2, R2 ;  /* 0x0000000200027308 */ /* 0x000ea20000000800 */
[--C-:B-1----:R-:W-:Y:S09]  /*c860*/  FFMA.FTZ R102, R44, c[0x0][0x2d0], -R165.reuse ;  /* 0x0000b4002c667a23 */ /* 0x102ff200000108a5 */
        /* <DEDUP_REMOVED lines=21> */
[C---:B------:R-:W-:Y:S01]  /*c9c0*/  FMUL.FTZ R4, R97.reuse, R104 ;  /* 0x0000006861047220 */ /* 0x040fe20000410000 */
[----:B-----5:R-:W-:Y:S01]  /*c9d0*/  F2FP.PACK_AB R104, R224, R216 ;  /* 0x000000d8e068723e */ /* 0x020fe200000000ff */
[----:B---3--:R-:W-:Y:S01]  /*c9e0*/  FMUL.FTZ R5, R97, R105 ;  /* 0x0000006961057220 */ /* 0x008fe20000410000 */
[----:B------:R-:W-:Y:S01]  /*c9f0*/  F2FP.PACK_AB R105, R221, R215 ;  /* 0x000000d7dd69723e */ /* 0x000fe200000000ff */
[C---:B------:R-:W-:Y:S01]  /*ca00*/  FMUL.FTZ R6, R3.reuse, R106 ;  /* 0x0000006a03067220 */ /* 0x040fe20000410000 */
[----:B--2---:R-:W-:Y:S01]  /*ca10*/  F2FP.PACK_AB R106, R236, R223 ;  /* 0x000000dfec6a723e */ /* 0x004fe200000000ff */
[----:B------:R-:W-:Y:S01]  /*ca20*/  FMUL.FTZ R7, R3, R107 ;  /* 0x0000006b03077220 */ /* 0x000fe20000410000 */
[----:B------:R-:W-:Y:S01]  /*ca30*/  F2FP.PACK_AB R107, R237, R220 ;  /* 0x000000dced6b723e */ /* 0x000fe200000000ff */
[C---:B------:R-:W-:Y:S01]  /*ca40*/  FMUL.FTZ R8, R2.reuse, R108 ;  /* 0x0000006c02087220 */ /* 0x040fe20000410000 */
[----:B------:R-:W-:Y:S01]  /*ca50*/  F2FP.PACK_AB R160, R219, R214 ;  /* 0x000000d6dba0723e */ /* 0x000fe200000000ff */
[----:B------:R-:W-:Y:S01]  /*ca60*/  FMUL.FTZ R9, R2, R109 ;  /* 0x0000006d02097220 */ /* 0x000fe20000410000 */
[----:B------:R-:W-:Y:S01]  /*ca70*/  F2FP.PACK_AB R162, R229, R222 ;  /* 0x000000dee5a2723e */ /* 0x000fe200000000ff */
[C---:B------:R-:W-:Y:S01]  /*ca80*/  FMUL.FTZ R10, R0.reuse, R110 ;  /* 0x0000006e000a7220 */ /* 0x040fe20000410000 */
[----:B------:R-:W-:Y:S01]  /*ca90*/  F2FP.PACK_AB R161, R217, R213 ;  /* 0x000000d5d9a1723e */ /* 0x000fe200000000ff */
[-C--:B----4-:R-:W-:Y:S05]  /*caa0*/  HMMA.16816.F32 R4, R104, R156.reuse, R4 ;  /* 0x0000009c6804723c */ /* 0x090fea0000001804 */
[----:B------:R-:W-:Y:S01]  /*cab0*/  FMUL.FTZ R11, R0, R111 ;  /* 0x0000006f000b7220 */ /* 0x000fe20000410000 */
[----:B------:R-:W-:Y:S01]  /*cac0*/  F2FP.PACK_AB R163, R225, R218 ;  /* 0x000000dae1a3723e */ /* 0x000fe200000000ff */
[----:B------:R-:W1:Y:S01]  /*cad0*/  LDSM.16.MT88.4 R108, [R190] ;  /* 0x00000000be6c783b */ /* 0x000e620000004200 */
[C---:B------:R-:W-:Y:S04]  /*cae0*/  FMUL.FTZ R12, R2.reuse, R112 ;  /* 0x00000070020c7220 */ /* 0x040fe80000410000 */
[----:B------:R-:W-:Y:S01]  /*caf0*/  FMUL.FTZ R13, R2, R113 ;  /* 0x00000071020d7220 */ /* 0x000fe20000410000 */
[C---:B------:R-:W-:Y:S01]  /*cb00*/  HMMA.16816.F32 R8, R160.reuse, R156, R8 ;  /* 0x0000009ca008723c */ /* 0x040fe20000001808 */
[----:B------:R-:W-:Y:S03]  /*cb10*/  MUFU.EX2 R156, R212 ;  /* 0x000000d4009c7308 */ /* 0x000fe60000000800 */
[C---:B------:R-:W-:Y:S02]  /*cb20*/  FMUL.FTZ R14, R0.reuse, R114 ;  /* 0x00000072000e7220 */ /* 0x040fe40000410000 */
[----:B------:R-:W-:Y:S02]  /*cb30*/  FMUL.FTZ R15, R0, R115 ;  /* 0x00000073000f7220 */ /* 0x000fe40000410000 */
[----:B------:R-:W-:Y:S01]  /*cb40*/  LDSM.16.MT88.4 R112, [R189+0x800] ;  /* 0x00080000bd70783b */ /* 0x000fe20000004200 */
[C---:B------:R-:W-:Y:S03]  /*cb50*/  FMUL.FTZ R50, R3.reuse, R134 ;  /* 0x0000008603327220 */ /* 0x040fe60000410000 */
[----:B------:R-:W-:Y:S01]  /*cb60*/  FMUL.FTZ R51, R3, R135 ;  /* 0x0000008703337220 */ /* 0x000fe20000410000 */
[-C--:B------:R-:W-:Y:S03]  /*cb70*/  HMMA.16816.F32 R12, R160, R158.reuse, R12 ;  /* 0x0000009ea00c723c */ /* 0x080fe6000000180c */
[C---:B------:R-:W-:Y:S02]  /*cb80*/  FMUL.FTZ R16, R97.reuse, R116 ;  /* 0x0000007461107220 */ /* 0x040fe40000410000 */
[----:B------:R-:W-:Y:S02]  /*cb90*/  FMUL.FTZ R17, R97, R117 ;  /* 0x0000007561117220 */ /* 0x000fe40000410000 */
[C---:B------:R-:W-:Y:S02]  /*cba0*/  FMUL.FTZ R18, R3.reuse, R118 ;  /* 0x0000007603127220 */ /* 0x040fe40000410000 */
[----:B------:R-:W-:Y:S03]  /*cbb0*/  FMUL.FTZ R19, R3, R119 ;  /* 0x0000007703137220 */ /* 0x000fe60000410000 */
[----:B------:R-:W-:Y:S02]  /*cbc0*/  FMUL.FTZ R81, R97, R149 ;  /* 0x0000009561517220 */ /* 0x000fe40000410000 */
[----:B------:R-:W-:Y:S02]  /*cbd0*/  FMUL.FTZ R82, R3, R150 ;  /* 0x0000009603527220 */ /* 0x000fe40000410000 */
[C---:B------:R-:W-:Y:S01]  /*cbe0*/  HMMA.16816.F32 R16, R104.reuse, R158, R16 ;  /* 0x0000009e6810723c */ /* 0x040fe20000001810 */
[----:B------:R-:W-:Y:S03]  /*cbf0*/  MUFU.EX2 R159, R207 ;  /* 0x000000cf009f7308 */ /* 0x000fe60000000800 */
[C---:B------:R-:W-:Y:S02]  /*cc00*/  FMUL.FTZ R20, R97.reuse, R120 ;  /* 0x0000007861147220 */ /* 0x040fe40000410000 */
[----:B------:R-:W-:Y:S02]  /*cc10*/  FMUL.FTZ R21, R97, R121 ;  /* 0x0000007961157220 */ /* 0x000fe40000410000 */
[C---:B------:R-:W-:Y:S04]  /*cc20*/  FMUL.FTZ R22, R3.reuse, R122 ;  /* 0x0000007a03167220 */ /* 0x040fe80000410000 */
[C---:B------:R-:W-:Y:S02]  /*cc30*/  FMUL.FTZ R23, R3.reuse, R123 ;  /* 0x0000007b03177220 */ /* 0x040fe40000410000 */
[----:B------:R-:W-:Y:S02]  /*cc40*/  FMUL.FTZ R83, R3, R151 ;  /* 0x0000009703537220 */ /* 0x000fe40000410000 */
[--C-:B------:R-:W-:Y:S02]  /*cc50*/  FFMA.FTZ R117, R56, c[0x0][0x2d0], -R165.reuse ;  /* 0x0000b40038757a23 */ /* 0x100fe400000108a5 */
[--C-:B------:R-:W-:Y:S01]  /*cc60*/  FFMA.FTZ R116, R57, c[0x0][0x2d0], -R165.reuse ;  /* 0x0000b40039747a23 */ /* 0x100fe200000108a5 */
[-C--:B------:R-:W-:Y:S01]  /*cc70*/  HMMA.16816.F32 R20, R104, R52.reuse, R20 ;  /* 0x000000346814723c */ /* 0x080fe20000001814 */
[----:B------:R-:W-:Y:S02]  /*cc80*/  MUFU.EX2 R169, R117 ;  /* 0x0000007500a97308 */ /* 0x000fe40000000800 */
[----:B------:R-:W-:Y:S02]  /*cc90*/  FMUL.FTZ R35, R0, R127 ;  /* 0x0000007f00237220 */ /* 0x000fe40000410000 */
[C---:B------:R-:W-:Y:S02]  /*cca0*/  FMUL.FTZ R32, R2.reuse, R124 ;  /* 0x0000007c02207220 */ /* 0x040fe40000410000 */
[----:B------:R-:W-:Y:S02]  /*ccb0*/  FMUL.FTZ R33, R2, R125 ;  /* 0x0000007d02217220 */ /* 0x000fe40000410000 */
[----:B------:R-:W-:Y:S02]  /*ccc0*/  FMUL.FTZ R34, R0, R126 ;  /* 0x0000007e00227220 */ /* 0x000fe40000410000 */
[----:B------:R-:W-:Y:S01]  /*ccd0*/  MUFU.EX2 R173, R116 ;  /* 0x0000007400ad7308 */ /* 0x000fe20000000800 */
[--C-:B------:R-:W-:Y:S02]  /*cce0*/  FFMA.FTZ R118, R46, c[0x0][0x2d0], -R164.reuse ;  /* 0x0000b4002e767a23 */ /* 0x100fe400000108a4 */
[--C-:B------:R-:W-:Y:S02]  /*ccf0*/  FFMA.FTZ R119, R47, c[0x0][0x2d0], -R164.reuse ;  /* 0x0000b4002f777a23 */ /* 0x100fe400000108a4 */
[C---:B------:R-:W-:Y:S04]  /*cd00*/  HMMA.16816.F32 R32, R160.reuse, R52, R32 ;  /* 0x00000034a020723c */ /* 0x040fe80000001820 */
[C---:B------:R-:W-:Y:S02]  /*cd10*/  FMUL.FTZ R36, R2.reuse, R128 ;  /* 0x0000008002247220 */ /* 0x040fe40000410000 */
[----:B------:R-:W-:Y:S02]  /*cd20*/  FMUL.FTZ R37, R2, R129 ;  /* 0x0000008102257220 */ /* 0x000fe40000410000 */
[C---:B------:R-:W-:Y:S02]  /*cd30*/  FMUL.FTZ R38, R0.reuse, R130 ;  /* 0x0000008200267220 */ /* 0x040fe40000410000 */
[----:B------:R-:W-:Y:S02]  /*cd40*/  MUFU.EX2 R130, R26 ;  /* 0x0000001a00827308 */ /* 0x000fe40000000800 */
[----:B------:R-:W-:Y:S02]  /*cd50*/  FMUL.FTZ R39, R0, R131 ;  /* 0x0000008300277220 */ /* 0x000fe40000410000 */
[----:B------:R-:W-:Y:S02]  /*cd60*/  FMUL.FTZ R49, R97, R133 ;  /* 0x0000008561317220 */ /* 0x000fe40000410000 */
[--C-:B------:R-:W-:Y:S02]  /*cd70*/  FFMA.FTZ R120, R58, c[0x0][0x2d0], -R164.reuse ;  /* 0x0000b4003a787a23 */ /* 0x100fe400000108a4 */
[--C-:B------:R-:W-:Y:S01]  /*cd80*/  FFMA.FTZ R121, R59, c[0x0][0x2d0], -R164.reuse ;  /* 0x0000b4003b797a23 */ /* 0x100fe200000108a4 */
[-C--:B------:R-:W-:Y:S01]  /*cd90*/  HMMA.16816.F32 R36, R160, R54.reuse, R36 ;  /* 0x00000036a024723c */ /* 0x080fe20000001824 */
[----:B------:R2:W-:Y:S01]  /*cda0*/  MUFU.EX2 R133, R65 ;  /* 0x0000004100857308 */ /* 0x0005e20000000800 */
[----:B------:R-:W-:Y:S01]  /*cdb0*/  LDSM.16.MT88.4 R56, [R190+0x800] ;  /* 0x00080000be38783b */ /* 0x000fe20000004200 */
[----:B------:R-:W-:Y:S02]  /*cdc0*/  FMUL.FTZ R48, R97, R132 ;  /* 0x0000008461307220 */ /* 0x000fe40000410000 */
[--C-:B------:R-:W-:Y:S02]  /*cdd0*/  FFMA.FTZ R122, R62, c[0x0][0x2d0], -R164.reuse ;  /* 0x0000b4003e7a7a23 */ /* 0x100fe400000108a4 */
[--C-:B------:R-:W-:Y:S02]  /*cde0*/  FFMA.FTZ R123, R63, c[0x0][0x2d0], -R164.reuse ;  /* 0x0000b4003f7b7a23 */ /* 0x100fe400000108a4 */
[--C-:B------:R-:W-:Y:S01]  /*cdf0*/  FFMA.FTZ R127, R74, c[0x0][0x2d0], -R164.reuse ;  /* 0x0000b4004a7f7a23 */ /* 0x100fe200000108a4 */
[C---:B------:R-:W-:Y:S01]  /*ce00*/  HMMA.16816.F32 R48, R104.reuse, R54, R48 ;  /* 0x000000366830723c */ /* 0x040fe20000001830 */
[----:B------:R3:W-:Y:S03]  /*ce10*/  MUFU.EX2 R131, R24 ;  /* 0x0000001800837308 */ /* 0x0007e60000000800 */
[C---:B------:R-:W-:Y:S02]  /*ce20*/  FMUL.FTZ R64, R2.reuse, R140 ;  /* 0x0000008c02407220 */ /* 0x040fe40000410000 */
[C---:B------:R-:W-:Y:S02]  /*ce30*/  FMUL.FTZ R52, R97.reuse, R136 ;  /* 0x0000008861347220 */ /* 0x040fe40000410000 */
[----:B------:R-:W-:Y:S03]  /*ce40*/  FMUL.FTZ R53, R97, R137 ;  /* 0x0000008961357220 */ /* 0x000fe60000410000 */
[----:B------:R4:W-:Y:S01]  /*ce50*/  MUFU.EX2 R140, R80 ;  /* 0x00000050008c7308 */ /* 0x0009e20000000800 */
[C---:B------:R-:W-:Y:S02]  /*ce60*/  FMUL.FTZ R54, R3.reuse, R138 ;  /* 0x0000008a03367220 */ /* 0x040fe40000410000 */
[----:B------:R-:W-:Y:S02]  /*ce70*/  FMUL.FTZ R55, R3, R139 ;  /* 0x0000008b03377220 */ /* 0x000fe40000410000 */
[--C-:B------:R-:W-:Y:S02]  /*ce80*/  FFMA.FTZ R128, R75, c[0x0][0x2d0], -R164.reuse ;  /* 0x0000b4004b807a23 */ /* 0x100fe400000108a4 */
[----:B--2---:R-:W-:Y:S02]  /*ce90*/  FMUL.FTZ R65, R2, R141 ;  /* 0x0000008d02417220 */ /* 0x004fe40000410000 */
[C---:B------:R-:W-:Y:S01]  /*cea0*/  FMUL.FTZ R66, R0.reuse, R142 ;  /* 0x0000008e00427220 */ /* 0x040fe20000410000 */
[-C--:B-1----:R-:W-:Y:S01]  /*ceb0*/  HMMA.16816.F32 R52, R104, R108.reuse, R52 ;  /* 0x0000006c6834723c */ /* 0x082fe20000001834 */
[----:B------:R-:W1:Y:S02]  /*cec0*/  MUFU.EX2 R138, R25 ;  /* 0x00000019008a7308 */ /* 0x000e640000000800 */
[----:B------:R-:W-:Y:S02]  /*ced0*/  FMUL.FTZ R67, R0, R143 ;  /* 0x0000008f00437220 */ /* 0x000fe40000410000 */
[--C-:B---3--:R-:W-:Y:S02]  /*cee0*/  FFMA.FTZ R24, R28, c[0x0][0x2d0], -R165.reuse ;  /* 0x0000b4001c187a23 */ /* 0x108fe400000108a5 */
[C---:B------:R-:W-:Y:S02]  /*cef0*/  FMUL.FTZ R68, R2.reuse, R144 ;  /* 0x0000009002447220 */ /* 0x040fe40000410000 */
[----:B------:R-:W-:Y:S01]  /*cf00*/  FMUL.FTZ R69, R2, R145 ;  /* 0x0000009102457220 */ /* 0x000fe20000410000 */
[C---:B------:R-:W-:Y:S01]  /*cf10*/  HMMA.16816.F32 R64, R160.reuse, R108, R64 ;  /* 0x0000006ca040723c */ /* 0x040fe20000001840 */
[----:B------:R2:W-:Y:S03]  /*cf20*/  MUFU.EX2 R139, R24 ;  /* 0x00000018008b7308 */ /* 0x0005e60000000800 */
[C---:B------:R-:W-:Y:S02]  /*cf30*/  FMUL.FTZ R70, R0.reuse, R146 ;  /* 0x0000009200467220 */ /* 0x040fe40000410000 */
[----:B------:R-:W-:Y:S02]  /*cf40*/  FMUL.FTZ R71, R0, R147 ;  /* 0x0000009300477220 */ /* 0x000fe40000410000 */
[----:B----4-:R-:W-:Y:S02]  /*cf50*/  FMUL.FTZ R80, R97, R148 ;  /* 0x0000009461507220 */ /* 0x010fe40000410000 */
[----:B------:R-:W-:Y:S01]  /*cf60*/  LDSM.16.MT88.4 R148, [R190+0x2000] ;  /* 0x00200000be94783b */ /* 0x000fe20000004200 */
[----:B------:R3:W-:Y:S01]  /*cf70*/  MUFU.EX2 R132, R103 ;  /* 0x0000006700847308 */ /* 0x0007e20000000800 */
[--C-:B------:R-:W-:Y:S01]  /*cf80*/  FFMA.FTZ R28, R40, c[0x0][0x2d0], -R165.reuse ;  /* 0x0000b400281c7a23 */ /* 0x100fe200000108a5 */
[-C--:B------:R-:W-:Y:S03]  /*cf90*/  HMMA.16816.F32 R68, R160, R110.reuse, R68 ;  /* 0x0000006ea044723c */ /* 0x080fe60000001844 */
[--C-:B------:R-:W-:Y:S01]  /*cfa0*/  FFMA.FTZ R124, R72, c[0x0][0x2d0], -R165.reuse ;  /* 0x0000b400487c7a23 */ /* 0x100fe200000108a5 */
[----:B-1----:R-:W-:Y:S01]  /*cfb0*/  F2FP.PACK_AB R40, R138, R131 ;  /* 0x000000838a28723e */ /* 0x002fe200000000ff */
[--C-:B------:R-:W-:Y:S02]  /*cfc0*/  FFMA.FTZ R72, R42, c[0x0][0x2d0], -R164.reuse ;  /* 0x0000b4002a487a23 */ /* 0x100fe400000108a4 */
[--C-:B------:R-:W-:Y:S01]  /*cfd0*/  FFMA.FTZ R125, R73, c[0x0][0x2d0], -R165.reuse ;  /* 0x0000b400497d7a23 */ /* 0x100fe200000108a5 */
[C---:B------:R-:W-:Y:S01]  /*cfe0*/  HMMA.16816.F32 R80, R104.reuse, R110, R80 ;  /* 0x0000006e6850723c */ /* 0x040fe20000001850 */
[----:B------:R-:W1:Y:S01]  /*cff0*/  LDSM.16.MT88.4 R108, [R192] ;  /* 0x00000000c06c783b */ /* 0x000e620000004200 */
[----:B------:R4:W-:Y:S02]  /*d000*/  MUFU.EX2 R136, R27 ;  /* 0x0000001b00887308 */ /* 0x0009e40000000800 */
[--C-:B--2---:R-:W-:Y:S01]  /*d010*/  FFMA.FTZ R24, R29, c[0x0][0x2d0], -R165.reuse ;  /* 0x0000b4001d187a23 */ /* 0x104fe200000108a5 */
[----:B------:R-:W-:Y:S01]  /*d020*/  F2FP.PACK_AB R29, R227, R133 ;  /* 0x00000085e31d723e */ /* 0x000fe200000000ff */
[C---:B------:R-:W-:Y:S02]  /*d030*/  FMUL.FTZ R84, R97.reuse, R84 ;  /* 0x0000005461547220 */ /* 0x040fe40000410000 */
[----:B------:R-:W-:Y:S04]  /*d040*/  FMUL.FTZ R85, R97, R85 ;  /* 0x0000005561557220 */ /* 0x000fe80000410000 */
[----:B------:R-:W2:Y:S01]  /*d050*/  MUFU.EX2 R147, R24 ;  /* 0x0000001800937308 */ /* 0x000ea20000000800 */
[C---:B------:R-:W-:Y:S02]  /*d060*/  FMUL.FTZ R86, R3.reuse, R86 ;  /* 0x0000005603567220 */ /* 0x040fe40000410000 */
[----:B------:R-:W-:Y:S02]  /*d070*/  FMUL.FTZ R87, R3, R87 ;  /* 0x0000005703577220 */ /* 0x000fe40000410000 */
[--C-:B------:R-:W-:Y:S02]  /*d080*/  FFMA.FTZ R25, R30, c[0x0][0x2d0], -R164.reuse ;  /* 0x0000b4001e197a23 */ /* 0x100fe400000108a4 */
[--C-:B---3--:R-:W-:Y:S02]  /*d090*/  FFMA.FTZ R103, R61, c[0x0][0x2d0], -R165.reuse ;  /* 0x0000b4003d677a23 */ /* 0x108fe400000108a5 */
[--C-:B------:R-:W-:Y:S01]  /*d0a0*/  FFMA.FTZ R73, R43, c[0x0][0x2d0], -R164.reuse ;  /* 0x0000b4002b497a23 */ /* 0x100fe200000108a4 */
[----:B------:R-:W-:Y:S01]  /*d0b0*/  MUFU.EX2 R144, R72 ;  /* 0x0000004800907308 */ /* 0x000fe20000000800 */
[C---:B------:R-:W-:Y:S02]  /*d0c0*/  FMUL.FTZ R88, R2.reuse, R88 ;  /* 0x0000005802587220 */ /* 0x040fe40000410000 */
[----:B------:R-:W-:Y:S02]  /*d0d0*/  FMUL.FTZ R89, R2, R89 ;  /* 0x0000005902597220 */ /* 0x000fe40000410000 */
[C---:B------:R-:W-:Y:S02]  /*d0e0*/  FMUL.FTZ R90, R0.reuse, R90 ;  /* 0x0000005a005a7220 */ /* 0x040fe40000410000 */
[----:B------:R-:W-:Y:S02]  /*d0f0*/  FMUL.FTZ R91, R0, R91 ;  /* 0x0000005b005b7220 */ /* 0x000fe40000410000 */
[C---:B------:R-:W-:Y:S01]  /*d100*/  FMUL.FTZ R26, R3.reuse, R154 ;  /* 0x0000009a031a7220 */ /* 0x040fe20000410000 */
[----:B------:R3:W-:Y:S01]  /*d110*/  MUFU.EX2 R167, R73 ;  /* 0x0000004900a77308 */ /* 0x0007e20000000800 */
[----:B----4-:R-:W-:Y:S01]  /*d120*/  FMUL.FTZ R27, R3, R155 ;  /* 0x0000009b031b7220 */ /* 0x010fe20000410000 */
[----:B------:R-:W-:Y:S01]  /*d130*/  F2FP.PACK_AB R155, R156, R159 ;  /* 0x0000009f9c9b723e */ /* 0x000fe200000000ff */
[----:B------:R-:W-:Y:S01]  /*d140*/  FMUL.FTZ R92, R2, R92 ;  /* 0x0000005c025c7220 */ /* 0x000fe20000410000 */
[----:B--2---:R-:W-:Y:S01]  /*d150*/  F2FP.PACK_AB R42, R147, R139 ;  /* 0x0000008b932a723e */ /* 0x004fe200000000ff */
[--C-:B------:R-:W-:Y:S01]  /*d160*/  FFMA.FTZ R24, R31, c[0x0][0x2d0], -R164.reuse ;  /* 0x0000b4001f187a23 */ /* 0x100fe200000108a4 */
[----:B------:R-:W-:Y:S01]  /*d170*/  F2FP.PACK_AB R31, R240, R140 ;  /* 0x0000008cf01f723e */ /* 0x000fe200000000ff */
[----:B------:R-:W-:Y:S01]  /*d180*/  FMUL.FTZ R93, R2, R93 ;  /* 0x0000005d025d7220 */ /* 0x000fe20000410000 */
[-C--:B-1----:R-:W-:Y:S02]  /*d190*/  HMMA.16816.F32 R84, R104, R108.reuse, R84 ;  /* 0x0000006c6854723c */ /* 0x082fe40000001854 */
[----:B------:R1:W-:Y:S01]  /*d1a0*/  MUFU.EX2 R137, R25 ;  /* 0x0000001900897308 */ /* 0x0003e20000000800 */
[C---:B------:R-:W-:Y:S02]  /*d1b0*/  FMUL.FTZ R94, R0.reuse, R94 ;  /* 0x0000005e005e7220 */ /* 0x040fe40000410000 */
[----:B------:R-:W-:Y:S02]  /*d1c0*/  FMUL.FTZ R95, R0, R95 ;  /* 0x0000005f005f7220 */ /* 0x000fe40000410000 */
[----:B------:R-:W-:Y:S01]  /*d1d0*/  FFMA.FTZ R129, R78, c[0x0][0x2d0], -R164 ;  /* 0x0000b4004e817a23 */ /* 0x000fe200000108a4 */
[C---:B------:R-:W-:Y:S04]  /*d1e0*/  HMMA.16816.F32 R88, R160.reuse, R108, R88 ;  /* 0x0000006ca058723c */ /* 0x040fe80000001858 */
[----:B------:R-:W2:Y:S01]  /*d1f0*/  MUFU.EX2 R146, R24 ;  /* 0x0000001800927308 */ /* 0x000ea20000000800 */
[--C-:B------:R-:W-:Y:S02]  /*d200*/  FFMA.FTZ R126, R76, c[0x0][0x2d0], -R165.reuse ;  /* 0x0000b4004c7e7a23 */ /* 0x100fe400000108a5 */
[----:B------:R-:W-:Y:S01]  /*d210*/  FFMA.FTZ R78, R97, R231, R216 ;  /* 0x000000e7614e7223 */ /* 0x000fe200000100d8 */
[----:B---3--:R-:W-:Y:S01]  /*d220*/  LDSM.16.MT88.4 R72, [R190+0x1000] ;  /* 0x00100000be48783b */ /* 0x008fe20000004200 */
[-C--:B------:R-:W-:Y:S03]  /*d230*/  HMMA.16816.F32 R92, R160, R110.reuse, R92 ;  /* 0x0000006ea05c723c */ /* 0x080fe6000000185c */
[--C-:B------:R-:W-:Y:S02]  /*d240*/  FFMA.FTZ R109, R45, c[0x0][0x2d0], -R165.reuse ;  /* 0x0000b4002d6d7a23 */ /* 0x100fe400000108a5 */
[----:B------:R3:W-:Y:S01]  /*d250*/  MUFU.EX2 R145, R28 ;  /* 0x0000001c00917308 */ /* 0x0007e20000000800 */
[--C-:B------:R-:W-:Y:S01]  /*d260*/  FFMA.FTZ R108, R60, c[0x0][0x2d0], -R165.reuse ;  /* 0x0000b4003c6c7a23 */ /* 0x100fe200000108a5 */
[----:B------:R-:W4:Y:S01]  /*d270*/  LDSM.16.MT88.4 R44, [R193+0x800] ;  /* 0x00080000c12c783b */ /* 0x000f220000004200 */
[----:B------:R-:W-:Y:S04]  /*d280*/  FFMA.FTZ R165, R77, c[0x0][0x2d0], -R165 ;  /* 0x0000b4004da57a23 */ /* 0x000fe800000108a5 */
[----:B------:R-:W-:Y:S02]  /*d290*/  FFMA.FTZ R77, R3, R241, R215 ;  /* 0x000000f1034d7223 */ /* 0x000fe400000100d7 */
[----:B------:R-:W-:Y:S01]  /*d2a0*/  FFMA.FTZ R3, R0, R242, R213 ;  /* 0x000000f200037223 */ /* 0x000fe200000100d5 */
[----:B------:R-:W5:Y:S01]  /*d2b0*/  MUFU.EX2 R141, R168 ;  /* 0x000000a8008d7308 */ /* 0x000f620000000800 */
[----:B-1----:R-:W-:Y:S01]  /*d2c0*/  FMUL.FTZ R25, R97, R153 ;  /* 0x0000009961197220 */ /* 0x002fe20000410000 */
[----:B------:R-:W1:Y:S01]  /*d2d0*/  LDSM.16.MT88.4 R60, [R192+0x800] ;  /* 0x00080000c03c783b */ /* 0x000e620000004200 */
[----:B------:R-:W-:Y:S01]  /*d2e0*/  FADD.FTZ R0, R221, R77 ;  /* 0x0000004ddd007221 */ /* 0x000fe20000010000 */
[----:B--2---:R-:W-:Y:S01]  /*d2f0*/  F2FP.PACK_AB R43, R146, R137 ;  /* 0x00000089922b723e */ /* 0x004fe200000000ff */
[----:B------:R-:W-:Y:S01]  /*d300*/  FMUL.FTZ R24, R97, R152 ;  /* 0x0000009861187220 */ /* 0x000fe20000410000 */
[----:B------:R-:W-:Y:S01]  /*d310*/  F2FP.PACK_AB R152, R178, R181 ;  /* 0x000000b5b298723e */ /* 0x000fe200000000ff */
[----:B------:R-:W-:Y:S02]  /*d320*/  FFMA.FTZ R76, R2, R243, R214 ;  /* 0x000000f3024c7223 */ /* 0x000fe400000100d6 */
[----:B------:R-:W-:Y:S01]  /*d330*/  FADD.FTZ R2, R224, R78 ;  /* 0x0000004ee0027221 */ /* 0x000fe20000010000 */
[----:B------:R2:W-:Y:S01]  /*d340*/  MUFU.EX2 R213, R41 ;  /* 0x0000002900d57308 */ /* 0x0005e20000000800 */
[----:B------:R-:W-:Y:S01]  /*d350*/  FADD.FTZ R0, R220, R0 ;  /* 0x00000000dc007221 */ /* 0x000fe20000010000 */
[----:B------:R-:W-:Y:S04]  /*d360*/  HMMA.16816.F32 R24, R104, R110, R24 ;  /* 0x0000006e6818723c */ /* 0x000fe80000001818 */
[----:B---3--:R-:W-:Y:S01]  /*d370*/  F2FP.PACK_AB R28, R228, R132 ;  /* 0x00000084e41c723e */ /* 0x008fe200000000ff */
[----:B------:R-:W-:Y:S02]  /*d380*/  FADD.FTZ R0, R237, R0 ;  /* 0x00000000ed007221 */ /* 0x000fe40000010000 */
[----:B------:R-:W-:Y:S01]  /*d390*/  FADD.FTZ R2, R223, R2 ;  /* 0x00000002df027221 */ /* 0x000fe20000010000 */
[----:B------:R-:W-:Y:S01]  /*d3a0*/  MUFU.EX2 R163, R118 ;  /* 0x0000007600a37308 */ /* 0x000fe20000000800 */
[----:B------:R-:W-:Y:S03]  /*d3b0*/  FADD.FTZ R77, R133, R0 ;  /* 0x00000000854d7221 */ /* 0x000fe60000010000 */
[----:B-----5:R-:W-:Y:S01]  /*d3c0*/  F2FP.PACK_AB R30, R141, R226 ;  /* 0x000000e28d1e723e */ /* 0x020fe200000000ff */
[----:B------:R-:W-:Y:S02]  /*d3d0*/  FADD.FTZ R2, R236, R2 ;  /* 0x00000002ec027221 */ /* 0x000fe40000010000 */
[----:B------:R-:W-:Y:S02]  /*d3e0*/  FFMA.FTZ R164, R79, c[0x0][0x2d0], -R164 ;  /* 0x0000b4004fa47a23 */ /* 0x000fe400000108a4 */
[----:B------:R-:W-:Y:S01]  /*d3f0*/  FADD.FTZ R78, R132, R2 ;  /* 0x00000002844e7221 */ /* 0x000fe20000010000 */
[----:B------:R3:W-:Y:S01]  /*d400*/  MUFU.EX2 R161, R119 ;  /* 0x0000007700a17308 */ /* 0x0007e20000000800 */
[-C--:B------:R-:W-:Y:S01]  /*d410*/  HMMA.16816.F32 R4, R28, R112.reuse, R4 ;  /* 0x000000701c04723c */ /* 0x080fe20000001804 */
[----:B------:R-:W-:Y:S04]  /*d420*/  LDSM.16.MT88.4 R132, [R193+0x2000] ;  /* 0x00200000c184783b */ /* 0x000fe80000004200 */
[----:B--2---:R-:W-:Y:S01]  /*d430*/  F2FP.PACK_AB R41, R136, R130 ;  /* 0x000000828829723e */ /* 0x004fe200000000ff */
[----:B------:R-:W-:Y:S02]  /*d440*/  FADD.FTZ R3, R217, R3 ;  /* 0x00000003d9037221 */ /* 0x000fe40000010000 */
[----:B------:R-:W-:Y:S01]  /*d450*/  FADD.FTZ R0, R228, R78 ;  /* 0x0000004ee4007221 */ /* 0x000fe20000010000 */
[----:B------:R-:W-:Y:S03]  /*d460*/  MUFU.EX2 R170, R109 ;  /* 0x0000006d00aa7308 */ /* 0x000fe60000000800 */
[C---:B------:R-:W-:Y:S04]  /*d470*/  HMMA.16816.F32 R8, R40.reuse, R112, R8 ;  /* 0x000000702808723c */ /* 0x040fe80000001808 */
[----:B------:R-:W-:Y:S03]  /*d480*/  FADD.FTZ R3, R218, R3 ;  /* 0x00000003da037221 */ /* 0x000fe60000010000 */
[----:B------:R-:W2:Y:S01]  /*d490*/  MUFU.EX2 R168, R187 ;  /* 0x000000bb00a87308 */ /* 0x000ea20000000800 */
[-C--:B------:R-:W-:Y:S01]  /*d4a0*/  HMMA.16816.F32 R12, R40, R114.reuse, R12 ;  /* 0x00000072280c723c */ /* 0x080fe2000000180c */
[----:B---3--:R-:W-:Y:S03]  /*d4b0*/  LDSM.16.MT88.4 R116, [R189+0x2000] ;  /* 0x00200000bd74783b */ /* 0x008fe60000004200 */
[----:B------:R-:W-:Y:S04]  /*d4c0*/  FADD.FTZ R3, R225, R3 ;  /* 0x00000003e1037221 */ /* 0x000fe80000010000 */
[C---:B------:R-:W-:Y:S01]  /*d4d0*/  HMMA.16816.F32 R16, R28.reuse, R114, R16 ;  /* 0x000000721c10723c */ /* 0x040fe20000001810 */
[----:B------:R-:W-:Y:S03]  /*d4e0*/  MUFU.EX2 R162, R208 ;  /* 0x000000d000a27308 */ /* 0x000fe60000000800 */
[----:B------:R-:W-:Y:S04]  /*d4f0*/  FADD.FTZ R2, R130, R3 ;  /* 0x0000000382027221 */ /* 0x000fe80000010000 */
[-C--:B----4-:R-:W-:Y:S03]  /*d500*/  HMMA.16816.F32 R20, R28, R44.reuse, R20 ;  /* 0x0000002c1c14723c */ /* 0x090fe60000001814 */
[----:B------:R-:W3:Y:S01]  /*d510*/  MUFU.EX2 R160, R101 ;  /* 0x0000006500a07308 */ /* 0x000ee20000000800 */
[----:B------:R-:W-:Y:S01]  /*d520*/  FADD.FTZ R2, R136, R2 ;  /* 0x0000000288027221 */ /* 0x000fe20000010000 */
[----:B--2---:R-:W-:Y:S03]  /*d530*/  F2FP.PACK_AB R153, R166, R168 ;  /* 0x000000a8a699723e */ /* 0x004fe600000000ff */
[C---:B------:R-:W-:Y:S05]  /*d540*/  HMMA.16816.F32 R32, R40.reuse, R44, R32 ;  /* 0x0000002c2820723c */ /* 0x040fea0000001820 */
[----:B------:R-:W-:Y:S03]  /*d550*/  MUFU.EX2 R177, R108 ;  /* 0x0000006c00b17308 */ /* 0x000fe60000000800 */
[-C--:B------:R-:W-:Y:S07]  /*d560*/  HMMA.16816.F32 R36, R40, R46.reuse, R36 ;  /* 0x0000002e2824723c */ /* 0x080fee0000001824 */
[----:B------:R-:W2:Y:S01]  /*d570*/  MUFU.EX2 R180, R103 ;  /* 0x0000006700b47308 */ /* 0x000ea20000000800 */
[C---:B------:R-:W-:Y:S01]  /*d580*/  HMMA.16816.F32 R48, R28.reuse, R46, R48 ;  /* 0x0000002e1c30723c */ /* 0x040fe20000001830 */
[----:B------:R-:W4:Y:S03]  /*d590*/  LDSM.16.MT88.4 R44, [R189+0x1000] ;  /* 0x00100000bd2c783b */ /* 0x000f260000004200 */
[----:B---3--:R-:W-:Y:S04]  /*d5a0*/  F2FP.PACK_AB R154, R160, R162 ;  /* 0x000000a2a09a723e */ /* 0x008fe800000000ff */
[-C--:B------:R-:W-:Y:S01]  /*d5b0*/  HMMA.16816.F32 R52, R28, R56.reuse, R52 ;  /* 0x000000381c34723c */ /* 0x080fe20000001834 */
[----:B------:R-:W-:Y:S07]  /*d5c0*/  MUFU.EX2 R158, R120 ;  /* 0x00000078009e7308 */ /* 0x000fee0000000800 */
[C---:B------:R-:W-:Y:S03]  /*d5d0*/  HMMA.16816.F32 R64, R40.reuse, R56, R64 ;  /* 0x000000382840723c */ /* 0x040fe60000001840 */
[----:B------:R-:W3:Y:S05]  /*d5e0*/  MUFU.EX2 R157, R121 ;  /* 0x00000079009d7308 */ /* 0x000eea0000000800 */
[-C--:B------:R-:W-:Y:S05]  /*d5f0*/  HMMA.16816.F32 R68, R40, R58.reuse, R68 ;  /* 0x0000003a2844723c */ /* 0x080fea0000001844 */
[----:B------:R-:W-:Y:S03]  /*d600*/  MUFU.EX2 R103, R122 ;  /* 0x0000007a00677308 */ /* 0x000fe60000000800 */
[C---:B------:R-:W-:Y:S01]  /*d610*/  HMMA.16816.F32 R80, R28.reuse, R58, R80 ;  /* 0x0000003a1c50723c */ /* 0x040fe20000001850 */
[----:B------:R-:W5:Y:S06]  /*d620*/  LDSM.16.MT88.4 R56, [R193+0x1000] ;  /* 0x00100000c138783b */ /* 0x000f6c0000004200 */
[----:B------:R-:W2:Y:S01]  /*d630*/  MUFU.EX2 R102, R123 ;  /* 0x0000007b00667308 */ /* 0x000ea20000000800 */
[-C--:B-1----:R-:W-:Y:S08]  /*d640*/  HMMA.16816.F32 R84, R28, R60.reuse, R84 ;  /* 0x0000003c1c54723c */ /* 0x082ff00000001854 */
[C---:B------:R-:W-:Y:S01]  /*d650*/  HMMA.16816.F32 R88, R40.reuse, R60, R88 ;  /* 0x0000003c2858723c */ /* 0x040fe20000001858 */
[----:B------:R-:W-:Y:S07]  /*d660*/  MUFU.EX2 R101, R124 ;  /* 0x0000007c00657308 */ /* 0x000fee0000000800 */
[-C--:B------:R-:W-:Y:S03]  /*d670*/  HMMA.16816.F32 R92, R40, R62.reuse, R92 ;  /* 0x0000003e285c723c */ /* 0x080fe6000000185c */
[----:B------:R-:W1:Y:S04]  /*d680*/  MUFU.EX2 R97, R125 ;  /* 0x0000007d00617308 */ /* 0x000e680000000800 */
[----:B------:R-:W-:Y:S01]  /*d690*/  F2FP.PACK_AB R42, R170, R174 ;  /* 0x000000aeaa2a723e */ /* 0x000fe200000000ff */
[----:B------:R-:W-:Y:S01]  /*d6a0*/  HMMA.16816.F32 R24, R28, R62, R24 ;  /* 0x0000003e1c18723c */ /* 0x000fe20000001818 */
[----:B------:R-:W1:Y:S03]  /*d6b0*/  LDSM.16.MT88.4 R60, [R192+0x1000] ;  /* 0x00100000c03c783b */ /* 0x000e660000004200 */
[----:B------:R-:W-:Y:S01]  /*d6c0*/  FADD.FTZ R40, R219, R76 ;  /* 0x0000004cdb287221 */ /* 0x000fe20000010000 */
[----:B------:R-:W-:Y:S01]  /*d6d0*/  F2FP.PACK_AB R41, R167, R144 ;  /* 0x00000090a729723e */ /* 0x000fe200000000ff */
[----:B------:R-:W-:Y:S01]  /*d6e0*/  MUFU.EX2 R79, R126 ;  /* 0x0000007e004f7308 */ /* 0x000fe20000000800 */
[----:B------:R-:W-:Y:S01]  /*d6f0*/  F2FP.PACK_AB R28, R238, R232 ;  /* 0x000000e8ee1c723e */ /* 0x000fe200000000ff */
[----:B------:R-:W-:Y:S01]  /*d700*/  FADD.FTZ R76, R222, R40 ;  /* 0x00000028de4c7221 */ /* 0x000fe20000010000 */
[----:B------:R-:W-:Y:S03]  /*d710*/  F2FP.PACK_AB R29, R235, R230 ;  /* 0x000000e6eb1d723e */ /* 0x000fe600000000ff */
[----:B------:R-:W-:Y:S02]  /*d720*/  F2FP.PACK_AB R30, R244, R239 ;  /* 0x000000eff41e723e */ /* 0x000fe400000000ff */
[----:B------:R-:W-:Y:S02]  /*d730*/  F2FP.PACK_AB R31, R233, R234 ;  /* 0x000000eae91f723e */ /* 0x000fe400000000ff */
[----:B------:R-:W-:Y:S02]  /*d740*/  F2FP.PACK_AB R40, R213, R145 ;  /* 0x00000091d528723e */ /* 0x000fe400000000ff */
[----:B------:R-:W-:Y:S03]  /*d750*/  F2FP.PACK_AB R43, R161, R163 ;  /* 0x000000a3a12b723e */ /* 0x000fe600000000ff */
[-C--:B----4-:R-:W-:Y:S08]  /*d760*/  HMMA.16816.F32 R4, R28, R44.reuse, R4 ;  /* 0x0000002c1c04723c */ /* 0x090ff00000001804 */
[C---:B------:R-:W-:Y:S08]  /*d770*/  HMMA.16816.F32 R8, R40.reuse, R44, R8 ;  /* 0x0000002c2808723c */ /* 0x040ff00000001808 */
[-C--:B------:R-:W-:Y:S08]  /*d780*/  HMMA.16816.F32 R12, R40, R46.reuse, R12 ;  /* 0x0000002e280c723c */ /* 0x080ff0000000180c */
[C---:B------:R-:W-:Y:S01]  /*d790*/  HMMA.16816.F32 R16, R28.reuse, R46, R16 ;  /* 0x0000002e1c10723c */ /* 0x040fe20000001810 */
[----:B------:R-:W4:Y:S07]  /*d7a0*/  LDSM.16.MT88.4 R44, [R189+0x1800] ;  /* 0x00180000bd2c783b */ /* 0x000f2e0000004200 */
[-C--:B-----5:R-:W-:Y:S08]  /*d7b0*/  HMMA.16816.F32 R20, R28, R56.reuse, R20 ;  /* 0x000000381c14723c */ /* 0x0a0ff00000001814 */
[C---:B------:R-:W-:Y:S08]  /*d7c0*/  HMMA.16816.F32 R32, R40.reuse, R56, R32 ;  /* 0x000000382820723c */ /* 0x040ff00000001820 */
[-C--:B------:R-:W-:Y:S08]  /*d7d0*/  HMMA.16816.F32 R36, R40, R58.reuse, R36 ;  /* 0x0000003a2824723c */ /* 0x080ff00000001824 */
[C---:B------:R-:W-:Y:S01]  /*d7e0*/  HMMA.16816.F32 R48, R28.reuse, R58, R48 ;  /* 0x0000003a1c30723c */ /* 0x040fe20000001830 */
[----:B------:R-:W5:Y:S07]  /*d7f0*/  LDSM.16.MT88.4 R56, [R193+0x1800] ;  /* 0x00180000c138783b */ /* 0x000f6e0000004200 */
        /* <DEDUP_REMOVED lines=8> */
[----:B--2---:R-:W-:Y:S01]  /*d880*/  F2FP.PACK_AB R42, R180, R177 ;  /* 0x000000b1b42a723e */ /* 0x004fe200000000ff */
[----:B------:R-:W-:Y:S01]  /*d890*/  HMMA.16816.F32 R24, R28, R62, R24 ;  /* 0x0000003e1c18723c */ /* 0x000fe20000001818 */
[----:B------:R-:W1:Y:S03]  /*d8a0*/  LDSM.16.MT88.4 R60, [R192+0x1800] ;  /* 0x00180000c03c783b */ /* 0x000e660000004200 */
[----:B------:R-:W-:Y:S01]  /*d8b0*/  FADD.FTZ R40, R229, R76 ;  /* 0x0000004ce5287221 */ /* 0x000fe20000010000 */
[----:B---3--:R-:W-:Y:S02]  /*d8c0*/  F2FP.PACK_AB R41, R157, R158 ;  /* 0x0000009e9d29723e */ /* 0x008fe400000000ff */
[----:B------:R-:W-:Y:S01]  /*d8d0*/  F2FP.PACK_AB R28, R176, R172 ;  /* 0x000000acb01c723e */ /* 0x000fe200000000ff */
[----:B------:R-:W-:Y:S01]  /*d8e0*/  FADD.FTZ R76, R131, R40 ;  /* 0x00000028834c7221 */ /* 0x000fe20000010000 */
[----:B------:R-:W-:Y:S03]  /*d8f0*/  F2FP.PACK_AB R29, R175, R171 ;  /* 0x000000abaf1d723e */ /* 0x000fe600000000ff */
[----:B------:R-:W-:Y:S01]  /*d900*/  F2FP.PACK_AB R30, R184, R179 ;  /* 0x000000b3b81e723e */ /* 0x000fe200000000ff */
[----:B------:R-:W-:Y:S01]  /*d910*/  FADD.FTZ R3, R138, R76 ;  /* 0x0000004c8a037221 */ /* 0x000fe20000010000 */
[----:B------:R-:W-:Y:S02]  /*d920*/  F2FP.PACK_AB R31, R183, R182 ;  /* 0x000000b6b71f723e */ /* 0x000fe400000000ff */
[----:B------:R-:W-:Y:S02]  /*d930*/  F2FP.PACK_AB R40, R173, R169 ;  /* 0x000000a9ad28723e */ /* 0x000fe400000000ff */
[----:B------:R-:W-:Y:S03]  /*d940*/  F2FP.PACK_AB R43, R102, R103 ;  /* 0x00000067662b723e */ /* 0x000fe600000000ff */
[-C--:B----4-:R-:W-:Y:S08]  /*d950*/  HMMA.16816.F32 R4, R28, R44.reuse, R4 ;  /* 0x0000002c1c04723c */ /* 0x090ff00000001804 */
[C---:B------:R-:W-:Y:S01]  /*d960*/  HMMA.16816.F32 R8, R40.reuse, R44, R8 ;  /* 0x0000002c2808723c */ /* 0x040fe20000001808 */
[----:B------:R-:W-:Y:S07]  /*d970*/  MUFU.EX2 R45, R129 ;  /* 0x00000081002d7308 */ /* 0x000fee0000000800 */
[-C--:B------:R-:W-:Y:S03]  /*d980*/  HMMA.16816.F32 R12, R40, R46.reuse, R12 ;  /* 0x0000002e280c723c */ /* 0x080fe6000000180c */
[----:B------:R-:W-:Y:S05]  /*d990*/  MUFU.EX2 R44, R164 ;  /* 0x000000a4002c7308 */ /* 0x000fea0000000800 */
[C---:B------:R-:W-:Y:S05]  /*d9a0*/  HMMA.16816.F32 R16, R28.reuse, R46, R16 ;  /* 0x0000002e1c10723c */ /* 0x040fea0000001810 */
[----:B------:R-:W-:Y:S03]  /*d9b0*/  MUFU.EX2 R47, R127 ;  /* 0x0000007f002f7308 */ /* 0x000fe60000000800 */
[-C--:B-----5:R-:W-:Y:S07]  /*d9c0*/  HMMA.16816.F32 R20, R28, R56.reuse, R20 ;  /* 0x000000381c14723c */ /* 0x0a0fee0000001814 */
[----:B------:R-:W-:Y:S01]  /*d9d0*/  MUFU.EX2 R46, R128 ;  /* 0x00000080002e7308 */ /* 0x000fe20000000800 */
[C---:B------:R-:W-:Y:S08]  /*d9e0*/  HMMA.16816.F32 R32, R40.reuse, R56, R32 ;  /* 0x000000382820723c */ /* 0x040ff00000001820 */
[-C--:B------:R-:W-:Y:S01]  /*d9f0*/  HMMA.16816.F32 R36, R40, R58.reuse, R36 ;  /* 0x0000003a2824723c */ /* 0x080fe20000001824 */
[----:B------:R-:W2:Y:S07]  /*da00*/  MUFU.EX2 R56, R165 ;  /* 0x000000a500387308 */ /* 0x000eae0000000800 */
[C---:B------:R-:W-:Y:S08]  /*da10*/  HMMA.16816.F32 R48, R28.reuse, R58, R48 ;  /* 0x0000003a1c30723c */ /* 0x040ff00000001830 */
[-C--:B------:R-:W-:Y:S08]  /*da20*/  HMMA.16816.F32 R52, R28, R72.reuse, R52 ;  /* 0x000000481c34723c */ /* 0x080ff00000001834 */
[C---:B------:R-:W-:Y:S08]  /*da30*/  HMMA.16816.F32 R64, R40.reuse, R72, R64 ;  /* 0x000000482840723c */ /* 0x040ff00000001840 */
[-C--:B------:R-:W-:Y:S08]  /*da40*/  HMMA.16816.F32 R68, R40, R74.reuse, R68 ;  /* 0x0000004a2844723c */ /* 0x080ff00000001844 */
[C---:B------:R-:W-:Y:S08]  /*da50*/  HMMA.16816.F32 R80, R28.reuse, R74, R80 ;  /* 0x0000004a1c50723c */ /* 0x040ff00000001850 */
[-C--:B-1----:R-:W-:Y:S08]  /*da60*/  HMMA.16816.F32 R84, R28, R60.reuse, R84 ;  /* 0x0000003c1c54723c */ /* 0x082ff00000001854 */
[C---:B------:R-:W-:Y:S08]  /*da70*/  HMMA.16816.F32 R88, R40.reuse, R60, R88 ;  /* 0x0000003c2858723c */ /* 0x040ff00000001858 */
[-C--:B------:R-:W-:Y:S07]  /*da80*/  HMMA.16816.F32 R92, R40, R62.reuse, R92 ;  /* 0x0000003e285c723c */ /* 0x080fee000000185c */
[----:B------:R-:W-:Y:S01]  /*da90*/  FADD.FTZ R40, R227, R77 ;  /* 0x0000004de3287221 */ /* 0x000fe20000010000 */
[----:B------:R-:W-:Y:S04]  /*daa0*/  HMMA.16816.F32 R24, R28, R62, R24 ;  /* 0x0000003e1c18723c */ /* 0x000fe80000001818 */
[----:B------:R-:W-:Y:S02]  /*dab0*/  FADD.FTZ R42, R226, R0 ;  /* 0x00000000e22a7221 */ /* 0x000fe40000010000 */
[----:B------:R-:W-:Y:S01]  /*dac0*/  FADD.FTZ R41, R140, R40 ;  /* 0x000000288c297221 */ /* 0x000fe20000010000 */
[----:B------:R-:W-:Y:S01]  /*dad0*/  F2FP.PACK_AB R28, R97, R101 ;  /* 0x00000065611c723e */ /* 0x000fe200000000ff */
[-C--:B------:R-:W-:Y:S01]  /*dae0*/  HMMA.16816.F32 R104, R152, R116.reuse, R4 ;  /* 0x000000749868723c */ /* 0x080fe20000001804 */
[----:B------:R-:W1:Y:S04]  /*daf0*/  LDSM.16.MT88.4 R4, [R192+0x2000] ;  /* 0x00200000c004783b */ /* 0x000e680000004200 */
[----:B--2---:R-:W-:Y:S01]  /*db00*/  F2FP.PACK_AB R30, R56, R79 ;  /* 0x0000004f381e723e */ /* 0x004fe200000000ff */
[----:B------:R-:W-:Y:S01]  /*db10*/  FADD.FTZ R40, R139, R3 ;  /* 0x000000038b287221 */ /* 0x000fe20000010000 */
[----:B------:R-:W-:Y:S01]  /*db20*/  F2FP.PACK_AB R29, R46, R47 ;  /* 0x0000002f2e1d723e */ /* 0x000fe200000000ff */
[----:B------:R-:W-:Y:S01]  /*db30*/  FADD.FTZ R0, R137, R2 ;  /* 0x0000000289007221 */ /* 0x000fe20000010000 */
[----:B------:R-:W-:Y:S03]  /*db40*/  F2FP.PACK_AB R31, R44, R45 ;  /* 0x0000002d2c1f723e */ /* 0x000fe600000000ff */
[----:B------:R-:W-:Y:S02]  /*db50*/  FADD.FTZ R2, R147, R40 ;  /* 0x0000002893027221 */ /* 0x000fe40000010000 */
[----:B------:R-:W-:Y:S02]  /*db60*/  FADD.FTZ R0, R146, R0 ;  /* 0x0000000092007221 */ /* 0x000fe40000010000 */
[C---:B------:R-:W-:Y:S04]  /*db70*/  HMMA.16816.F32 R108, R28.reuse, R116, R8 ;  /* 0x000000741c6c723c */ /* 0x040fe80000001808 */
[----:B------:R-:W-:Y:S03]  /*db80*/  FADD.FTZ R3, R240, R41 ;  /* 0x00000029f0037221 */ /* 0x000fe60000010000 */
        /* <DEDUP_REMOVED lines=34> */
[----:B------:R-:W-:Y:S01]  /*ddb0*/  FADD.FTZ R9, R157, R2 ;  /* 0x000000029d097221 */ /* 0x000fe20000010000 */
[-C--:B------:R-:W-:Y:S01]  /*ddc0*/  MOV R68, R96.reuse ;  /* 0x0000006000447202 */ /* 0x080fe20000000f00 */
        /* <DEDUP_REMOVED lines=28> */
[----:B------:R-:W-:Y:S01]  /*df90*/  IADD3 R0, R205, -0x1, RZ ;  /* 0xffffffffcd007810 */ /* 0x000fe20007ffe0ff */
[----:B------:R-:W-:Y:S02]  /*dfa0*/  FADD.FTZ R231, R160, R3 ;  /* 0x00000003a0e77221 */ /* 0x000fe40000010000 */
[----:B------:R-:W-:Y:S01]  /*dfb0*/  FADD.FTZ R241, R156, R5 ;  /* 0x000000059cf17221 */ /* 0x000fe20000010000 */
[----:B------:R-:W-:Y:S01]  /*dfc0*/  MOV R205, R0 ;  /* 0x0000000000cd7202 */ /* 0x000fe20000000f00 */
[----:B------:R-:W-:Y:S02]  /*dfd0*/  FADD.FTZ R243, R56, R4 ;  /* 0x0000000438f37221 */ /* 0x000fe40000010000 */
[----:B------:R-:W-:Y:S01]  /*dfe0*/  FADD.FTZ R242, R44, R2 ;  /* 0x000000022cf27221 */ /* 0x000fe20000010000 */
[----:B------:R-:W-:-:S05]  /*dff0*/  @P0 BRA `(.L_x_1479) ;  /* 0xffffcdc000000947 */ /* 0x000fca000383ffff */
.L_x_1472:
[----:B------:R-:W-:Y:S05]  /*e000*/  BRA.DIV ~URZ, `(.L_x_1480) ;  /* 0x00008ea27f007947 */ /* 0x000fea000b800000 */
[----:B------:R1:W2:Y:S02]  /*e010*/  SHFL.BFLY PT, R0, R231, 0x2, 0x1f ;  /* 0x0c401f00e7007f89 */ /* 0x0002a400000e0000 */
.L_x_1580:
        /* <DEDUP_REMOVED lines=15> */
.L_x_1581:
        /* <DEDUP_REMOVED lines=24> */
[----:B----4-:R1:W2:Y:S01]  /*e290*/  @P2 MUFU.LG2 R7, R5 ;  /* 0x0000000500072308 */ /* 0x0102a20000000c00 */
        /* <DEDUP_REMOVED lines=77> */
.L_x_1427:
[----:B------:R2:W5:Y:S04]  /*e770*/  LDL R6, [R1+0x30] ;  /* 0x0000300001067983 */ /* 0x0005680000100800 */
[----:B------:R-:W3:Y:S01]  /*e780*/  S2R R2, SR_TID.X ;  /* 0x0000000000027919 */ /* 0x000ee20000002100 */
[----:B------:R-:W-:Y:S01]  /*e790*/  BSSY B0, `(.L_x_1482) ;  /* 0x0000011000007945 */ /* 0x000fe20003800000 */
[----:B---3--:R-:W-:-:S13]  /*e7a0*/  LOP3.LUT P0, RZ, R2, 0x7f, RZ, 0xc0, !PT ;  /* 0x0000007f02ff7812 */ /* 0x008fda000780c0ff */
[----:B------:R-:W-:Y:S05]  /*e7b0*/  @P0 BRA `(.L_x_1483) ;  /* 0x000000e000000947 */ /* 0x000fea0003800000 */
[----:B--2---:R-:W2:Y:S01]  /*e7c0*/  S2R R4, SR_LANEID ;  /* 0x0000000000047919 */ /* 0x004ea20000000000 */
[----:B------:R-:W-:Y:S01]  /*e7d0*/  VOTEU.ANY UR4, UPT, PT ;  /* 0x0000000000047886 */ /* 0x000fe200038e0100 */
[----:B-1----:R-:W-:Y:S01]  /*e7e0*/  IMAD.MOV.U32 R5, RZ, RZ, c[0x0][0x564] ;  /* 0x00015900ff057624 */ /* 0x002fe200078e00ff */
[----:B------:R-:W2:Y:S08]  /*e7f0*/  FLO.U32 R3, UR4 ;  /* 0x0000000400037d00 */ /* 0x000eb000080e0000 */
[----:B------:R-:W1:Y:S01]  /*e800*/  POPC R2, UR4 ;  /* 0x0000000400027d09 */ /* 0x000e620008000000 */
[----:B--2---:R-:W-:Y:S01]  /*e810*/  ISETP.EQ.U32.AND P0, PT, R3, R4, PT ;  /* 0x000000040300720c */ /* 0x004fe20003f02070 */
[----:B------:R-:W-:-:S12]  /*e820*/  IMAD.MOV.U32 R4, RZ, RZ, c[0x0][0x560] ;  /* 0x00015800ff047624 */ /* 0x000fd800078e00ff */
[----:B-1----:R1:W2:Y:S04]  /*e830*/  @P0 ATOMG.E.ADD.STRONG.GPU PT, R2, [R4.64], R2 ;  /* 0x00000002040209a8 */ /* 0x0022a800081ee1c6 */
[----:B-1----:R-:W1:Y:S04]  /*e840*/  S2R R4, SR_LTMASK ;  /* 0x0000000000047919 */ /* 0x002e680000003900 */
[----:B--2---:R1:W2:Y:S02]  /*e850*/  SHFL.IDX PT, R3, R2, R3, 0x1f ;  /* 0x00001f0302037589 */ /* 0x0042a400000e0000 */
[----:B-1----:R-:W-:-:S06]  /*e860*/  LOP3.LUT R2, R4, UR4, RZ, 0xc0, !PT ;  /* 0x0000000404027c12 */ /* 0x002fcc000f8ec0ff */
[----:B------:R-:W2:Y:S02]  /*e870*/  POPC R2, R2 ;  /* 0x0000000200027309 */ /* 0x000ea40000000000 */
[----:B--2--5:R-:W-:-:S05]  /*e880*/  IADD3 R6, R3, c[0x0][0xc], R2 ;  /* 0x0000030003067a10 */ /* 0x024fca0007ffe002 */
[----:B------:R1:W-:Y:S02]  /*e890*/  STL [R1+0x30], R6 ;  /* 0x0000300601007387 */ /* 0x0003e40000100800 */
.L_x_1483:
[----:B--2---:R-:W-:Y:S05]  /*e8a0*/  BSYNC B0 ;  /* 0x0000000000007941 */ /* 0x004fea0003800000 */
.L_x_1482:
[----:B------:R-:W-:Y:S01]  /*e8b0*/  PRMT R0, R0, 0x9910, RZ ;  /* 0x0000991000007816 */ /* 0x000fe200000000ff */
[----:B------:R-:W-:Y:S01]  /*e8c0*/  BSSY B1, `(.L_x_1484) ;  /* 0x00002f7000017945 */ /* 0x000fe20003800000 */
[----:B-----5:R-:W-:Y:S02]  /*e8d0*/  IMAD.MOV.U32 R68, RZ, RZ, R6 ;  /* 0x000000ffff447224 */ /* 0x020fe400078e0006 */
[----:B------:R-:W-:-:S13]  /*e8e0*/  ISETP.NE.AND P0, PT, R0, RZ, PT ;  /* 0x000000ff0000720c */ /* 0x000fda0003f05270 */
[----:B------:R-:W-:Y:S05]  /*e8f0*/  @!P0 BRA `(.L_x_1485) ;  /* 0x000022c000008947 */ /* 0x000fea0003800000 */
[----:B-1----:R-:W2:Y:S04]  /*e900*/  LDL R6, [R1+0x74] ;  /* 0x0000740001067983 */ /* 0x002ea80000100800 */
        /* <DEDUP_REMOVED lines=97> */
.L_x_1486:
[----:B------:R-:W2:Y:S04]  /*ef20*/  LDL.LU R2, [R1+0x44] ;  /* 0x0000440001027983 */ /* 0x000ea80000300800 */
[----:B-1----:R-:W3:Y:S04]  /*ef30*/  LDL R5, [R1+0x40] ;  /* 0x0000400001057983 */ /* 0x002ee80000100800 */
[----:B------:R-:W4:Y:S04]  /*ef40*/  LDL.LU R6, [R1+0x70] ;  /* 0x0000700001067983 */ /* 0x000f280000300800 */
[----:B------:R-:W3:Y:S04]  /*ef50*/  LDL.LU R4, [R1+0x38] ;  /* 0x0000380001047983 */ /* 0x000ee80000300800 */
[----:B------:R-:W3:Y:S04]  /*ef60*/  LDL R69, [R1+0x28] ;  /* 0x0000280001457983 */ /* 0x000ee80000100800 */
[----:B------:R-:W3:Y:S04]  /*ef70*/  LDL R16, [R1+0x6c] ;  /* 0x00006c0001107983 */ /* 0x000ee80000100800 */
[----:B------:R-:W3:Y:S01]  /*ef80*/  LDL R86, [R1+0xbc] ;  /* 0x0000bc0001567983 */ /* 0x000ee20000100800 */
[----:B------:R-:W-:Y:S01]  /*ef90*/  ISETP.GT.AND P3, PT, R0, 0x1, PT ;  /* 0x000000010000780c */ /* 0x000fe20003f64270 */
[----:B------:R-:W-:-:S05]  /*efa0*/  IMAD.MOV.U32 R0, RZ, RZ, 0x368 ;  /* 0x00000368ff007424 */ /* 0x000fca00078e00ff */
[----:B------:R-:W-:-:S04]  /*efb0*/  SEL R0, R0, 0x328, P3 ;  /* 0x0000032800007807 */ /* 0x000fc80001800000 */
[----:B------:R1:W2:Y:S08]  /*efc0*/  LDC.64 R8, c[0x0][R0+0x170] ;  /* 0x00005c0000087b82 */ /* 0x0002b00000000a00 */
[----:B------:R1:W2:Y:S08]  /*efd0*/  LDC.64 R14, c[0x0][R0+0x168] ;  /* 0x00005a00000e7b82 */ /* 0x0002b00000000a00 */
[----:B------:R1:W2:Y:S08]  /*efe0*/  LDC.64 R18, c[0x0][R0+0x178] ;  /* 0x00005e0000127b82 */ /* 0x0002b00000000a00 */
[----:B------:R1:W2:Y:S01]  /*eff0*/  LDC.64 R20, c[0x0][R0+0x160] ;  /* 0x0000580000147b82 */ /* 0x0002a20000000a00 */
[----:B------:R-:W-:-:S04]  /*f000*/  ISETP.NE.U32.AND P0, PT, RZ, c[0x0][0x500], PT ;  /* 0x00014000ff007a0c */ /* 0x000fc80003f05070 */
[----:B------:R-:W-:Y:S01]  /*f010*/  ISETP.NE.AND.EX P0, PT, RZ, c[0x0][0x504], PT, P0 ;  /* 0x00014100ff007a0c */ /* 0x000fe20003f05300 */
[----:B-1----:R-:W-:-:S05]  /*f020*/  IMAD.MOV.U32 R0, RZ, RZ, c[0x0][0x4e8] ;  /* 0x00013a00ff007624 */ /* 0x002fca00078e00ff */
[----:B------:R-:W-:Y:S01]  /*f030*/  ISETP.NE.AND P2, PT, R0, 0x1, PT ;  /* 0x000000010000780c */ /* 0x000fe20003f45270 */
[----:B------:R-:W1:Y:S01]  /*f040*/  S2R R87, SR_TID.X ;  /* 0x0000000000577919 */ /* 0x000e620000002100 */
[----:B-----5:R-:W-:Y:S02]  /*f050*/  SHF.R.S32.HI R17, RZ, 0x1f, R3 ;  /* 0x0000001fff117819 */ /* 0x020fe40000011403 */
[----:B--2---:R-:W-:-:S05]  /*f060*/  SEL R2, R2, RZ, !P0 ;  /* 0x000000ff02027207 */ /* 0x004fca0004000000 */
[----:B------:R-:W-:Y:S01]  /*f070*/  IMAD R0, R9, R2, RZ ;  /* 0x0000000209007224 */ /* 0x000fe200078e02ff */
[----:B----4-:R-:W-:Y:S02]  /*f080*/  SEL R6, R6, RZ, !P0 ;  /* 0x000000ff06067207 */ /* 0x010fe40004000000 */
[----:B---3--:R-:W-:Y:S01]  /*f090*/  LOP3.LUT R4, R4, 0xffff, RZ, 0xc0, !PT ;  /* 0x0000ffff04047812 */ /* 0x008fe200078ec0ff */
[----:B------:R-:W-:Y:S02]  /*f0a0*/  IMAD.IADD R5, R5, 0x1, R69 ;  /* 0x0000000105057824 */ /* 0x000fe400078e0245 */
        /* <DEDUP_REMOVED lines=9> */
[----:B------:R-:W-:Y:S01]  /*f140*/  IADD3 R14, P1, P0, R6, R8, R3 ;  /* 0x00000008060e7210 */ /* 0x000fe2000783e003 */
[----:B------:R-:W-:Y:S02]  /*f150*/  IMAD.IADD R6, R9, 0x1, R12 ;  /* 0x0000000109067824 */ /* 0x000fe400078e020c */
        /* <DEDUP_REMOVED lines=16> */
[----:B-1----:R-:W-:Y:S01]  /*f260*/  SHF.R.S32.HI R16, RZ, 0x1f, R87 ;  /* 0x0000001fff107819 */ /* 0x002fe20000011457 */
[----:B------:R-:W-:Y:S01]  /*f270*/  IMAD.IADD R0, R7, 0x1, R0 ;  /* 0x0000000107007824 */ /* 0x000fe200078e0200 */
[----:B------:R-:W-:Y:S02]  /*f280*/  LEA R7, P0, R6, R8, 0x2 ;  /* 0x0000000806077211 */ /* 0x000fe400078010ff */
[----:B------:R-:W-:Y:S02]  /*f290*/  SEL R9, R9, c[0x0][0x454], P3 ;  /* 0x0001150009097a07 */ /* 0x000fe40001800000 */
[----:B------:R-:W-:Y:S02]  /*f2a0*/  LEA.HI R16, R16, R87, RZ, 0x5 ;  /* 0x0000005710107211 */ /* 0x000fe400078f28ff */
[----:B------:R-:W-:Y:S02]  /*f2b0*/  LEA.HI.X R6, R6, R9, R0, 0x2, P0 ;  /* 0x0000000906067211 */ /* 0x000fe400000f1400 */
[----:B------:R-:W-:Y:S01]  /*f2c0*/  LOP3.LUT R16, R16, 0xffffffe0, RZ, 0xc0, !PT ;  /* 0xffffffe010107812 */ /* 0x000fe200078ec0ff */
[----:B------:R-:W-:Y:S01]  /*f2d0*/  SHFL.IDX PT, R14, R7, RZ, 0x1c1f ;  /* 0x001c1fff070e7589 */ /* 0x000fe200000e0000 */
[----:B------:R-:W-:-:S03]  /*f2e0*/  IMAD R0, R11, c[0x0][0x4e8], RZ ;  /* 0x00013a000b007a24 */ /* 0x000fc600078e02ff */
[----:B------:R-:W1:Y:S01]  /*f2f0*/  SHFL.IDX PT, R15, R6, RZ, 0x1c1f ;  /* 0x001c1fff060f7589 */ /* 0x000e6200000e0000 */
[----:B------:R-:W-:-:S03]  /*f300*/  IMAD.IADD R16, R87, 0x1, -R16 ;  /* 0x0000000157107824 */ /* 0x000fc600078e0a10 */
[----:B------:R-:W-:Y:S04]  /*f310*/  SHFL.IDX PT, R12, R7, 0x1, 0x1c1f ;  /* 0x003c1f00070c7f89 */ /* 0x000fe800000e0000 */
[----:B------:R-:W2:Y:S04]  /*f320*/  SHFL.IDX PT, R13, R6, 0x1, 0x1c1f ;  /* 0x003c1f00060d7f89 */ /* 0x000ea800000e0000 */
[----:B------:R-:W-:Y:S04]  /*f330*/  SHFL.IDX PT, R10, R7, 0x2, 0x1c1f ;  /* 0x005c1f00070a7f89 */ /* 0x000fe800000e0000 */
[----:B------:R-:W3:Y:S04]  /*f340*/  SHFL.IDX PT, R11, R6, 0x2, 0x1c1f ;  /* 0x005c1f00060b7f89 */ /* 0x000ee800000e0000 */
[----:B------:R4:W-:Y:S04]  /*f350*/  SHFL.IDX PT, R9, R6, 0x3, 0x1c1f ;  /* 0x007c1f0006097f89 */ /* 0x0009e800000e0000 */
[----:B------:R1:W1:Y:S01]  /*f360*/  SHFL.IDX PT, R8, R7, 0x3, 0x1c1f ;  /* 0x007c1f0007087f89 */ /* 0x00026200000e0000 */
[----:B------:R-:W-:Y:S01]  /*f370*/  LOP3.LUT P0, RZ, R16, 0x3, RZ, 0xc0, !PT ;  /* 0x0000000310ff7812 */ /* 0x000fe2000780c0ff */
[----:B----4-:R-:W-:-:S05]  /*f380*/  IMAD.IADD R6, R86, 0x1, R69 ;  /* 0x0000000156067824 */ /* 0x010fca00078e0245 */
[C---:B------:R-:W-:Y:S02]  /*f390*/  IADD3 R18, R6.reuse, 0x8, RZ ;  /* 0x0000000806127810 */ /* 0x040fe40007ffe0ff */
[C---:B------:R-:W-:Y:S02]  /*f3a0*/  IADD3 R16, R6.reuse, 0x40, RZ ;  /* 0x0000004006107810 */ /* 0x040fe40007ffe0ff */
[C---:B-1----:R-:W-:Y:S02]  /*f3b0*/  IADD3 R7, R6.reuse, 0x48, RZ ;  /* 0x0000004806077810 */ /* 0x042fe40007ffe0ff */
[-C--:B------:R-:W-:Y:S02]  /*f3c0*/  ISETP.GE.OR P5, PT, R6, R0.reuse, P0 ;  /* 0x000000000600720c */ /* 0x080fe400007a6670 */
[-C--:B------:R-:W-:Y:S02]  /*f3d0*/  ISETP.GE.OR P4, PT, R18, R0.reuse, P0 ;  /* 0x000000001200720c */ /* 0x080fe40000786670 */
[----:B------:R-:W-:-:S02]  /*f3e0*/  ISETP.GE.OR P1, PT, R16, R0, P0 ;  /* 0x000000001000720c */ /* 0x000fc40000726670 */
[----:B------:R-:W-:-:S07]  /*f3f0*/  ISETP.GE.OR P0, PT, R7, R0, P0 ;  /* 0x000000000700720c */ /* 0x000fce0000706670 */
[----:B------:R1:W-:Y:S01]  /*f400*/  @!P5 ST.E [R14.64], R23 ;  /* 0x000000170e00d985 */ /* 0x0003e2000c101906 */
        /* <DEDUP_REMOVED lines=9> */
[----:B-1----:R-:W-:Y:S01]  /*f4a0*/  IADD3 R8, R248, R69, RZ ;  /* 0x00000045f8087210 */ /* 0x002fe20007ffe0ff */
[C---:B------:R-:W-:Y:S01]  /*f4b0*/  IMAD.WIDE.U32 R6, R3.reuse, c[0x0][0x3a0], RZ ;  /* 0x0000e80003067a25 */ /* 0x040fe200078e00ff */
[----:B------:R-:W-:Y:S01]  /*f4c0*/  SHF.R.S32.HI R9, RZ, 0x1f, R2 ;  /* 0x0000001fff097819 */ /* 0x000fe20000011402 */
[----:B------:R1:W2:Y:S02]  /*f4d0*/  LDS.128 R12, [R209+0x80] ;  /* 0x00008000d10c7984 */ /* 0x0002a40000000c00 */
[----:B------:R-:W-:Y:S02]  /*f4e0*/  IMAD R3, R3, c[0x0][0x3a4], R17 ;  /* 0x0000e90003037a24 */ /* 0x000fe400078e0211 */
[----:B------:R-:W-:Y:S01]  /*f4f0*/  @P2 IMAD.HI.U32 R10, R8, c[0x0][0x4ec], RZ ;  /* 0x00013b00080a2a27 */ /* 0x000fe200078e00ff */
[----:B------:R1:W3:Y:S02]  /*f500*/  LDS.128 R16, [R209+0x880] ;  /* 0x00088000d1107984 */ /* 0x0002e40000000c00 */
[----:B------:R-:W-:Y:S01]  /*f510*/  IADD3 R7, R7, R3, RZ ;  /* 0x0000000307077210 */ /* 0x000fe20007ffe0ff */
[----:B------:R-:W-:Y:S01]  /*f520*/  IMAD R9, R9, c[0x0][0x3f0], RZ ;  /* 0x0000fc0009097a24 */ /* 0x000fe200078e02ff */
[----:B------:R1:W4:Y:S01]  /*f530*/  LDS.128 R20, [R209+0x1080] ;  /* 0x00108000d1147984 */ /* 0x0003220000000c00 */
[----:B------:R-:W-:-:S02]  /*f540*/  MOV R3, R8 ;  /* 0x0000000800037202 */ /* 0x000fc40000000f00 */
[C---:B------:R-:W-:Y:S01]  /*f550*/  IMAD.WIDE.U32 R6, R4.reuse, c[0x0][0x3e8], R6 ;  /* 0x0000fa0004067a25 */ /* 0x040fe200078e0006 */
[----:B------:R1:W1:Y:S01]  /*f560*/  LDS.128 R24, [R209+0x1880] ;  /* 0x00188000d1187984 */ /* 0x0002620000000c00 */
[----:B------:R-:W-:Y:S02]  /*f570*/  @P2 SHF.R.U32.HI R3, RZ, c[0x0][0x4f0], R10 ;  /* 0x00013c00ff032a19 */ /* 0x000fe4000001160a */
[----:B------:R-:W-:Y:S01]  /*f580*/  IMAD R5, R4, c[0x0][0x3ec], R7 ;  /* 0x0000fb0004057a24 */ /* 0x000fe200078e0207 */
[----:B------:R1:W1:Y:S01]  /*f590*/  LDS.128 R28, [R209+0x2080] ;  /* 0x00208000d11c7984 */ /* 0x0002620000000c00 */
[----:B------:R-:W-:Y:S01]  /*f5a0*/  MOV R4, R6 ;  /* 0x0000000600047202 */ /* 0x000fe20000000f00 */
[----:B------:R-:W-:Y:S01]  /*f5b0*/  IMAD R7, R2, c[0x0][0x3f4], R9 ;  /* 0x0000fd0002077a24 */ /* 0x000fe200078e0209 */
[----:B------:R-:W-:Y:S01]  /*f5c0*/  SHF.R.S32.HI R6, RZ, 0x1f, R3 ;  /* 0x0000001fff067819 */ /* 0x000fe20000011403 */
[----:B------:R1:W1:Y:S01]  /*f5d0*/  LDS.128 R32, [R209+0x2880] ;  /* 0x00288000d1207984 */ /* 0x0002620000000c00 */
[----:B------:R-:W-:Y:S01]  /*f5e0*/  ISETP.GE.AND P2, PT, R204, c[0x0][0x3c8], PT ;  /* 0x0000f200cc007a0c */ /* 0x000fe20003f46270 */
[----:B------:R-:W-:Y:S01]  /*f5f0*/  IMAD.WIDE.U32 R4, R2, c[0x0][0x3f0], R4 ;  /* 0x0000fc0002047a25 */ /* 0x000fe200078e0004 */
[----:B------:R-:W-:Y:S01]  /*f600*/  IADD3 R2, -R3, RZ, RZ ;  /* 0x000000ff03027210 */ /* 0x000fe20007ffe1ff */
[----:B------:R1:W1:Y:S03]  /*f610*/  LDS.128 R36, [R209+0x3080] ;  /* 0x00308000d1247984 */ /* 0x0002660000000c00 */
[----:B------:R-:W-:Y:S01]  /*f620*/  IADD3 R5, R5, R7, RZ ;  /* 0x0000000705057210 */ /* 0x000fe20007ffe0ff */
[----:B------:R1:W1:Y:S01]  /*f630*/  LDS.128 R40, [R209+0x3880] ;  /* 0x00388000d1287984 */ /* 0x0002620000000c00 */
        /* <DEDUP_REMOVED lines=14> */
.L_x_1582:
[----:B------:R-:W-:Y:S05]  /*f720*/  BRA.DIV ~URZ, `(.L_x_1489) ;  /* 0x00007a827f007947 */ /* 0x000fea000b800000 */
[----:B------:R4:W2:Y:S02]  /*f730*/  SHFL.IDX PT, R2, R6, RZ, 0x181f ;  /* 0x00181fff06027589 */ /* 0x0008a400000e0000 */
.L_x_1583:
[----:B------:R-:W5:Y:S04]  /*f740*/  LDL.LU R4, [R1+0x28] ;  /* 0x0000280001047983 */ /* 0x000f680000300800 */
[----:B------:R-:W4:Y:S02]  /*f750*/  S2R R8, SR_TID.X ;  /* 0x0000000000087919 */ /* 0x000f240000002100 */
[----:B----4-:R-:W-:-:S04]  /*f760*/  SHF.R.S32.HI R3, RZ, 0x1f, R8 ;  /* 0x0000001fff037819 */ /* 0x010fc80000011408 */
[----:B------:R-:W-:-:S04]  /*f770*/  LEA.HI R3, R3, R8, RZ, 0x3 ;  /* 0x0000000803037211 */ /* 0x000fc800078f18ff */
[----:B------:R-:W-:Y:S02]  /*f780*/  SHF.R.S32.HI R3, RZ, 0x3, R3 ;  /* 0x00000003ff037819 */ /* 0x000fe40000011403 */
[----:B------:R-:W-:-:S03]  /*f790*/  SHF.R.S32.HI R8, RZ, 0x1f, R204 ;  /* 0x0000001fff087819 */ /* 0x000fc600000114cc */
[----:B-----5:R-:W-:-:S05]  /*f7a0*/  IMAD.IADD R4, R3, 0x1, R4 ;  /* 0x0000000103047824 */ /* 0x020fca00078e0204 */
[----:B------:R-:W-:-:S13]  /*f7b0*/  ISETP.GE.OR P1, PT, R4, R0, P2 ;  /* 0x000000000400720c */ /* 0x000fda0001726670 */
[----:B--2---:R-:W-:-:S04]  /*f7c0*/  @!P1 LEA R2, P0, R204, R2, 0x1 ;  /* 0x00000002cc029211 */ /* 0x004fc800078008ff */
[----:B---3--:R-:W-:-:S05]  /*f7d0*/  @!P1 LEA.HI.X R3, R204, R7, R8, 0x1, P0 ;  /* 0x00000007cc039211 */ /* 0x008fca00000f0c08 */
[----:B------:R2:W-:Y:S01]  /*f7e0*/  @!P1 ST.E.128 [R2.64], R12 ;  /* 0x0000000c02009985 */ /* 0x0005e2000c101d06 */
[----:B------:R-:W-:Y:S05]  /*f7f0*/  BRA.DIV ~URZ, `(.L_x_1490) ;  /* 0x00007a227f007947 */ /* 0x000fea000b800000 */
[----:B------:R3:W4:Y:S04]  /*f800*/  SHFL.IDX PT, R7, R5, 0x1, 0x181f ;  /* 0x00381f0005077f89 */ /* 0x00072800000e0000 */
[----:B--2---:R3:W2:Y:S02]  /*f810*/  SHFL.IDX PT, R2, R6, 0x1, 0x181f ;  /* 0x00381f0006027f89 */ /* 0x0046a400000e0000 */
.L_x_1584:
[----:B------:R-:W-:Y:S02]  /*f820*/  IADD3 R3, R4, 0x10, RZ ;  /* 0x0000001004037810 */ /* 0x000fe40007ffe0ff */
[----:B------:R-:W-:Y:S02]  /*f830*/  SHF.R.S32.HI R8, RZ, 0x1f, R204 ;  /* 0x0000001fff087819 */ /* 0x000fe400000114cc */
[----:B------:R-:W-:-:S13]  /*f840*/  ISETP.GE.OR P1, PT, R3, R0, P2 ;  /* 0x000000000300720c */ /* 0x000fda0001726670 */
[----:B--2---:R-:W-:-:S04]  /*f850*/  @!P1 LEA R2, P0, R204, R2, 0x1 ;  /* 0x00000002cc029211 */ /* 0x004fc800078008ff */
[----:B----4-:R-:W-:-:S05]  /*f860*/  @!P1 LEA.HI.X R3, R204, R7, R8, 0x1, P0 ;  /* 0x00000007cc039211 */ /* 0x010fca00000f0c08 */
[----:B------:R2:W-:Y:S01]  /*f870*/  @!P1 ST.E.128 [R2.64], R16 ;  /* 0x0000001002009985 */ /* 0x0005e2000c101d06 */
[----:B------:R-:W-:Y:S05]  /*f880*/  BRA.DIV ~URZ, `(.L_x_1491) ;  /* 0x00007a627f007947 */ /* 0x000fea000b800000 */
[----:B------:R4:W2:Y:S02]  /*f890*/  SHFL.IDX PT, R7, R5, 0x2, 0x181f ;  /* 0x00581f0005077f89 */ /* 0x0008a400000e0000 */
.L_x_1585:
[----:B------:R-:W-:Y:S05]  /*f8a0*/  BRA.DIV ~URZ, `(.L_x_1492) ;  /* 0x00007ab27f007947 */ /* 0x000fea000b800000 */
[----:B--2---:R2:W3:Y:S02]  /*f8b0*/  SHFL.IDX PT, R2, R6, 0x2, 0x181f ;  /* 0x00581f0006027f89 */ /* 0x0044e400000e0000 */
.L_x_1586:
[----:B------:R-:W-:Y:S02]  /*f8c0*/  IADD3 R3, R4, 0x20, RZ ;  /* 0x0000002004037810 */ /* 0x000fe40007ffe0ff */
[----:B------:R-:W-:Y:S02]  /*f8d0*/  SHF.R.S32.HI R8, RZ, 0x1f, R204 ;  /* 0x0000001fff087819 */ /* 0x000fe400000114cc */
[----:B------:R-:W-:-:S13]  /*f8e0*/  ISETP.GE.OR P1, PT, R3, R0, P2 ;  /* 0x000000000300720c */ /* 0x000fda0001726670 */
[----:B---3--:R-:W-:-:S04]  /*f8f0*/  @!P1 LEA R2, P0, R204, R2, 0x1 ;  /* 0x00000002cc029211 */ /* 0x008fc800078008ff */
[----:B------:R-:W-:-:S05]  /*f900*/  @!P1 LEA.HI.X R3, R204, R7, R8, 0x1, P0 ;  /* 0x00000007cc039211 */ /* 0x000fca00000f0c08 */
[----:B------:R3:W-:Y:S01]  /*f910*/  @!P1 ST.E.128 [R2.64], R20 ;  /* 0x0000001402009985 */ /* 0x0007e2000c101d06 */
[----:B------:R-:W-:Y:S05]  /*f920*/  BRA.DIV ~URZ, `(.L_x_1493) ;  /* 0x00007aa27f007947 */ /* 0x000fea000b800000 */
[----:B------:R2:W3:Y:S04]  /*f930*/  SHFL.IDX PT, R7, R5, 0x3, 0x181f ;  /* 0x00781f0005077f89 */ /* 0x0004e800000e0000 */
[----:B---3--:R2:W3:Y:S02]  /*f940*/  SHFL.IDX PT, R2, R6, 0x3, 0x181f ;  /* 0x00781f0006027f89 */ /* 0x0084e400000e0000 */
.L_x_1587:
[----:B------:R-:W-:Y:S02]  /*f950*/  IADD3 R3, R4, 0x30, RZ ;  /* 0x0000003004037810 */ /* 0x000fe40007ffe0ff */
[----:B------:R-:W-:Y:S02]  /*f960*/  SHF.R.S32.HI R8, RZ, 0x1f, R204 ;  /* 0x0000001fff087819 */ /* 0x000fe400000114cc */
[----:B------:R-:W-:-:S13]  /*f970*/  ISETP.GE.OR P1, PT, R3, R0, P2 ;  /* 0x000000000300720c */ /* 0x000fda0001726670 */
[----:B---3--:R-:W-:-:S04]  /*f980*/  @!P1 LEA R2, P0, R204, R2, 0x1 ;  /* 0x00000002cc029211 */ /* 0x008fc800078008ff */
[----:B------:R-:W-:-:S05]  /*f990*/  @!P1 LEA.HI.X R3, R204, R7, R8, 0x1, P0 ;  /* 0x00000007cc039211 */ /* 0x000fca00000f0c08 */
[----:B-1----:R1:W-:Y:S01]  /*f9a0*/  @!P1 ST.E.128 [R2.64], R24 ;  /* 0x0000001802009985 */ /* 0x0023e2000c101d06 */
[----:B------:R-:W-:Y:S05]  /*f9b0*/  BRA.DIV ~URZ, `(.L_x_1494) ;  /* 0x00007ae27f007947 */ /* 0x000fea000b800000 */
[----:B------:R3:W1:Y:S02]  /*f9c0*/  SHFL.IDX PT, R7, R5, 0x4, 0x181f ;  /* 0x00981f0005077f89 */ /* 0x00066400000e0000 */
.L_x_1588:
[----:B------:R-:W-:Y:S05]  /*f9d0*/  BRA.DIV ~URZ, `(.L_x_1495) ;  /* 0x00007b327f007947 */ /* 0x000fea000b800000 */
[----:B-1----:R1:W2:Y:S02]  /*f9e0*/  SHFL.IDX PT, R2, R6, 0x4, 0x181f ;  /* 0x00981f0006027f89 */ /* 0x0022a400000e0000 */
.L_x_1589:
        /* <DEDUP_REMOVED lines=9> */
.L_x_1590:
        /* <DEDUP_REMOVED lines=8> */
.L_x_1591:
[----:B------:R-:W-:Y:S05]  /*fb00*/  BRA.DIV ~URZ, `(.L_x_1498) ;  /* 0x00007bb27f007947 */ /* 0x000fea000b800000 */
[----:B--2---:R2:W1:Y:S02]  /*fb10*/  SHFL.IDX PT, R2, R6, 0x6, 0x181f ;  /* 0x00d81f0006027f89 */ /* 0x00446400000e0000 */
.L_x_1592:
[----:B------:R-:W-:Y:S02]  /*fb20*/  IADD3 R3, R4, 0x60, RZ ;  /* 0x0000006004037810 */ /* 0x000fe40007ffe0ff */
[----:B------:R-:W-:Y:S02]  /*fb30*/  SHF.R.S32.HI R8, RZ, 0x1f, R204 ;  /* 0x0000001fff087819 */ /* 0x000fe400000114cc */
[----:B------:R-:W-:-:S13]  /*fb40*/  ISETP.GE.OR P1, PT, R3, R0, P2 ;  /* 0x000000000300720c */ /* 0x000fda0001726670 */
[----:B-1----:R-:W-:-:S04]  /*fb50*/  @!P1 LEA R2, P0, R204, R2, 0x1 ;  /* 0x00000002cc029211 */ /* 0x002fc800078008ff */
[----:B------:R-:W-:-:S05]  /*fb60*/  @!P1 LEA.HI.X R3, R204, R7, R8, 0x1, P0 ;  /* 0x00000007cc039211 */ /* 0x000fca00000f0c08 */
[----:B------:R1:W-:Y:S01]  /*fb70*/  @!P1 ST.E.128 [R2.64], R36 ;  /* 0x0000002402009985 */ /* 0x0003e2000c101d06 */
[----:B------:R-:W-:Y:S05]  /*fb80*/  BRA.DIV ~URZ, `(.L_x_1499) ;  /* 0x00007ba27f007947 */ /* 0x000fea000b800000 */
[----:B---34-:R-:W3:Y:S04]  /*fb90*/  SHFL.IDX PT, R5, R5, 0x7, 0x181f ;  /* 0x00f81f0005057f89 */ /* 0x018ee800000e0000 */
[----:B-1----:R1:W4:Y:S02]  /*fba0*/  SHFL.IDX PT, R3, R6, 0x7, 0x181f ;  /* 0x00f81f0006037f89 */ /* 0x00232400000e0000 */
.L_x_1593:
        /* <DEDUP_REMOVED lines=8> */
.L_x_1487:
        /* <DEDUP_REMOVED lines=33> */
.L_x_1594:
[----:B------:R-:W-:Y:S05]  /*fe40*/  BRA.DIV ~URZ, `(.L_x_1502) ;  /* 0x00007a227f007947 */ /* 0x000fea000b800000 */
[----:B------:R3:W4:Y:S02]  /*fe50*/  SHFL.IDX PT, R0, R12, RZ, 0x1c1f ;  /* 0x001c1fff0c007589 */ /* 0x00072400000e0000 */
.L_x_1595:
        /* <DEDUP_REMOVED lines=39> */
[----:B------:R-:W-:-:S03]  /*100d0*/  ISETP.GE.AND P2, PT, R10, c[0x0][0x3c8], PT ;  /* 0x0000f2000a007a0c */ /* 0x000fc60003f46270 */
[----:B------:R2:W-:Y:S01]  /*100e0*/  @!P1 ST.E.64 [R2.64], R62 ;  /* 0x0000003e02009985 */ /* 0x0005e2000c101b06 */
[----:B------:R-:W-:-:S04]  /*100f0*/  @!P6 LEA R8, P1, R15, R0, 0x2 ;  /* 0x000000000f08e211 */ /* 0x000fc800078210ff */
[----:B------:R-:W-:Y:S02]  /*10100*/  @!P6 LEA.HI.X R9, R15, R4, R16, 0x2, P1 ;  /* 0x000000040f09e211 */ /* 0x000fe400008f1410 */
[----:B---3--:R-:W-:-:S04]  /*10110*/  @!P3 LEA R6, P1, R13, R0, 0x2 ;  /* 0x000000000d06b211 */ /* 0x008fc800078210ff */
[----:B------:R-:W-:Y:S01]  /*10120*/  @!P3 LEA.HI.X R7, R13, R4, R14, 0x2, P1 ;  /* 0x000000040d07b211 */ /* 0x000fe200008f140e */
[----:B------:R3:W-:Y:S04]  /*10130*/  @!P6 ST.E.64 [R8.64], R96 ;  /* 0x000000600800e985 */ /* 0x0007e8000c101b06 */
[----:B------:R3:W-:Y:S01]  /*10140*/  @!P3 ST.E.64 [R6.64], R74 ;  /* 0x0000004a0600b985 */ /* 0x0007e2000c101b06 */
[----:B--2---:R-:W-:-:S04]  /*10150*/  @!P2 LEA R2, P1, R10, R0, 0x2 ;  /* 0x000000000a02a211 */ /* 0x004fc800078210ff */
[----:B------:R-:W-:-:S05]  /*10160*/  @!P2 LEA.HI.X R3, R10, R4, R11, 0x2, P1 ;  /* 0x000000040a03a211 */ /* 0x000fca00008f140b */
[----:B------:R3:W-:Y:S04]  /*10170*/  @!P2 ST.E.64 [R2.64], R58 ;  /* 0x0000003a0200a985 */ /* 0x0007e8000c101b06 */
.L_x_1504:
[----:B------:R-:W-:Y:S05]  /*10180*/  BSYNC B0 ;  /* 0x0000000000007941 */ /* 0x000fea0003800000 */
.L_x_1503:
[----:B------:R-:W-:Y:S05]  /*10190*/  BRA.DIV ~URZ, `(.L_x_1505) ;  /* 0x000077427f007947 */ /* 0x000fea000b800000 */
[----:B--2---:R2:W1:Y:S04]  /*101a0*/  SHFL.IDX PT, R4, R5, 0x1, 0x1c1f ;  /* 0x003c1f0005047f89 */ /* 0x00446800000e0000 */
[----:B----4-:R2:W4:Y:S02]  /*101b0*/  SHFL.IDX PT, R0, R12, 0x1, 0x1c1f ;  /* 0x003c1f000c007f89 */ /* 0x01052400000e0000 */
.L_x_1596:
        /* <DEDUP_REMOVED lines=40> */
[----:B--2---:R-:W-:-:S04]  /*10440*/  @!P2 LEA R8, P6, R17, R0, 0x2 ;  /* 0x000000001108a211 */ /* 0x004fc800078c10ff */
[----:B------:R-:W-:Y:S02]  /*10450*/  @!P2 LEA.HI.X R9, R17, R4, R18, 0x2, P6 ;  /* 0x000000041109a211 */ /* 0x000fe400030f1412 */
[----:B---3--:R-:W-:-:S04]  /*10460*/  @!P1 LEA R6, P6, R15, R0, 0x2 ;  /* 0x000000000f069211 */ /* 0x008fc800078c10ff */
[----:B------:R-:W-:Y:S01]  /*10470*/  @!P1 LEA.HI.X R7, R15, R4, R16, 0x2, P6 ;  /* 0x000000040f079211 */ /* 0x000fe200030f1410 */
[----:B------:R2:W-:Y:S04]  /*10480*/  @!P3 ST.E.64 [R10.64], R104 ;  /* 0x000000680a00b985 */ /* 0x0005e8000c101b06 */
[----:B------:R2:W-:Y:S01]  /*10490*/  @!P2 ST.E.64 [R8.64], R102 ;  /* 0x000000660800a985 */ /* 0x0005e2000c101b06 */
[----:B-1----:R-:W-:-:S04]  /*104a0*/  @!P0 LEA R2, P6, R13, R0, 0x2 ;  /* 0x000000000d028211 */ /* 0x002fc800078c10ff */
[----:B------:R-:W-:Y:S01]  /*104b0*/  @!P0 LEA.HI.X R3, R13, R4, R14, 0x2, P6 ;  /* 0x000000040d038211 */ /* 0x000fe200030f140e */
[----:B------:R2:W-:Y:S04]  /*104c0*/  @!P1 ST.E.64 [R6.64], R76 ;  /* 0x0000004c06009985 */ /* 0x0005e8000c101b06 */
[----:B------:R2:W-:Y:S04]  /*104d0*/  @!P0 ST.E.64 [R2.64], R60 ;  /* 0x0000003c02008985 */ /* 0x0005e8000c101b06 */
.L_x_1507:
[----:B------:R-:W-:Y:S05]  /*104e0*/  BSYNC B0 ;  /* 0x0000000000007941 */ /* 0x000fea0003800000 */
.L_x_1506:
[----:B------:R-:W-:Y:S05]  /*104f0*/  BRA.DIV ~URZ, `(.L_x_1508) ;  /* 0x000074b27f007947 */ /* 0x000fea000b800000 */
[----:B-1----:R1:W2:Y:S02]  /*10500*/  SHFL.IDX PT, R4, R5, 0x2, 0x1c1f ;  /* 0x005c1f0005047f89 */ /* 0x0022a400000e0000 */
.L_x_1597:
[----:B------:R-:W-:Y:S05]  /*10510*/  BRA.DIV ~URZ, `(.L_x_1509) ;  /* 0x000075027f007947 */ /* 0x000fea000b800000 */
[----:B----4-:R4:W1:Y:S02]  /*10520*/  SHFL.IDX PT, R0, R12, 0x2, 0x1c1f ;  /* 0x005c1f000c007f89 */ /* 0x01086400000e0000 */
.L_x_1598:
[----:B------:R-:W-:Y:S01]  /*10530*/  BSSY B0, `(.L_x_1510) ;  /* 0x0000032000007945 */ /* 0x000fe20003800000 */
        /* <DEDUP_REMOVED lines=19> */
[----:B-----5:R-:W-:Y:S02]  /*10670*/  ISETP.GE.AND P0, PT, R21, c[0x0][0x3c8], PT ;  /* 0x0000f20015007a0c */ /* 0x020fe40003f06270 */
[----:B----4-:R-:W-:-:S07]  /*10680*/  ISETP.GE.AND P4, PT, R10, c[0x0][0x3c8], PT ;  /* 0x0000f2000a007a0c */ /* 0x010fce0003f86270 */
[CC--:B-1----:R-:W-:Y:S02]  /*10690*/  @!P3 LEA R6, P2, R8.reuse, R0.reuse, 0x2 ;  /* 0x000000000806b211 */ /* 0x0c2fe400078410ff */
[----:B------:R-:W-:Y:S02]  /*106a0*/  @!P1 LEA R2, P6, R23, R0, 0x2 ;  /* 0x0000000017029211 */ /* 0x000fe400078c10ff */
[----:B------:R-:W-:Y:S02]  /*106b0*/  @!P3 LEA.HI.X R7, R8, R4, R9, 0x2, P2 ;  /* 0x000000040807b211 */ /* 0x000fe400010f1409 */
[----:B------:R-:W-:Y:S02]  /*106c0*/  @!P0 LEA R8, P2, R21, R0, 0x2 ;  /* 0x0000000015088211 */ /* 0x000fe400078410ff */
[-C--:B------:R-:W-:Y:S01]  /*106d0*/  @!P1 LEA.HI.X R3, R23, R4.reuse, R24, 0x2, P6 ;  /* 0x0000000417039211 */ /* 0x080fe200030f1418 */
[----:B------:R-:W-:Y:S01]  /*106e0*/  @!P3 ST.E.64 [R6.64], R48 ;  /* 0x000000300600b985 */ /* 0x000fe2000c101b06 */
[----:B------:R-:W-:-:S02]  /*106f0*/  @!P0 LEA.HI.X R9, R21, R4, R22, 0x2, P2 ;  /* 0x0000000415098211 */ /* 0x000fc400010f1416 */
[----:B------:R-:W-:Y:S01]  /*10700*/  ISETP.GE.AND P3, PT, R19, c[0x0][0x3c8], PT ;  /* 0x0000f20013007a0c */ /* 0x000fe20003f66270 */
[----:B------:R1:W-:Y:S01]  /*10710*/  @!P1 ST.E.64 [R2.64], R34 ;  /* 0x0000002202009985 */ /* 0x0003e2000c101b06 */
[----:B------:R-:W-:-:S03]  /*10720*/  ISETP.GE.AND P2, PT, R17, c[0x0][0x3c8], PT ;  /* 0x0000f20011007a0c */ /* 0x000fc60003f46270 */
[----:B------:R2:W-:Y:S01]  /*10730*/  @!P0 ST.E.64 [R8.64], R38 ;  /* 0x0000002608008985 */ /* 0x0005e2000c101b06 */
[----:B------:R-:W-:Y:S02]  /*10740*/  ISETP.GE.AND P1, PT, R15, c[0x0][0x3c8], PT ;  /* 0x0000f2000f007a0c */ /* 0x000fe40003f26270 */
[----:B------:R-:W-:Y:S02]  /*10750*/  ISETP.GE.AND P0, PT, R13, c[0x0][0x3c8], PT ;  /* 0x0000f2000d007a0c */ /* 0x000fe40003f06270 */
[----:B-1----:R-:W-:-:S04]  /*10760*/  @!P4 LEA R2, P6, R10, R0, 0x2 ;  /* 0x000000000a02c211 */ /* 0x002fc800078c10ff */
[----:B------:R-:W-:Y:S02]  /*10770*/  @!P4 LEA.HI.X R3, R10, R4, R11, 0x2, P6 ;  /* 0x000000040a03c211 */ /* 0x000fe400030f140b */
[----:B------:R-:W-:-:S03]  /*10780*/  @!P3 LEA R10, P6, R19, R0, 0x2 ;  /* 0x00000000130ab211 */ /* 0x000fc600078c10ff */
[----:B------:R1:W-:Y:S01]  /*10790*/  @!P4 ST.E.64 [R2.64], R42 ;  /* 0x0000002a0200c985 */ /* 0x0003e2000c101b06 */
[----:B--2---:R-:W-:Y:S02]  /*107a0*/  @!P2 LEA R8, P4, R17, R0, 0x2 ;  /* 0x000000001108a211 */ /* 0x004fe400078810ff */
[----:B------:R-:W-:Y:S02]  /*107b0*/  @!P3 LEA.HI.X R11, R19, R4, R20, 0x2, P6 ;  /* 0x00000004130bb211 */ /* 0x000fe400030f1414 */
[----:B------:R-:W-:Y:S02]  /*107c0*/  @!P1 LEA R6, P6, R15, R0, 0x2 ;  /* 0x000000000f069211 */ /* 0x000fe400078c10ff */
        /* <DEDUP_REMOVED lines=8> */
.L_x_1511:
[----:B------:R-:W-:Y:S05]  /*10850*/  BSYNC B0 ;  /* 0x0000000000007941 */ /* 0x000fea0003800000 */
.L_x_1510:
[----:B------:R-:W-:Y:S05]  /*10860*/  BRA.DIV ~URZ, `(.L_x_1512) ;  /* 0x000072227f007947 */ /* 0x000fea000b800000 */
[----:B--2---:R2:W3:Y:S04]  /*10870*/  SHFL.IDX PT, R4, R5, 0x3, 0x1c1f ;  /* 0x007c1f0005047f89 */ /* 0x0044e800000e0000 */
[----:B-1----:R2:W1:Y:S02]  /*10880*/  SHFL.IDX PT, R0, R12, 0x3, 0x1c1f ;  /* 0x007c1f000c007f89 */ /* 0x00246400000e0000 */
.L_x_1599:
[----:B------:R-:W-:Y:S05]  /*10890*/  @P5 BRA `(.L_x_1500) ;  /* 0x00000f9000005947 */ /* 0x000fea0003800000 */
[----:B---3--:R-:W3:Y:S04]  /*108a0*/  LDL R6, [R1+0x2c] ;  /* 0x00002c0001067983 */ /* 0x008ee80000100800 */
[----:B------:R-:W5:Y:S04]  /*108b0*/  LDL R10, [R1+0x60] ;  /* 0x00006000010a7983 */ /* 0x000f680000100800 */
[----:B--2---:R-:W2:Y:S04]  /*108c0*/  LDL R7, [R1+0xac] ;  /* 0x0000ac0001077983 */ /* 0x004ea80000100800 */
[----:B----4-:R-:W4:Y:S04]  /*108d0*/  LDL R8, [R1+0x5c] ;  /* 0x00005c0001087983 */ /* 0x010f280000100800 */
        /* <DEDUP_REMOVED lines=12> */
[----:B-----5:R-:W-:-:S11]  /*109a0*/  ISETP.GE.AND P4, PT, R10, c[0x0][0x3c8], PT ;  /* 0x0000f2000a007a0c */ /* 0x020fd60003f86270 */
[----:B-1----:R-:W-:Y:S02]  /*109b0*/  @!P0 LEA R2, P1, R6, R0, 0x2 ;  /* 0x0000000006028211 */ /* 0x002fe400078210ff */
[----:B----4-:R-:W-:Y:S02]  /*109c0*/  ISETP.GE.AND P5, PT, R8, c[0x0][0x3c8], PT ;  /* 0x0000f20008007a0c */ /* 0x010fe40003fa6270 */
[----:B--2---:R-:W-:Y:S02]  /*109d0*/  @!P0 LEA.HI.X R3, R6, R4, R7, 0x2, P1 ;  /* 0x0000000406038211 */ /* 0x004fe400008f1407 */
[----:B------:R-:W-:-:S03]  /*109e0*/  ISETP.GE.AND P3, PT, R18, c[0x0][0x3c8], PT ;  /* 0x0000f20012007a0c */ /* 0x000fc60003f66270 */
[----:B------:R1:W-:Y:S01]  /*109f0*/  @!P0 ST.E.64 [R2.64], R30 ;  /* 0x0000001e02008985 */ /* 0x0003e2000c101b06 */
[----:B------:R-:W-:Y:S02]  /*10a00*/  @!P4 LEA R6, P0, R10, R0, 0x2 ;  /* 0x000000000a06c211 */ /* 0x000fe400078010ff */
[----:B------:R-:W-:Y:S02]  /*10a10*/  ISETP.GE.AND P2, PT, R16, c[0x0][0x3c8], PT ;  /* 0x0000f20010007a0c */ /* 0x000fe40003f46270 */
[----:B------:R-:W-:Y:S02]  /*10a20*/  @!P4 LEA.HI.X R7, R10, R4, R11, 0x2, P0 ;  /* 0x000000040a07c211 */ /* 0x000fe400000f140b */
[----:B------:R-:W-:Y:S02]  /*10a30*/  ISETP.GE.AND P1, PT, R14, c[0x0][0x3c8], PT ;  /* 0x0000f2000e007a0c */ /* 0x000fe40003f26270 */
[----:B------:R-:W-:Y:S01]  /*10a40*/  ISETP.GE.AND P0, PT, R12, c[0x0][0x3c8], PT ;  /* 0x0000f2000c007a0c */ /* 0x000fe20003f06270 */
        /* <DEDUP_REMOVED lines=23> */
.L_x_1485:
[----:B------:R-:W2:Y:S04]  /*10bc0*/  LDL.LU R0, [R1+0x64] ;  /* 0x0000640001007983 */ /* 0x000ea80000300800 */
[----:B------:R-:W3:Y:S01]  /*10bd0*/  LDL.LU R7, [R1+0x68] ;  /* 0x0000680001077983 */ /* 0x000ee20000300800 */
[----:B------:R-:W-:Y:S02]  /*10be0*/  ISETP.NE.U32.AND P1, PT, RZ, c[0x0][0x508], PT ;  /* 0x00014200ff007a0c */ /* 0x000fe40003f25070 */
[----:B------:R-:W-:Y:S01]  /*10bf0*/  ISETP.NE.U32.AND P3, PT, RZ, c[0x0][0x500], PT ;  /* 0x00014000ff007a0c */ /* 0x000fe20003f65070 */
[----:B-1----:R-:W4:Y:S01]  /*10c00*/  LDL.LU R6, [R1+0x34] ;  /* 0x0000340001067983 */ /* 0x002f220000300800 */
[----:B------:R-:W-:Y:S01]  /*10c10*/  ISETP.NE.AND.EX P1, PT, RZ, c[0x0][0x50c], PT, P1 ;  /* 0x00014300ff007a0c */ /* 0x000fe20003f25310 */
[----:B------:R-:W-:Y:S01]  /*10c20*/  IMAD.MOV.U32 R19, RZ, RZ, c[0x0][0x388] ;  /* 0x0000e200ff137624 */ /* 0x000fe200078e00ff */
[----:B------:R-:W-:-:S02]  /*10c30*/  ISETP.NE.AND.EX P3, PT, RZ, c[0x0][0x504], PT, P3 ;  /* 0x00014100ff007a0c */ /* 0x000fc40003f65330 */
[----:B--2---:R-:W-:-:S09]  /*10c40*/  IADD3 R2, P2, R0, c[0x0][0x500], RZ ;  /* 0x0001400000027a10 */ /* 0x004fd20007f5e0ff */
[----:B------:R-:W-:Y:S01]  /*10c50*/  @P1 IADD3 R4, P0, R0, c[0x0][0x508], RZ ;  /* 0x0001420000041a10 */ /* 0x000fe20007f1e0ff */
[----:B------:R-:W-:Y:S01]  /*10c60*/  IMAD.MOV.U32 R0, RZ, RZ, RZ ;  /* 0x000000ffff007224 */ /* 0x000fe200078e00ff */
        /* <DEDUP_REMOVED lines=8> */
[----:B-1----:R1:W2:Y:S04]  /*10cf0*/  LDG.E R4, [R2.64] ;  /* 0x0000000602047981 */ /* 0x0022a8000c1e1900 */
[----:B-1----:R-:W2:Y:S02]  /*10d00*/  LDG.E R2, [R2.64+0x4] ;  /* 0x0000040602027981 */ /* 0x002ea4000c1e1900 */
[----:B--2--5:R-:W-:Y:S02]  /*10d10*/  IADD3 R19, -R4, R2, RZ ;  /* 0x0000000204137210 */ /* 0x024fe40007ffe1ff */
.L_x_1513:
        /* <DEDUP_REMOVED lines=60> */
.L_x_1515:
[----:B------:R-:W-:Y:S05]  /*110e0*/  BSYNC B0 ;  /* 0x0000000000007941 */ /* 0x000fea0003800000 */
.L_x_1514:
[----:B------:R-:W-:-:S13]  /*110f0*/  ISETP.GT.AND P0, PT, R20, 0x1, PT ;  /* 0x000000011400780c */ /* 0x000fda0003f04270 */
[----:B------:R-:W-:Y:S05]  /*11100*/  @P0 BRA `(.L_x_1500) ;  /* 0x0000072000000947 */ /* 0x000fea0003800000 */
[----:B-1----:R-:W2:Y:S01]  /*11110*/  LDL R5, [R1+0x28] ;  /* 0x0000280001057983 */ /* 0x002ea20000100800 */
[----:B------:R-:W-:Y:S01]  /*11120*/  MOV R2, c[0x0][0x4e8] ;  /* 0x00013a0000027a02 */ /* 0x000fe20000000f00 */
[----:B------:R-:W-:-:S03]  /*11130*/  IMAD R4, R18, c[0x0][0x3a0], RZ ;  /* 0x0000e80012047a24 */ /* 0x000fc600078e02ff */
        /* <DEDUP_REMOVED lines=31> */
.L_x_1600:
[----:B------:R-:W-:Y:S05]  /*11330*/  BRA.DIV ~URZ, `(.L_x_1517) ;  /* 0x000068927f007947 */ /* 0x000fea000b800000 */
[----:B------:R3:W4:Y:S02]  /*11340*/  SHFL.IDX PT, R2, R6, RZ, 0x181f ;  /* 0x00181fff06027589 */ /* 0x00072400000e0000 */
.L_x_1601:
        /* <DEDUP_REMOVED lines=15> */
.L_x_1602:
        /* <DEDUP_REMOVED lines=8> */
.L_x_1603:
[----:B------:R-:W-:Y:S05]  /*114c0*/  BRA.DIV ~URZ, `(.L_x_1520) ;  /* 0x000068b27f007947 */ /* 0x000fea000b800000 */
[----:B-1----:R1:W2:Y:S02]  /*114d0*/  SHFL.IDX PT, R2, R6, 0x2, 0x181f ;  /* 0x00581f0006027f89 */ /* 0x0022a400000e0000 */
.L_x_1604:
        /* <DEDUP_REMOVED lines=9> */
.L_x_1605:
        /* <DEDUP_REMOVED lines=8> */
.L_x_1606:
[----:B------:R-:W-:Y:S05]  /*115f0*/  BRA.DIV ~URZ, `(.L_x_1523) ;  /* 0x000069327f007947 */ /* 0x000fea000b800000 */
[----:B--2---:R2:W1:Y:S02]  /*11600*/  SHFL.IDX PT, R2, R6, 0x4, 0x181f ;  /* 0x00981f0006027f89 */ /* 0x00446400000e0000 */
.L_x_1607:
        /* <DEDUP_REMOVED lines=9> */
.L_x_1608:
        /* <DEDUP_REMOVED lines=8> */
.L_x_1609:
[----:B------:R-:W-:Y:S05]  /*11720*/  BRA.DIV ~URZ, `(.L_x_1526) ;  /* 0x000069b27f007947 */ /* 0x000fea000b800000 */
[----:B--2---:R2:W3:Y:S02]  /*11730*/  SHFL.IDX PT, R2, R6, 0x6, 0x181f ;  /* 0x00d81f0006027f89 */ /* 0x0044e400000e0000 */
.L_x_1610:
        /* <DEDUP_REMOVED lines=9> */
.L_x_1611:
[----:B------:R-:W-:Y:S02]  /*117d0*/  IADD3 R0, R0, 0x70, RZ ;  /* 0x0000007000007810 */ /* 0x000fe40007ffe0ff */
[----:B-12---:R-:W-:Y:S02]  /*117e0*/  SHF.R.S32.HI R6, RZ, 0x1f, R204 ;  /* 0x0000001fff067819 */ /* 0x006fe400000114cc */
[----:B------:R-:W-:-:S13]  /*117f0*/  ISETP.GE.OR P1, PT, R0, R4, P0 ;  /* 0x000000040000720c */ /* 0x000fda0000726670 */
[----:B----4-:R-:W-:-:S04]  /*11800*/  @!P1 LEA R2, P0, R204, R2, 0x1 ;  /* 0x00000002cc029211 */ /* 0x010fc800078008ff */
[----:B---3--:R-:W-:-:S05]  /*11810*/  @!P1 LEA.HI.X R3, R204, R5, R6, 0x1, P0 ;  /* 0x00000005cc039211 */ /* 0x008fca00000f0c06 */
[----:B------:R1:W-:Y:S04]  /*11820*/  @!P1 ST.E.128 [R2.64], RZ ;  /* 0x000000ff02009985 */ /* 0x0003e8000c101d06 */
.L_x_1500:
[----:B------:R-:W-:Y:S05]  /*11830*/  BSYNC B1 ;  /* 0x0000000000017941 */ /* 0x000fea0003800000 */
.L_x_1484:
        /* <DEDUP_REMOVED lines=15> */
.L_x_1612:
[----:B------:R-:W-:Y:S05]  /*11930*/  BRA.DIV ~URZ, `(.L_x_1530) ;  /* 0x000069527f007947 */ /* 0x000fea000b800000 */
[----:B------:R3:W4:Y:S02]  /*11940*/  SHFL.IDX PT, R8, R68, 0x1, 0x1f ;  /* 0x00201f0044087f89 */ /* 0x00072400000e0000 */
.L_x_1613:
        /* <DEDUP_REMOVED lines=19> */
.L_x_1614:
        /* <DEDUP_REMOVED lines=16> */
.L_x_1615:
[----:B---3--:R-:W-:Y:S01]  /*11b80*/  IMAD R0, R0, c[0x0][0x538], RZ ;  /* 0x00014e0000007a24 */ /* 0x008fe200078e02ff */
[----:B------:R-:W-:Y:S04]  /*11b90*/  BSSY B1, `(.L_x_1533) ;  /* 0x00000ce000017945 */ /* 0x000fe80003800000 */
[----:B----4-:R-:W-:-:S04]  /*11ba0*/  IADD3 R8, R0, R8, RZ ;  /* 0x0000000800087210 */ /* 0x010fc80007ffe0ff */
[----:B--2---:R-:W-:-:S13]  /*11bb0*/  ISETP.GT.AND P6, PT, R8, R9, PT ;  /* 0x000000090800720c */ /* 0x004fda0003fc4270 */
[----:B------:R-:W-:Y:S05]  /*11bc0*/  @P6 BRA `(.L_x_1534) ;  /* 0x0000025000006947 */ /* 0x000fea0003800000 */
.L_x_1538:
        /* <DEDUP_REMOVED lines=17> */
.L_x_1616:
        /* <DEDUP_REMOVED lines=16> */
.L_x_1617:
[----:B--2---:R-:W-:-:S05]  /*11de0*/  IMAD R0, R0, c[0x0][0x538], RZ ;  /* 0x00014e0000007a24 */ /* 0x004fca00078e02ff */
[----:B------:R-:W-:-:S04]  /*11df0*/  IADD3 R8, R0, R8, RZ ;  /* 0x0000000800087210 */ /* 0x000fc80007ffe0ff */
[----:B------:R-:W-:-:S13]  /*11e00*/  ISETP.GT.AND P6, PT, R8, R9, PT ;  /* 0x000000090800720c */ /* 0x000fda0003fc4270 */
[----:B-1----:R-:W-:Y:S05]  /*11e10*/  @!P6 BRA `(.L_x_1538) ;  /* 0xfffffdb00000e947 */ /* 0x002fea000383ffff */
.L_x_1534:
[----:B------:R-:W-:-:S05]  /*11e20*/  IADD3 R5, -R0, R8, RZ ;  /* 0x0000000800057210 */ /* 0x000fca0007ffe1ff */
[----:B------:R-:W-:-:S05]  /*11e30*/  IMAD R0, R4, c[0x0][0x538], R5 ;  /* 0x00014e0004007a24 */ /* 0x000fca00078e0205 */
[----:B------:R-:W-:Y:S01]  /*11e40*/  ISETP.GT.AND P0, PT, R0, R9, PT ;  /* 0x000000090000720c */ /* 0x000fe20003f04270 */
[----:B------:R-:W-:-:S12]  /*11e50*/  BRA.DIV ~URZ, `(.L_x_1539) ;  /* 0x000068927f007947 */ /* 0x000fd8000b800000 */
[----:B------:R-:W-:-:S03]  /*11e60*/  VOTE.ANY R10, PT, !P0 ;  /* 0x00000000000a7806 */ /* 0x000fc600040e0100 */
.L_x_1618:
[----:B------:R-:W2:Y:S01]  /*11e70*/  LDL.LU R2, [R1+0x3c] ;  /* 0x00003c0001027983 */ /* 0x000ea20000300800 */
[----:B------:R-:W2:Y:S02]  /*11e80*/  POPC R0, R10 ;  /* 0x0000000a00007309 */ /* 0x000ea40000000000 */
[----:B--2---:R-:W-:-:S05]  /*11e90*/  IADD3 R2, R0, R2, RZ ;  /* 0x0000000200027210 */ /* 0x004fca0007ffe0ff */
[----:B------:R2:W-:Y:S01]  /*11ea0*/  STL [R1+0x3c], R2 ;  /* 0x00003c0201007387 */ /* 0x0005e20000100800 */
[----:B------:R-:W-:Y:S05]  /*11eb0*/  BRA.DIV ~URZ, `(.L_x_1540) ;  /* 0x000068827f007947 */ /* 0x000fea000b800000 */
[----:B------:R3:W4:Y:S04]  /*11ec0*/  SHFL.IDX PT, R8, R6, R0, 0x1f ;  /* 0x00001f0006087589 */ /* 0x00072800000e0000 */
[----:B------:R3:W1:Y:S02]  /*11ed0*/  SHFL.IDX PT, R7, R7, R0, 0x1f ;  /* 0x00001f0007077589 */ /* 0x00066400000e0000 */
.L_x_1619:
[----:B------:R-:W-:Y:S01]  /*11ee0*/  ISETP.NE.AND P0, PT, R10, RZ, PT ;  /* 0x000000ff0a00720c */ /* 0x000fe20003f05270 */
[----:B------:R-:W-:-:S12]  /*11ef0*/  BSSY B0, `(.L_x_1541) ;  /* 0x0000005000007945 */ /* 0x000fd80003800000 */
[----:B------:R-:W-:Y:S05]  /*11f00*/  @!P0 BRA `(.L_x_1542) ;  /* 0x0000003000008947 */ /* 0x000fea0003800000 */
[----:B---3--:R-:W-:Y:S01]  /*11f10*/  IADD3 R0, R0, -0x1, RZ ;  /* 0xffffffff00007810 */ /* 0x008fe20007ffe0ff */
[----:B------:R-:W-:Y:S05]  /*11f20*/  BRA.DIV ~URZ, `(.L_x_1543) ;  /* 0x000068e27f007947 */ /* 0x000fea000b800000 */
[----:B------:R3:W2:Y:S02]  /*11f30*/  SHFL.IDX PT, R11, R4, R0, 0x1f ;  /* 0x00001f00040b7589 */ /* 0x0006a400000e0000 */
.L_x_1542:
[----:B------:R-:W-:Y:S05]  /*11f40*/  BSYNC B0 ;  /* 0x0000000000007941 */ /* 0x000fea0003800000 */
.L_x_1541:
        /* <DEDUP_REMOVED lines=68> */
.L_x_1545:
        /* <DEDUP_REMOVED lines=68> */
.L_x_1546:
[----:B------:R-:W-:Y:S05]  /*127d0*/  BSYNC B0 ;  /* 0x0000000000007941 */ /* 0x000fea0003800000 */
.L_x_1544:
[----:B------:R-:W-:-:S04]  /*127e0*/  LOP3.LUT R2, RZ, R2, RZ, 0x33, !PT ;  /* 0x00000002ff027212 */ /* 0x000fc800078e33ff */
[----:B-1----:R-:W-:-:S05]  /*127f0*/  IADD3 R0, R2, R8, RZ ;  /* 0x0000000802007210 */ /* 0x002fca0007ffe0ff */
[----:B------:R1:W-:Y:S01]  /*12800*/  STL [R1+0x34], R0 ;  /* 0x0000340001007387 */ /* 0x0003e20000100800 */
[----:B------:R-:W-:Y:S05]  /*12810*/  BRA `(.L_x_1547) ;  /* 0x0000005000007947 */ /* 0x000fea0003800000 */
.L_x_1535:
[----:B------:R-:W-:Y:S01]  /*12820*/  MOV R0, c[0x0][0x53c] ;  /* 0x00014f0000007a02 */ /* 0x000fe20000000f00 */
[----:B------:R2:W-:Y:S04]  /*12830*/  STL [R1+0x30], R9 ;  /* 0x0000300901007387 */ /* 0x0005e80000100800 */
[----:B------:R2:W-:Y:S04]  /*12840*/  STL [R1+0x34], RZ ;  /* 0x000034ff01007387 */ /* 0x0005e80000100800 */
[----:B------:R2:W-:Y:S04]  /*12850*/  STL [R1+0x38], RZ ;  /* 0x000038ff01007387 */ /* 0x0005e80000100800 */
[----:B------:R2:W-:Y:S02]  /*12860*/  STL [R1+0x3c], R0 ;  /* 0x00003c0001007387 */ /* 0x0005e40000100800 */
.L_x_1547:
[----:B------:R-:W-:Y:S05]  /*12870*/  BSYNC B1 ;  /* 0x0000000000017941 */ /* 0x000fea0003800000 */
.L_x_1533:
        /* <DEDUP_REMOVED lines=9> */
.L_x_1528:
[----:B--2---:R-:W2:Y:S02]  /*12910*/  LDL R0, [R1+0x3c] ;  /* 0x00003c0001007983 */ /* 0x004ea40000100800 */
[----:B--2---:R-:W-:-:S13]  /*12920*/  ISETP.GE.AND P0, PT, R0, c[0x0][0x53c], PT ;  /* 0x00014f0000007a0c */ /* 0x004fda0003f06270 */
[----:B-1--4-:R-:W-:Y:S01]  /*12930*/  @P0 CALL.REL.NOINC `(.L_x_1548) ;  /* 0x0000001000000944 */ /* 0x012fe20003c00000 */
[----:B------:R-:W-:Y:S05]  /*12940*/  BRA `(.L_x_1549) ;  /* 0xfffef21000007947 */ /* 0x000fea000383ffff */
.L_x_1548:
[----:B------:R-:W-:Y:S05]  /*12950*/  EXIT ;  /* 0x000000000000794d */ /* 0x000fea0003800000 */
.L_x_1410:
[----:B------:R-:W-:Y:S01]  /*12960*/  IMAD.MOV.U32 R0, RZ, RZ, R5 ;  /* 0x000000ffff007224 */ /* 0x000fe200078e0005 */
[----:B------:R-:W-:Y:S02]  /*12970*/  MOV R2, 0x1 ;  /* 0x0000000100027802 */ /* 0x000fe40000000f00 */
[----:B------:R-:W-:Y:S02]  /*12980*/  MOV R3, 0x129a0 ;  /* 0x000129a000037802 */ /* 0x000fe40000000f00 */
[----:B------:R-:W-:Y:S05]  /*12990*/  CALL.REL.NOINC `($__internal_20_$__cuda_sm70_shflsync_up_p) ;  /* 0x00005fa000007944 */ /* 0x000fea0003c00000 */
[----:B------:R-:W-:Y:S01]  /*129a0*/  MOV R0, R4 ;  /* 0x0000000400007202 */ /* 0x000fe20000000f00 */
[----:B------:R-:W-:Y:S05]  /*129b0*/  BRA `(.L_x_1550) ;  /* 0xfffedaa000007947 */ /* 0x000fea000383ffff */
.L_x_1411:
[----:B------:R-:W-:Y:S01]  /*129c0*/  IMAD.MOV.U32 R0, RZ, RZ, R5 ;  /* 0x000000ffff007224 */ /* 0x000fe200078e0005 */
[----:B------:R-:W-:Y:S02]  /*129d0*/  MOV R2, 0x2 ;  /* 0x0000000200027802 */ /* 0x000fe40000000f00 */
[----:B------:R-:W-:Y:S02]  /*129e0*/  MOV R3, 0x12a00 ;  /* 0x00012a0000037802 */ /* 0x000fe40000000f00 */
[----:B------:R-:W-:Y:S05]  /*129f0*/  CALL.REL.NOINC `($__internal_20_$__cuda_sm70_shflsync_up_p) ;  /* 0x00005f4000007944 */ /* 0x000fea0003c00000 */
[----:B------:R-:W-:Y:S01]  /*12a00*/  SEL R0, R4, RZ, P4 ;  /* 0x000000ff04007207 */ /* 0x000fe20002000000 */
[----:B------:R-:W-:Y:S01]  /*12a10*/  IMAD.MOV.U32 R2, RZ, RZ, 0x4 ;  /* 0x00000004ff027424 */ /* 0x000fe200078e00ff */
[----:B------:R-:W-:-:S03]  /*12a20*/  MOV R3, 0x12a50 ;  /* 0x00012a5000037802 */ /* 0x000fc60000000f00 */
[----:B------:R-:W-:Y:S02]  /*12a30*/  IMAD.IADD R0, R5, 0x1, R0 ;  /* 0x0000000105007824 */ /* 0x000fe400078e0200 */
        /* <DEDUP_REMOVED lines=13> */
[----:B------:R-:W-:Y:S02]  /*12b10*/  MOV R214, 0x1f ;  /* 0x0000001f00d67802 */ /* 0x000fe40000000f00 */
[----:B------:R-:W-:Y:S01]  /*12b20*/  MOV R3, 0x12b60 ;  /* 0x00012b6000037802 */ /* 0x000fe20000000f00 */
[----:B------:R-:W-:-:S04]  /*12b30*/  IMAD.IADD R4, R0, 0x1, R4 ;  /* 0x0000000100047824 */ /* 0x000fc800078e0204 */
[----:B------:R-:W-:Y:S02]  /*12b40*/  IMAD.MOV.U32 R213, RZ, RZ, R4 ;  /* 0x000000ffffd57224 */ /* 0x000fe400078e0004 */
[----:B------:R-:W-:Y:S05]  /*12b50*/  CALL.REL.NOINC `($__internal_19_$__cuda_sm70_shflsync_idx_p) ;  /* 0x00005d8000007944 */ /* 0x000fea0003c00000 */
[----:B------:R-:W-:Y:S01]  /*12b60*/  MOV R0, R213 ;  /* 0x000000d500007202 */ /* 0x000fe20000000f00 */
[----:B------:R-:W-:Y:S05]  /*12b70*/  BRA `(.L_x_1551) ;  /* 0xfffed9e000007947 */ /* 0x000fea000383ffff */
.L_x_1413:
[----:B------:R-:W-:Y:S02]  /*12b80*/  SEL R0, RZ, 0x1, P0 ;  /* 0x00000001ff007807 */ /* 0x000fe40000000000 */
[----:B------:R-:W-:Y:S02]  /*12b90*/  MOV R2, 0x12bb0 ;  /* 0x00012bb000027802 */ /* 0x000fe40000000f00 */
[----:B------:R-:W-:Y:S05]  /*12ba0*/  CALL.REL.NOINC `($__internal_21_$__cuda_sm70_votesync_ballot) ;  /* 0x00005e0000007944 */ /* 0x000fea0003c00000 */
[----:B------:R-:W-:Y:S01]  /*12bb0*/  MOV R7, R0 ;  /* 0x0000000000077202 */ /* 0x000fe20000000f00 */
[----:B------:R-:W-:Y:S05]  /*12bc0*/  BRA `(.L_x_1552) ;  /* 0xfffeda2000007947 */ /* 0x000fea000383ffff */
.L_x_1414:
[----:B------:R-:W-:Y:S01]  /*12bd0*/  IMAD.MOV.U32 R213, RZ, RZ, R9 ;  /* 0x000000ffffd57224 */ /* 0x000fe200078e0009 */
[----:B-1----:R-:W-:Y:S01]  /*12be0*/  MOV R2, R0 ;  /* 0x0000000000027202 */ /* 0x002fe20000000f00 */
[----:B------:R-:W-:Y:S01]  /*12bf0*/  IMAD.MOV.U32 R214, RZ, RZ, 0x1f ;  /* 0x0000001fffd67424 */ /* 0x000fe200078e00ff */
[----:B------:R-:W-:Y:S02]  /*12c00*/  MOV R3, 0x12c20 ;  /* 0x00012c2000037802 */ /* 0x000fe40000000f00 */
[----:B------:R-:W-:Y:S05]  /*12c10*/  CALL.REL.NOINC `($__internal_19_$__cuda_sm70_shflsync_idx_p) ;  /* 0x00005cc000007944 */ /* 0x000fea0003c00000 */
[----:B------:R-:W-:Y:S01]  /*12c20*/  IMAD.MOV.U32 R12, RZ, RZ, R213 ;  /* 0x000000ffff0c7224 */ /* 0x000fe200078e00d5 */
[----:B------:R-:W-:Y:S01]  /*12c30*/  MOV R213, R8 ;  /* 0x0000000800d57202 */ /* 0x000fe20000000f00 */
[----:B------:R-:W-:Y:S01]  /*12c40*/  IMAD.MOV.U32 R5, RZ, RZ, RZ ;  /* 0x000000ffff057224 */ /* 0x000fe200078e00ff */
[----:B------:R-:W-:Y:S01]  /*12c50*/  MOV R2, R0 ;  /* 0x0000000000027202 */ /* 0x000fe20000000f00 */
[----:B------:R-:W-:Y:S01]  /*12c60*/  IMAD.MOV.U32 R214, RZ, RZ, 0x1f ;  /* 0x0000001fffd67424 */ /* 0x000fe200078e00ff */
[----:B------:R-:W-:-:S02]  /*12c70*/  MOV R3, 0x12c90 ;  /* 0x00012c9000037802 */ /* 0x000fc40000000f00 */
[----:B------:R-:W-:Y:S05]  /*12c80*/  CALL.REL.NOINC `($__internal_19_$__cuda_sm70_shflsync_idx_p) ;  /* 0x00005c5000007944 */ /* 0x000fea0003c00000 */
[----:B------:R-:W-:Y:S01]  /*12c90*/  MOV R9, R213 ;  /* 0x000000d500097202 */ /* 0x000fe20000000f00 */
[----:B------:R-:W-:Y:S05]  /*12ca0*/  BRA `(.L_x_1553) ;  /* 0xfffed9b000007947 */ /* 0x000fea000383ffff */
.L_x_1417:
[----:B------:R-:W-:Y:S01]  /*12cb0*/  IMAD.MOV.U32 R213, RZ, RZ, R4 ;  /* 0x000000ffffd57224 */ /* 0x000fe200078e0004 */
[----:B-1----:R-:W-:Y:S01]  /*12cc0*/  MOV R2, R0 ;  /* 0x0000000000027202 */ /* 0x002fe20000000f00 */
[----:B------:R-:W-:Y:S01]  /*12cd0*/  IMAD.MOV.U32 R214, RZ, RZ, 0x1f ;  /* 0x0000001fffd67424 */ /* 0x000fe200078e00ff */
[----:B------:R-:W-:-:S02]  /*12ce0*/  MOV R3, 0x12d00 ;  /* 0x00012d0000037802 */ /* 0x000fc40000000f00 */
[----:B---34-:R-:W-:Y:S05]  /*12cf0*/  CALL.REL.NOINC `($__internal_19_$__cuda_sm70_shflsync_idx_p) ;  /* 0x00005be000007944 */ /* 0x018fea0003c00000 */
[----:B------:R-:W-:Y:S01]  /*12d00*/  MOV R5, R213 ;  /* 0x000000d500057202 */ /* 0x000fe20000000f00 */
[----:B------:R-:W-:Y:S05]  /*12d10*/  BRA `(.L_x_1416) ;  /* 0xfffed9a000007947 */ /* 0x000fea000383ffff */
.L_x_1428:
[----:B------:R-:W-:Y:S01]  /*12d20*/  IMAD.MOV.U32 R213, RZ, RZ, R5 ;  /* 0x000000ffffd57224 */ /* 0x000fe200078e0005 */
[----:B------:R-:W-:Y:S01]  /*12d30*/  MOV R2, RZ ;  /* 0x000000ff00027202 */ /* 0x000fe20000000f00 */
[----:B------:R-:W-:Y:S01]  /*12d40*/  IMAD.MOV.U32 R214, RZ, RZ, 0x181f ;  /* 0x0000181fffd67424 */ /* 0x000fe200078e00ff */
[----:B------:R-:W-:-:S02]  /*12d50*/  MOV R3, 0x12d70 ;  /* 0x00012d7000037802 */ /* 0x000fc40000000f00 */
[----:B-----5:R-:W-:Y:S05]  /*12d60*/  CALL.REL.NOINC `($__internal_19_$__cuda_sm70_shflsync_idx_p) ;  /* 0x00005b7000007944 */ /* 0x020fea0003c00000 */
[----:B------:R-:W-:Y:S01]  /*12d70*/  MOV R7, R213 ;  /* 0x000000d500077202 */ /* 0x000fe20000000f00 */
[----:B------:R-:W-:Y:S05]  /*12d80*/  BRA `(.L_x_1554) ;  /* 0xfffefa7000007947 */ /* 0x000fea000383ffff */
.L_x_1429:
[----:B------:R-:W-:Y:S01]  /*12d90*/  IMAD.MOV.U32 R213, RZ, RZ, R6 ;  /* 0x000000ffffd57224 */ /* 0x000fe200078e0006 */
[----:B------:R-:W-:Y:S01]  /*12da0*/  MOV R2, RZ ;  /* 0x000000ff00027202 */ /* 0x000fe20000000f00 */
[----:B------:R-:W-:Y:S01]  /*12db0*/  IMAD.MOV.U32 R214, RZ, RZ, 0x181f ;  /* 0x0000181fffd67424 */ /* 0x000fe200078e00ff */
[----:B------:R-:W-:-:S02]  /*12dc0*/  MOV R3, 0x12de0 ;  /* 0x00012de000037802 */ /* 0x000fc40000000f00 */
[----:B-12--5:R-:W-:Y:S05]  /*12dd0*/  CALL.REL.NOINC `($__internal_19_$__cuda_sm70_shflsync_idx_p) ;  /* 0x00005b0000007944 */ /* 0x026fea0003c00000 */
[----:B------:R-:W-:Y:S01]  /*12de0*/  MOV R2, R213 ;  /* 0x000000d500027202 */ /* 0x000fe20000000f00 */
[----:B------:R-:W-:Y:S05]  /*12df0*/  BRA `(.L_x_1555) ;  /* 0xfffefa2000007947 */ /* 0x000fea000383ffff */
.L_x_1432:
[----:B------:R-:W-:Y:S01]  /*12e00*/  IMAD.MOV.U32 R213, RZ, RZ, R5 ;  /* 0x000000ffffd57224 */ /* 0x000fe200078e0005 */
[----:B-1----:R-:W-:Y:S01]  /*12e10*/  MOV R2, 0x1 ;  /* 0x0000000100027802 */ /* 0x002fe20000000f00 */
[----:B------:R-:W-:Y:S01]  /*12e20*/  IMAD.MOV.U32 R214, RZ, RZ, 0x181f ;  /* 0x0000181fffd67424 */ /* 0x000fe200078e00ff */
[----:B------:R-:W-:-:S02]  /*12e30*/  MOV R3, 0x12e50 ;  /* 0x00012e5000037802 */ /* 0x000fc40000000f00 */
[----:B--2--5:R-:W-:Y:S05]  /*12e40*/  CALL.REL.NOINC `($__internal_19_$__cuda_sm70_shflsync_idx_p) ;  /* 0x00005a9000007944 */ /* 0x024fea0003c00000 */
[----:B------:R-:W-:Y:S01]  /*12e50*/  IMAD.MOV.U32 R7, RZ, RZ, R213 ;  /* 0x000000ffff077224 */ /* 0x000fe200078e00d5 */
[----:B------:R-:W-:Y:S01]  /*12e60*/  MOV R2, 0x1 ;  /* 0x0000000100027802 */ /* 0x000fe20000000f00 */
[----:B------:R-:W-:Y:S01]  /*12e70*/  IMAD.MOV.U32 R213, RZ, RZ, R6 ;  /* 0x000000ffffd57224 */ /* 0x000fe200078e0006 */
[----:B------:R-:W-:-:S02]  /*12e80*/  MOV R214, 0x181f ;  /* 0x0000181f00d67802 */ /* 0x000fc40000000f00 */
[----:B------:R-:W-:Y:S02]  /*12e90*/  MOV R3, 0x12eb0 ;  /* 0x00012eb000037802 */ /* 0x000fe40000000f00 */
[----:B------:R-:W-:Y:S05]  /*12ea0*/  CALL.REL.NOINC `($__internal_19_$__cuda_sm70_shflsync_idx_p) ;  /* 0x00005a3000007944 */ /* 0x000fea0003c00000 */
[----:B------:R-:W-:Y:S01]  /*12eb0*/  MOV R2, R213 ;  /* 0x000000d500027202 */ /* 0x000fe20000000f00 */
[----:B------:R-:W-:Y:S05]  /*12ec0*/  BRA `(.L_x_1556) ;  /* 0xfffefab000007947 */ /* 0x000fea000383ffff */
.L_x_1435:
[----:B------:R-:W-:Y:S01]  /*12ed0*/  IMAD.MOV.U32 R213, RZ, RZ, R5 ;  /* 0x000000ffffd57224 */ /* 0x000fe200078e0005 */
[----:B-1----:R-:W-:Y:S01]  /*12ee0*/  MOV R2, 0x2 ;  /* 0x0000000200027802 */ /* 0x002fe20000000f00 */
[----:B------:R-:W-:Y:S01]  /*12ef0*/  IMAD.MOV.U32 R214, RZ, RZ, 0x181f ;  /* 0x0000181fffd67424 */ /* 0x000fe200078e00ff */
[----:B------:R-:W-:Y:S02]  /*12f00*/  MOV R3, 0x12f20 ;  /* 0x00012f2000037802 */ /* 0x000fe40000000f00 */
[----:B--23-5:R-:W-:Y:S05]  /*12f10*/  CALL.REL.NOINC `($__internal_19_$__cuda_sm70_shflsync_idx_p) ;  /* 0x000059c000007944 */ /* 0x02cfea0003c00000 */
[----:B------:R-:W-:Y:S01]  /*12f20*/  MOV R7, R213 ;  /* 0x000000d500077202 */ /* 0x000fe20000000f00 */
[----:B------:R-:W-:Y:S05]  /*12f30*/  BRA `(.L_x_1557) ;  /* 0xfffefb2000007947 */ /* 0x000fea000383ffff */
.L_x_1436:
[----:B------:R-:W-:Y:S01]  /*12f40*/  IMAD.MOV.U32 R213, RZ, RZ, R6 ;  /* 0x000000ffffd57224 */ /* 0x000fe200078e0006 */
[----:B-1----:R-:W-:Y:S01]  /*12f50*/  MOV R2, 0x2 ;  /* 0x0000000200027802 */ /* 0x002fe20000000f00 */
[----:B------:R-:W-:Y:S01]  /*12f60*/  IMAD.MOV.U32 R214, RZ, RZ, 0x181f ;  /* 0x0000181fffd67424 */ /* 0x000fe200078e00ff */
[----:B------:R-:W-:Y:S02]  /*12f70*/  MOV R3, 0x12f90 ;  /* 0x00012f9000037802 */ /* 0x000fe40000000f00 */
[----:B--2345:R-:W-:Y:S05]  /*12f80*/  CALL.REL.NOINC `($__internal_19_$__cuda_sm70_shflsync_idx_p) ;  /* 0x0000595000007944 */ /* 0x03cfea0003c00000 */
[----:B------:R-:W-:Y:S01]  /*12f90*/  MOV R2, R213 ;  /* 0x000000d500027202 */ /* 0x000fe20000000f00 */
[----:B------:R-:W-:Y:S05]  /*12fa0*/  BRA `(.L_x_1558) ;  /* 0xfffefad000007947 */ /* 0x000fea000383ffff */
.L_x_1439:
[----:B------:R-:W-:Y:S01]  /*12fb0*/  IMAD.MOV.U32 R213, RZ, RZ, R5 ;  /* 0x000000ffffd57224 */ /* 0x000fe200078e0005 */
[----:B--2---:R-:W-:Y:S01]  /*12fc0*/  MOV R2, 0x3 ;  /* 0x0000000300027802 */ /* 0x004fe20000000f00 */
[----:B------:R-:W-:Y:S01]  /*12fd0*/  IMAD.MOV.U32 R214, RZ, RZ, 0x181f ;  /* 0x0000181fffd67424 */ /* 0x000fe200078e00ff */
[----:B------:R-:W-:-:S02]  /*12fe0*/  MOV R3, 0x13000 ;  /* 0x0001300000037802 */ /* 0x000fc40000000f00 */
[----:B-1-345:R-:W-:Y:S05]  /*12ff0*/  CALL.REL.NOINC `($__internal_19_$__cuda_sm70_shflsync_idx_p) ;  /* 0x000058e000007944 */ /* 0x03afea0003c00000 */
        /* <DEDUP_REMOVED lines=8> */
.L_x_1442:
[----:B------:R-:W-:Y:S01]  /*13080*/  IMAD.MOV.U32 R213, RZ, RZ, R5 ;  /* 0x000000ffffd57224 */ /* 0x000fe200078e0005 */
[----:B-12---:R-:W-:Y:S01]  /*13090*/  MOV R2, 0x4 ;  /* 0x0000000400027802 */ /* 0x006fe20000000f00 */
[----:B------:R-:W-:Y:S01]  /*130a0*/  IMAD.MOV.U32 R214, RZ, RZ, 0x181f ;  /* 0x0000181fffd67424 */ /* 0x000fe200078e00ff */
[----:B------:R-:W-:Y:S02]  /*130b0*/  MOV R3, 0x130d0 ;  /* 0x000130d000037802 */ /* 0x000fe40000000f00 */
[----:B---345:R-:W-:Y:S05]  /*130c0*/  CALL.REL.NOINC `($__internal_19_$__cuda_sm70_shflsync_idx_p) ;  /* 0x0000581000007944 */ /* 0x038fea0003c00000 */
[----:B------:R-:W-:Y:S01]  /*130d0*/  MOV R7, R213 ;  /* 0x000000d500077202 */ /* 0x000fe20000000f00 */
[----:B------:R-:W-:Y:S05]  /*130e0*/  BRA `(.L_x_1560) ;  /* 0xfffefb6000007947 */ /* 0x000fea000383ffff */
.L_x_1443:
[----:B------:R-:W-:Y:S01]  /*130f0*/  IMAD.MOV.U32 R213, RZ, RZ, R6 ;  /* 0x000000ffffd57224 */ /* 0x000fe200078e0006 */
[----:B--2---:R-:W-:Y:S01]  /*13100*/  MOV R2, 0x4 ;  /* 0x0000000400027802 */ /* 0x004fe20000000f00 */
[----:B------:R-:W-:Y:S01]  /*13110*/  IMAD.MOV.U32 R214, RZ, RZ, 0x181f ;  /* 0x0000181fffd67424 */ /* 0x000fe200078e00ff */
[----:B------:R-:W-:Y:S02]  /*13120*/  MOV R3, 0x13140 ;  /* 0x0001314000037802 */ /* 0x000fe40000000f00 */
[----:B-1-345:R-:W-:Y:S05]  /*13130*/  CALL.REL.NOINC `($__internal_19_$__cuda_sm70_shflsync_idx_p) ;  /* 0x000057a000007944 */ /* 0x03afea0003c00000 */
[----:B------:R-:W-:Y:S01]  /*13140*/  MOV R2, R213 ;  /* 0x000000d500027202 */ /* 0x000fe20000000f00 */
[----:B------:R-:W-:Y:S05]  /*13150*/  BRA `(.L_x_1561) ;  /* 0xfffefb1000007947 */ /* 0x000fea000383ffff */
.L_x_1446:
[----:B------:R-:W-:Y:S01]  /*13160*/  IMAD.MOV.U32 R213, RZ, RZ, R5 ;  /* 0x000000ffffd57224 */ /* 0x000fe200078e0005 */
[----:B-1----:R-:W-:Y:S01]  /*13170*/  MOV R2, 0x5 ;  /* 0x0000000500027802 */ /* 0x002fe20000000f00 */
[----:B------:R-:W-:Y:S01]  /*13180*/  IMAD.MOV.U32 R214, RZ, RZ, 0x181f ;  /* 0x0000181fffd67424 */ /* 0x000fe200078e00ff */
[----:B------:R-:W-:-:S02]  /*13190*/  MOV R3, 0x131b0 ;  /* 0x000131b000037802 */ /* 0x000fc40000000f00 */
[----:B--2345:R-:W-:Y:S05]  /*131a0*/  CALL.REL.NOINC `($__internal_19_$__cuda_sm70_shflsync_idx_p) ;  /* 0x0000573000007944 */ /* 0x03cfea0003c00000 */
        /* <DEDUP_REMOVED lines=8> */
.L_x_1449:
[----:B------:R-:W-:Y:S01]  /*13230*/  IMAD.MOV.U32 R213, RZ, RZ, R5 ;  /* 0x000000ffffd57224 */ /* 0x000fe200078e0005 */
[----:B-1----:R-:W-:Y:S01]  /*13240*/  MOV R2, 0x6 ;  /* 0x0000000600027802 */ /* 0x002fe20000000f00 */
[----:B------:R-:W-:Y:S01]  /*13250*/  IMAD.MOV.U32 R214, RZ, RZ, 0x181f ;  /* 0x0000181fffd67424 */ /* 0x000fe200078e00ff */
[----:B------:R-:W-:Y:S02]  /*13260*/  MOV R3, 0x13280 ;  /* 0x0001328000037802 */ /* 0x000fe40000000f00 */
[----:B--2345:R-:W-:Y:S05]  /*13270*/  CALL.REL.NOINC `($__internal_19_$__cuda_sm70_shflsync_idx_p) ;  /* 0x0000566000007944 */ /* 0x03cfea0003c00000 */
[----:B------:R-:W-:Y:S01]  /*13280*/  MOV R7, R213 ;  /* 0x000000d500077202 */ /* 0x000fe20000000f00 */
[----:B------:R-:W-:Y:S05]  /*13290*/  BRA `(.L_x_1563) ;  /* 0xfffefba000007947 */ /* 0x000fea000383ffff */
.L_x_1450:
[----:B------:R-:W-:Y:S01]  /*132a0*/  IMAD.MOV.U32 R213, RZ, RZ, R6 ;  /* 0x000000ffffd57224 */ /* 0x000fe200078e0006 */
[----:B-1----:R-:W-:Y:S01]  /*132b0*/  MOV R2, 0x6 ;  /* 0x0000000600027802 */ /* 0x002fe20000000f00 */
[----:B------:R-:W-:Y:S01]  /*132c0*/  IMAD.MOV.U32 R214, RZ, RZ, 0x181f ;  /* 0x0000181fffd67424 */ /* 0x000fe200078e00ff */
[----:B------:R-:W-:Y:S02]  /*132d0*/  MOV R3, 0x132f0 ;  /* 0x000132f000037802 */ /* 0x000fe40000000f00 */
[----:B--2345:R-:W-:Y:S05]  /*132e0*/  CALL.REL.NOINC `($__internal_19_$__cuda_sm70_shflsync_idx_p) ;  /* 0x000055f000007944 */ /* 0x03cfea0003c00000 */
[----:B------:R-:W-:Y:S01]  /*132f0*/  MOV R2, R213 ;  /* 0x000000d500027202 */ /* 0x000fe20000000f00 */
[----:B------:R-:W-:Y:S05]  /*13300*/  BRA `(.L_x_1564) ;  /* 0xfffefb5000007947 */ /* 0x000fea000383ffff */
.L_x_1453:
        /* <DEDUP_REMOVED lines=13> */
.L_x_1456:
[----:B------:R-:W-:Y:S01]  /*133e0*/  IMAD.MOV.U32 R213, RZ, RZ, R4 ;  /* 0x000000ffffd57224 */ /* 0x000fe200078e0004 */
[----:B------:R-:W-:Y:S01]  /*133f0*/  MOV R2, RZ ;  /* 0x000000ff00027202 */ /* 0x000fe20000000f00 */
[----:B------:R-:W-:Y:S01]  /*13400*/  IMAD.MOV.U32 R214, RZ, RZ, 0x181f ;  /* 0x0000181fffd67424 */ /* 0x000fe200078e00ff */
[----:B------:R-:W-:Y:S02]  /*13410*/  MOV R3, 0x13430 ;  /* 0x0001343000037802 */ /* 0x000fe40000000f00 */
[----:B------:R-:W-:Y:S05]  /*13420*/  CALL.REL.NOINC `($__internal_19_$__cuda_sm70_shflsync_idx_p) ;  /* 0x000054b000007944 */ /* 0x000fea0003c00000 */
[----:B------:R-:W-:Y:S01]  /*13430*/  MOV R7, R213 ;  /* 0x000000d500077202 */ /* 0x000fe20000000f00 */
[----:B------:R-:W-:Y:S05]  /*13440*/  BRA `(.L_x_1566) ;  /* 0xffff0d7000007947 */ /* 0x000fea000383ffff */
.L_x_1457:
[----:B------:R-:W-:Y:S01]  /*13450*/  IMAD.MOV.U32 R213, RZ, RZ, R0 ;  /* 0x000000ffffd57224 */ /* 0x000fe200078e0000 */
[----:B------:R-:W-:Y:S01]  /*13460*/  MOV R2, RZ ;  /* 0x000000ff00027202 */ /* 0x000fe20000000f00 */
[----:B------:R-:W-:Y:S01]  /*13470*/  IMAD.MOV.U32 R214, RZ, RZ, 0x181f ;  /* 0x0000181fffd67424 */ /* 0x000fe200078e00ff */
[----:B------:R-:W-:Y:S02]  /*13480*/  MOV R3, 0x134a0 ;  /* 0x000134a000037802 */ /* 0x000fe40000000f00 */
[----:B-12---:R-:W-:Y:S05]  /*13490*/  CALL.REL.NOINC `($__internal_19_$__cuda_sm70_shflsync_idx_p) ;  /* 0x0000544000007944 */ /* 0x006fea0003c00000 */
[----:B------:R-:W-:Y:S01]  /*134a0*/  ISETP.GE.AND P0, PT, R204, c[0x0][0x1d4], PT ;  /* 0x00007500cc007a0c */ /* 0x000fe20003f06270 */
[----:B------:R-:W-:Y:S01]  /*134b0*/  IMAD.MOV.U32 R214, RZ, RZ, 0x181f ;  /* 0x0000181fffd67424 */ /* 0x000fe200078e00ff */
[----:B------:R-:W-:Y:S01]  /*134c0*/  IADD3 R2, P1, R213, R22, RZ ;  /* 0x00000016d5027210 */ /* 0x000fe20007f3e0ff */
[----:B------:R-:W-:Y:S01]  /*134d0*/  IMAD.MOV.U32 R213, RZ, RZ, R4 ;  /* 0x000000ffffd57224 */ /* 0x000fe200078e0004 */
        /* <DEDUP_REMOVED lines=8> */
[----:B------:R-:W-:Y:S05]  /*13560*/  CALL.REL.NOINC `($__internal_19_$__cuda_sm70_shflsync_idx_p) ;  /* 0x0000537000007944 */ /* 0x000fea0003c00000 */
[----:B------:R-:W-:Y:S01]  /*13570*/  IMAD.MOV.U32 R7, RZ, RZ, R213 ;  /* 0x000000ffff077224 */ /* 0x000fe200078e00d5 */
[----:B------:R-:W-:Y:S01]  /*13580*/  MOV R2, 0x1 ;  /* 0x0000000100027802 */ /* 0x000fe20000000f00 */
[----:B------:R-:W-:Y:S01]  /*13590*/  IMAD.MOV.U32 R213, RZ, RZ, R0 ;  /* 0x000000ffffd57224 */ /* 0x000fe200078e0000 */
[----:B------:R-:W-:Y:S02]  /*135a0*/  MOV R214, 0x181f ;  /* 0x0000181f00d67802 */ /* 0x000fe40000000f00 */
[----:B------:R-:W-:Y:S02]  /*135b0*/  MOV R3, 0x135d0 ;  /* 0x000135d000037802 */ /* 0x000fe40000000f00 */
[----:B------:R-:W-:Y:S05]  /*135c0*/  CALL.REL.NOINC `($__internal_19_$__cuda_sm70_shflsync_idx_p) ;  /* 0x0000531000007944 */ /* 0x000fea0003c00000 */
[C---:B------:R-:W-:Y:S01]  /*135d0*/  IADD3 R2, -R5.reuse, 0x10, RZ ;  /* 0x0000001005027810 */ /* 0x040fe20007ffe1ff */
[----:B------:R-:W-:Y:S01]  /*135e0*/  IMAD.MOV.U32 R214, RZ, RZ, 0x181f ;  /* 0x0000181fffd67424 */ /* 0x000fe200078e00ff */
[----:B------:R-:W-:-:S02]  /*135f0*/  ISETP.NE.U32.AND P2, PT, R5, RZ, PT ;  /* 0x000000ff0500720c */ /* 0x000fc40003f45070 */
[----:B------:R-:W-:-:S04]  /*13600*/  LOP3.LUT R2, R2, 0xf, RZ, 0xc0, !PT ;  /* 0x0000000f02027812 */ /* 0x000fc800078ec0ff */
[----:B------:R-:W-:Y:S01]  /*13610*/  IADD3 R2, P1, P0, R2, R213, R22 ;  /* 0x000000d502027210 */ /* 0x000fe2000783e016 */
[----:B------:R-:W-:-:S03]  /*13620*/  IMAD.MOV.U32 R213, RZ, RZ, R4 ;  /* 0x000000ffffd57224 */ /* 0x000fc600078e0004 */
[----:B------:R-:W-:-:S05]  /*13630*/  IADD3.X R3, RZ, R7, R20, P1, P0 ;  /* 0x00000007ff037210 */ /* 0x000fca0000fe0414 */
[----:B------:R-:W-:Y:S01]  /*13640*/  @!PT LDS RZ, [RZ] ;  /* 0x00000000fffff984 */ /* 0x000fe20000000800 */
[----:B------:R-:W-:Y:S01]  /*13650*/  @!PT LDS RZ, [RZ] ;  /* 0x00000000fffff984 */ /* 0x000fe20000000800 */
[----:B------:R-:W-:Y:S01]  /*13660*/  @!PT LDS RZ, [RZ] ;  /* 0x00000000fffff984 */ /* 0x000fe20000000800 */
[----:B------:R1:W-:Y:S02]  /*13670*/  LDGSTS.E.BYPASS.LTC128B.128.ZFILL [R209+0x3100], [R2.64], P2 ;  /* 0x0310000002d17fae */ /* 0x0003e40009141d46 */
        /* <DEDUP_REMOVED lines=49> */
[----:B------:R-:W-:Y:S01]  /*13990*/  MOV R0, R213 ;  /* 0x000000d500007202 */ /* 0x000fe20000000f00 */
[----:B------:R-:W-:Y:S05]  /*139a0*/  BRA `(.L_x_1567) ;  /* 0xffff099000007947 */ /* 0x000fea000383ffff */
.L_x_1458:
[----:B------:R-:W-:Y:S01]  /*139b0*/  IMAD.MOV.U32 R213, RZ, RZ, R0 ;  /* 0x000000ffffd57224 */ /* 0x000fe200078e0000 */
[----:B------:R-:W-:Y:S01]  /*139c0*/  MOV R2, RZ ;  /* 0x000000ff00027202 */ /* 0x000fe20000000f00 */
[----:B------:R-:W-:Y:S01]  /*139d0*/  IMAD.MOV.U32 R214, RZ, RZ, 0x1c1f ;  /* 0x00001c1fffd67424 */ /* 0x000fe200078e00ff */
[----:B------:R-:W-:-:S02]  /*139e0*/  MOV R3, 0x13a00 ;  /* 0x00013a0000037802 */ /* 0x000fc40000000f00 */
[----:B------:R-:W-:Y:S05]  /*139f0*/  CALL.REL.NOINC `($__internal_19_$__cuda_sm70_shflsync_idx_p) ;  /* 0x00004ee000007944 */ /* 0x000fea0003c00000 */
[----:B------:R-:W-:Y:S01]  /*13a00*/  MOV R2, R213 ;  /* 0x000000d500027202 */ /* 0x000fe20000000f00 */
[----:B------:R-:W-:Y:S05]  /*13a10*/  BRA `(.L_x_1568) ;  /* 0xffff0a9000007947 */ /* 0x000fea000383ffff */
.L_x_1459:
[----:B------:R-:W-:Y:S01]  /*13a20*/  IMAD.MOV.U32 R213, RZ, RZ, R0 ;  /* 0x000000ffffd57224 */ /* 0x000fe200078e0000 */
[----:B------:R-:W-:Y:S01]  /*13a30*/  MOV R2, 0x1 ;  /* 0x0000000100027802 */ /* 0x000fe20000000f00 */
[----:B------:R-:W-:Y:S01]  /*13a40*/  IMAD.MOV.U32 R214, RZ, RZ, 0x1c1f ;  /* 0x00001c1fffd67424 */ /* 0x000fe200078e00ff */
[----:B------:R-:W-:-:S02]  /*13a50*/  MOV R3, 0x13a70 ;  /* 0x00013a7000037802 */ /* 0x000fc40000000f00 */
[----:B-1----:R-:W-:Y:S05]  /*13a60*/  CALL.REL.NOINC `($__internal_19_$__cuda_sm70_shflsync_idx_p) ;  /* 0x00004e7000007944 */ /* 0x002fea0003c00000 */
[----:B------:R-:W-:Y:S01]  /*13a70*/  IMAD.IADD R2, R4, 0x1, R213 ;  /* 0x0000000104027824 */ /* 0x000fe200078e02d5 */
[----:B------:R-:W-:Y:S01]  /*13a80*/  MOV R3, 0x13d60 ;  /* 0x00013d6000037802 */ /* 0x000fe20000000f00 */
[----:B------:R-:W-:-:S02]  /*13a90*/  IMAD.MOV.U32 R213, RZ, RZ, R0 ;  /* 0x000000ffffd57224 */ /* 0x000fc400078e0000 */
[----:B------:R-:W-:Y:S01]  /*13aa0*/  IMAD.MOV.U32 R214, RZ, RZ, 0x1c1f ;  /* 0x00001c1fffd67424 */ /* 0x000fe200078e00ff */
        /* <DEDUP_REMOVED lines=36> */
[----:B------:R-:W-:Y:S01]  /*13cf0*/  ISETP.GT.AND P0, PT, R2, 0x49, PT ;  /* 0x000000490200780c */ /* 0x000fe20003f04270 */
[----:B------:R-:W-:Y:S01]  /*13d00*/  IMAD.MOV.U32 R2, RZ, RZ, 0x2 ;  /* 0x00000002ff027424 */ /* 0x000fe200078e00ff */
[----:B------:R-:W-:-:S02]  /*13d10*/  FSEL R145, R34, -INF , P6 ;  /* 0xff80000022917808 */ /* 0x000fc40003000000 */
[----:B------:R-:W-:Y:S02]  /*13d20*/  FSEL R144, R35, -INF , P2 ;  /* 0xff80000023907808 */ /* 0x000fe40001000000 */
[----:B------:R-:W-:Y:S02]  /*13d30*/  FSEL R143, R26, -INF , P1 ;  /* 0xff8000001a8f7808 */ /* 0x000fe40000800000 */
[----:B------:R-:W-:Y:S02]  /*13d40*/  FSEL R142, R27, -INF , P0 ;  /* 0xff8000001b8e7808 */ /* 0x000fe40000000000 */
[----:B------:R-:W-:Y:S05]  /*13d50*/  CALL.REL.NOINC `($__internal_19_$__cuda_sm70_shflsync_idx_p) ;  /* 0x00004b8000007944 */ /* 0x000fea0003c00000 */
[----:B------:R-:W-:Y:S01]  /*13d60*/  IMAD.IADD R2, R4, 0x1, R213 ;  /* 0x0000000104027824 */ /* 0x000fe200078e02d5 */
[----:B------:R-:W-:Y:S01]  /*13d70*/  MOV R3, 0x14050 ;  /* 0x0001405000037802 */ /* 0x000fe20000000f00 */
[----:B------:R-:W-:Y:S02]  /*13d80*/  IMAD.MOV.U32 R213, RZ, RZ, R0 ;  /* 0x000000ffffd57224 */ /* 0x000fe400078e0000 */
        /* <DEDUP_REMOVED lines=45> */
[----:B------:R-:W-:Y:S01]  /*14060*/  FMNMX.FTZ R100, R10, R12, !PT ;  /* 0x0000000c0a647209 */ /* 0x000fe20007810000 */
[----:B------:R-:W-:Y:S01]  /*14070*/  IMAD.MOV.U32 R0, RZ, RZ, 0x2 ;  /* 0x00000002ff007424 */ /* 0x000fe200078e00ff */
[----:B------:R-:W-:Y:S02]  /*14080*/  MOV R2, 0x147f0 ;  /* 0x000147f000027802 */ /* 0x000fe40000000f00 */
[----:B------:R-:W-:Y:S02]  /*14090*/  IMNMX R5, R5, R4, PT ;  /* 0x0000000405057217 */ /* 0x000fe40003800200 */
[----:B------:R-:W-:-:S02]  /*140a0*/  FMNMX.FTZ R100, R14, R100, !PT ;  /* 0x000000640e647209 */ /* 0x000fc40007810000 */
        /* <DEDUP_REMOVED lines=12> */
[----:B------:R-:W-:Y:S02]  /*14170*/  ISETP.GT.AND P6, PT, R5, 0x10, PT ;  /* 0x000000100500780c */ /* 0x000fe40003fc4270 */
[----:B------:R-:W-:Y:S02]  /*14180*/  FMNMX.FTZ R99, R15, R99, !PT ;  /* 0x000000630f637209 */ /* 0x000fe40007810000 */
[----:B------:R-:W-:Y:S02]  /*14190*/  FMNMX.FTZ R98, R25, R98, !PT ;  /* 0x0000006219627209 */ /* 0x000fe40007810000 */
[----:B------:R-:W-:Y:S02]  /*141a0*/  FMNMX.FTZ R8, R34, R8, !PT ;  /* 0x0000000822087209 */ /* 0x000fe40007810000 */
[----:B------:R-:W-:Y:S02]  /*141b0*/  FMNMX.FTZ R100, R18, R100, !PT ;  /* 0x0000006412647209 */ /* 0x000fe40007810000 */
[----:B------:R-:W-:-:S02]  /*141c0*/  ISETP.GT.AND P2, PT, R5, 0x11, PT ;  /* 0x000000110500780c */ /* 0x000fc40003f44270 */
[----:B------:R-:W-:Y:S02]  /*141d0*/  FSEL R49, R130, -INF , P6 ;  /* 0xff80000082317808 */ /* 0x000fe40003000000 */
        /* <DEDUP_REMOVED lines=16> */
[----:B------:R-:W-:-:S02]  /*142e0*/  FSEL R54, R95, -INF , P0 ;  /* 0xff8000005f367808 */ /* 0x000fc40000000000 */
        /* <DEDUP_REMOVED lines=72> */
[----:B------:R-:W-:Y:S01]  /*14770*/  FMNMX.FTZ R99, R143, R99, !PT ;  /* 0x000000638f637209 */ /* 0x000fe20007810000 */
[----:B------:R-:W-:Y:S01]  /*14780*/  IMAD.MOV.U32 R96, RZ, RZ, R100 ;  /* 0x000000ffff607224 */ /* 0x000fe200078e0064 */
[----:B------:R-:W-:Y:S02]  /*14790*/  FMNMX.FTZ R98, R162, R98, !PT ;  /* 0x00000062a2627209 */ /* 0x000fe40007810000 */
[----:B------:R-:W-:Y:S02]  /*147a0*/  FMNMX.FTZ R8, R136, R8, !PT ;  /* 0x0000000888087209 */ /* 0x000fe40007810000 */
[----:B------:R-:W-:Y:S02]  /*147b0*/  FMNMX.FTZ R99, R142, R99, !PT ;  /* 0x000000638e637209 */ /* 0x000fe40007810000 */
[----:B------:R-:W-:Y:S02]  /*147c0*/  FMNMX.FTZ R98, R157, R98, !PT ;  /* 0x000000629d627209 */ /* 0x000fe40007810000 */
[----:B------:R-:W-:-:S02]  /*147d0*/  FMNMX.FTZ R8, R133, R8, !PT ;  /* 0x0000000885087209 */ /* 0x000fc40007810000 */
[----:B------:R-:W-:Y:S05]  /*147e0*/  CALL.REL.NOINC `($__internal_18_$__cuda_sm70_shflsync_bfly_p) ;  /* 0x0000409000007944 */ /* 0x000fea0003c00000 */
[----:B------:R-:W-:Y:S01]  /*147f0*/  FMNMX.FTZ R100, R100, R0, !PT ;  /* 0x0000000064647209 */ /* 0x000fe20007810000 */
[----:B------:R-:W-:Y:S01]  /*14800*/  IMAD.MOV.U32 R0, RZ, RZ, 0x1 ;  /* 0x00000001ff007424 */ /* 0x000fe200078e00ff */
[----:B------:R-:W-:-:S03]  /*14810*/  MOV R2, 0x14840 ;  /* 0x0001484000027802 */ /* 0x000fc60000000f00 */
[----:B------:R-:W-:Y:S02]  /*14820*/  IMAD.MOV.U32 R96, RZ, RZ, R100 ;  /* 0x000000ffff607224 */ /* 0x000fe400078e0064 */
[----:B------:R-:W-:Y:S05]  /*14830*/  CALL.REL.NOINC `($__internal_18_$__cuda_sm70_shflsync_bfly_p) ;  /* 0x0000404000007944 */ /* 0x000fea0003c00000 */
[----:B------:R-:W-:Y:S01]  /*14840*/  FMNMX.FTZ R100, R100, R0, !PT ;  /* 0x0000000064647209 */ /* 0x000fe20007810000 */
[----:B------:R-:W-:Y:S01]  /*14850*/  IMAD.MOV.U32 R96, RZ, RZ, R99 ;  /* 0x000000ffff607224 */ /* 0x000fe200078e0063 */
[----:B------:R-:W-:Y:S01]  /*14860*/  MOV R2, 0x14890 ;  /* 0x0001489000027802 */ /* 0x000fe20000000f00 */
[----:B------:R-:W-:Y:S02]  /*14870*/  IMAD.MOV.U32 R0, RZ, RZ, 0x2 ;  /* 0x00000002ff007424 */ /* 0x000fe400078e00ff */
        /* <DEDUP_REMOVED lines=26> */
[----:B------:R-:W-:Y:S01]  /*14a20*/  MOV R9, R0 ;  /* 0x0000000000097202 */ /* 0x000fe20000000f00 */
[----:B------:R-:W-:Y:S05]  /*14a30*/  BRA `(.L_x_1569) ;  /* 0xffff0ae000007947 */ /* 0x000fea000383ffff */
.L_x_1463:
[----:B------:R-:W-:Y:S01]  /*14a40*/  MOV R2, RZ ;  /* 0x000000ff00027202 */ /* 0x000fe20000000f00 */
[----:B------:R-:W-:Y:S01]  /*14a50*/  IMAD.MOV.U32 R213, RZ, RZ, R4 ;  /* 0x000000ffffd57224 */ /* 0x000fe200078e0004 */
[----:B------:R-:W-:Y:S01]  /*14a60*/  MOV R3, 0x14a90 ;  /* 0x00014a9000037802 */ /* 0x000fe20000000f00 */
[----:B------:R-:W-:Y:S02]  /*14a70*/  IMAD.MOV.U32 R214, RZ, RZ, 0x181f ;  /* 0x0000181fffd67424 */ /* 0x000fe400078e00ff */
[----:B-1----:R-:W-:Y:S05]  /*14a80*/  CALL.REL.NOINC `($__internal_19_$__cuda_sm70_shflsync_idx_p) ;  /* 0x00003e5000007944 */ /* 0x002fea0003c00000 */
[----:B------:R-:W-:Y:S01]  /*14a90*/  MOV R7, R213 ;  /* 0x000000d500077202 */ /* 0x000fe20000000f00 */
[----:B------:R-:W-:-:S05]  /*14aa0*/  BRA `(.L_x_1570) ;  /* 0xffff268000007947 */ /* 0x000fca000383ffff */
.L_x_1464:
[----:B------:R-:W-:Y:S01]  /*14ab0*/  MOV R2, RZ ;  /* 0x000000ff00027202 */ /* 0x000fe20000000f00 */
[----:B------:R-:W-:Y:S01]  /*14ac0*/  IMAD.MOV.U32 R213, RZ, RZ, R0 ;  /* 0x000000ffffd57224 */ /* 0x000fe200078e0000 */
[----:B------:R-:W-:Y:S01]  /*14ad0*/  MOV R3, 0x14b00 ;  /* 0x00014b0000037802 */ /* 0x000fe20000000f00 */
[----:B------:R-:W-:Y:S02]  /*14ae0*/  IMAD.MOV.U32 R214, RZ, RZ, 0x181f ;  /* 0x0000181fffd67424 */ /* 0x000fe400078e00ff */
[----:B-123--:R-:W-:Y:S05]  /*14af0*/  CALL.REL.NOINC `($__internal_19_$__cuda_sm70_shflsync_idx_p) ;  /* 0x00003de000007944 */ /* 0x00efea0003c00000 */
[----:B------:R-:W-:Y:S01]  /*14b00*/  IMAD.MOV.U32 R214, RZ, RZ, 0x181f ;  /* 0x0000181fffd67424 */ /* 0x000fe200078e00ff */
[----:B------:R-:W-:Y:S02]  /*14b10*/  ISETP.GE.AND P0, PT, R204, c[0x0][0x1d4], PT ;  /* 0x00007500cc007a0c */ /* 0x000fe40003f06270 */
[----:B------:R-:W-:Y:S01]  /*14b20*/  IADD3 R2, P1, R213, R15, RZ ;  /* 0x0000000fd5027210 */ /* 0x000fe20007f3e0ff */
[----:B------:R-:W-:Y:S01]  /*14b30*/  IMAD.MOV.U32 R213, RZ, RZ, R4 ;  /* 0x000000ffffd57224 */ /* 0x000fe200078e0004 */
[----:B------:R-:W-:Y:S03]  /*14b40*/  SEL R6, RZ, 0x10, P0 ;  /* 0x00000010ff067807 */ /* 0x000fe60000000000 */
[----:B------:R-:W-:Y:S06]  /*14b50*/  IMAD.X R3, R7, 0x1, R5, P1 ;  /* 0x0000000107037824 */ /* 0x000fec00008e0605 */
[----:B------:R-:W-:Y:S01]  /*14b60*/  @!PT LDS RZ, [RZ] ;  /* 0x00000000fffff984 */ /* 0x000fe20000000800 */
[----:B------:R-:W-:Y:S01]  /*14b70*/  @!PT LDS RZ, [RZ] ;  /* 0x00000000fffff984 */ /* 0x000fe20000000800 */
[----:B------:R-:W-:Y:S01]  /*14b80*/  @!PT LDS RZ, [RZ] ;  /* 0x00000000fffff984 */ /* 0x000fe20000000800 */
[----:B------:R1:W-:Y:S02]  /*14b90*/  LDGSTS.E.BYPASS.LTC128B.128 [R209+0x100], [R2.64], !P0 ;  /* 0x0010000002d17fae */ /* 0x0003e4000c101d46 */
[----:B-1----:R-:W-:Y:S01]  /*14ba0*/  MOV R3, 0x14bd0 ;  /* 0x00014bd000037802 */ /* 0x002fe20000000f00 */
[----:B------:R-:W-:Y:S03]  /*14bb0*/  IMAD.MOV.U32 R2, RZ, RZ, 0x1 ;  /* 0x00000001ff027424 */ /* 0x000fe600078e00ff */
[----:B------:R-:W-:Y:S05]  /*14bc0*/  CALL.REL.NOINC `($__internal_19_$__cuda_sm70_shflsync_idx_p) ;  /* 0x00003d1000007944 */ /* 0x000fea0003c00000 */
[----:B------:R-:W-:Y:S01]  /*14bd0*/  MOV R2, 0x1 ;  /* 0x0000000100027802 */ /* 0x000fe20000000f00 */
[----:B------:R-:W-:Y:S01]  /*14be0*/  IMAD.MOV.U32 R7, RZ, RZ, R213 ;  /* 0x000000ffff077224 */ /* 0x000fe200078e00d5 */
[----:B------:R-:W-:Y:S01]  /*14bf0*/  MOV R214, 0x181f ;  /* 0x0000181f00d67802 */ /* 0x000fe20000000f00 */
[----:B------:R-:W-:Y:S01]  /*14c00*/  IMAD.MOV.U32 R213, RZ, RZ, R0 ;  /* 0x000000ffffd57224 */ /* 0x000fe200078e0000 */
[----:B------:R-:W-:Y:S02]  /*14c10*/  MOV R3, 0x14c30 ;  /* 0x00014c3000037802 */ /* 0x000fe40000000f00 */
[----:B------:R-:W-:Y:S05]  /*14c20*/  CALL.REL.NOINC `($__internal_19_$__cuda_sm70_shflsync_idx_p) ;  /* 0x00003cb000007944 */ /* 0x000fea0003c00000 */
[C---:B------:R-:W-:Y:S01]  /*14c30*/  IADD3 R2, -R6.reuse, 0x10, RZ ;  /* 0x0000001006027810 */ /* 0x040fe20007ffe1ff */
[----:B------:R-:W-:Y:S01]  /*14c40*/  IMAD.MOV.U32 R214, RZ, RZ, 0x181f ;  /* 0x0000181fffd67424 */ /* 0x000fe200078e00ff */
[----:B------:R-:W-:Y:S02]  /*14c50*/  ISETP.NE.U32.AND P2, PT, R6, RZ, PT ;  /* 0x000000ff0600720c */ /* 0x000fe40003f45070 */
[----:B------:R-:W-:Y:S04]  /*14c60*/  LOP3.LUT R2, R2, 0xf, RZ, 0xc0, !PT ;  /* 0x0000000f02027812 */ /* 0x000fe800078ec0ff */
[----:B------:R-:W-:Y:S01]  /*14c70*/  IADD3 R2, P1, P0, R2, R213, R15 ;  /* 0x000000d502027210 */ /* 0x000fe2000783e00f */
[----:B------:R-:W-:Y:S03]  /*14c80*/  IMAD.MOV.U32 R213, RZ, RZ, R4 ;  /* 0x000000ffffd57224 */ /* 0x000fe600078e0004 */
[----:B------:R-:W-:Y:S05]  /*14c90*/  IADD3.X R3, RZ, R7, R5, P1, P0 ;  /* 0x00000007ff037210 */ /* 0x000fea0000fe0405 */
[----:B------:R-:W-:Y:S01]  /*14ca0*/  @!PT LDS RZ, [RZ] ;  /* 0x00000000fffff984 */ /* 0x000fe20000000800 */
[----:B------:R-:W-:Y:S01]  /*14cb0*/  @!PT LDS RZ, [RZ] ;  /* 0x00000000fffff984 */ /* 0x000fe20000000800 */
[----:B------:R-:W-:Y:S01]  /*14cc0*/  @!PT LDS RZ, [RZ] ;  /* 0x00000000fffff984 */ /* 0x000fe20000000800 */
[----:B------:R1:W-:Y:S02]  /*14cd0*/  LDGSTS.E.BYPASS.LTC128B.128.ZFILL [R209+0x900], [R2.64], P2 ;  /* 0x0090000002d17fae */ /* 0x0003e40009141d46 */
[----:B-1----:R-:W-:Y:S01]  /*14ce0*/  MOV R3, 0x14d10 ;  /* 0x00014d1000037802 */ /* 0x002fe20000000f00 */
[----:B------:R-:W-:Y:S04]  /*14cf0*/  IMAD.MOV.U32 R2, RZ, RZ, 0x2 ;  /* 0x00000002ff027424 */ /* 0x000fe800078e00ff */
        /* <DEDUP_REMOVED lines=47> */
[----:B------:R-:W-:Y:S01]  /*14ff0*/  MOV R0, R213 ;  /* 0x000000d500007202 */ /* 0x000fe20000000f00 */
[----:B------:R-:W-:-:S05]  /*15000*/  BRA `(.L_x_1571) ;  /* 0xffff22a000007947 */ /* 0x000fca000383ffff */
.L_x_1467:
[----:B------:R-:W-:Y:S01]  /*15010*/  MOV R2, RZ ;  /* 0x000000ff00027202 */ /* 0x000fe20000000f00 */
[----:B------:R-:W-:Y:S01]  /*15020*/  IMAD.MOV.U32 R213, RZ, RZ, R96 ;  /* 0x000000ffffd57224 */ /* 0x000fe200078e0060 */
[----:B------:R-:W-:Y:S01]  /*15030*/  MOV R3, 0x15060 ;  /* 0x0001506000037802 */ /* 0x000fe20000000f00 */
[----:B------:R-:W-:Y:S02]  /*15040*/  IMAD.MOV.U32 R214, RZ, RZ, 0x181f ;  /* 0x0000181fffd67424 */ /* 0x000fe400078e00ff */
[----:B------:R-:W-:Y:S05]  /*15050*/  CALL.REL.NOINC `($__internal_19_$__cuda_sm70_shflsync_idx_p) ;  /* 0x0000388000007944 */ /* 0x000fea0003c00000 */
[----:B------:R-:W-:Y:S01]  /*15060*/  MOV R100, R213 ;  /* 0x000000d500647202 */ /* 0x000fe20000000f00 */
[----:B------:R-:W-:-:S05]  /*15070*/  BRA `(.L_x_1572) ;  /* 0xffff2b5000007947 */ /* 0x000fca000383ffff */
.L_x_1468:
[----:B------:R-:W-:Y:S01]  /*15080*/  MOV R2, RZ ;  /* 0x000000ff00027202 */ /* 0x000fe20000000f00 */
[----:B------:R-:W-:Y:S01]  /*15090*/  IMAD.MOV.U32 R213, RZ, RZ, R0 ;  /* 0x000000ffffd57224 */ /* 0x000fe200078e0000 */
[----:B------:R-:W-:Y:S01]  /*150a0*/  MOV R3, 0x150d0 ;  /* 0x000150d000037802 */ /* 0x000fe20000000f00 */
[----:B------:R-:W-:Y:S02]  /*150b0*/  IMAD.MOV.U32 R214, RZ, RZ, 0x181f ;  /* 0x0000181fffd67424 */ /* 0x000fe400078e00ff */
[----:B-12---:R-:W-:Y:S05]  /*150c0*/  CALL.REL.NOINC `($__internal_19_$__cuda_sm70_shflsync_idx_p) ;  /* 0x0000381000007944 */ /* 0x006fea0003c00000 */
        /* <DEDUP_REMOVED lines=81> */
.L_x_1469:
[----:B------:R-:W-:Y:S01]  /*155e0*/  MOV R2, RZ ;  /* 0x000000ff00027202 */ /* 0x000fe20000000f00 */
[----:B------:R-:W-:Y:S01]  /*155f0*/  IMAD.MOV.U32 R213, RZ, RZ, R96 ;  /* 0x000000ffffd57224 */ /* 0x000fe200078e0060 */
[----:B------:R-:W-:Y:S01]  /*15600*/  MOV R3, 0x15630 ;  /* 0x0001563000037802 */ /* 0x000fe20000000f00 */
[----:B------:R-:W-:Y:S02]  /*15610*/  IMAD.MOV.U32 R214, RZ, RZ, 0x1c1f ;  /* 0x00001c1fffd67424 */ /* 0x000fe400078e00ff */
[----:B------:R-:W-:Y:S05]  /*15620*/  CALL.REL.NOINC `($__internal_19_$__cuda_sm70_shflsync_idx_p) ;  /* 0x000032b000007944 */ /* 0x000fea0003c00000 */
[----:B------:R-:W-:Y:S01]  /*15630*/  MOV R0, R213 ;  /* 0x000000d500007202 */ /* 0x000fe20000000f00 */
[----:B------:R-:W-:-:S05]  /*15640*/  BRA `(.L_x_1574) ;  /* 0xffff288000007947 */ /* 0x000fca000383ffff */
.L_x_1470:
[----:B------:R-:W-:Y:S01]  /*15650*/  MOV R2, 0x1 ;  /* 0x0000000100027802 */ /* 0x000fe20000000f00 */
[----:B------:R-:W-:Y:S01]  /*15660*/  IMAD.MOV.U32 R213, RZ, RZ, R96 ;  /* 0x000000ffffd57224 */ /* 0x000fe200078e0060 */
[----:B------:R-:W-:Y:S01]  /*15670*/  MOV R3, 0x156a0 ;  /* 0x000156a000037802 */ /* 0x000fe20000000f00 */
[----:B------:R-:W-:Y:S02]  /*15680*/  IMAD.MOV.U32 R214, RZ, RZ, 0x1c1f ;  /* 0x00001c1fffd67424 */ /* 0x000fe400078e00ff */
[----:B-1----:R-:W-:Y:S05]  /*15690*/  CALL.REL.NOINC `($__internal_19_$__cuda_sm70_shflsync_idx_p) ;  /* 0x0000324000007944 */ /* 0x002fea0003c00000 */
[----:B------:R-:W-:Y:S01]  /*156a0*/  MOV R3, 0x15980 ;  /* 0x0001598000037802 */ /* 0x000fe20000000f00 */
[----:B------:R-:W-:Y:S02]  /*156b0*/  IMAD.IADD R213, R98, 0x1, R213 ;  /* 0x0000000162d57824 */ /* 0x000fe400078e02d5 */
[----:B------:R-:W-:Y:S02]  /*156c0*/  IMAD.MOV.U32 R2, RZ, RZ, 0x2 ;  /* 0x00000002ff027424 */ /* 0x000fe400078e00ff */
[----:B------:R-:W-:Y:S01]  /*156d0*/  IMAD.MOV.U32 R214, RZ, RZ, 0x1c1f ;  /* 0x00001c1fffd67424 */ /* 0x000fe200078e00ff */
        /* <DEDUP_REMOVED lines=35> */
[----:B------:R-:W-:Y:S01]  /*15910*/  ISETP.GT.AND P0, PT, R213, 0x49, PT ;  /* 0x00000049d500780c */ /* 0x000fe20003f04270 */
[----:B------:R-:W-:Y:S01]  /*15920*/  IMAD.MOV.U32 R213, RZ, RZ, R96 ;  /* 0x000000ffffd57224 */ /* 0x000fe200078e0060 */
[----:B------:R-:W-:Y:S02]  /*15930*/  FSEL R51, R70, -INF , P6 ;  /* 0xff80000046337808 */ /* 0x000fe40003000000 */
[----:B------:R-:W-:Y:S02]  /*15940*/  FSEL R50, R71, -INF , P2 ;  /* 0xff80000047327808 */ /* 0x000fe40001000000 */
[----:B------:R-:W-:Y:S02]  /*15950*/  FSEL R23, R82, -INF , P1 ;  /* 0xff80000052177808 */ /* 0x000fe40000800000 */
[----:B------:R-:W-:Y:S02]  /*15960*/  FSEL R22, R83, -INF , P0 ;  /* 0xff80000053167808 */ /* 0x000fe40000000000 */
[----:B------:R-:W-:Y:S05]  /*15970*/  CALL.REL.NOINC `($__internal_19_$__cuda_sm70_shflsync_idx_p) ;  /* 0x00002f6000007944 */ /* 0x000fea0003c00000 */
[----:B------:R-:W-:Y:S01]  /*15980*/  MOV R3, 0x15c60 ;  /* 0x00015c6000037802 */ /* 0x000fe20000000f00 */
[----:B------:R-:W-:Y:S02]  /*15990*/  IMAD.IADD R213, R98, 0x1, R213 ;  /* 0x0000000162d57824 */ /* 0x000fe400078e02d5 */
[----:B------:R-:W-:Y:S02]  /*159a0*/  IMAD.MOV.U32 R2, RZ, RZ, 0x3 ;  /* 0x00000003ff027424 */ /* 0x000fe400078e00ff */
[----:B------:R-:W-:Y:S01]  /*159b0*/  IMAD.MOV.U32 R214, RZ, RZ, 0x1c1f ;  /* 0x00001c1fffd67424 */ /* 0x000fe200078e00ff */
[C---:B------:R-:W-:Y:S02]  /*159c0*/  ISETP.GT.AND P6, PT, R213.reuse, RZ, PT ;  /* 0x000000ffd500720c */ /* 0x040fe40003fc4270 */
[C---:B------:R-:W-:Y:S02]  /*159d0*/  ISETP.GT.AND P2, PT, R213.reuse, 0x1, PT ;  /* 0x00000001d500780c */ /* 0x040fe40003f44270 */
[C---:B------:R-:W-:Y:S02]  /*159e0*/  ISETP.GT.AND P1, PT, R213.reuse, 0x8, PT ;  /* 0x00000008d500780c */ /* 0x040fe40003f24270 */
        /* <DEDUP_REMOVED lines=32> */
[----:B------:R-:W-:Y:S01]  /*15bf0*/  ISETP.GT.AND P0, PT, R213, 0x49, PT ;  /* 0x00000049d500780c */ /* 0x000fe20003f04270 */
[----:B------:R-:W-:Y:S01]  /*15c00*/  IMAD.MOV.U32 R213, RZ, RZ, R96 ;  /* 0x000000ffffd57224 */ /* 0x000fe200078e0060 */
[----:B------:R-:W-:Y:S02]  /*15c10*/  FSEL R28, R72, -INF , P6 ;  /* 0xff800000481c7808 */ /* 0x000fe40003000000 */
[----:B------:R-:W-:Y:S02]  /*15c20*/  FSEL R25, R73, -INF , P2 ;  /* 0xff80000049197808 */ /* 0x000fe40001000000 */
[----:B------:R-:W-:Y:S02]  /*15c30*/  FSEL R17, R76, -INF , P1 ;  /* 0xff8000004c117808 */ /* 0x000fe40000800000 */
[----:B------:R-:W-:Y:S02]  /*15c40*/  FSEL R16, R77, -INF , P0 ;  /* 0xff8000004d107808 */ /* 0x000fe40000000000 */
[----:B------:R-:W-:Y:S05]  /*15c50*/  CALL.REL.NOINC `($__internal_19_$__cuda_sm70_shflsync_idx_p) ;  /* 0x00002c8000007944 */ /* 0x000fea0003c00000 */
[----:B------:R-:W-:Y:S01]  /*15c60*/  FMNMX.FTZ R96, R156, R97, !PT ;  /* 0x000000619c607209 */ /* 0x000fe20007810000 */
[----:B------:R-:W-:Y:S01]  /*15c70*/  IMAD.IADD R98, R98, 0x1, R213 ;  /* 0x0000000162627824 */ /* 0x000fe200078e02d5 */
[----:B------:R-:W-:Y:S01]  /*15c80*/  FMNMX.FTZ R4, R20, R101, !PT ;  /* 0x0000006514047209 */ /* 0x000fe20007810000 */
[----:B------:R-:W-:Y:S01]  /*15c90*/  IMAD.MOV.U32 R0, RZ, RZ, 0x2 ;  /* 0x00000002ff007424 */ /* 0x000fe200078e00ff */
[----:B------:R-:W-:Y:S02]  /*15ca0*/  FMNMX.FTZ R5, R21, R102, !PT ;  /* 0x0000006615057209 */ /* 0x000fe40007810000 */
[C---:B------:R-:W-:Y:S02]  /*15cb0*/  ISETP.GT.AND P6, PT, R98.reuse, RZ, PT ;  /* 0x000000ff6200720c */ /* 0x040fe40003fc4270 */
[----:B------:R-:W-:Y:S02]  /*15cc0*/  ISETP.GT.AND P2, PT, R98, 0x1, PT ;  /* 0x000000016200780c */ /* 0x000fe40003f44270 */
[----:B------:R-:W-:Y:S02]  /*15cd0*/  FSEL R53, R10, -INF , P6 ;  /* 0xff8000000a357808 */ /* 0x000fe40003000000 */
[C---:B------:R-:W-:Y:S02]  /*15ce0*/  ISETP.GT.AND P1, PT, R98.reuse, 0x8, PT ;  /* 0x000000086200780c */ /* 0x040fe40003f24270 */
        /* <DEDUP_REMOVED lines=114> */
[----:B------:R-:W-:Y:S05]  /*16410*/  CALL.REL.NOINC `($__internal_18_$__cuda_sm70_shflsync_bfly_p) ;  /* 0x0000246000007944 */ /* 0x000fea0003c00000 */
[----:B------:R-:W-:Y:S01]  /*16420*/  FMNMX.FTZ R96, R96, R0, !PT ;  /* 0x0000000060607209 */ /* 0x000fe20007810000 */
[----:B------:R-:W-:Y:S01]  /*16430*/  IMAD.MOV.U32 R0, RZ, RZ, 0x1 ;  /* 0x00000001ff007424 */ /* 0x000fe200078e00ff */
[----:B------:R-:W-:Y:S02]  /*16440*/  MOV R2, 0x16460 ;  /* 0x0001646000027802 */ /* 0x000fe40000000f00 */
        /* <DEDUP_REMOVED lines=26> */
[----:B------:R-:W-:Y:S03]  /*165f0*/  MOV R2, 0x16620 ;  /* 0x0001662000027802 */ /* 0x000fe60000000f00 */
[----:B------:R-:W-:Y:S02]  /*16600*/  IMAD.MOV.U32 R96, RZ, RZ, R4 ;  /* 0x000000ffff607224 */ /* 0x000fe400078e0004 */
[----:B------:R-:W-:Y:S05]  /*16610*/  CALL.REL.NOINC `($__internal_18_$__cuda_sm70_shflsync_bfly_p) ;  /* 0x0000226000007944 */ /* 0x000fea0003c00000 */
[----:B------:R-:W-:-:S05]  /*16620*/  BRA `(.L_x_1575) ;  /* 0xffff291000007947 */ /* 0x000fca000383ffff */
.L_x_1473:
[----:B-1--4-:R-:W-:Y:S01]  /*16630*/  MOV R2, RZ ;  /* 0x000000ff00027202 */ /* 0x012fe20000000f00 */
[----:B------:R-:W-:Y:S01]  /*16640*/  IMAD.MOV.U32 R213, RZ, RZ, R56 ;  /* 0x000000ffffd57224 */ /* 0x000fe200078e0038 */
[----:B------:R-:W-:Y:S01]  /*16650*/  MOV R3, 0x16680 ;  /* 0x0001668000037802 */ /* 0x000fe20000000f00 */
[----:B------:R-:W-:Y:S02]  /*16660*/  IMAD.MOV.U32 R214, RZ, RZ, 0x181f ;  /* 0x0000181fffd67424 */ /* 0x000fe400078e00ff */
[----:B------:R-:W-:Y:S05]  /*16670*/  CALL.REL.NOINC `($__internal_19_$__cuda_sm70_shflsync_idx_p) ;  /* 0x0000226000007944 */ /* 0x000fea0003c00000 */
[----:B------:R-:W-:Y:S01]  /*16680*/  MOV R57, R213 ;  /* 0x000000d500397202 */ /* 0x000fe20000000f00 */
[----:B------:R-:W-:-:S05]  /*16690*/  BRA `(.L_x_1576) ;  /* 0xffff497000007947 */ /* 0x000fca000383ffff */
.L_x_1476:
[----:B------:R-:W-:Y:S01]  /*166a0*/  MOV R2, RZ ;  /* 0x000000ff00027202 */ /* 0x000fe20000000f00 */
[----:B------:R-:W-:Y:S01]  /*166b0*/  IMAD.MOV.U32 R213, RZ, RZ, R96 ;  /* 0x000000ffffd57224 */ /* 0x000fe200078e0060 */
[----:B------:R-:W-:Y:S01]  /*166c0*/  MOV R3, 0x166f0 ;  /* 0x000166f000037802 */ /* 0x000fe20000000f00 */
[----:B------:R-:W-:Y:S02]  /*166d0*/  IMAD.MOV.U32 R214, RZ, RZ, 0x181f ;  /* 0x0000181fffd67424 */ /* 0x000fe400078e00ff */
[----:B------:R-:W-:Y:S05]  /*166e0*/  CALL.REL.NOINC `($__internal_19_$__cuda_sm70_shflsync_idx_p) ;  /* 0x000021f000007944 */ /* 0x000fea0003c00000 */
[----:B------:R-:W-:Y:S01]  /*166f0*/  MOV R157, R213 ;  /* 0x000000d5009d7202 */ /* 0x000fe20000000f00 */
[----:B------:R-:W-:-:S05]  /*16700*/  BRA `(.L_x_1577) ;  /* 0xffff534000007947 */ /* 0x000fca000383ffff */
.L_x_1477:
[----:B------:R-:W-:Y:S01]  /*16710*/  MOV R2, RZ ;  /* 0x000000ff00027202 */ /* 0x000fe20000000f00 */
[----:B------:R-:W-:Y:S01]  /*16720*/  IMAD.MOV.U32 R213, RZ, RZ, R0 ;  /* 0x000000ffffd57224 */ /* 0x000fe200078e0000 */
[----:B------:R-:W-:Y:S01]  /*16730*/  MOV R3, 0x16760 ;  /* 0x0001676000037802 */ /* 0x000fe20000000f00 */
[----:B------:R-:W-:Y:S02]  /*16740*/  IMAD.MOV.U32 R214, RZ, RZ, 0x181f ;  /* 0x0000181fffd67424 */ /* 0x000fe400078e00ff */
[----:B-12---:R-:W-:Y:S05]  /*16750*/  CALL.REL.NOINC `($__internal_19_$__cuda_sm70_shflsync_idx_p) ;  /* 0x0000218000007944 */ /* 0x006fea0003c00000 */
        /* <DEDUP_REMOVED lines=82> */
.L_x_1478:
[----:B------:R-:W-:Y:S02]  /*16c80*/  MOV R0, 0x2 ;  /* 0x0000000200007802 */ /* 0x000fe40000000f00 */
        /* <DEDUP_REMOVED lines=33> */
[----:B------:R-:W-:-:S05]  /*16ea0*/  BRA `(.L_x_1579) ;  /* 0xffff53e000007947 */ /* 0x000fca000383ffff */
.L_x_1480:
[----:B------:R-:W-:Y:S01]  /*16eb0*/  IMAD.MOV.U32 R96, RZ, RZ, R231 ;  /* 0x000000ffff607224 */ /* 0x000fe200078e00e7 */
[----:B------:R-:W-:-:S02]  /*16ec0*/  MOV R0, 0x2 ;  /* 0x0000000200007802 */ /* 0x000fc40000000f00 */
[----:B------:R-:W-:Y:S02]  /*16ed0*/  MOV R2, 0x16ef0 ;  /* 0x00016ef000027802 */ /* 0x000fe40000000f00 */
[----:B------:R-:W-:Y:S05]  /*16ee0*/  CALL.REL.NOINC `($__internal_18_$__cuda_sm70_shflsync_bfly_p) ;  /* 0x0000199000007944 */ /* 0x000fea0003c00000 */
[----:B------:R-:W-:Y:S05]  /*16ef0*/  BRA `(.L_x_1580) ;  /* 0xffff712000007947 */ /* 0x000fea000383ffff */
.L_x_1481:
[----:B------:R-:W-:Y:S01]  /*16f00*/  IMAD.MOV.U32 R96, RZ, RZ, R4 ;  /* 0x000000ffff607224 */ /* 0x000fe200078e0004 */
[----:B------:R-:W-:Y:S02]  /*16f10*/  MOV R0, 0x1 ;  /* 0x0000000100007802 */ /* 0x000fe40000000f00 */
[----:B------:R-:W-:Y:S02]  /*16f20*/  MOV R2, 0x16f40 ;  /* 0x00016f4000027802 */ /* 0x000fe40000000f00 */
[----:B-1----:R-:W-:Y:S05]  /*16f30*/  CALL.REL.NOINC `($__internal_18_$__cuda_sm70_shflsync_bfly_p) ;  /* 0x0000194000007944 */ /* 0x002fea0003c00000 */
[----:B------:R-:W-:Y:S01]  /*16f40*/  FADD.FTZ R4, R4, R0 ;  /* 0x0000000004047221 */ /* 0x000fe20000010000 */
[----:B------:R-:W-:Y:S02]  /*16f50*/  MOV R96, R241 ;  /* 0x000000f100607202 */ /* 0x000fe40000000f00 */
[----:B------:R-:W-:Y:S02]  /*16f60*/  MOV R0, 0x2 ;  /* 0x0000000200007802 */ /* 0x000fe40000000f00 */
[----:B------:R-:W-:Y:S02]  /*16f70*/  MOV R2, 0x16f90 ;  /* 0x00016f9000027802 */ /* 0x000fe40000000f00 */
[----:B------:R-:W-:Y:S05]  /*16f80*/  CALL.REL.NOINC `($__internal_18_$__cuda_sm70_shflsync_bfly_p) ;  /* 0x000018f000007944 */ /* 0x000fea0003c00000 */
[----:B------:R-:W-:Y:S01]  /*16f90*/  FADD.FTZ R5, R241, R0 ;  /* 0x00000000f1057221 */ /* 0x000fe20000010000 */
[----:B------:R-:W-:Y:S02]  /*16fa0*/  MOV R0, 0x1 ;  /* 0x0000000100007802 */ /* 0x000fe40000000f00 */
[----:B------:R-:W-:-:S02]  /*16fb0*/  MOV R2, 0x16fe0 ;  /* 0x00016fe000027802 */ /* 0x000fc40000000f00 */
[----:B------:R-:W-:Y:S02]  /*16fc0*/  MOV R96, R5 ;  /* 0x0000000500607202 */ /* 0x000fe40000000f00 */
[----:B------:R-:W-:Y:S05]  /*16fd0*/  CALL.REL.NOINC `($__internal_18_$__cuda_sm70_shflsync_bfly_p) ;  /* 0x000018a000007944 */ /* 0x000fea0003c00000 */
[----:B------:R-:W-:Y:S01]  /*16fe0*/  FADD.FTZ R5, R5, R0 ;  /* 0x0000000005057221 */ /* 0x000fe20000010000 */
[----:B------:R-:W-:Y:S02]  /*16ff0*/  MOV R96, R243 ;  /* 0x000000f300607202 */ /* 0x000fe40000000f00 */
[----:B------:R-:W-:Y:S02]  /*17000*/  MOV R0, 0x2 ;  /* 0x0000000200007802 */ /* 0x000fe40000000f00 */
[----:B------:R-:W-:Y:S02]  /*17010*/  MOV R2, 0x17030 ;  /* 0x0001703000027802 */ /* 0x000fe40000000f00 */
[----:B------:R-:W-:Y:S05]  /*17020*/  CALL.REL.NOINC `($__internal_18_$__cuda_sm70_shflsync_bfly_p) ;  /* 0x0000185000007944 */ /* 0x000fea0003c00000 */
[----:B------:R-:W-:Y:S01]  /*17030*/  FADD.FTZ R6, R243, R0 ;  /* 0x00000000f3067221 */ /* 0x000fe20000010000 */
[----:B------:R-:W-:Y:S02]  /*17040*/  MOV R0, 0x1 ;  /* 0x0000000100007802 */ /* 0x000fe40000000f00 */
[----:B------:R-:W-:Y:S02]  /*17050*/  MOV R2, 0x17080 ;  /* 0x0001708000027802 */ /* 0x000fe40000000f00 */
[----:B------:R-:W-:-:S02]  /*17060*/  MOV R96, R6 ;  /* 0x0000000600607202 */ /* 0x000fc40000000f00 */
[----:B------:R-:W-:Y:S05]  /*17070*/  CALL.REL.NOINC `($__internal_18_$__cuda_sm70_shflsync_bfly_p) ;  /* 0x0000180000007944 */ /* 0x000fea0003c00000 */
[----:B------:R-:W-:Y:S01]  /*17080*/  FADD.FTZ R6, R6, R0 ;  /* 0x0000000006067221 */ /* 0x000fe20000010000 */
[----:B------:R-:W-:-:S02]  /*17090*/  MOV R96, R242 ;  /* 0x000000f200607202 */ /* 0x000fc40000000f00 */
[----:B------:R-:W-:Y:S02]  /*170a0*/  MOV R0, 0x2 ;  /* 0x0000000200007802 */ /* 0x000fe40000000f00 */
[----:B------:R-:W-:Y:S02]  /*170b0*/  MOV R2, 0x170d0 ;  /* 0x000170d000027802 */ /* 0x000fe40000000f00 */
[----:B------:R-:W-:Y:S05]  /*170c0*/  CALL.REL.NOINC `($__internal_18_$__cuda_sm70_shflsync_bfly_p) ;  /* 0x000017b000007944 */ /* 0x000fea0003c00000 */
[----:B------:R-:W-:Y:S01]  /*170d0*/  FADD.FTZ R7, R242, R0 ;  /* 0x00000000f2077221 */ /* 0x000fe20000010000 */
[----:B------:R-:W-:Y:S02]  /*170e0*/  MOV R0, 0x1 ;  /* 0x0000000100007802 */ /* 0x000fe40000000f00 */
[----:B------:R-:W-:Y:S02]  /*170f0*/  MOV R2, 0x17120 ;  /* 0x0001712000027802 */ /* 0x000fe40000000f00 */
[----:B------:R-:W-:Y:S02]  /*17100*/  MOV R96, R7 ;  /* 0x0000000700607202 */ /* 0x000fe40000000f00 */
[----:B------:R-:W-:Y:S05]  /*17110*/  CALL.REL.NOINC `($__internal_18_$__cuda_sm70_shflsync_bfly_p) ;  /* 0x0000176000007944 */ /* 0x000fea0003c00000 */
[----:B------:R-:W-:Y:S01]  /*17120*/  MOV R8, R0 ;  /* 0x0000000000087202 */ /* 0x000fe20000000f00 */
[----:B------:R-:W-:Y:S05]  /*17130*/  BRA `(.L_x_1581) ;  /* 0xffff6fd000007947 */ /* 0x000fea000383ffff */
.L_x_1488:
[----:B--234-:R-:W-:Y:S01]  /*17140*/  IMAD.MOV.U32 R213, RZ, RZ, R5 ;  /* 0x000000ffffd57224 */ /* 0x01cfe200078e0005 */
[----:B------:R-:W-:Y:S01]  /*17150*/  MOV R2, RZ ;  /* 0x000000ff00027202 */ /* 0x000fe20000000f00 */
[----:B------:R-:W-:Y:S01]  /*17160*/  IMAD.MOV.U32 R214, RZ, RZ, 0x181f ;  /* 0x0000181fffd67424 */ /* 0x000fe200078e00ff */
[----:B------:R-:W-:-:S02]  /*17170*/  MOV R3, 0x17190 ;  /* 0x0001719000037802 */ /* 0x000fc40000000f00 */
[----:B-1----:R-:W-:Y:S05]  /*17180*/  CALL.REL.NOINC `($__internal_19_$__cuda_sm70_shflsync_idx_p) ;  /* 0x0000175000007944 */ /* 0x002fea0003c00000 */
[----:B------:R-:W-:Y:S01]  /*17190*/  MOV R7, R213 ;  /* 0x000000d500077202 */ /* 0x000fe20000000f00 */
[----:B------:R-:W-:Y:S05]  /*171a0*/  BRA `(.L_x_1582) ;  /* 0xffff857000007947 */ /* 0x000fea000383ffff */
.L_x_1489:
[----:B------:R-:W-:Y:S01]  /*171b0*/  IMAD.MOV.U32 R213, RZ, RZ, R6 ;  /* 0x000000ffffd57224 */ /* 0x000fe200078e0006 */
[----:B------:R-:W-:Y:S01]  /*171c0*/  MOV R2, RZ ;  /* 0x000000ff00027202 */ /* 0x000fe20000000f00 */
[----:B------:R-:W-:Y:S01]  /*171d0*/  IMAD.MOV.U32 R214, RZ, RZ, 0x181f ;  /* 0x0000181fffd67424 */ /* 0x000fe200078e00ff */
[----:B------:R-:W-:-:S02]  /*171e0*/  MOV R3, 0x17200 ;  /* 0x0001720000037802 */ /* 0x000fc40000000f00 */
[----:B-123--:R-:W-:Y:S05]  /*171f0*/  CALL.REL.NOINC `($__internal_19_$__cuda_sm70_shflsync_idx_p) ;  /* 0x000016e000007944 */ /* 0x00efea0003c00000 */
[----:B------:R-:W-:Y:S01]  /*17200*/  MOV R2, R213 ;  /* 0x000000d500027202 */ /* 0x000fe20000000f00 */
[----:B------:R-:W-:Y:S05]  /*17210*/  BRA `(.L_x_1583) ;  /* 0xffff852000007947 */ /* 0x000fea000383ffff */
.L_x_1490:
[----:B------:R-:W-:Y:S01]  /*17220*/  IMAD.MOV.U32 R213, RZ, RZ, R5 ;  /* 0x000000ffffd57224 */ /* 0x000fe200078e0005 */
[----:B--2---:R-:W-:Y:S01]  /*17230*/  MOV R2, 0x1 ;  /* 0x0000000100027802 */ /* 0x004fe20000000f00 */
[----:B------:R-:W-:Y:S01]  /*17240*/  IMAD.MOV.U32 R214, RZ, RZ, 0x181f ;  /* 0x0000181fffd67424 */ /* 0x000fe200078e00ff */
[----:B------:R-:W-:-:S02]  /*17250*/  MOV R3, 0x17270 ;  /* 0x0001727000037802 */ /* 0x000fc40000000f00 */
[----:B-1----:R-:W-:Y:S05]  /*17260*/  CALL.REL.NOINC `($__internal_19_$__cuda_sm70_shflsync_idx_p) ;  /* 0x0000167000007944 */ /* 0x002fea0003c00000 */
        /* <DEDUP_REMOVED lines=8> */
.L_x_1491:
[----:B------:R-:W-:Y:S01]  /*172f0*/  IMAD.MOV.U32 R213, RZ, RZ, R5 ;  /* 0x000000ffffd57224 */ /* 0x000fe200078e0005 */
[----:B--2---:R-:W-:Y:S01]  /*17300*/  MOV R2, 0x2 ;  /* 0x0000000200027802 */ /* 0x004fe20000000f00 */
[----:B------:R-:W-:Y:S01]  /*17310*/  IMAD.MOV.U32 R214, RZ, RZ, 0x181f ;  /* 0x0000181fffd67424 */ /* 0x000fe200078e00ff */
[----:B------:R-:W-:Y:S02]  /*17320*/  MOV R3, 0x17340 ;  /* 0x0001734000037802 */ /* 0x000fe40000000f00 */
[----:B-1-3--:R-:W-:Y:S05]  /*17330*/  CALL.REL.NOINC `($__internal_19_$__cuda_sm70_shflsync_idx_p) ;  /* 0x000015a000007944 */ /* 0x00afea0003c00000 */
[----:B------:R-:W-:Y:S01]  /*17340*/  MOV R7, R213 ;  /* 0x000000d500077202 */ /* 0x000fe20000000f00 */
[----:B------:R-:W-:Y:S05]  /*17350*/  BRA `(.L_x_1585) ;  /* 0xffff854000007947 */ /* 0x000fea000383ffff */
.L_x_1492:
[----:B------:R-:W-:Y:S01]  /*17360*/  IMAD.MOV.U32 R213, RZ, RZ, R6 ;  /* 0x000000ffffd57224 */ /* 0x000fe200078e0006 */
[----:B--2---:R-:W-:Y:S01]  /*17370*/  MOV R2, 0x2 ;  /* 0x0000000200027802 */ /* 0x004fe20000000f00 */
[----:B------:R-:W-:Y:S01]  /*17380*/  IMAD.MOV.U32 R214, RZ, RZ, 0x181f ;  /* 0x0000181fffd67424 */ /* 0x000fe200078e00ff */
[----:B------:R-:W-:Y:S02]  /*17390*/  MOV R3, 0x173b0 ;  /* 0x000173b000037802 */ /* 0x000fe40000000f00 */
[----:B-1-34-:R-:W-:Y:S05]  /*173a0*/  CALL.REL.NOINC `($__internal_19_$__cuda_sm70_shflsync_idx_p) ;  /* 0x0000153000007944 */ /* 0x01afea0003c00000 */
[----:B------:R-:W-:Y:S01]  /*173b0*/  MOV R2, R213 ;  /* 0x000000d500027202 */ /* 0x000fe20000000f00 */
[----:B------:R-:W-:Y:S05]  /*173c0*/  BRA `(.L_x_1586) ;  /* 0xffff84f000007947 */ /* 0x000fea000383ffff */
.L_x_1493:
[----:B------:R-:W-:Y:S01]  /*173d0*/  IMAD.MOV.U32 R213, RZ, RZ, R5 ;  /* 0x000000ffffd57224 */ /* 0x000fe200078e0005 */
[----:B---3--:R-:W-:Y:S01]  /*173e0*/  MOV R2, 0x3 ;  /* 0x0000000300027802 */ /* 0x008fe20000000f00 */
[----:B------:R-:W-:Y:S01]  /*173f0*/  IMAD.MOV.U32 R214, RZ, RZ, 0x181f ;  /* 0x0000181fffd67424 */ /* 0x000fe200078e00ff */
[----:B------:R-:W-:-:S02]  /*17400*/  MOV R3, 0x17420 ;  /* 0x0001742000037802 */ /* 0x000fc40000000f00 */
[----:B-12-4-:R-:W-:Y:S05]  /*17410*/  CALL.REL.NOINC `($__internal_19_$__cuda_sm70_shflsync_idx_p) ;  /* 0x000014c000007944 */ /* 0x016fea0003c00000 */
        /* <DEDUP_REMOVED lines=8> */
.L_x_1494:
[----:B------:R-:W-:Y:S01]  /*174a0*/  IMAD.MOV.U32 R213, RZ, RZ, R5 ;  /* 0x000000ffffd57224 */ /* 0x000fe200078e0005 */
[----:B-1----:R-:W-:Y:S01]  /*174b0*/  MOV R2, 0x4 ;  /* 0x0000000400027802 */ /* 0x002fe20000000f00 */
[----:B------:R-:W-:Y:S01]  /*174c0*/  IMAD.MOV.U32 R214, RZ, RZ, 0x181f ;  /* 0x0000181fffd67424 */ /* 0x000fe200078e00ff */
[----:B------:R-:W-:Y:S02]  /*174d0*/  MOV R3, 0x174f0 ;  /* 0x000174f000037802 */ /* 0x000fe40000000f00 */
[----:B--2-4-:R-:W-:Y:S05]  /*174e0*/  CALL.REL.NOINC `($__internal_19_$__cuda_sm70_shflsync_idx_p) ;  /* 0x000013f000007944 */ /* 0x014fea0003c00000 */
[----:B------:R-:W-:Y:S01]  /*174f0*/  MOV R7, R213 ;  /* 0x000000d500077202 */ /* 0x000fe20000000f00 */
[----:B------:R-:W-:Y:S05]  /*17500*/  BRA `(.L_x_1588) ;  /* 0xffff84c000007947 */ /* 0x000fea000383ffff */
.L_x_1495:
[----:B------:R-:W-:Y:S01]  /*17510*/  IMAD.MOV.U32 R213, RZ, RZ, R6 ;  /* 0x000000ffffd57224 */ /* 0x000fe200078e0006 */
[----:B-1----:R-:W-:Y:S01]  /*17520*/  MOV R2, 0x4 ;  /* 0x0000000400027802 */ /* 0x002fe20000000f00 */
[----:B------:R-:W-:Y:S01]  /*17530*/  IMAD.MOV.U32 R214, RZ, RZ, 0x181f ;  /* 0x0000181fffd67424 */ /* 0x000fe200078e00ff */
[----:B------:R-:W-:Y:S02]  /*17540*/  MOV R3, 0x17560 ;  /* 0x0001756000037802 */ /* 0x000fe40000000f00 */
[----:B--234-:R-:W-:Y:S05]  /*17550*/  CALL.REL.NOINC `($__internal_19_$__cuda_sm70_shflsync_idx_p) ;  /* 0x0000138000007944 */ /* 0x01cfea0003c00000 */
[----:B------:R-:W-:Y:S01]  /*17560*/  MOV R2, R213 ;  /* 0x000000d500027202 */ /* 0x000fe20000000f00 */
[----:B------:R-:W-:Y:S05]  /*17570*/  BRA `(.L_x_1589) ;  /* 0xffff847000007947 */ /* 0x000fea000383ffff */
.L_x_1496:
[----:B------:R-:W-:Y:S01]  /*17580*/  IMAD.MOV.U32 R213, RZ, RZ, R5 ;  /* 0x000000ffffd57224 */ /* 0x000fe200078e0005 */
[----:B--2---:R-:W-:Y:S01]  /*17590*/  MOV R2, 0x5 ;  /* 0x0000000500027802 */ /* 0x004fe20000000f00 */
        /* <DEDUP_REMOVED lines=11> */
.L_x_1497:
[----:B------:R-:W-:Y:S01]  /*17650*/  IMAD.MOV.U32 R213, RZ, RZ, R5 ;  /* 0x000000ffffd57224 */ /* 0x000fe200078e0005 */
[----:B--2---:R-:W-:Y:S01]  /*17660*/  MOV R2, 0x6 ;  /* 0x0000000600027802 */ /* 0x004fe20000000f00 */
[----:B------:R-:W-:Y:S01]  /*17670*/  IMAD.MOV.U32 R214, RZ, RZ, 0x181f ;  /* 0x0000181fffd67424 */ /* 0x000fe200078e00ff */
[----:B------:R-:W-:Y:S02]  /*17680*/  MOV R3, 0x176a0 ;  /* 0x000176a000037802 */ /* 0x000fe40000000f00 */
[----:B-1-34-:R-:W-:Y:S05]  /*17690*/  CALL.REL.NOINC `($__internal_19_$__cuda_sm70_shflsync_idx_p) ;  /* 0x0000124000007944 */ /* 0x01afea0003c00000 */
[----:B------:R-:W-:Y:S01]  /*176a0*/  MOV R7, R213 ;  /* 0x000000d500077202 */ /* 0x000fe20000000f00 */
[----:B------:R-:W-:Y:S05]  /*176b0*/  BRA `(.L_x_1591) ;  /* 0xffff844000007947 */ /* 0x000fea000383ffff */
.L_x_1498:
[----:B------:R-:W-:Y:S01]  /*176c0*/  IMAD.MOV.U32 R213, RZ, RZ, R6 ;  /* 0x000000ffffd57224 */ /* 0x000fe200078e0006 */
[----:B--2---:R-:W-:Y:S01]  /*176d0*/  MOV R2, 0x6 ;  /* 0x0000000600027802 */ /* 0x004fe20000000f00 */
[----:B------:R-:W-:Y:S01]  /*176e0*/  IMAD.MOV.U32 R214, RZ, RZ, 0x181f ;  /* 0x0000181fffd67424 */ /* 0x000fe200078e00ff */
[----:B------:R-:W-:Y:S02]  /*176f0*/  MOV R3, 0x17710 ;  /* 0x0001771000037802 */ /* 0x000fe40000000f00 */
[----:B-1-34-:R-:W-:Y:S05]  /*17700*/  CALL.REL.NOINC `($__internal_19_$__cuda_sm70_shflsync_idx_p) ;  /* 0x000011d000007944 */ /* 0x01afea0003c00000 */
[----:B------:R-:W-:Y:S01]  /*17710*/  MOV R2, R213 ;  /* 0x000000d500027202 */ /* 0x000fe20000000f00 */
[----:B------:R-:W-:Y:S05]  /*17720*/  BRA `(.L_x_1592) ;  /* 0xffff83f000007947 */ /* 0x000fea000383ffff */
.L_x_1499:
[----:B------:R-:W-:Y:S01]  /*17730*/  IMAD.MOV.U32 R213, RZ, RZ, R5 ;  /* 0x000000ffffd57224 */ /* 0x000fe200078e0005 */
[----:B-1----:R-:W-:Y:S01]  /*17740*/  MOV R2, 0x7 ;  /* 0x0000000700027802 */ /* 0x002fe20000000f00 */
[----:B------:R-:W-:Y:S01]  /*17750*/  IMAD.MOV.U32 R214, RZ, RZ, 0x181f ;  /* 0x0000181fffd67424 */ /* 0x000fe200078e00ff */
[----:B------:R-:W-:-:S02]  /*17760*/  MOV R3, 0x17780 ;  /* 0x0001778000037802 */ /* 0x000fc40000000f00 */
[----:B--234-:R-:W-:Y:S05]  /*17770*/  CALL.REL.NOINC `($__internal_19_$__cuda_sm70_shflsync_idx_p) ;  /* 0x0000116000007944 */ /* 0x01cfea0003c00000 */
        /* <DEDUP_REMOVED lines=8> */
.L_x_1501:
[----:B------:R-:W-:Y:S01]  /*17800*/  IMAD.MOV.U32 R213, RZ, RZ, R5 ;  /* 0x000000ffffd57224 */ /* 0x000fe200078e0005 */
[----:B------:R-:W-:Y:S01]  /*17810*/  MOV R2, RZ ;  /* 0x000000ff00027202 */ /* 0x000fe20000000f00 */
[----:B------:R-:W-:Y:S01]  /*17820*/  IMAD.MOV.U32 R214, RZ, RZ, 0x1c1f ;  /* 0x00001c1fffd67424 */ /* 0x000fe200078e00ff */
[----:B------:R-:W-:Y:S02]  /*17830*/  MOV R3, 0x17850 ;  /* 0x0001785000037802 */ /* 0x000fe40000000f00 */
[----:B------:R-:W-:Y:S05]  /*17840*/  CALL.REL.NOINC `($__internal_19_$__cuda_sm70_shflsync_idx_p) ;  /* 0x0000109000007944 */ /* 0x000fea0003c00000 */
[----:B------:R-:W-:Y:S01]  /*17850*/  MOV R4, R213 ;  /* 0x000000d500047202 */ /* 0x000fe20000000f00 */
[----:B------:R-:W-:Y:S05]  /*17860*/  BRA `(.L_x_1594) ;  /* 0xffff85d000007947 */ /* 0x000fea000383ffff */
.L_x_1502:
[----:B------:R-:W-:Y:S01]  /*17870*/  IMAD.MOV.U32 R213, RZ, RZ, R12 ;  /* 0x000000ffffd57224 */ /* 0x000fe200078e000c */
[----:B------:R-:W-:Y:S01]  /*17880*/  MOV R2, RZ ;  /* 0x000000ff00027202 */ /* 0x000fe20000000f00 */
[----:B------:R-:W-:Y:S01]  /*17890*/  IMAD.MOV.U32 R214, RZ, RZ, 0x1c1f ;  /* 0x00001c1fffd67424 */ /* 0x000fe200078e00ff */
[----:B------:R-:W-:Y:S02]  /*178a0*/  MOV R3, 0x178c0 ;  /* 0x000178c000037802 */ /* 0x000fe40000000f00 */
[----:B-12---:R-:W-:Y:S05]  /*178b0*/  CALL.REL.NOINC `($__internal_19_$__cuda_sm70_shflsync_idx_p) ;  /* 0x0000102000007944 */ /* 0x006fea0003c00000 */
[----:B------:R-:W-:Y:S01]  /*178c0*/  MOV R0, R213 ;  /* 0x000000d500007202 */ /* 0x000fe20000000f00 */
[----:B------:R-:W-:Y:S05]  /*178d0*/  BRA `(.L_x_1595) ;  /* 0xffff858000007947 */ /* 0x000fea000383ffff */
.L_x_1505:
        /* <DEDUP_REMOVED lines=13> */
.L_x_1508:
[----:B------:R-:W-:Y:S01]  /*179b0*/  IMAD.MOV.U32 R213, RZ, RZ, R5 ;  /* 0x000000ffffd57224 */ /* 0x000fe200078e0005 */
[----:B--23--:R-:W-:Y:S01]  /*179c0*/  MOV R2, 0x2 ;  /* 0x0000000200027802 */ /* 0x00cfe20000000f00 */
[----:B------:R-:W-:Y:S01]  /*179d0*/  IMAD.MOV.U32 R214, RZ, RZ, 0x1c1f ;  /* 0x00001c1fffd67424 */ /* 0x000fe200078e00ff */
[----:B------:R-:W-:Y:S02]  /*179e0*/  MOV R3, 0x17a00 ;  /* 0x00017a0000037802 */ /* 0x000fe40000000f00 */
[----:B-1--4-:R-:W-:Y:S05]  /*179f0*/  CALL.REL.NOINC `($__internal_19_$__cuda_sm70_shflsync_idx_p) ;  /* 0x00000ee000007944 */ /* 0x012fea0003c00000 */
[----:B------:R-:W-:Y:S01]  /*17a00*/  MOV R4, R213 ;  /* 0x000000d500047202 */ /* 0x000fe20000000f00 */
[----:B------:R-:W-:Y:S05]  /*17a10*/  BRA `(.L_x_1597) ;  /* 0xffff8af000007947 */ /* 0x000fea000383ffff */
.L_x_1509:
[----:B------:R-:W-:Y:S01]  /*17a20*/  IMAD.MOV.U32 R213, RZ, RZ, R12 ;  /* 0x000000ffffd57224 */ /* 0x000fe200078e000c */
[----:B--23--:R-:W-:Y:S01]  /*17a30*/  MOV R2, 0x2 ;  /* 0x0000000200027802 */ /* 0x00cfe20000000f00 */
[----:B------:R-:W-:Y:S01]  /*17a40*/  IMAD.MOV.U32 R214, RZ, RZ, 0x1c1f ;  /* 0x00001c1fffd67424 */ /* 0x000fe200078e00ff */
[----:B------:R-:W-:Y:S02]  /*17a50*/  MOV R3, 0x17a70 ;  /* 0x00017a7000037802 */ /* 0x000fe40000000f00 */
[----:B-1--4-:R-:W-:Y:S05]  /*17a60*/  CALL.REL.NOINC `($__internal_19_$__cuda_sm70_shflsync_idx_p) ;  /* 0x00000e7000007944 */ /* 0x012fea0003c00000 */
[----:B------:R-:W-:Y:S01]  /*17a70*/  MOV R0, R213 ;  /* 0x000000d500007202 */ /* 0x000fe20000000f00 */
[----:B------:R-:W-:Y:S05]  /*17a80*/  BRA `(.L_x_1598) ;  /* 0xffff8aa000007947 */ /* 0x000fea000383ffff */
.L_x_1512:
[----:B------:R-:W-:Y:S01]  /*17a90*/  IMAD.MOV.U32 R213, RZ, RZ, R5 ;  /* 0x000000ffffd57224 */ /* 0x000fe200078e0005 */
[----:B--23--:R-:W-:Y:S01]  /*17aa0*/  MOV R2, 0x3 ;  /* 0x0000000300027802 */ /* 0x00cfe20000000f00 */
[----:B------:R-:W-:Y:S01]  /*17ab0*/  IMAD.MOV.U32 R214, RZ, RZ, 0x1c1f ;  /* 0x00001c1fffd67424 */ /* 0x000fe200078e00ff */
[----:B------:R-:W-:-:S02]  /*17ac0*/  MOV R3, 0x17ae0 ;  /* 0x00017ae000037802 */ /* 0x000fc40000000f00 */
[----:B-1--4-:R-:W-:Y:S05]  /*17ad0*/  CALL.REL.NOINC `($__internal_19_$__cuda_sm70_shflsync_idx_p) ;  /* 0x00000e0000007944 */ /* 0x012fea0003c00000 */
        /* <DEDUP_REMOVED lines=8> */
.L_x_1516:
[----:B------:R-:W-:Y:S01]  /*17b60*/  IMAD.MOV.U32 R213, RZ, RZ, R5 ;  /* 0x000000ffffd57224 */ /* 0x000fe200078e0005 */
[----:B------:R-:W-:Y:S01]  /*17b70*/  MOV R2, RZ ;  /* 0x000000ff00027202 */ /* 0x000fe20000000f00 */
[----:B------:R-:W-:Y:S01]  /*17b80*/  IMAD.MOV.U32 R214, RZ, RZ, 0x181f ;  /* 0x0000181fffd67424 */ /* 0x000fe200078e00ff */
[----:B------:R-:W-:Y:S02]  /*17b90*/  MOV R3, 0x17bb0 ;  /* 0x00017bb000037802 */ /* 0x000fe40000000f00 */
[----:B------:R-:W-:Y:S05]  /*17ba0*/  CALL.REL.NOINC `($__internal_19_$__cuda_sm70_shflsync_idx_p) ;  /* 0x00000d3000007944 */ /* 0x000fea0003c00000 */
[----:B------:R-:W-:Y:S01]  /*17bb0*/  MOV R7, R213 ;  /* 0x000000d500077202 */ /* 0x000fe20000000f00 */
[----:B------:R-:W-:Y:S05]  /*17bc0*/  BRA `(.L_x_1600) ;  /* 0xffff976000007947 */ /* 0x000fea000383ffff */
.L_x_1517:
[----:B------:R-:W-:Y:S01]  /*17bd0*/  IMAD.MOV.U32 R213, RZ, RZ, R6 ;  /* 0x000000ffffd57224 */ /* 0x000fe200078e0006 */
[----:B------:R-:W-:Y:S01]  /*17be0*/  MOV R2, RZ ;  /* 0x000000ff00027202 */ /* 0x000fe20000000f00 */
[----:B------:R-:W-:Y:S01]  /*17bf0*/  IMAD.MOV.U32 R214, RZ, RZ, 0x181f ;  /* 0x0000181fffd67424 */ /* 0x000fe200078e00ff */
[----:B------:R-:W-:Y:S02]  /*17c00*/  MOV R3, 0x17c20 ;  /* 0x00017c2000037802 */ /* 0x000fe40000000f00 */
[----:B-12---:R-:W-:Y:S05]  /*17c10*/  CALL.REL.NOINC `($__internal_19_$__cuda_sm70_shflsync_idx_p) ;  /* 0x00000cc000007944 */ /* 0x006fea0003c00000 */
[----:B------:R-:W-:Y:S01]  /*17c20*/  MOV R2, R213 ;  /* 0x000000d500027202 */ /* 0x000fe20000000f00 */
[----:B------:R-:W-:Y:S05]  /*17c30*/  BRA `(.L_x_1601) ;  /* 0xffff971000007947 */ /* 0x000fea000383ffff */
.L_x_1518:
[----:B------:R-:W-:Y:S01]  /*17c40*/  IMAD.MOV.U32 R213, RZ, RZ, R5 ;  /* 0x000000ffffd57224 */ /* 0x000fe200078e0005 */
[----:B-1----:R-:W-:Y:S01]  /*17c50*/  MOV R2, 0x1 ;  /* 0x0000000100027802 */ /* 0x002fe20000000f00 */
[----:B------:R-:W-:Y:S01]  /*17c60*/  IMAD.MOV.U32 R214, RZ, RZ, 0x181f ;  /* 0x0000181fffd67424 */ /* 0x000fe200078e00ff */
[----:B------:R-:W-:-:S02]  /*17c70*/  MOV R3, 0x17c90 ;  /* 0x00017c9000037802 */ /* 0x000fc40000000f00 */
[----:B---3--:R-:W-:Y:S05]  /*17c80*/  CALL.REL.NOINC `($__internal_19_$__cuda_sm70_shflsync_idx_p) ;  /* 0x00000c5000007944 */ /* 0x008fea0003c00000 */
        /* <DEDUP_REMOVED lines=8> */
.L_x_1519:
[----:B------:R-:W-:Y:S01]  /*17d10*/  IMAD.MOV.U32 R213, RZ, RZ, R5 ;  /* 0x000000ffffd57224 */ /* 0x000fe200078e0005 */
[----:B-1----:R-:W-:Y:S01]  /*17d20*/  MOV R2, 0x2 ;  /* 0x0000000200027802 */ /* 0x002fe20000000f00 */
[----:B------:R-:W-:Y:S01]  /*17d30*/  IMAD.MOV.U32 R214, RZ, RZ, 0x181f ;  /* 0x0000181fffd67424 */ /* 0x000fe200078e00ff */
[----:B------:R-:W-:Y:S02]  /*17d40*/  MOV R3, 0x17d60 ;  /* 0x00017d6000037802 */ /* 0x000fe40000000f00 */
[----:B--23--:R-:W-:Y:S05]  /*17d50*/  CALL.REL.NOINC `($__internal_19_$__cuda_sm70_shflsync_idx_p) ;  /* 0x00000b8000007944 */ /* 0x00cfea0003c00000 */
[----:B------:R-:W-:Y:S01]  /*17d60*/  MOV R7, R213 ;  /* 0x000000d500077202 */ /* 0x000fe20000000f00 */
[----:B------:R-:W-:Y:S05]  /*17d70*/  BRA `(.L_x_1603) ;  /* 0xffff974000007947 */ /* 0x000fea000383ffff */
.L_x_1520:
[----:B------:R-:W-:Y:S01]  /*17d80*/  IMAD.MOV.U32 R213, RZ, RZ, R6 ;  /* 0x000000ffffd57224 */ /* 0x000fe200078e0006 */
[----:B-1----:R-:W-:Y:S01]  /*17d90*/  MOV R2, 0x2 ;  /* 0x0000000200027802 */ /* 0x002fe20000000f00 */
[----:B------:R-:W-:Y:S01]  /*17da0*/  IMAD.MOV.U32 R214, RZ, RZ, 0x181f ;  /* 0x0000181fffd67424 */ /* 0x000fe200078e00ff */
[----:B------:R-:W-:Y:S02]  /*17db0*/  MOV R3, 0x17dd0 ;  /* 0x00017dd000037802 */ /* 0x000fe40000000f00 */
[----:B--234-:R-:W-:Y:S05]  /*17dc0*/  CALL.REL.NOINC `($__internal_19_$__cuda_sm70_shflsync_idx_p) ;  /* 0x00000b1000007944 */ /* 0x01cfea0003c00000 */
[----:B------:R-:W-:Y:S01]  /*17dd0*/  MOV R2, R213 ;  /* 0x000000d500027202 */ /* 0x000fe20000000f00 */
[----:B------:R-:W-:Y:S05]  /*17de0*/  BRA `(.L_x_1604) ;  /* 0xffff96f000007947 */ /* 0x000fea000383ffff */
.L_x_1521:
        /* <DEDUP_REMOVED lines=13> */
.L_x_1522:
[----:B------:R-:W-:Y:S01]  /*17ec0*/  IMAD.MOV.U32 R213, RZ, RZ, R5 ;  /* 0x000000ffffd57224 */ /* 0x000fe200078e0005 */
[----:B--2---:R-:W-:Y:S01]  /*17ed0*/  MOV R2, 0x4 ;  /* 0x0000000400027802 */ /* 0x004fe20000000f00 */
[----:B------:R-:W-:Y:S01]  /*17ee0*/  IMAD.MOV.U32 R214, RZ, RZ, 0x181f ;  /* 0x0000181fffd67424 */ /* 0x000fe200078e00ff */
[----:B------:R-:W-:Y:S02]  /*17ef0*/  MOV R3, 0x17f10 ;  /* 0x00017f1000037802 */ /* 0x000fe40000000f00 */
[----:B-1-34-:R-:W-:Y:S05]  /*17f00*/  CALL.REL.NOINC `($__internal_19_$__cuda_sm70_shflsync_idx_p) ;  /* 0x000009d000007944 */ /* 0x01afea0003c00000 */
[----:B------:R-:W-:Y:S01]  /*17f10*/  MOV R7, R213 ;  /* 0x000000d500077202 */ /* 0x000fe20000000f00 */
[----:B------:R-:W-:Y:S05]  /*17f20*/  BRA `(.L_x_1606) ;  /* 0xffff96c000007947 */ /* 0x000fea000383ffff */
.L_x_1523:
[----:B------:R-:W-:Y:S01]  /*17f30*/  IMAD.MOV.U32 R213, RZ, RZ, R6 ;  /* 0x000000ffffd57224 */ /* 0x000fe200078e0006 */
[----:B--2---:R-:W-:Y:S01]  /*17f40*/  MOV R2, 0x4 ;  /* 0x0000000400027802 */ /* 0x004fe20000000f00 */
[----:B------:R-:W-:Y:S01]  /*17f50*/  IMAD.MOV.U32 R214, RZ, RZ, 0x181f ;  /* 0x0000181fffd67424 */ /* 0x000fe200078e00ff */
[----:B------:R-:W-:Y:S02]  /*17f60*/  MOV R3, 0x17f80 ;  /* 0x00017f8000037802 */ /* 0x000fe40000000f00 */
[----:B-1-34-:R-:W-:Y:S05]  /*17f70*/  CALL.REL.NOINC `($__internal_19_$__cuda_sm70_shflsync_idx_p) ;  /* 0x0000096000007944 */ /* 0x01afea0003c00000 */
[----:B------:R-:W-:Y:S01]  /*17f80*/  MOV R2, R213 ;  /* 0x000000d500027202 */ /* 0x000fe20000000f00 */
[----:B------:R-:W-:Y:S05]  /*17f90*/  BRA `(.L_x_1607) ;  /* 0xffff967000007947 */ /* 0x000fea000383ffff */
.L_x_1524:
        /* <DEDUP_REMOVED lines=13> */
.L_x_1525:
[----:B------:R-:W-:Y:S01]  /*18070*/  IMAD.MOV.U32 R213, RZ, RZ, R5 ;  /* 0x000000ffffd57224 */ /* 0x000fe200078e0005 */
[----:B--2---:R-:W-:Y:S01]  /*18080*/  MOV R2, 0x6 ;  /* 0x0000000600027802 */ /* 0x004fe20000000f00 */
[----:B------:R-:W-:Y:S01]  /*18090*/  IMAD.MOV.U32 R214, RZ, RZ, 0x181f ;  /* 0x0000181fffd67424 */ /* 0x000fe200078e00ff */
[----:B------:R-:W-:Y:S02]  /*180a0*/  MOV R3, 0x180c0 ;  /* 0x000180c000037802 */ /* 0x000fe40000000f00 */
[----:B-1--4-:R-:W-:Y:S05]  /*180b0*/  CALL.REL.NOINC `($__internal_19_$__cuda_sm70_shflsync_idx_p) ;  /* 0x0000082000007944 */ /* 0x012fea0003c00000 */
[----:B------:R-:W-:Y:S01]  /*180c0*/  MOV R7, R213 ;  /* 0x000000d500077202 */ /* 0x000fe20000000f00 */
[----:B------:R-:W-:Y:S05]  /*180d0*/  BRA `(.L_x_1609) ;  /* 0xffff964000007947 */ /* 0x000fea000383ffff */
.L_x_1526:
[----:B------:R-:W-:Y:S01]  /*180e0*/  IMAD.MOV.U32 R213, RZ, RZ, R6 ;  /* 0x000000ffffd57224 */ /* 0x000fe200078e0006 */
[----:B--2---:R-:W-:Y:S01]  /*180f0*/  MOV R2, 0x6 ;  /* 0x0000000600027802 */ /* 0x004fe20000000f00 */
[----:B------:R-:W-:Y:S01]  /*18100*/  IMAD.MOV.U32 R214, RZ, RZ, 0x181f ;  /* 0x0000181fffd67424 */ /* 0x000fe200078e00ff */
[----:B------:R-:W-:Y:S02]  /*18110*/  MOV R3, 0x18130 ;  /* 0x0001813000037802 */ /* 0x000fe40000000f00 */
[----:B-1-34-:R-:W-:Y:S05]  /*18120*/  CALL.REL.NOINC `($__internal_19_$__cuda_sm70_shflsync_idx_p) ;  /* 0x000007b000007944 */ /* 0x01afea0003c00000 */
[----:B------:R-:W-:Y:S01]  /*18130*/  MOV R2, R213 ;  /* 0x000000d500027202 */ /* 0x000fe20000000f00 */
[----:B------:R-:W-:Y:S05]  /*18140*/  BRA `(.L_x_1610) ;  /* 0xffff95f000007947 */ /* 0x000fea000383ffff */
.L_x_1527:
[----:B------:R-:W-:Y:S01]  /*18150*/  IMAD.MOV.U32 R213, RZ, RZ, R5 ;  /* 0x000000ffffd57224 */ /* 0x000fe200078e0005 */
[----:B-1----:R-:W-:Y:S01]  /*18160*/  MOV R2, 0x7 ;  /* 0x0000000700027802 */ /* 0x002fe20000000f00 */
[----:B------:R-:W-:Y:S01]  /*18170*/  IMAD.MOV.U32 R214, RZ, RZ, 0x181f ;  /* 0x0000181fffd67424 */ /* 0x000fe200078e00ff */
[----:B------:R-:W-:-:S02]  /*18180*/  MOV R3, 0x181a0 ;  /* 0x000181a000037802 */ /* 0x000fc40000000f00 */
[----:B--2-4-:R-:W-:Y:S05]  /*18190*/  CALL.REL.NOINC `($__internal_19_$__cuda_sm70_shflsync_idx_p) ;  /* 0x0000074000007944 */ /* 0x014fea0003c00000 */
        /* <DEDUP_REMOVED lines=8> */
.L_x_1529:
[----:B------:R-:W-:Y:S01]  /*18220*/  IMAD.MOV.U32 R213, RZ, RZ, R68 ;  /* 0x000000ffffd57224 */ /* 0x000fe200078e0044 */
[----:B------:R-:W-:Y:S01]  /*18230*/  MOV R2, RZ ;  /* 0x000000ff00027202 */ /* 0x000fe20000000f00 */
[----:B------:R-:W-:Y:S01]  /*18240*/  IMAD.MOV.U32 R214, RZ, RZ, 0x1f ;  /* 0x0000001fffd67424 */ /* 0x000fe200078e00ff */
[----:B------:R-:W-:Y:S02]  /*18250*/  MOV R3, 0x18270 ;  /* 0x0001827000037802 */ /* 0x000fe40000000f00 */
[----:B------:R-:W-:Y:S05]  /*18260*/  CALL.REL.NOINC `($__internal_19_$__cuda_sm70_shflsync_idx_p) ;  /* 0x0000067000007944 */ /* 0x000fea0003c00000 */
[----:B------:R-:W-:Y:S01]  /*18270*/  MOV R9, R213 ;  /* 0x000000d500097202 */ /* 0x000fe20000000f00 */
[----:B------:R-:W-:Y:S05]  /*18280*/  BRA `(.L_x_1612) ;  /* 0xffff96a000007947 */ /* 0x000fea000383ffff */
.L_x_1530:
[----:B------:R-:W-:Y:S01]  /*18290*/  IMAD.MOV.U32 R213, RZ, RZ, R68 ;  /* 0x000000ffffd57224 */ /* 0x000fe200078e0044 */
[----:B------:R-:W-:Y:S01]  /*182a0*/  MOV R2, 0x1 ;  /* 0x0000000100027802 */ /* 0x000fe20000000f00 */
[----:B------:R-:W-:Y:S01]  /*182b0*/  IMAD.MOV.U32 R214, RZ, RZ, 0x1f ;  /* 0x0000001fffd67424 */ /* 0x000fe200078e00ff */
[----:B------:R-:W-:Y:S02]  /*182c0*/  MOV R3, 0x182e0 ;  /* 0x000182e000037802 */ /* 0x000fe40000000f00 */
[----:B-12---:R-:W-:Y:S05]  /*182d0*/  CALL.REL.NOINC `($__internal_19_$__cuda_sm70_shflsync_idx_p) ;  /* 0x0000060000007944 */ /* 0x006fea0003c00000 */
[----:B------:R-:W-:Y:S01]  /*182e0*/  MOV R8, R213 ;  /* 0x000000d500087202 */ /* 0x000fe20000000f00 */
[----:B------:R-:W-:Y:S05]  /*182f0*/  BRA `(.L_x_1613) ;  /* 0xffff965000007947 */ /* 0x000fea000383ffff */
.L_x_1531:
[----:B------:R-:W-:Y:S02]  /*18300*/  MOV R2, 0x1 ;  /* 0x0000000100027802 */ /* 0x000fe40000000f00 */
[----:B------:R-:W-:-:S02]  /*18310*/  MOV R3, 0x18330 ;  /* 0x0001833000037802 */ /* 0x000fc40000000f00 */
[----:B-1234-:R-:W-:Y:S05]  /*18320*/  CALL.REL.NOINC `($__internal_20_$__cuda_sm70_shflsync_up_p) ;  /* 0x0000061000007944 */ /* 0x01efea0003c00000 */
[----:B------:R-:W-:Y:S05]  /*18330*/  BRA `(.L_x_1614) ;  /* 0xffff974000007947 */ /* 0x000fea000383ffff */
.L_x_1532:
[----:B------:R-:W-:Y:S02]  /*18340*/  MOV R2, 0x2 ;  /* 0x0000000200027802 */ /* 0x000fe40000000f00 */
[----:B------:R-:W-:-:S02]  /*18350*/  MOV R3, 0x18370 ;  /* 0x0001837000037802 */ /* 0x000fc40000000f00 */
[----:B--2-4-:R-:W-:Y:S05]  /*18360*/  CALL.REL.NOINC `($__internal_20_$__cuda_sm70_shflsync_up_p) ;  /* 0x000005d000007944 */ /* 0x014fea0003c00000 */
        /* <DEDUP_REMOVED lines=24> */
.L_x_1536:
[----:B------:R-:W-:Y:S02]  /*184f0*/  MOV R2, 0x1 ;  /* 0x0000000100027802 */ /* 0x000fe40000000f00 */
[----:B------:R-:W-:Y:S02]  /*18500*/  MOV R3, 0x18520 ;  /* 0x0001852000037802 */ /* 0x000fe40000000f00 */
[----:B------:R-:W-:Y:S05]  /*18510*/  CALL.REL.NOINC `($__internal_20_$__cuda_sm70_shflsync_up_p) ;  /* 0x0000042000007944 */ /* 0x000fea0003c00000 */
[----:B------:R-:W-:Y:S01]  /*18520*/  MOV R2, R4 ;  /* 0x0000000400027202 */ /* 0x000fe20000000f00 */
[----:B------:R-:W-:Y:S05]  /*18530*/  BRA `(.L_x_1616) ;  /* 0xffff97a000007947 */ /* 0x000fea000383ffff */
.L_x_1537:
        /* <DEDUP_REMOVED lines=27> */
.L_x_1539:
[----:B------:R-:W-:Y:S02]  /*186f0*/  SEL R0, RZ, 0x1, P0 ;  /* 0x00000001ff007807 */ /* 0x000fe40000000000 */
[----:B------:R-:W-:Y:S02]  /*18700*/  MOV R2, 0x18720 ;  /* 0x0001872000027802 */ /* 0x000fe40000000f00 */
[----:B-1----:R-:W-:Y:S05]  /*18710*/  CALL.REL.NOINC `($__internal_21_$__cuda_sm70_votesync_ballot) ;  /* 0x0000029000007944 */ /* 0x002fea0003c00000 */
[----:B------:R-:W-:Y:S01]  /*18720*/  MOV R10, R0 ;  /* 0x00000000000a7202 */ /* 0x000fe20000000f00 */
[----:B------:R-:W-:Y:S05]  /*18730*/  BRA `(.L_x_1618) ;  /* 0xffff973000007947 */ /* 0x000fea000383ffff */
.L_x_1540:
[----:B------:R-:W-:Y:S01]  /*18740*/  IMAD.MOV.U32 R213, RZ, RZ, R6 ;  /* 0x000000ffffd57224 */ /* 0x000fe200078e0006 */
[----:B--2---:R-:W-:Y:S01]  /*18750*/  MOV R2, R0 ;  /* 0x0000000000027202 */ /* 0x004fe20000000f00 */
[----:B------:R-:W-:Y:S01]  /*18760*/  IMAD.MOV.U32 R214, RZ, RZ, 0x1f ;  /* 0x0000001fffd67424 */ /* 0x000fe200078e00ff */
[----:B------:R-:W-:Y:S02]  /*18770*/  MOV R3, 0x18790 ;  /* 0x0001879000037802 */ /* 0x000fe40000000f00 */
[----:B-1----:R-:W-:Y:S05]  /*18780*/  CALL.REL.NOINC `($__internal_19_$__cuda_sm70_shflsync_idx_p) ;  /* 0x0000015000007944 */ /* 0x002fea0003c00000 */
[----:B------:R-:W-:Y:S01]  /*18790*/  IMAD.MOV.U32 R8, RZ, RZ, R213 ;  /* 0x000000ffff087224 */ /* 0x000fe200078e00d5 */
[----:B------:R-:W-:Y:S01]  /*187a0*/  MOV R2, R0 ;  /* 0x0000000000027202 */ /* 0x000fe20000000f00 */
[----:B------:R-:W-:Y:S01]  /*187b0*/  IMAD.MOV.U32 R213, RZ, RZ, R7 ;  /* 0x000000ffffd57224 */ /* 0x000fe200078e0007 */
[----:B------:R-:W-:-:S02]  /*187c0*/  MOV R214, 0x1f ;  /* 0x0000001f00d67802 */ /* 0x000fc40000000f00 */
[----:B------:R-:W-:Y:S02]  /*187d0*/  MOV R3, 0x187f0 ;  /* 0x000187f000037802 */ /* 0x000fe40000000f00 */
[----:B------:R-:W-:Y:S05]  /*187e0*/  CALL.REL.NOINC `($__internal_19_$__cuda_sm70_shflsync_idx_p) ;  /* 0x000000f000007944 */ /* 0x000fea0003c00000 */
[----:B------:R-:W-:Y:S01]  /*187f0*/  MOV R7, R213 ;  /* 0x000000d500077202 */ /* 0x000fe20000000f00 */
[----:B------:R-:W-:Y:S05]  /*18800*/  BRA `(.L_x_1619) ;  /* 0xffff96d000007947 */ /* 0x000fea000383ffff */
.L_x_1543:
[----:B------:R-:W-:Y:S01]  /*18810*/  IMAD.MOV.U32 R213, RZ, RZ, R4 ;  /* 0x000000ffffd57224 */ /* 0x000fe200078e0004 */
[----:B--2---:R-:W-:Y:S01]  /*18820*/  MOV R2, R0 ;  /* 0x0000000000027202 */ /* 0x004fe20000000f00 */
[----:B------:R-:W-:Y:S01]  /*18830*/  IMAD.MOV.U32 R214, RZ, RZ, 0x1f ;  /* 0x0000001fffd67424 */ /* 0x000fe200078e00ff */
[----:B------:R-:W-:Y:S02]  /*18840*/  MOV R3, 0x18860 ;  /* 0x0001886000037802 */ /* 0x000fe40000000f00 */
[----:B-1--4-:R-:W-:Y:S05]  /*18850*/  CALL.REL.NOINC `($__internal_19_$__cuda_sm70_shflsync_idx_p) ;  /* 0x0000008000007944 */ /* 0x012fea0003c00000 */
[----:B------:R-:W-:Y:S01]  /*18860*/  MOV R11, R213 ;  /* 0x000000d5000b7202 */ /* 0x000fe20000000f00 */
[----:B------:R-:W-:Y:S05]  /*18870*/  BRA `(.L_x_1542) ;  /* 0xffff96c000007947 */ /* 0x000fea000383ffff */
        .weak           $__internal_18_$__cuda_sm70_shflsync_bfly_p
        .type           $__internal_18_$__cuda_sm70_shflsync_bfly_p,@function
        .size           $__internal_18_$__cuda_sm70_shflsync_bfly_p,($__internal_19_$__cuda_sm70_shflsync_idx_p - $__internal_18_$__cuda_sm70_shflsync_bfly_p)
$__internal_18_$__cuda_sm70_shflsync_bfly_p:
[----:B------:R-:W-:Y:S02]  /*18880*/  MOV R213, 0xffffffff ;  /* 0xffffffff00d57802 */ /* 0x000fe40000000f00 */
[----:B------:R-:W-:Y:S02]  /*18890*/  MOV R3, 0x1f ;  /* 0x0000001f00037802 */ /* 0x000fe40000000f00 */
[----:B------:R-:W-:Y:S04]  /*188a0*/  WARPSYNC R213 ;  /* 0x000000d500007348 */ /* 0x000fe80003800000 */
[----:B------:R1:W2:Y:S02]  /*188b0*/  SHFL.BFLY PT, R0, R96, R0, R3 ;  /* 0x0c00000060007389 */ /* 0x0002a400000e0003 */
[----:B-1----:R-:W-:-:S04]  /*188c0*/  MOV R3, 0x0 ;  /* 0x0000000000037802 */ /* 0x002fc80000000f00 */
[----:B--2---:R-:W-:Y:S05]  /*188d0*/  RET.REL.NODEC R2 `(_ZN7cutlass13device_kernelIN5flash19enable_sm80_to_sm89INS1_16FlashAttnFwdSm80INS1_25CollectiveMainloopFwdSm80ILi4ELi1ELb0EN4cute5tupleIJNS5_1CILi128EEENS7_ILi80EEENS7_ILi64EEEEEELi64ENS_6half_tEfNS_4arch4Sm80ELb1ELb0ELb0ELb1ELb1ELb0ELb1ELb1EEENS1_21CollectiveEpilogueFwdINS6_IJS8_SA_S9_EEENS6_IJNS7_ILi1EEESI_SI_EEESC_SE_Li128ELb1ELb1ELb1ELb0EEENS1_36VarlenDynamicPersistentTileSchedulerILi128ELi80ELi128ELi128ELb1ELb1ELb0ELb1ELb1ELb1EEEEEEEEEvNT_6ParamsE) ;  /* 0xfffe772002007950 */ /* 0x004fea0003c3ffff */
        .weak           $__internal_19_$__cuda_sm70_shflsync_idx_p
        .type           $__internal_19_$__cuda_sm70_shflsync_idx_p,@function
        .size           $__internal_19_$__cuda_sm70_shflsync_idx_p,($__internal_20_$__cuda_sm70_shflsync_up_p - $__internal_19_$__cuda_sm70_shflsync_idx_p)
$__internal_19_$__cuda_sm70_shflsync_idx_p:
[----:B------:R-:W-:-:S04]  /*188e0*/  MOV R215, 0xffffffff ;  /* 0xffffffff00d77802 */ /* 0x000fc80000000f00 */
[----:B------:R-:W-:Y:S04]  /*188f0*/  WARPSYNC R215 ;  /* 0x000000d700007348 */ /* 0x000fe80003800000 */
[----:B------:R1:W2:Y:S02]  /*18900*/  SHFL.IDX PT, R213, R213, R2, R214 ;  /* 0x00000002d5d57389 */ /* 0x0002a400000e00d6 */
[----:B-1----:R-:W-:Y:S02]  /*18910*/  MOV R2, R3 ;  /* 0x0000000300027202 */ /* 0x002fe40000000f00 */
[----:B------:R-:W-:-:S04]  /*18920*/  MOV R3, 0x0 ;  /* 0x0000000000037802 */ /* 0x000fc80000000f00 */
[----:B--2---:R-:W-:Y:S05]  /*18930*/  RET.REL.NODEC R2 `(_ZN7cutlass13device_kernelIN5flash19enable_sm80_to_sm89INS1_16FlashAttnFwdSm80INS1_25CollectiveMainloopFwdSm80ILi4ELi1ELb0EN4cute5tupleIJNS5_1CILi128EEENS7_ILi80EEENS7_ILi64EEEEEELi64ENS_6half_tEfNS_4arch4Sm80ELb1ELb0ELb0ELb1ELb1ELb0ELb1ELb1EEENS1_21CollectiveEpilogueFwdINS6_IJS8_SA_S9_EEENS6_IJNS7_ILi1EEESI_SI_EEESC_SE_Li128ELb1ELb1ELb1ELb0EEENS1_36VarlenDynamicPersistentTileSchedulerILi128ELi80ELi128ELi128ELb1ELb1ELb0ELb1ELb1ELb1EEEEEEEEEvNT_6ParamsE) ;  /* 0xfffe76c002007950 */ /* 0x004fea0003c3ffff */
        .weak           $__internal_20_$__cuda_sm70_shflsync_up_p
        .type           $__internal_20_$__cuda_sm70_shflsync_up_p,@function
        .size           $__internal_20_$__cuda_sm70_shflsync_up_p,($__internal_21_$__cuda_sm70_votesync_ballot - $__internal_20_$__cuda_sm70_shflsync_up_p)
$__internal_20_$__cuda_sm70_shflsync_up_p:
[----:B------:R-:W-:Y:S02]  /*18940*/  IMAD.MOV.U32 R4, RZ, RZ, RZ ;  /* 0x000000ffff047224 */ /* 0x000fe400078e00ff */
[----:B------:R-:W-:-:S04]  /*18950*/  IMAD.MOV.U32 R10, RZ, RZ, -0x1 ;  /* 0xffffffffff0a7424 */ /* 0x000fc800078e00ff */
[----:B------:R-:W-:Y:S04]  /*18960*/  WARPSYNC R10 ;  /* 0x0000000a00007348 */ /* 0x000fe80003800000 */
[----:B------:R1:W2:Y:S02]  /*18970*/  SHFL.UP PT, R4, R0, R2, R4 ;  /* 0x0400000200047389 */ /* 0x0002a400000e0004 */
[----:B-1----:R-:W-:Y:S02]  /*18980*/  MOV R2, R3 ;  /* 0x0000000300027202 */ /* 0x002fe40000000f00 */
[----:B------:R-:W-:-:S04]  /*18990*/  MOV R3, 0x0 ;  /* 0x0000000000037802 */ /* 0x000fc80000000f00 */
[----:B--2---:R-:W-:Y:S05]  /*189a0*/  RET.REL.NODEC R2 `(_ZN7cutlass13device_kernelIN5flash19enable_sm80_to_sm89INS1_16FlashAttnFwdSm80INS1_25CollectiveMainloopFwdSm80ILi4ELi1ELb0EN4cute5tupleIJNS5_1CILi128EEENS7_ILi80EEENS7_ILi64EEEEEELi64ENS_6half_tEfNS_4arch4Sm80ELb1ELb0ELb0ELb1ELb1ELb0ELb1ELb1EEENS1_21CollectiveEpilogueFwdINS6_IJS8_SA_S9_EEENS6_IJNS7_ILi1EEESI_SI_EEESC_SE_Li128ELb1ELb1ELb1ELb0EEENS1_36VarlenDynamicPersistentTileSchedulerILi128ELi80ELi128ELi128ELb1ELb1ELb0ELb1ELb1ELb1EEEEEEEEEvNT_6ParamsE) ;  /* 0xfffe765002007950 */ /* 0x004fea0003c3ffff */
        .weak           $__internal_21_$__cuda_sm70_votesync_ballot
        .type           $__internal_21_$__cuda_sm70_votesync_ballot,@function
        .size           $__internal_21_$__cuda_sm70_votesync_ballot,(.L_x_1934 - $__internal_21_$__cuda_sm70_votesync_ballot)
$__internal_21_$__cuda_sm70_votesync_ballot:
[----:B------:R-:W-:Y:S01]  /*189b0*/  ISETP.NE.U32.AND P0, PT, R0, 0x1, PT ;  /* 0x000000010000780c */ /* 0x000fe20003f05070 */
[----:B------:R-:W-:-:S04]  /*189c0*/  IMAD.MOV.U32 R3, RZ, RZ, -0x1 ;  /* 0xffffffffff037424 */ /* 0x000fc800078e00ff */
[----:B------:R-:W-:Y:S08]  /*189d0*/  WARPSYNC R3 ;  /* 0x0000000300007348 */ /* 0x000ff00003800000 */
[----:B------:R-:W-:-:S04]  /*189e0*/  VOTE.ANY R0, PT, !P0 ;  /* 0x0000000000007806 */ /* 0x000fc800040e0100 */
[----:B------:R-:W-:Y:S01]  /*189f0*/  LOP3.LUT R0, R0, R3, RZ, 0xc0, !PT ;  /* 0x0000000300007212 */ /* 0x000fe200078ec0ff */
[----:B------:R-:W-:-:S04]  /*18a00*/  IMAD.MOV.U32 R3, RZ, RZ, 0x0 ;  /* 0x00000000ff037424 */ /* 0x000fc800078e00ff */
[----:B------:R-:W-:Y:S05]  /*18a10*/  RET.REL.NODEC R2 `(_ZN7cutlass13device_kernelIN5flash19enable_sm80_to_sm89INS1_16FlashAttnFwdSm80INS1_25CollectiveMainloopFwdSm80ILi4ELi1ELb0EN4cute5tupleIJNS5_1CILi128EEENS7_ILi80EEENS7_ILi64EEEEEELi64ENS_6half_tEfNS_4arch4Sm80ELb1ELb0ELb0ELb1ELb1ELb0ELb1ELb1EEENS1_21CollectiveEpilogueFwdINS6_IJS8_SA_S9_EEENS6_IJNS7_ILi1EEESI_SI_EEESC_SE_Li128ELb1ELb1ELb1ELb0EEENS1_36VarlenDynamicPersistentTileSchedulerILi128ELi80ELi128ELi128ELb1ELb1ELb0ELb1ELb1ELb1EEEEEEEEEvNT_6ParamsE) ;  /* 0xfffe75e002007950 */ /* 0x000fea0003c3ffff */
.L_x_1620:
        /* <DEDUP_REMOVED lines=14> */
.L_x_1934:


//--------------------- .text._ZN7cutlass13device_kernelIN5flash19enable_sm80_to_sm89INS1_16FlashAttnFwdSm80INS1_25CollectiveMainloopFwdSm80ILi4ELi1ELb0EN4cute5tupleIJNS5_1CILi128EEENS7_ILi80EEENS7_ILi64EEEEEELi64ENS_6half_tEfNS_4arch4Sm80ELb1ELb0ELb0ELb1ELb1ELb1ELb1ELb1EEENS1_21CollectiveEpilogueFwdINS6_IJS8_SA_S9_EEENS6_IJNS7_ILi1EEESI_SI_EEESC_SE_Li128ELb1ELb1ELb1ELb0EEENS1_36VarlenDynamicPersistentTileSchedulerILi128ELi80ELi128ELi128ELb1ELb1ELb0ELb1ELb1ELb1EEEEEEEEEvNT_6ParamsE --------------------------
	.section	.text._ZN7cutlass13device_kernelIN5flash19enable_sm80_to_sm89INS1_16FlashAttnFwdSm80INS1_25CollectiveMainloopFwdSm80ILi4ELi1ELb0EN4cute5tupleIJNS5_1CILi128EEENS7_ILi80EEENS7_ILi64EEEEEELi64ENS_6half_tEfNS_4arch4Sm80ELb1ELb0ELb0ELb1ELb1ELb1ELb1ELb1EEENS1_21CollectiveEpilogueFwdINS6_IJS8_SA_S9_EEENS6_IJNS7_ILi1EEESI_SI_EEESC_SE_Li128ELb1ELb1ELb1ELb0EEENS1_36VarlenDynamicPersistentTileSchedulerILi128ELi80ELi128ELi128ELb1ELb1ELb0ELb1ELb1ELb1EEEEEEEEEvNT_6ParamsE,"ax",@progbits
	.sectioninfo	@"SHI_REGISTERS=255"
	.align	128
.text._ZN7cutlass13device_kernelIN5flash19enable_sm80_to_sm89INS1_16FlashAttnFwdSm80INS1_25CollectiveMainloopFwdSm80ILi4ELi1ELb0EN4cute5tupleIJNS5_1CILi128EEENS7_ILi80EEENS7_ILi64EEEEEELi64ENS_6half_tEfNS_4arch4Sm80ELb1ELb0ELb0ELb1ELb1ELb1ELb1ELb1EEENS1_21CollectiveEpilogueFwdINS6_IJS8_SA_S9_EEENS6_IJNS7_ILi1EEESI_SI_EEESC_SE_Li128ELb1ELb1ELb1ELb0EEENS1_36VarlenDynamicPersistentTileSchedulerILi128ELi80ELi128ELi128ELb1ELb1ELb0ELb1ELb1ELb1EEEEEEEEEvNT_6ParamsE:
        .type           _ZN7cutlass13device_kernelIN5flash19enable_sm80_to_sm89INS1_16FlashAttnFwdSm80INS1_25CollectiveMainloopFwdSm80ILi4ELi1ELb0EN4cute5tupleIJNS5_1CILi128EEENS7_ILi80EEENS7_ILi64EEEEEELi64ENS_6half_tEfNS_4arch4Sm80ELb1ELb0ELb0ELb1ELb1ELb1ELb1ELb1EEENS1_21CollectiveEpilogueFwdINS6_IJS8_SA_S9_EEENS6_IJNS7_ILi1EEESI_SI_EEESC_SE_Li128ELb1ELb1ELb1ELb0EEENS1_36VarlenDynamicPersistentTileSchedulerILi128ELi80ELi128ELi128ELb1ELb1ELb0ELb1ELb1ELb1EEEEEEEEEvNT_6ParamsE,@function
        .size           _ZN7cutlass13device_kernelIN5flash19enable_sm80_to_sm89INS1_16FlashAttnFwdSm80INS1_25CollectiveMainloopFwdSm80ILi4ELi1ELb0EN4cute5tupleIJNS5_1CILi128EEENS7_ILi80EEENS7_ILi64EEEEEELi64ENS_6half_tEfNS_4arch4Sm80ELb1ELb0ELb0ELb1ELb1ELb1ELb1ELb1EEENS1_21CollectiveEpilogueFwdINS6_IJS8_SA_S9_EEENS6_IJNS7_ILi1EEESI_SI_EEESC_SE_Li128ELb1ELb1ELb1ELb0EEENS1_36VarlenDynamicPersistentTileSchedulerILi128ELi80ELi128ELi128ELb1ELb1ELb0ELb1ELb1ELb1EEEEEEEEEvNT_6ParamsE,(.L_x_1939 - _ZN7cutlass13device_kernelIN5flash19enable_sm80_to_sm89INS1_16FlashAttnFwdSm80INS1_25CollectiveMainloopFwdSm80ILi4ELi1ELb0EN4cute5tupleIJNS5_1CILi128EEENS7_ILi80EEENS7_ILi64EEEEEELi64ENS_6half_tEfNS_4arch4Sm80ELb1ELb0ELb0ELb1ELb1ELb1ELb1ELb1EEENS1_21CollectiveEpilogueFwdINS6_IJS8_SA_S9_EEENS6_IJNS7_ILi1EEESI_SI_EEESC_SE_Li128ELb1ELb1ELb1ELb0EEENS1_36VarlenDynamicPersistentTileSchedulerILi128ELi80ELi128ELi128ELb1ELb1ELb0ELb1ELb1ELb1EEEEEEEEEvNT_6ParamsE)
        .other          _ZN7cutlass13device_kernelIN5flash19enable_sm80_to_sm89INS1_16FlashAttnFwdSm80INS1_25CollectiveMainloopFwdSm80ILi4ELi1ELb0EN4cute5tupleIJNS5_1CILi128EEENS7_ILi80EEENS7_ILi64EEEEEELi64ENS_6half_tEfNS_4arch4Sm80ELb1ELb0ELb0ELb1ELb1ELb1ELb1ELb1EEENS1_21CollectiveEpilogueFwdINS6_IJS8_SA_S9_EEENS6_IJNS7_ILi1EEESI_SI_EEESC_SE_Li128ELb1ELb1ELb1ELb0EEENS1_36VarlenDynamicPersistentTileSchedulerILi128ELi80ELi128ELi128ELb1ELb1ELb0ELb1ELb1ELb1EEEEEEEEEvNT_6ParamsE,@"STO_CUDA_ENTRY STV_DEFAULT"
_ZN7cutlass13device_kernelIN5flash19enable_sm80_to_sm89INS1_16FlashAttnFwdSm80INS1_25CollectiveMainloopFwdSm80ILi4ELi1ELb0EN4cute5tupleIJNS5_1CILi128EEENS7_ILi80EEENS7_ILi64EEEEEELi64ENS_6half_tEfNS_4arch4Sm80ELb1ELb0ELb0ELb1ELb1ELb1ELb1ELb1EEENS1_21CollectiveEpilogueFwdINS6_IJS8_SA_S9_EEENS6_IJNS7_ILi1EEESI_SI_EEESC_SE_Li128ELb1ELb1ELb1ELb0EEENS1_36VarlenDynamicPersistentTileSchedulerILi128ELi80ELi128ELi128ELb1ELb1ELb0ELb1ELb1ELb1EEEEEEEEEvNT_6ParamsE:
        /* <DEDUP_REMOVED lines=54> */
.L_x_1626:
        /* <DEDUP_REMOVED lines=16> */
.L_x_1838:
        /* <DEDUP_REMOVED lines=16> */
.L_x_1839:
[----:B--2---:R-:W-:-:S05]  /*0560*/  IMAD R0, R0, c[0x0][0x538], RZ ;  /* 0x00014e0000007a24 */ /* 0x004fca00078e02ff */
[----:B------:R-:W-:-:S04]  /*0570*/  IADD3 R7, R0, R7, RZ ;  /* 0x0000000700077210 */ /* 0x000fc80007ffe0ff */
[----:B------:R-:W-:-:S13]  /*0580*/  ISETP.GT.AND P0, PT, R7, UR4, PT ;  /* 0x0000000407007c0c */ /* 0x000fda000bf04270 */
[----:B-1----:R-:W-:Y:S05]  /*0590*/  @!P0 BRA `(.L_x_1626) ;  /* 0xfffffdc000008947 */ /* 0x002fea000383ffff */
.L_x_1622:
[----:B------:R-:W-:-:S05]  /*05a0*/  IADD3 R10, -R0, R7, RZ ;  /* 0x00000007000a7210 */ /* 0x000fca0007ffe1ff */
[----:B------:R-:W-:-:S05]  /*05b0*/  IMAD R0, R4, c[0x0][0x538], R10 ;  /* 0x00014e0004007a24 */ /* 0x000fca00078e020a */
[----:B------:R-:W-:Y:S01]  /*05c0*/  ISETP.GT.AND P0, PT, R0, UR4, PT ;  /* 0x0000000400007c0c */ /* 0x000fe2000bf04270 */
[----:B------:R-:W-:-:S12]  /*05d0*/  BRA.DIV ~URZ, `(.L_x_1627) ;  /* 0x0001d3f27f007947 */ /* 0x000fd8000b800000 */
[----:B------:R-:W-:-:S04]  /*05e0*/  VOTE.ANY R7, PT, !P0 ;  /* 0x0000000000077806 */ /* 0x000fc800040e0100 */
.L_x_1840:
[----:B------:R-:W1:Y:S02]  /*05f0*/  POPC R0, R7 ;  /* 0x0000000700007309 */ /* 0x000e640000000000 */
[----:B-1----:R-:W-:-:S05]  /*0600*/  IADD3 R2, R0, R6, RZ ;  /* 0x0000000600027210 */ /* 0x002fca0007ffe0ff */
[----:B------:R1:W-:Y:S01]  /*0610*/  STL [R1+0x4c], R2 ;  /* 0x00004c0201007387 */ /* 0x0003e20000100800 */
[----:B------:R-:W-:Y:S05]  /*0620*/  BRA.DIV ~URZ, `(.L_x_1628) ;  /* 0x0001d3f27f007947 */ /* 0x000fea000b800000 */
[----:B------:R2:W3:Y:S01]  /*0630*/  SHFL.IDX PT, R12, R9, R0, 0x1f ;  /* 0x00001f00090c7589 */ /* 0x0004e200000e0000 */
[----:B------:R-:W-:-:S03]  /*0640*/  MOV R5, RZ ;  /* 0x000000ff00057202 */ /* 0x000fc60000000f00 */
[----:B------:R2:W4:Y:S04]  /*0650*/  SHFL.IDX PT, R9, R8, R0, 0x1f ;  /* 0x00001f0008097589 */ /* 0x00052800000e0000 */
.L_x_1841:
[----:B------:R-:W-:Y:S01]  /*0660*/  ISETP.NE.AND P0, PT, R7, RZ, PT ;  /* 0x000000ff0700720c */ /* 0x000fe20003f05270 */
[----:B------:R-:W-:-:S12]  /*0670*/  BSSY B0, `(.L_x_1629) ;  /* 0x0000005000007945 */ /* 0x000fd80003800000 */
[----:B------:R-:W-:Y:S05]  /*0680*/  @!P0 BRA `(.L_x_1630) ;  /* 0x0000003000008947 */ /* 0x000fea0003800000 */
[----:B--2---:R-:W-:Y:S01]  /*0690*/  IADD3 R0, R0, -0x1, RZ ;  /* 0xffffffff00007810 */ /* 0x004fe20007ffe0ff */
[----:B------:R-:W-:Y:S05]  /*06a0*/  BRA.DIV ~URZ, `(.L_x_1631) ;  /* 0x0001d4527f007947 */ /* 0x000fea000b800000 */
[----:B------:R2:W1:Y:S02]  /*06b0*/  SHFL.IDX PT, R5, R4, R0, 0x1f ;  /* 0x00001f0004057589 */ /* 0x00046400000e0000 */
.L_x_1630:
[----:B------:R-:W-:Y:S05]  /*06c0*/  BSYNC B0 ;  /* 0x0000000000007941 */ /* 0x000fea0003800000 */
.L_x_1629:
        /* <DEDUP_REMOVED lines=69> */
.L_x_1633:
        /* <DEDUP_REMOVED lines=70> */
.L_x_1634:
[----:B------:R-:W-:Y:S05]  /*0f80*/  BSYNC B0 ;  /* 0x0000000000007941 */ /* 0x000fea0003800000 */
.L_x_1632:
[----:B------:R-:W-:-:S04]  /*0f90*/  LOP3.LUT R0, RZ, R0, RZ, 0x33, !PT ;  /* 0x00000000ff007212 */ /* 0x000fc800078e33ff */
[----:B------:R-:W-:-:S05]  /*0fa0*/  IADD3 R0, R0, R12, RZ ;  /* 0x0000000c00007210 */ /* 0x000fca0007ffe0ff */
[----:B------:R2:W-:Y:S01]  /*0fb0*/  STL [R1+0x44], R0 ;  /* 0x0000440001007387 */ /* 0x0005e20000100800 */
[----:B------:R-:W-:Y:S05]  /*0fc0*/  BRA `(.L_x_1635) ;  /* 0x0000006000007947 */ /* 0x000fea0003800000 */
.L_x_1623:
[----:B------:R-:W-:Y:S01]  /*0fd0*/  MOV R0, UR4 ;  /* 0x0000000400007c02 */ /* 0x000fe20008000f00 */
[----:B------:R-:W-:Y:S04]  /*0fe0*/  STL [R1+0x44], RZ ;  /* 0x000044ff01007387 */ /* 0x000fe80000100800 */
[----:B------:R-:W-:Y:S04]  /*0ff0*/  STL [R1+0x48], RZ ;  /* 0x000048ff01007387 */ /* 0x000fe80000100800 */
[----:B------:R1:W-:Y:S02]  /*1000*/  STL [R1+0x40], R0 ;  /* 0x0000400001007387 */ /* 0x0003e40000100800 */
[----:B-1----:R-:W-:-:S05]  /*1010*/  MOV R0, c[0x0][0x53c] ;  /* 0x00014f0000007a02 */ /* 0x002fca0000000f00 */
[----:B------:R1:W-:Y:S02]  /*1020*/  STL [R1+0x4c], R0 ;  /* 0x00004c0001007387 */ /* 0x0003e40000100800 */
.L_x_1635:
        /* <DEDUP_REMOVED lines=8> */
.L_x_1621:
        /* <DEDUP_REMOVED lines=13> */
[----:B------:R-:W-:Y:S02]  /*1180*/  SHF.R.S32.HI R27, RZ, 0x3, R10 ;  /* 0x00000003ff1b7819 */ /* 0x000fe4000001140a */
[----:B---3--:R-:W-:Y:S02]  /*1190*/  LOP3.LUT R4, R10, 0xfffffff8, RZ, 0xc0, !PT ;  /* 0xfffffff80a047812 */ /* 0x008fe400078ec0ff */
[----:B------:R-:W-:Y:S01]  /*11a0*/  LOP3.LUT R0, R2, 0xfffffff0, RZ, 0xc0, !PT ;  /* 0xfffffff002007812 */ /* 0x000fe200078ec0ff */
[----:B------:R-:W-:Y:S01]  /*11b0*/  IMAD.SHL.U32 R6, R27, 0x40, RZ ;  /* 0x000000401b067824 */ /* 0x000fe200078e00ff */
[----:B------:R-:W-:Y:S01]  /*11c0*/  SHF.R.S32.HI R3, RZ, 0x4, R2 ;  /* 0x00000004ff037819 */ /* 0x000fe20000011402 */
[----:B------:R-:W-:-:S02]  /*11d0*/  IMAD.IADD R9, R15, 0x1, -R4 ;  /* 0x000000010f097824 */ /* 0x000fc400078e0a04 */
[----:B------:R-:W-:Y:S01]  /*11e0*/  IMAD.IADD R0, R15, 0x1, -R0 ;  /* 0x000000010f007824 */ /* 0x000fe200078e0a00 */
[----:B------:R-:W-:Y:S01]  /*11f0*/  LEA.HI R5, R2, R3, RZ, 0x1 ;  /* 0x0000000302057211 */ /* 0x000fe200078f08ff */
[C---:B------:R-:W-:Y:S01]  /*1200*/  IMAD.SHL.U32 R238, R9.reuse, 0x8, RZ ;  /* 0x0000000809ee7824 */ /* 0x040fe200078e00ff */
[----:B------:R-:W-:Y:S01]  /*1210*/  LOP3.LUT R2, R6, 0x1c0, RZ, 0xc0, !PT ;  /* 0x000001c006027812 */ /* 0x000fe200078ec0ff */
[----:B------:R-:W-:Y:S01]  /*1220*/  IMAD.SHL.U32 R7, R9, 0x40, RZ ;  /* 0x0000004009077824 */ /* 0x000fe200078e00ff */
[----:B------:R-:W-:Y:S02]  /*1230*/  SHF.R.S32.HI R8, RZ, 0x1f, R0 ;  /* 0x0000001fff087819 */ /* 0x000fe40000011400 */
[----:B------:R-:W-:Y:S02]  /*1240*/  LOP3.LUT R5, R5, 0xfffffffe, RZ, 0xc0, !PT ;  /* 0xfffffffe05057812 */ /* 0x000fe400078ec0ff */
[----:B------:R-:W-:Y:S02]  /*1250*/  LOP3.LUT R6, R2, 0x38, R238, 0xf8, !PT ;  /* 0x0000003802067812 */ /* 0x000fe400078ef8ee */
[----:B------:R-:W-:Y:S01]  /*1260*/  SHF.R.U32.HI R4, RZ, 0x3, R2 ;  /* 0x00000003ff047819 */ /* 0x000fe20000011602 */
[----:B------:R-:W-:Y:S01]  /*1270*/  IMAD.IADD R12, R3, 0x1, -R5 ;  /* 0x00000001030c7824 */ /* 0x000fe200078e0a05 */
[----:B------:R-:W-:-:S02]  /*1280*/  LEA.HI R11, R8, R0, RZ, 0x3 ;  /* 0x00000000080b7211 */ /* 0x000fc400078f18ff */
[----:B------:R-:W-:Y:S02]  /*1290*/  LOP3.LUT R2, R7, 0x1c0, RZ, 0xc0, !PT ;  /* 0x000001c007027812 */ /* 0x000fe400078ec0ff */
[----:B------:R-:W-:Y:S02]  /*12a0*/  LOP3.LUT R4, R6, R4, RZ, 0x3c, !PT ;  /* 0x0000000406047212 */ /* 0x000fe400078e3cff */
[----:B------:R-:W-:Y:S02]  /*12b0*/  LOP3.LUT R3, R11, 0xfffffff8, RZ, 0xc0, !PT ;  /* 0xfffffff80b037812 */ /* 0x000fe400078ec0ff */
[-C--:B------:R-:W-:Y:S02]  /*12c0*/  LEA.HI R6, R14, R15.reuse, RZ, 0x6 ;  /* 0x0000000f0e067211 */ /* 0x080fe400078f30ff */
[----:B------:R-:W-:Y:S01]  /*12d0*/  LOP3.LUT R5, R2, 0x8, R10, 0xf8, !PT ;  /* 0x0000000802057812 */ /* 0x000fe200078ef80a */
[----:B------:R-:W-:Y:S01]  /*12e0*/  IMAD.IADD R8, R0, 0x1, -R3 ;  /* 0x0000000100087824 */ /* 0x000fe200078e0a03 */
[----:B------:R-:W-:Y:S01]  /*12f0*/  SHF.R.U32.HI R2, RZ, 0x3, R2 ;  /* 0x00000003ff027819 */ /* 0x000fe20000011602 */
[----:B------:R-:W-:Y:S01]  /*1300*/  IMAD.SHL.U32 R0, R6, 0x8, RZ ;  /* 0x0000000806007824 */ /* 0x000fe200078e00ff */
[----:B------:R-:W-:-:S02]  /*1310*/  LEA.HI R3, R14, R15, RZ, 0x2 ;  /* 0x0000000f0e037211 */ /* 0x000fc400078f10ff */
[----:B------:R-:W-:Y:S02]  /*1320*/  LOP3.LUT R13, R5, R2, RZ, 0x3c, !PT ;  /* 0x00000002050d7212 */ /* 0x000fe400078e3cff */
[----:B------:R-:W-:Y:S02]  /*1330*/  LEA.HI R2, R14, R15, RZ, 0x5 ;  /* 0x0000000f0e027211 */ /* 0x000fe400078f28ff */
[----:B------:R-:W-:Y:S02]  /*1340*/  LOP3.LUT R212, R4, 0x7ffffe00, R0, 0xf8, !PT ;  /* 0x7ffffe0004d47812 */ /* 0x000fe400078ef800 */
[--C-:B------:R-:W-:Y:S02]  /*1350*/  SHF.R.S32.HI R98, RZ, 0x2, R3.reuse ;  /* 0x00000002ff627819 */ /* 0x100fe40000011403 */
[----:B------:R-:W-:Y:S01]  /*1360*/  SHF.R.S32.HI R4, RZ, 0x1f, R3 ;  /* 0x0000001fff047819 */ /* 0x000fe20000011403 */
[----:B------:R-:W-:Y:S01]  /*1370*/  IMAD.SHL.U32 R212, R212, 0x2, RZ ;  /* 0x00000002d4d47824 */ /* 0x000fe200078e00ff */
[----:B------:R-:W-:-:S02]  /*1380*/  LOP3.LUT R0, R2, 0xffffffe0, RZ, 0xc0, !PT ;  /* 0xffffffe002007812 */ /* 0x000fc400078ec0ff */
[--C-:B------:R-:W-:Y:S02]  /*1390*/  SHF.R.S32.HI R7, RZ, 0x5, R2.reuse ;  /* 0x00000005ff077819 */ /* 0x100fe40000011402 */
[----:B------:R-:W-:Y:S01]  /*13a0*/  SHF.R.S32.HI R2, RZ, 0x1f, R2 ;  /* 0x0000001fff027819 */ /* 0x000fe20000011402 */
[----:B------:R-:W-:Y:S01]  /*13b0*/  IMAD.IADD R19, R15, 0x1, -R0 ;  /* 0x000000010f137824 */ /* 0x000fe200078e0a00 */
[----:B------:R-:W-:Y:S01]  /*13c0*/  LEA.HI R4, R4, R98, RZ, 0x3 ;  /* 0x0000006204047211 */ /* 0x000fe200078f18ff */
[----:B------:R-:W-:Y:S01]  /*13d0*/  IMAD.SHL.U32 R20, R7, 0x200, RZ ;  /* 0x0000020007147824 */ /* 0x000fe200078e00ff */
[----:B------:R-:W-:Y:S02]  /*13e0*/  LOP3.LUT R3, R3, 0xfffffffc, RZ, 0xc0, !PT ;  /* 0xfffffffc03037812 */ /* 0x000fe400078ec0ff */
[----:B------:R-:W-:Y:S02]  /*13f0*/  LEA.HI R0, R2, R7, RZ, 0x2 ;  /* 0x0000000702007211 */ /* 0x000fe400078f10ff */
[----:B------:R-:W-:Y:S01]  /*1400*/  LOP3.LUT R2, R4, 0xfffffff8, RZ, 0xc0, !PT ;  /* 0xfffffff804027812 */ /* 0x000fe200078ec0ff */
[----:B------:R-:W-:Y:S01]  /*1410*/  IMAD.IADD R99, R15, 0x1, -R3 ;  /* 0x000000010f637824 */ /* 0x000fe200078e0a03 */
[----:B------:R-:W-:-:S02]  /*1420*/  SHF.R.S32.HI R4, RZ, 0x1f, R19 ;  /* 0x0000001fff047819 */ /* 0x000fc40000011413 */
        /* <DEDUP_REMOVED lines=47> */
[----:B------:R1:W-:Y:S01]  /*1720*/  STL [R1], R0 ;  /* 0x0000000001007387 */ /* 0x0003e20000100800 */
[----:B------:R-:W-:Y:S02]  /*1730*/  SHF.R.S32.HI R7, RZ, 0x1f, R25 ;  /* 0x0000001fff077819 */ /* 0x000fe40000011419 */
[----:B------:R-:W-:Y:S02]  /*1740*/  SHF.R.S32.HI R8, RZ, 0x1f, R23 ;  /* 0x0000001fff087819 */ /* 0x000fe40000011417 */
[C---:B------:R-:W-:Y:S02]  /*1750*/  LOP3.LUT P4, RZ, R9.reuse, 0x2, RZ, 0xc0, !PT ;  /* 0x0000000209ff7812 */ /* 0x040fe4000788c0ff */
[----:B------:R-:W-:Y:S02]  /*1760*/  LOP3.LUT P3, RZ, R9, 0x4, RZ, 0xc0, !PT ;  /* 0x0000000409ff7812 */ /* 0x000fe4000786c0ff */
[----:B------:R-:W-:-:S02]  /*1770*/  SHF.R.S32.HI R9, RZ, 0x1f, R24 ;  /* 0x0000001fff097819 */ /* 0x000fc40000011418 */
[----:B------:R-:W-:Y:S02]  /*1780*/  LOP3.LUT R11, R6, 0x1c0, RZ, 0xc0, !PT ;  /* 0x000001c0060b7812 */ /* 0x000fe400078ec0ff */
[----:B------:R-:W-:Y:S02]  /*1790*/  LEA.HI R7, R7, R25, RZ, 0x3 ;  /* 0x0000001907077211 */ /* 0x000fe400078f18ff */
[----:B------:R-:W-:Y:S02]  /*17a0*/  LEA.HI R6, R8, R23, RZ, 0x3 ;  /* 0x0000001708067211 */ /* 0x000fe400078f18ff */
[----:B------:R-:W-:Y:S01]  /*17b0*/  LOP3.LUT R23, R3, 0x1c0, RZ, 0xc0, !PT ;  /* 0x000001c003177812 */ /* 0x000fe200078ec0ff */
[----:B------:R-:W-:Y:S01]  /*17c0*/  IMAD.SHL.U32 R7, R7, 0x40, RZ ;  /* 0x0000004007077824 */ /* 0x000fe200078e00ff */
[----:B------:R-:W-:Y:S01]  /*17d0*/  LEA.HI R3, R9, R24, RZ, 0x3 ;  /* 0x0000001809037211 */ /* 0x000fe200078f18ff */
[----:B------:R-:W-:Y:S01]  /*17e0*/  IMAD.SHL.U32 R6, R6, 0x40, RZ ;  /* 0x0000004006067824 */ /* 0x000fe200078e00ff */
[----:B------:R-:W-:-:S02]  /*17f0*/  IADD3 R95, R96, 0x10, RZ ;  /* 0x00000010605f7810 */ /* 0x000fc40007ffe0ff */
[----:B------:R-:W-:Y:S01]  /*1800*/  LOP3.LUT R9, R10, 0x7ffffffc, RZ, 0xc0, !PT ;  /* 0x7ffffffc0a097812 */ /* 0x000fe200078ec0ff */
[----:B------:R-:W-:Y:S01]  /*1810*/  IMAD.SHL.U32 R3, R3, 0x40, RZ ;  /* 0x0000004003037824 */ /* 0x000fe200078e00ff */
[--C-:B------:R-:W-:Y:S01]  /*1820*/  LOP3.LUT R12, R11, 0x38, R86.reuse, 0xf8, !PT ;  /* 0x000000380b0c7812 */ /* 0x100fe200078ef856 */
[----:B-1----:R-:W-:Y:S01]  /*1830*/  IMAD.SHL.U32 R0, R24, 0x40, RZ ;  /* 0x0000004018007824 */ /* 0x002fe200078e00ff */
[----:B------:R-:W-:Y:S01]  /*1840*/  SHF.R.U32.HI R13, RZ, 0x3, R11 ;  /* 0x00000003ff0d7819 */ /* 0x000fe2000001160b */
[----:B------:R-:W-:Y:S01]  /*1850*/  IMAD.IADD R9, R19, 0x1, -R9 ;  /* 0x0000000113097824 */ /* 0x000fe200078e0a09 */
[----:B------:R-:W-:Y:S02]  /*1860*/  LOP3.LUT R11, R23, 0x38, R86, 0xf8, !PT ;  /* 0x00000038170b7812 */ /* 0x000fe400078ef856 */
[----:B------:R-:W-:Y:S01]  /*1870*/  LOP3.LUT R8, R0, 0x1c0, RZ, 0xc0, !PT ;  /* 0x000001c000087812 */ /* 0x000fe200078ec0ff */
        /* <DEDUP_REMOVED lines=9> */
[----:B------:R-:W-:Y:S02]  /*1910*/  LOP3.LUT R3, R3, 0xfffffe00, RZ, 0xc0, !PT ;  /* 0xfffffe0003037812 */ /* 0x000fe400078ec0ff */
[----:B------:R-:W-:Y:S01]  /*1920*/  LOP3.LUT R13, R7, R12, R13, 0xf6, !PT ;  /* 0x0000000c070d7212 */ /* 0x000fe200078ef60d */
[----:B------:R2:W-:Y:S01]  /*1930*/  STL [R1+0x5c], R7 ;  /* 0x00005c0701007387 */ /* 0x0005e20000100800 */
[----:B------:R-:W-:-:S02]  /*1940*/  LOP3.LUT R12, R24, R11, R25, 0xf6, !PT ;  /* 0x0000000b180c7212 */ /* 0x000fc400078ef619 */
[----:B------:R-:W-:Y:S01]  /*1950*/  LOP3.LUT R11, R3, R10, R23, 0xf6, !PT ;  /* 0x0000000a030b7212 */ /* 0x000fe200078ef617 */
[----:B------:R-:W-:Y:S01]  /*1960*/  STL [R1+0x58], R24 ;  /* 0x0000581801007387 */ /* 0x000fe20000100800 */
[----:B------:R-:W-:Y:S02]  /*1970*/  LEA R14, R13, 0x5100, 0x1 ;  /* 0x000051000d0e7811 */ /* 0x000fe400078e08ff */
[----:B------:R-:W-:Y:S01]  /*1980*/  LEA R13, R12, 0x5100, 0x1 ;  /* 0x000051000c0d7811 */ /* 0x000fe200078e08ff */
[----:B------:R3:W-:Y:S01]  /*1990*/  STL [R1+0xf4], R3 ;  /* 0x0000f40301007387 */ /* 0x0007e20000100800 */
[----:B------:R-:W-:Y:S02]  /*19a0*/  LOP3.LUT R10, R22, 0x38, R86, 0xf8, !PT ;  /* 0x00000038160a7812 */ /* 0x000fe400078ef856 */
[----:B------:R-:W-:Y:S01]  /*19b0*/  LEA R12, R11, 0x5100, 0x1 ;  /* 0x000051000b0c7811 */ /* 0x000fe200078e08ff */
[----:B------:R4:W-:Y:S01]  /*19c0*/  STL [R1+0x60], R9 ;  /* 0x0000600901007387 */ /* 0x0009e20000100800 */
[----:B------:R-:W-:-:S02]  /*19d0*/  LEA R196, R2, 0x2900, 0x1 ;  /* 0x0000290002c47811 */ /* 0x000fc400078e08ff */
[----:B------:R-:W-:Y:S01]  /*19e0*/  SHF.R.S32.HI R11, RZ, 0x1f, R19 ;  /* 0x0000001fff0b7819 */ /* 0x000fe20000011413 */
[----:B------:R-:W-:Y:S01]  /*19f0*/  STL [R1+0x34], R19 ;  /* 0x0000341301007387 */ /* 0x000fe20000100800 */
[C---:B------:R-:W-:Y:S02]  /*1a00*/  SEL R6, R17.reuse, 0xffffffe0, !P0 ;  /* 0xffffffe011067807 */ /* 0x040fe40004000000 */
[----:B------:R-:W-:Y:S01]  /*1a10*/  SEL R2, R17, 0xffffffe0, !P6 ;  /* 0xffffffe011027807 */ /* 0x000fe20007000000 */
[----:B------:R5:W-:Y:S01]  /*1a20*/  STL [R1+0xec], R14 ;  /* 0x0000ec0e01007387 */ /* 0x000be20000100800 */
[C---:B------:R-:W-:Y:S02]  /*1a30*/  SEL R0, R16.reuse, 0xffffffc0, !P3 ;  /* 0xffffffc010007807 */ /* 0x040fe40005800000 */
[----:B-1----:R-:W-:Y:S01]  /*1a40*/  SEL R8, R16, 0xffffffc0, !P2 ;  /* 0xffffffc010087807 */ /* 0x002fe20005000000 */
[----:B------:R1:W-:Y:S01]  /*1a50*/  STL [R1+0xe8], R13 ;  /* 0x0000e80d01007387 */ /* 0x0003e20000100800 */
[----:B--2---:R-:W-:Y:S01]  /*1a60*/  SEL R7, R18, 0x10, !P1 ;  /* 0x0000001012077807 */ /* 0x004fe20004800000 */
[----:B------:R-:W-:Y:S01]  /*1a70*/  IMAD.IADD R202, R196, 0x1, R0 ;  /* 0x00000001c4ca7824 */ /* 0x000fe200078e0200 */
[C---:B------:R-:W-:Y:S01]  /*1a80*/  IADD3 R18, R19.reuse, 0x8, RZ ;  /* 0x0000000813127810 */ /* 0x040fe20007ffe0ff */
[----:B------:R2:W-:Y:S01]  /*1a90*/  STL [R1+0xe4], R12 ;  /* 0x0000e40c01007387 */ /* 0x0005e20000100800 */
[----:B------:R-:W-:-:S02]  /*1aa0*/  IADD3 R17, R19, 0x10, RZ ;  /* 0x0000001013117810 */ /* 0x000fc40007ffe0ff */
[--C-:B------:R-:W-:Y:S01]  /*1ab0*/  LOP3.LUT R10, R20, R10, R21.reuse, 0xf6, !PT ;  /* 0x0000000a140a7212 */ /* 0x100fe200078ef615 */
[----:B------:R2:W-:Y:S01]  /*1ac0*/  STL [R1+0xd4], R11 ;  /* 0x0000d40b01007387 */ /* 0x0005e20000100800 */
[----:B---3--:R-:W-:Y:S02]  /*1ad0*/  LOP3.LUT R3, R22, 0x18, R86, 0xf8, !PT ;  /* 0x0000001816037812 */ /* 0x008fe400078ef856 */
[----:B------:R-:W-:Y:S01]  /*1ae0*/  IADD3 R207, R196, 0x20, RZ ;  /* 0x00000020c4cf7810 */ /* 0x000fe20007ffe0ff */
[----:B------:R3:W-:Y:S01]  /*1af0*/  STL [R1+0x8c], R18 ;  /* 0x00008c1201007387 */ /* 0x0007e20000100800 */
[----:B----4-:R-:W-:Y:S02]  /*1b00*/  LOP3.LUT R9, R20, R3, R21, 0xf6, !PT ;  /* 0x0000000314097212 */ /* 0x010fe400078ef615 */
[----:B------:R-:W-:Y:S01]  /*1b10*/  SEL R3, R16, 0xffffffc0, !P5 ;  /* 0xffffffc010037807 */ /* 0x000fe20006800000 */
[----:B------:R-:W-:Y:S01]  /*1b20*/  STL [R1+0x88], R17 ;  /* 0x0000881101007387 */ /* 0x000fe20000100800 */
[----:B------:R-:W-:-:S02]  /*1b30*/  IADD3 R16, R19, 0x18, RZ ;  /* 0x0000001813107810 */ /* 0x000fc40007ffe0ff */
[----:B------:R-:W-:Y:S02]  /*1b40*/  LEA R250, R9, 0x100, 0x1 ;  /* 0x0000010009fa7811 */ /* 0x000fe400078e08ff */
[C---:B-----5:R-:W-:Y:S01]  /*1b50*/  IADD3 R14, R19.reuse, 0x20, RZ ;  /* 0x00000020130e7810 */ /* 0x060fe20007ffe0ff */
[----:B------:R-:W-:Y:S01]  /*1b60*/  STL [R1+0x84], R16 ;  /* 0x0000841001007387 */ /* 0x000fe20000100800 */
[----:B------:R-:W-:Y:S01]  /*1b70*/  LEA R9, R10, 0x5100, 0x1 ;  /* 0x000051000a097811 */ /* 0x000fe200078e08ff */
[----:B------:R-:W-:Y:S01]  /*1b80*/  IMAD.IADD R251, R8, 0x1, R250 ;  /* 0x0000000108fb7824 */ /* 0x000fe200078e02fa */
[C---:B-1----:R-:W-:Y:S01]  /*1b90*/  IADD3 R13, R19.reuse, 0x28, RZ ;  /* 0x00000028130d7810 */ /* 0x042fe20007ffe0ff */
[----:B------:R1:W-:Y:S01]  /*1ba0*/  STL [R1+0x80], R14 ;  /* 0x0000800e01007387 */ /* 0x0003e20000100800 */
[----:B------:R-:W-:Y:S02]  /*1bb0*/  SHF.R.S32.HI R10, RZ, 0x1f, R17 ;  /* 0x0000001fff0a7819 */ /* 0x000fe40000011411 */
[----:B--2---:R-:W-:Y:S01]  /*1bc0*/  IADD3 R12, R19, 0x38, RZ ;  /* 0x00000038130c7810 */ /* 0x004fe20007ffe0ff */
[----:B------:R-:W-:Y:S01]  /*1bd0*/  STL [R1+0x7c], R13 ;  /* 0x00007c0d01007387 */ /* 0x000fe20000100800 */
[----:B------:R-:W-:-:S02]  /*1be0*/  @P4 IADD3 R207, R196, -0x20, RZ ;  /* 0xffffffe0c4cf4810 */ /* 0x000fc40007ffe0ff */
[----:B------:R-:W-:Y:S02]  /*1bf0*/  IADD3 R11, R19, 0x30, RZ ;  /* 0x00000030130b7810 */ /* 0x000fe40007ffe0ff */
[----:B------:R-:W-:Y:S01]  /*1c00*/  LEA R203, R4, 0x5100, 0x1 ;  /* 0x0000510004cb7811 */ /* 0x000fe200078e08ff */
[----:B------:R-:W-:Y:S01]  /*1c10*/  IMAD.IADD R199, R0, 0x1, R207 ;  /* 0x0000000100c77824 */ /* 0x000fe200078e02cf */
[----:B---3--:R-:W-:Y:S01]  /*1c20*/  SHF.R.S32.HI R18, RZ, 0x1f, R18 ;  /* 0x0000001fff127819 */ /* 0x008fe20000011412 */
[----:B------:R-:W-:Y:S01]  /*1c30*/  STL [R1+0x78], R11 ;  /* 0x0000780b01007387 */ /* 0x000fe20000100800 */
[----:B------:R-:W-:Y:S01]  /*1c40*/  LEA R197, R5, 0x100, 0x1 ;  /* 0x0000010005c57811 */ /* 0x000fe200078e08ff */
[----:B------:R-:W-:Y:S01]  /*1c50*/  IMAD.IADD R204, R203, 0x1, R3 ;  /* 0x00000001cbcc7824 */ /* 0x000fe200078e0203 */
[----:B------:R-:W-:Y:S01]  /*1c60*/  IADD3 R215, R86, 0x20, RZ ;  /* 0x0000002056d77810 */ /* 0x000fe20007ffe0ff */
[----:B------:R2:W-:Y:S01]  /*1c70*/  STL [R1+0xe0], R9 ;  /* 0x0000e00901007387 */ /* 0x0005e20000100800 */
[----:B------:R-:W-:Y:S01]  /*1c80*/  SHF.R.S32.HI R239, RZ, 0x1f, R238 ;  /* 0x0000001fffef7819 */ /* 0x000fe200000114ee */
[----:B------:R-:W-:Y:S01]  /*1c90*/  IMAD.IADD R198, R3, 0x1, R197 ;  /* 0x0000000103c67824 */ /* 0x000fe200078e02c5 */
[----:B------:R-:W-:Y:S01]  /*1ca0*/  SHF.R.S32.HI R87, RZ, 0x1f, R86 ;  /* 0x0000001fff577819 */ /* 0x000fe20000011456 */
[----:B------:R-:W-:Y:S01]  /*1cb0*/  STL [R1+0x74], R12 ;  /* 0x0000740c01007387 */ /* 0x000fe20000100800 */
[----:B------:R-:W-:Y:S01]  /*1cc0*/  SHF.R.S32.HI R97, RZ, 0x1f, R96 ;  /* 0x0000001fff617819 */ /* 0x000fe20000011460 */
[----:B------:R-:W-:Y:S01]  /*1cd0*/  IMAD.IADD R206, R203, 0x1, R2 ;  /* 0x00000001cbce7824 */ /* 0x000fe200078e0202 */
[----:B------:R-:W-:Y:S01]  /*1ce0*/  SHF.R.S32.HI R252, RZ, 0x1f, R215 ;  /* 0x0000001ffffc7819 */ /* 0x000fe200000114d7 */
[----:B------:R-:W-:Y:S01]  /*1cf0*/  STL [R1+0xd0], R18 ;  /* 0x0000d01201007387 */ /* 0x000fe20000100800 */
[----:B-1----:R-:W-:Y:S01]  /*1d00*/  SHF.R.S32.HI R14, RZ, 0x1f, R14 ;  /* 0x0000001fff0e7819 */ /* 0x002fe2000001140e */
[C---:B------:R-:W-:Y:S01]  /*1d10*/  IMAD.IADD R201, R2.reuse, 0x1, R197 ;  /* 0x0000000102c97824 */ /* 0x040fe200078e02c5 */
[C---:B------:R-:W-:Y:S01]  /*1d20*/  IADD3 R211, R207.reuse, 0x800, RZ ;  /* 0x00000800cfd37810 */ /* 0x040fe20007ffe0ff */
[----:B------:R1:W-:Y:S01]  /*1d30*/  STL [R1+0xcc], R10 ;  /* 0x0000cc0a01007387 */ /* 0x0003e20000100800 */
[C---:B------:R-:W-:Y:S01]  /*1d40*/  IADD3 R210, R207.reuse, 0x1000, RZ ;  /* 0x00001000cfd27810 */ /* 0x040fe20007ffe0ff */
[C---:B------:R-:W-:Y:S01]  /*1d50*/  IMAD.IADD R205, R2.reuse, 0x1, R204 ;  /* 0x0000000102cd7824 */ /* 0x040fe200078e02cc */
[C---:B------:R-:W-:Y:S01]  /*1d60*/  IADD3 R209, R207.reuse, 0x1800, RZ ;  /* 0x00001800cfd17810 */ /* 0x040fe20007ffe0ff */
[----:B------:R-:W-:Y:S01]  /*1d70*/  IMAD.IADD R200, R2, 0x1, R198 ;  /* 0x0000000102c87824 */ /* 0x000fe200078e02c6 */
[----:B------:R-:W-:-:S02]  /*1d80*/  IADD3 R208, R207, 0x2000, RZ ;  /* 0x00002000cfd07810 */ /* 0x000fc40007ffe0ff */
[----:B--2---:R-:W-:-:S05]  /*1d90*/  SHF.R.S32.HI R9, RZ, 0x1f, R16 ;  /* 0x0000001fff097819 */ /* 0x004fca0000011410 */
[----:B------:R2:W-:Y:S04]  /*1da0*/  STL [R1+0xc8], R9 ;  /* 0x0000c80901007387 */ /* 0x0005e80000100800 */
[----:B------:R-:W-:Y:S01]  /*1db0*/  STL [R1+0xc4], R14 ;  /* 0x0000c40e01007387 */ /* 0x000fe20000100800 */
[----:B-1----:R-:W-:-:S05]  /*1dc0*/  SHF.R.S32.HI R10, RZ, 0x1f, R13 ;  /* 0x0000001fff0a7819 */ /* 0x002fca000001140d */
[----:B------:R1:W-:Y:S01]  /*1dd0*/  STL [R1+0xc0], R10 ;  /* 0x0000c00a01007387 */ /* 0x0003e20000100800 */
[----:B--2---:R-:W-:Y:S02]  /*1de0*/  SHF.R.S32.HI R9, RZ, 0x1f, R11 ;  /* 0x0000001fff097819 */ /* 0x004fe4000001140b */
[----:B------:R-:W-:-:S03]  /*1df0*/  LEA R11, R15, 0x80, 0x1 ;  /* 0x000000800f0b7811 */ /* 0x000fc600078e08ff */
[----:B------:R2:W-:Y:S02]  /*1e00*/  STL [R1+0xbc], R9 ;  /* 0x0000bc0901007387 */ /* 0x0005e40000100800 */
[C---:B------:R-:W-:Y:S02]  /*1e10*/  IMAD.IADD R0, R11.reuse, 0x1, R6 ;  /* 0x000000010b007824 */ /* 0x040fe400078e0206 */
[----:B-1----:R-:W-:-:S04]  /*1e20*/  IMAD.IADD R10, R11, 0x1, R8 ;  /* 0x000000010b0a7824 */ /* 0x002fc800078e0208 */
[----:B------:R-:W-:-:S04]  /*1e30*/  IMAD.IADD R4, R6, 0x1, R10 ;  /* 0x0000000106047824 */ /* 0x000fc800078e020a */
[----:B------:R-:W-:Y:S01]  /*1e40*/  IMAD.IADD R3, R7, 0x1, R4 ;  /* 0x0000000107037824 */ /* 0x000fe200078e0204 */
[----:B--2---:R-:W-:-:S05]  /*1e50*/  SHF.R.S32.HI R9, RZ, 0x1f, R12 ;  /* 0x0000001fff097819 */ /* 0x004fca000001140c */
[----:B------:R1:W-:Y:S04]  /*1e60*/  STL [R1+0xb8], R9 ;  /* 0x0000b80901007387 */ /* 0x0003e80000100800 */
[----:B------:R-:W-:Y:S04]  /*1e70*/  STL [R1+0x9c], R11 ;  /* 0x00009c0b01007387 */ /* 0x000fe80000100800 */
        /* <DEDUP_REMOVED lines=12> */
.L_x_1837:
        /* <DEDUP_REMOVED lines=15> */
[----:B------:R-:W-:Y:S02]  /*2030*/  IMAD.MOV.U32 R139, RZ, RZ, RZ ;  /* 0x000000ffff8b7224 */ /* 0x000fe400078e00ff */
[----:B------:R-:W-:Y:S02]  /*2040*/  IMAD.MOV.U32 R15, RZ, RZ, RZ ;  /* 0x000000ffff0f7224 */ /* 0x000fe400078e00ff */
[----:B------:R-:W-:Y:S01]  /*2050*/  IMAD.MOV.U32 R13, RZ, RZ, RZ ;  /* 0x000000ffff0d7224 */ /* 0x000fe200078e00ff */
[----:B--2---:R-:W-:Y:S01]  /*2060*/  SHF.R.S32.HI R26, RZ, 0x1f, R25 ;  /* 0x0000001fff1a7819 */ /* 0x004fe20000011419 */
[C---:B------:R-:W-:Y:S01]  /*2070*/  IMAD.SHL.U32 R17, R25.reuse, 0x4, RZ ;  /* 0x0000000419117824 */ /* 0x040fe200078e00ff */
[C---:B------:R-:W-:Y:S01]  /*2080*/  @P1 LEA R4, P0, R25.reuse, c[0x0][0x370], 0x2 ;  /* 0x0000dc0019041a11 */ /* 0x040fe200078010ff */
[----:B------:R1:W-:Y:S01]  /*2090*/  STL [R1+0x70], R25 ;  /* 0x0000701901007387 */ /* 0x0003e20000100800 */
[----:B------:R-:W-:-:S02]  /*20a0*/  SHF.L.U64.HI R16, R25, 0x2, R26 ;  /* 0x0000000219107819 */ /* 0x000fc4000001021a */
        /* <DEDUP_REMOVED lines=25> */
.L_x_1636:
[----:B------:R-:W-:-:S04]  /*2240*/  ISETP.NE.U32.AND P0, PT, RZ, c[0x0][0x368], PT ;  /* 0x0000da00ff007a0c */ /* 0x000fc80003f05070 */
[----:B------:R-:W-:-:S13]  /*2250*/  ISETP.NE.AND.EX P0, PT, RZ, c[0x0][0x36c], PT, P0 ;  /* 0x0000db00ff007a0c */ /* 0x000fda0003f05300 */
[----:B------:R-:W-:Y:S05]  /*2260*/  @!P0 BRA `(.L_x_1637) ;  /* 0x0000004000008947 */ /* 0x000fea0003800000 */
[----:B-1----:R-:W-:-:S04]  /*2270*/  IADD3 R4, P0, R17, c[0x0][0x368], RZ ;  /* 0x0000da0011047a10 */ /* 0x002fc80007f1e0ff */
[----:B------:R-:W-:-:S05]  /*2280*/  IADD3.X R5, R16, c[0x0][0x36c], RZ, P0, !PT ;  /* 0x0000db0010057a10 */ /* 0x000fca00007fe4ff */
[----:B------:R1:W5:Y:S01]  /*2290*/  LDG.E R12, [R4.64] ;  /* 0x00000008040c7981 */ /* 0x000362000c1e1900 */
[----:B------:R-:W-:Y:S05]  /*22a0*/  BRA `(.L_x_1638) ;  /* 0x0000005000007947 */ /* 0x000fea0003800000 */
.L_x_1637:
[----:B------:R-:W-:Y:S01]  /*22b0*/  MOV R12, UR6 ;  /* 0x00000006000c7c02 */ /* 0x000fe20008000f00 */
[----:B------:R-:W-:Y:S05]  /*22c0*/  @!P5 BRA `(.L_x_1638) ;  /* 0x000000300000d947 */ /* 0x000fea0003800000 */
[----:B-1----:R-:W2:Y:S04]  /*22d0*/  LDG.E R6, [R4.64] ;  /* 0x0000000804067981 */ /* 0x002ea8000c1e1900 */
[----:B------:R-:W2:Y:S02]  /*22e0*/  LDG.E R0, [R4.64+0x4] ;  /* 0x0000040804007981 */ /* 0x000ea4000c1e1900 */
[----:B--2---:R-:W-:Y:S02]  /*22f0*/  IADD3 R12, -R6, R0, RZ ;  /* 0x00000000060c7210 */ /* 0x004fe40007ffe1ff */
.L_x_1638:
[----:B------:R-:W2:Y:S04]  /*2300*/  LDL.LU R0, [R1+0x44] ;  /* 0x0000440001007983 */ /* 0x000ea80000300800 */
[----:B-1----:R1:W3:Y:S04]  /*2310*/  @P6 LDG.E R5, [R2.64] ;  /* 0x0000000802056981 */ /* 0x0022e8000c1e1900 */
[----:B------:R1:W3:Y:S04]  /*2320*/  @P6 LDG.E R4, [R2.64+0x4] ;  /* 0x0000040802046981 */ /* 0x0002e8000c1e1900 */
[----:B------:R-:W4:Y:S04]  /*2330*/  LDL.LU R6, [R1+0x64] ;  /* 0x0000640001067983 */ /* 0x000f280000300800 */
[----:B------:R-:W4:Y:S01]  /*2340*/  LDL R14, [R1+0x48] ;  /* 0x00004800010e7983 */ /* 0x000f220000100800 */
[----:B------:R-:W-:-:S04]  /*2350*/  ISETP.NE.U32.AND P0, PT, RZ, c[0x0][0x378], PT ;  /* 0x0000de00ff007a0c */ /* 0x000fc80003f05070 */
[----:B------:R-:W-:Y:S01]  /*2360*/  ISETP.NE.AND.EX P1, PT, RZ, c[0x0][0x37c], PT, P0 ;  /* 0x0000df00ff007a0c */ /* 0x000fe20003f25300 */
[----:B------:R-:W-:Y:S02]  /*2370*/  IMAD.MOV.U32 R7, RZ, RZ, c[0x0][0x2c4] ;  /* 0x0000b100ff077624 */ /* 0x000fe400078e00ff */
[----:B-----5:R-:W-:-:S03]  /*2380*/  IMAD.MOV.U32 R129, RZ, RZ, R12 ;  /* 0x000000ffff817224 */ /* 0x020fc600078e000c */
[----:B------:R-:W-:-:S07]  /*2390*/  ISETP.NE.AND P2, PT, R7, 0x1, PT ;  /* 0x000000010700780c */ /* 0x000fce0003f45270 */
[----:B-1----:R-:W-:-:S04]  /*23a0*/  @P1 IADD3 R2, P0, R17, c[0x0][0x378], RZ ;  /* 0x0000de0011021a10 */ /* 0x002fc80007f1e0ff */
[----:B------:R-:W-:Y:S01]  /*23b0*/  @P1 IADD3.X R3, R16, c[0x0][0x37c], RZ, P0, !PT ;  /* 0x0000df0010031a10 */ /* 0x000fe200007fe4ff */
[----:B------:R-:W-:-:S04]  /*23c0*/  IMAD.IADD R7, R12, 0x1, -R9 ;  /* 0x000000010c077824 */ /* 0x000fc800078e0a09 */
[----:B------:R1:W5:Y:S02]  /*23d0*/  @P1 LDG.E R129, [R2.64] ;  /* 0x0000000802811981 */ /* 0x000364000c1e1900 */
[----:B-1----:R-:W-:Y:S01]  /*23e0*/  IMAD.MOV.U32 R2, RZ, RZ, c[0x0][0x228] ;  /* 0x00008a00ff027624 */ /* 0x002fe200078e00ff */
[----:B------:R-:W-:Y:S01]  /*23f0*/  BSSY B0, `(.L_x_1639) ;  /* 0x000003f000007945 */ /* 0x000fe20003800000 */
[----:B--2---:R-:W-:-:S05]  /*2400*/  IMAD.SHL.U32 R0, R0, 0x80, RZ ;  /* 0x0000008000007824 */ /* 0x004fca00078e00ff */
[----:B------:R1:W-:Y:S01]  /*2410*/  STL [R1+0x30], R0 ;  /* 0x0000300001007387 */ /* 0x0003e20000100800 */
[----:B---3--:R-:W-:Y:S01]  /*2420*/  @P6 IMAD.IADD R2, R4, 0x1, -R5 ;  /* 0x0000000104026824 */ /* 0x008fe200078e0a05 */
[----:B----4-:R-:W-:-:S03]  /*2430*/  LOP3.LUT R6, R6, 0xffffffdf, RZ, 0xc0, !PT ;  /* 0xffffffdf06067812 */ /* 0x010fc600078ec0ff */
[----:B------:R-:W-:Y:S01]  /*2440*/  IMAD.IADD R4, R7, 0x1, R2 ;  /* 0x0000000107047824 */ /* 0x000fe200078e0202 */
[----:B------:R-:W-:-:S04]  /*2450*/  @P2 LOP3.LUT R6, R6, 0x20, RZ, 0xfc, !PT ;  /* 0x0000002006062812 */ /* 0x000fc800078efcff */
[----:B------:R-:W-:Y:S02]  /*2460*/  IADD3 R143, R4, 0x50, -R249 ;  /* 0x00000050048f7810 */ /* 0x000fe40007ffe8f9 */
[----:B-1----:R-:W-:-:S05]  /*2470*/  IADD3 R0, R0, 0x7f, RZ ;  /* 0x0000007f00007810 */ /* 0x002fca0007ffe0ff */
[----:B------:R-:W-:Y:S01]  /*2480*/  @P2 IMAD.HI.U32 R3, R0, c[0x0][0x2c8], RZ ;  /* 0x0000b20000032a27 */ /* 0x000fe200078e00ff */
[----:B------:R1:W-:Y:S04]  /*2490*/  STL [R1+0x64], R6 ;  /* 0x0000640601007387 */ /* 0x0003e80000100800 */
[----:B------:R-:W-:Y:S01]  /*24a0*/  @P2 SHF.R.U32.HI R0, RZ, c[0x0][0x2cc], R3 ;  /* 0x0000b300ff002a19 */ /* 0x000fe20000011603 */
[----:B------:R2:W-:Y:S01]  /*24b0*/  STL [R1+0x38], R4 ;  /* 0x0000380401007387 */ /* 0x0005e20000100800 */
[----:B------:R-:W-:-:S03]  /*24c0*/  LOP3.LUT R5, R14, 0xff000000, RZ, 0xc0, !PT ;  /* 0xff0000000e057812 */ /* 0x000fc600078ec0ff */
[----:B------:R-:W-:-:S04]  /*24d0*/  IMAD.IADD R3, R143, 0x1, R0 ;  /* 0x000000018f037824 */ /* 0x000fc800078e0200 */
[----:B-1----:R-:W-:Y:S01]  /*24e0*/  IMAD.HI R6, R3, 0x66666667, RZ ;  /* 0x6666666703067827 */ /* 0x002fe200078e02ff */
[----:B--2---:R-:W-:Y:S02]  /*24f0*/  IADD3 R4, R4, 0x4f, RZ ;  /* 0x0000004f04047810 */ /* 0x004fe40007ffe0ff */
[----:B------:R-:W-:-:S03]  /*2500*/  LOP3.LUT R3, R14, 0xff0000, RZ, 0xc0, !PT ;  /* 0x00ff00000e037812 */ /* 0x000fc600078ec0ff */
[----:B------:R-:W-:Y:S01]  /*2510*/  IMAD.HI R0, R4, 0x66666667, RZ ;  /* 0x6666666704007827 */ /* 0x000fe200078e02ff */
[----:B------:R-:W-:-:S04]  /*2520*/  SHF.R.U32.HI R4, RZ, 0x8, R5 ;  /* 0x00000008ff047819 */ /* 0x000fc80000011605 */
[----:B------:R-:W-:Y:S02]  /*2530*/  LEA.HI R3, R3, R4, RZ, 0x10 ;  /* 0x0000000403037211 */ /* 0x000fe400078f80ff */
[----:B------:R-:W-:Y:S02]  /*2540*/  SHF.R.U32.HI R5, RZ, 0x1f, R0 ;  /* 0x0000001fff057819 */ /* 0x000fe40000011600 */
[----:B------:R-:W-:Y:S02]  /*2550*/  SHF.R.U32.HI R8, RZ, 0x1f, R6 ;  /* 0x0000001fff087819 */ /* 0x000fe40000011606 */
[----:B------:R-:W-:Y:S02]  /*2560*/  SHF.R.U32.HI R9, RZ, 0x10, R3 ;  /* 0x00000010ff097819 */ /* 0x000fe40000011603 */
[----:B------:R-:W-:Y:S02]  /*2570*/  LOP3.LUT R18, R3, 0xff, RZ, 0xc0, !PT ;  /* 0x000000ff03127812 */ /* 0x000fe400078ec0ff */
[----:B------:R-:W-:-:S02]  /*2580*/  LEA.HI.SX32 R142, R0, R5, 0x1b ;  /* 0x00000005008e7211 */ /* 0x000fc400078fdaff */
[----:B------:R-:W-:Y:S01]  /*2590*/  LEA.HI.SX32 R0, R6, R8, 0x1b ;  /* 0x0000000806007211 */ /* 0x000fe200078fdaff */
[----:B------:R1:W-:Y:S03]  /*25a0*/  STL [R1+0x44], R9 ;  /* 0x0000440901007387 */ /* 0x0003e60000100800 */
[----:B------:R-:W-:Y:S01]  /*25b0*/  IMNMX R6, R142, R0, PT ;  /* 0x000000008e067217 */ /* 0x000fe20003800200 */
[----:B------:R1:W-:Y:S03]  /*25c0*/  STL [R1+0x94], R18 ;  /* 0x0000941201007387 */ /* 0x0003e60000100800 */
[----:B------:R-:W-:Y:S02]  /*25d0*/  ISETP.GE.AND P0, PT, R6, 0x1, PT ;  /* 0x000000010600780c */ /* 0x000fe40003f06270 */
[----:B------:R-:W-:Y:S01]  /*25e0*/  ISETP.NE.AND P1, PT, R9, RZ, PT ;  /* 0x000000ff0900720c */ /* 0x000fe20003f25270 */
[----:B------:R-:W-:-:S03]  /*25f0*/  IMAD.MOV.U32 R0, RZ, RZ, RZ ;  /* 0x000000ffff007224 */ /* 0x000fc600078e00ff */
[----:B------:R-:W-:-:S07]  /*2600*/  SEL R128, R9, c[0x0][0x338], P1 ;  /* 0x0000ce0009807a07 */ /* 0x000fce0000800000 */
[----:B------:R-:W-:Y:S05]  /*2610*/  @!P0 BRA `(.L_x_1640) ;  /* 0x000001c000008947 */ /* 0x000fea0003800000 */
[----:B------:R-:W-:Y:S02]  /*2620*/  IABS R3, R128 ;  /* 0x0000008000037213 */ /* 0x000fe40000000000 */
[----:B------:R-:W-:Y:S02]  /*2630*/  IADD3 R8, R128, -0x1, R6 ;  /* 0xffffffff80087810 */ /* 0x000fe40007ffe006 */
[----:B------:R-:W2:Y:S02]  /*2640*/  I2F.RP R0, R3 ;  /* 0x0000000300007306 */ /* 0x000ea40000209400 */
[----:B------:R-:W-:-:S06]  /*2650*/  IABS R11, R8 ;  /* 0x00000008000b7213 */ /* 0x000fcc0000000000 */
[----:B--2---:R-:W2:Y:S02]  /*2660*/  MUFU.RCP R0, R0 ;  /* 0x0000000000007308 */ /* 0x004ea40000001000 */
[----:B--2---:R-:W-:-:S06]  /*2670*/  IADD3 R0, R0, 0xffffffe, RZ ;  /* 0x0ffffffe00007810 */ /* 0x004fcc0007ffe0ff */
[----:B------:R-:W2:Y:S02]  /*2680*/  F2I.FTZ.U32.TRUNC.NTZ R5, R0 ;  /* 0x0000000000057305 */ /* 0x000ea4000021f000 */
[----:B--2---:R-:W-:-:S04]  /*2690*/  IMAD.MOV R0, RZ, RZ, -R5 ;  /* 0x000000ffff007224 */ /* 0x004fc800078e0a05 */
[----:B------:R-:W-:Y:S01]  /*26a0*/  IMAD.MOV.U32 R4, RZ, RZ, R0 ;  /* 0x000000ffff047224 */ /* 0x000fe200078e0000 */
[----:B------:R-:W-:-:S03]  /*26b0*/  IABS R0, R128 ;  /* 0x0000008000007213 */ /* 0x000fc60000000000 */
[----:B-1----:R-:W-:Y:S02]  /*26c0*/  IMAD R9, R4, R3, RZ ;  /* 0x0000000304097224 */ /* 0x002fe400078e02ff */
        /* <DEDUP_REMOVED lines=17> */
.L_x_1640:
[----:B------:R-:W-:Y:S05]  /*27e0*/  BSYNC B0 ;  /* 0x0000000000007941 */ /* 0x000fea0003800000 */
.L_x_1639:
[----:B------:R-:W-:-:S04]  /*27f0*/  IMAD R3, R18, R0, RZ ;  /* 0x0000000012037224 */ /* 0x000fc800078e02ff */
        /* <DEDUP_REMOVED lines=17> */
[----:B-1----:R-:W1:Y:S03]  /*2910*/  S2R R9, SR_TID.X ;  /* 0x0000000000097919 */ /* 0x002e660000002100 */
        /* <DEDUP_REMOVED lines=49> */
[----:B------:R-:W-:-:S02]  /*2c30*/  ISETP.GE.AND P0, PT, R3, 0x31, PT ;  /* 0x000000310300780c */ /* 0x000fc40003f06270 */
[----:B------:R-:W-:Y:S01]  /*2c40*/  SHF.R.S32.HI R17, RZ, 0x1f, R98 ;  /* 0x0000001fff117819 */ /* 0x000fe20000011462 */
[----:B-1----:R-:W-:Y:S01]  /*2c50*/  @P1 IMAD.X R7, R5, 0x1, R147, P2 ;  /* 0x0000000105071824 */ /* 0x002fe200010e0693 */
[----:B------:R-:W-:Y:S02]  /*2c60*/  ISETP.GE.AND P2, PT, R3, 0x21, PT ;  /* 0x000000210300780c */ /* 0x000fe40003f46270 */
[----:B------:R-:W-:-:S04]  /*2c70*/  @P1 LEA R6, P3, R0, c[0x0][0x220], 0x1 ;  /* 0x0000880000061a11 */ /* 0x000fc800078608ff */
[----:B------:R-:W-:-:S05]  /*2c80*/  @P1 LEA.HI.X R7, R0, c[0x0][0x224], R7, 0x1, P3 ;  /* 0x0000890000071a11 */ /* 0x000fca00018f0c07 */
[----:B------:R1:W-:Y:S02]  /*2c90*/  @P1 LDGSTS.E.BYPASS.LTC128B.128 [R212+0x3100], [R6.64], !P6 ;  /* 0x0310000006d41fae */ /* 0x0003e4000f101d48 */
[----:B------:R-:W-:-:S04]  /*2ca0*/  @P2 LEA R0, P1, R24, R4, 0x5 ;  /* 0x0000000418002211 */ /* 0x000fc800078228ff */
[----:B------:R-:W-:Y:S01]  /*2cb0*/  @P2 LEA R18, P3, R0, c[0x0][0x220], 0x1 ;  /* 0x0000880000122a11 */ /* 0x000fe200078608ff */
[----:B------:R-:W-:Y:S01]  /*2cc0*/  IMAD R10, R17, c[0x0][0x280], RZ ;  /* 0x0000a000110a7a24 */ /* 0x000fe200078e02ff */
[----:B------:R-:W-:Y:S01]  /*2cd0*/  IADD3 R126, R12, R15, RZ ;  /* 0x0000000f0c7e7210 */ /* 0x000fe20007ffe0ff */
[----:B-1----:R-:W-:Y:S01]  /*2ce0*/  @P2 IMAD.MOV.U32 R7, RZ, RZ, c[0x0][0x23c] ;  /* 0x00008f00ff072624 */ /* 0x002fe200078e00ff */
[----:B------:R-:W-:-:S04]  /*2cf0*/  @P0 MOV R6, c[0x0][0x23c] ;  /* 0x00008f0000060a02 */ /* 0x000fc80000000f00 */
[----:B------:R-:W-:Y:S01]  /*2d00*/  @P2 LEA.HI.X R14, R24, R5, R7, 0x5, P1 ;  /* 0x00000005180e2211 */ /* 0x000fe200008f2c07 */
[----:B------:R-:W-:Y:S01]  /*2d10*/  @P0 IMAD R11, R6, 0x30, RZ ;  /* 0x00000030060b0824 */ /* 0x000fe200078e02ff */
[----:B------:R-:W-:Y:S01]  /*2d20*/  ISETP.GE.AND P1, PT, R3, 0x41, PT ;  /* 0x000000410300780c */ /* 0x000fe20003f26270 */
[----:B------:R-:W-:Y:S01]  /*2d30*/  @P0 IMAD.WIDE.U32 R6, R24, 0x30, R4 ;  /* 0x0000003018060825 */ /* 0x000fe200078e0004 */
[----:B------:R-:W-:-:S03]  /*2d40*/  @P2 LEA.HI.X R19, R0, c[0x0][0x224], R14, 0x1, P3 ;  /* 0x0000890000132a11 */ /* 0x000fc600018f0c0e */
[----:B------:R-:W-:Y:S01]  /*2d50*/  @P0 IMAD.IADD R3, R7, 0x1, R11 ;  /* 0x0000000107030824 */ /* 0x000fe200078e020b */
[C---:B------:R-:W-:Y:S01]  /*2d60*/  @P0 LEA R16, P3, R6.reuse, c[0x0][0x220], 0x1 ;  /* 0x0000880006100a11 */ /* 0x040fe200078608ff */
[----:B------:R-:W-:Y:S01]  /*2d70*/  IMAD R0, R17, c[0x0][0x290], RZ ;  /* 0x0000a40011007a24 */ /* 0x000fe200078e02ff */
[----:B------:R1:W-:Y:S02]  /*2d80*/  @P2 LDGSTS.E.BYPASS.LTC128B.128 [R212+0x3900], [R18.64], !P6 ;  /* 0x0390000012d42fae */ /* 0x0003e4000f101d48 */
[----:B------:R-:W-:Y:S01]  /*2d90*/  @P0 LEA.HI.X R17, R6, c[0x0][0x224], R3, 0x1, P3 ;  /* 0x0000890006110a11 */ /* 0x000fe200018f0c03 */
[----:B------:R-:W-:Y:S02]  /*2da0*/  IMAD.WIDE.U32 R6, R98, c[0x0][0x290], R96 ;  /* 0x0000a40062067a25 */ /* 0x000fe400078e0060 */
[----:B------:R-:W-:Y:S02]  /*2db0*/  @P1 LEA R3, P3, R24, R4, 0x6 ;  /* 0x0000000418031211 */ /* 0x000fe400078630ff */
[C---:B------:R-:W-:Y:S01]  /*2dc0*/  IMAD R0, R98.reuse, c[0x0][0x294], R0 ;  /* 0x0000a50062007a24 */ /* 0x040fe200078e0200 */
[----:B------:R-:W-:Y:S01]  /*2dd0*/  @P1 MOV R4, c[0x0][0x23c] ;  /* 0x00008f0000041a02 */ /* 0x000fe20000000f00 */
[----:B------:R-:W-:Y:S01]  /*2de0*/  IMAD.WIDE.U32 R14, R98, c[0x0][0x290], R86 ;  /* 0x0000a400620e7a25 */ /* 0x000fe200078e0056 */
[----:B------:R1:W-:Y:S03]  /*2df0*/  @P0 LDGSTS.E.BYPASS.LTC128B.128 [R212+0x4100], [R16.64], !P6 ;  /* 0x0410000010d40fae */ /* 0x0003e6000f101d48 */
[----:B------:R-:W-:-:S02]  /*2e00*/  IMAD.IADD R11, R7, 0x1, R0 ;  /* 0x00000001070b7824 */ /* 0x000fc400078e0200 */
[----:B------:R-:W-:Y:S01]  /*2e10*/  IMAD.IADD R7, R0, 0x1, R15 ;  /* 0x0000000100077824 */ /* 0x000fe200078e020f */
[----:B------:R-:W-:Y:S01]  /*2e20*/  @P1 LEA.HI.X R0, R24, R5, R4, 0x6, P3 ;  /* 0x0000000518001211 */ /* 0x000fe200018f3404 */
[----:B------:R-:W-:Y:S01]  /*2e30*/  IMAD.WIDE.U32 R8, R98, c[0x0][0x280], R96 ;  /* 0x0000a00062087a25 */ /* 0x000fe200078e0060 */
[----:B------:R-:W-:-:S03]  /*2e40*/  @P1 LEA R4, P3, R3, c[0x0][0x220], 0x1 ;  /* 0x0000880003041a11 */ /* 0x000fc600078608ff */
[C---:B------:R-:W-:Y:S01]  /*2e50*/  IMAD R10, R98.reuse, c[0x0][0x284], R10 ;  /* 0x0000a100620a7a24 */ /* 0x040fe200078e020a */
[----:B------:R-:W-:Y:S01]  /*2e60*/  @P1 LEA.HI.X R5, R3, c[0x0][0x224], R0, 0x1, P3 ;  /* 0x0000890003051a11 */ /* 0x000fe200018f0c00 */
[----:B------:R-:W-:Y:S01]  /*2e70*/  IMAD.MOV.U32 R12, RZ, RZ, R8 ;  /* 0x000000ffff0c7224 */ /* 0x000fe200078e0008 */
[----:B-----5:R-:W-:Y:S02]  /*2e80*/  SHF.R.S32.HI R0, RZ, 0x1f, R129 ;  /* 0x0000001fff007819 */ /* 0x020fe40000011481 */
[----:B------:R-:W-:Y:S01]  /*2e90*/  IADD3 R13, R9, R10, RZ ;  /* 0x0000000a090d7210 */ /* 0x000fe20007ffe0ff */
[----:B------:R-:W-:Y:S01]  /*2ea0*/  IMAD.WIDE.U32 R8, R98, c[0x0][0x280], R86 ;  /* 0x0000a00062087a25 */ /* 0x000fe200078e0056 */
[----:B------:R2:W-:Y:S03]  /*2eb0*/  @P1 LDGSTS.E.BYPASS.LTC128B.128 [R212+0x4900], [R4.64], !P6 ;  /* 0x0490000004d41fae */ /* 0x0005e6000f101d48 */
[----:B------:R-:W-:Y:S01]  /*2ec0*/  IMAD R3, R0, c[0x0][0x280], RZ ;  /* 0x0000a00000037a24 */ /* 0x000fe200078e02ff */
[----:B------:R-:W-:Y:S01]  /*2ed0*/  IADD3 R9, R10, R9, RZ ;  /* 0x000000090a097210 */ /* 0x000fe20007ffe0ff */
[----:B------:R-:W-:Y:S01]  /*2ee0*/  IMAD R0, R0, c[0x0][0x290], RZ ;  /* 0x0000a40000007a24 */ /* 0x000fe200078e02ff */
[----:B------:R-:W-:Y:S01]  /*2ef0*/  MOV R10, R6 ;  /* 0x00000006000a7202 */ /* 0x000fe20000000f00 */
[----:B------:R-:W-:Y:S01]  /*2f00*/  IMAD.MOV.U32 R6, RZ, RZ, R14 ;  /* 0x000000ffff067224 */ /* 0x000fe200078e000e */
[----:B------:R-:W-:Y:S01]  /*2f10*/  MOV R141, 0x5 ;  /* 0x00000005008d7802 */ /* 0x000fe20000000f00 */
[----:B------:R-:W-:-:S02]  /*2f20*/  IMAD.MOV.U32 R136, RZ, RZ, c[0x0][0x280] ;  /* 0x0000a000ff887624 */ /* 0x000fc400078e00ff */
[C---:B------:R-:W-:Y:S02]  /*2f30*/  IMAD R144, R132.reuse, c[0x0][0x284], RZ ;  /* 0x0000a10084907a24 */ /* 0x040fe400078e02ff */
        /* <DEDUP_REMOVED lines=44> */
[----:B------:R-:W-:Y:S01]  /*3200*/  IMAD R0, R21, c[0x0][0x268], RZ ;  /* 0x00009a0015007a24 */ /* 0x000fe200078e02ff */
[C---:B------:R-:W-:Y:S01]  /*3210*/  IADD3 R15, R98.reuse, 0x20, RZ ;  /* 0x00000020620f7810 */ /* 0x040fe20007ffe0ff */
        /* <DEDUP_REMOVED lines=55> */
.L_x_1676:
[----:B------:R-:W-:Y:S01]  /*3590*/  IMAD R3, R31, 0x50, R0 ;  /* 0x000000501f037824 */ /* 0x000fe200078e0200 */
[----:B------:R-:W-:Y:S01]  /*35a0*/  ISETP.NE.AND P1, PT, R154, 0x1, PT ;  /* 0x000000019a00780c */ /* 0x000fe20003f25270 */
[----:B------:R-:W-:Y:S01]  /*35b0*/  IMAD.MOV.U32 R74, RZ, RZ, RZ ;  /* 0x000000ffff4a7224 */ /* 0x000fe200078e00ff */
[----:B------:R-:W-:Y:S04]  /*35c0*/  DEPBAR.LE SB0, 0x0 ;  /* 0x000080000000791a */ /* 0x000fe80000000000 */
[----:B---3--:R-:W-:Y:S01]  /*35d0*/  IMAD.IADD R4, R126, 0x1, R3 ;  /* 0x000000017e047824 */ /* 0x008fe200078e0203 */
        /* <DEDUP_REMOVED lines=29> */
[----:B-1----:R-:W-:-:S05]  /*37b0*/  @!P2 BRA `(.L_x_1643) ;  /* 0x00003c600000a947 */ /* 0x002fca0003800000 */
[-C--:B------:R-:W-:Y:S01]  /*37c0*/  IMAD R6, R144, R31.reuse, RZ ;  /* 0x0000001f90067224 */ /* 0x080fe200078e02ff */
        /* <DEDUP_REMOVED lines=40> */
.L_x_1646:
[----:B------:R-:W-:Y:S05]  /*3a50*/  BSYNC B0 ;  /* 0x0000000000007941 */ /* 0x000fea0003800000 */
.L_x_1645:
        /* <DEDUP_REMOVED lines=40> */
.L_x_1648:
[----:B------:R-:W-:Y:S05]  /*3ce0*/  BSYNC B0 ;  /* 0x0000000000007941 */ /* 0x000fea0003800000 */
.L_x_1647:
        /* <DEDUP_REMOVED lines=39> */
.L_x_1650:
[----:B------:R-:W-:Y:S05]  /*3f60*/  BSYNC B0 ;  /* 0x0000000000007941 */ /* 0x000fea0003800000 */
.L_x_1649:
        /* <DEDUP_REMOVED lines=75> */
.L_x_1654:
[----:B------:R-:W-:Y:S05]  /*4420*/  BSYNC B0 ;  /* 0x0000000000007941 */ /* 0x000fea0003800000 */
.L_x_1653:
        /* <DEDUP_REMOVED lines=57> */
.L_x_1652:
[----:B------:R-:W-:Y:S05]  /*47c0*/  BSYNC B1 ;  /* 0x0000000000017941 */ /* 0x000fea0003800000 */
.L_x_1651:
        /* <DEDUP_REMOVED lines=62> */
.L_x_1658:
[----:B------:R-:W-:Y:S05]  /*4bb0*/  BSYNC B0 ;  /* 0x0000000000007941 */ /* 0x000fea0003800000 */
.L_x_1657:
        /* <DEDUP_REMOVED lines=57> */
.L_x_1656:
[----:B------:R-:W-:Y:S05]  /*4f50*/  BSYNC B1 ;  /* 0x0000000000017941 */ /* 0x000fea0003800000 */
.L_x_1655:
        /* <DEDUP_REMOVED lines=61> */
.L_x_1661:
[----:B------:R-:W-:Y:S05]  /*5330*/  BSYNC B0 ;  /* 0x0000000000007941 */ /* 0x000fea0003800000 */
.L_x_1660:
        /* <DEDUP_REMOVED lines=58> */
.L_x_1644:
        /* <DEDUP_REMOVED lines=212> */
.L_x_1663:
[----:B------:R-:W-:Y:S05]  /*6420*/  BSYNC B0 ;  /* 0x0000000000007941 */ /* 0x000fea0003800000 */
.L_x_1662:
        /* <DEDUP_REMOVED lines=126> */
.L_x_1665:
[----:B------:R-:W-:Y:S05]  /*6c10*/  BSYNC B0 ;  /* 0x0000000000007941 */ /* 0x000fea0003800000 */
.L_x_1664:
        /* <DEDUP_REMOVED lines=128> */
.L_x_1643:
        /* <DEDUP_REMOVED lines=21> */
.L_x_1667:
[----:B-12---:R-:W-:Y:S05]  /*7570*/  BSYNC B0 ;  /* 0x0000000000007941 */ /* 0x006fea0003800000 */
.L_x_1666:
        /* <DEDUP_REMOVED lines=17> */
.L_x_1669:
[----:B------:R-:W-:Y:S05]  /*7690*/  BSYNC B0 ;  /* 0x0000000000007941 */ /* 0x000fea0003800000 */
.L_x_1668:
        /* <DEDUP_REMOVED lines=16> */
.L_x_1659:
[----:B------:R-:W-:Y:S05]  /*77a0*/  BSYNC B2 ;  /* 0x0000000000027941 */ /* 0x000fea0003800000 */
.L_x_1642:
[----:B------:R-:W-:Y:S01]  /*77b0*/  IMAD R20, R31, -0x50, RZ ;  /* 0xffffffb01f147824 */ /* 0x000fe200078e02ff */
[----:B------:R-:W-:Y:S01]  /*77c0*/  BSSY B0, `(.L_x_1670) ;  /* 0x0000063000007945 */ /* 0x000fe20003800000 */
[----:B--23--:R-:W-:Y:S02]  /*77d0*/  IMAD R4, R81, c[0x0][0x208], RZ ;  /* 0x0000820051047a24 */ /* 0x00cfe400078e02ff */
[----:B------:R-:W-:Y:S02]  /*77e0*/  IMAD.IADD R3, R105, 0x1, R20 ;  /* 0x0000000169037824 */ /* 0x000fe400078e0214 */
[C---:B-1----:R-:W-:Y:S02]  /*77f0*/  IMAD R8, R75.reuse, c[0x0][0x20c], R4 ;  /* 0x000083004b087a24 */ /* 0x042fe400078e0204 */
        /* <DEDUP_REMOVED lines=85> */
[----:B------:R-:W1:Y:S01]  /*7d50*/  @!P1 LDS.128 R8, [R250] ;  /* 0x00000000fa089984 */ /* 0x000e620000000c00 */
        /* <DEDUP_REMOVED lines=9> */
.L_x_1671:
[----:B-123--:R-:W-:Y:S05]  /*7df0*/  BSYNC B0 ;  /* 0x0000000000007941 */ /* 0x00efea0003800000 */
.L_x_1670:
[----:B------:R1:W2:Y:S01]  /*7e00*/  SHFL.IDX PT, R5, R17, 0x1, 0x1c1f ;  /* 0x003c1f0011057f89 */ /* 0x0002a200000e0000 */
        /* <DEDUP_REMOVED lines=16> */
.L_x_1673:
[----:B------:R-:W-:Y:S05]  /*7f10*/  BSYNC B0 ;  /* 0x0000000000007941 */ /* 0x000fea0003800000 */
.L_x_1672:
[----:B--2---:R2:W4:Y:S01]  /*7f20*/  SHFL.IDX PT, R5, R17, 0x2, 0x1c1f ;  /* 0x005c1f0011057f89 */ /* 0x00452200000e0000 */
[----:B------:R-:W-:Y:S01]  /*7f30*/  ISETP.GE.AND P0, PT, R3, 0x41, PT ;  /* 0x000000410300780c */ /* 0x000fe20003f06270 */
[----:B------:R-:W-:Y:S02]  /*7f40*/  BSSY B0, `(.L_x_1674) ;  /* 0x000000f000007945 */ /* 0x000fe40003800000 */
        /* <DEDUP_REMOVED lines=14> */
.L_x_1675:
[----:B------:R-:W-:Y:S05]  /*8030*/  BSYNC B0 ;  /* 0x0000000000007941 */ /* 0x000fea0003800000 */
.L_x_1674:
[C---:B------:R-:W-:Y:S02]  /*8040*/  ISETP.GT.AND P0, PT, R31.reuse, R118, PT ;  /* 0x000000761f00720c */ /* 0x040fe40003f04270 */
[----:B------:R-:W-:Y:S11]  /*8050*/  IADD3 R31, R31, -0x1, RZ ;  /* 0xffffffff1f1f7810 */ /* 0x000ff60007ffe0ff */
[----:B------:R-:W-:Y:S01]  /*8060*/  @P0 SHF.R.S32.HI R6, RZ, 0x1f, R31 ;  /* 0x0000001fff060819 */ /* 0x000fe2000001141f */
[----:B------:R-:W-:Y:S02]  /*8070*/  @P0 IMAD R3, R146, R31, RZ ;  /* 0x0000001f92030224 */ /* 0x000fe400078e02ff */
[----:B---3--:R-:W-:Y:S02]  /*8080*/  @P0 IMAD.MOV.U32 R4, RZ, RZ, R110 ;  /* 0x000000ffff040224 */ /* 0x008fe400078e006e */
[----:B----4-:R-:W-:Y:S02]  /*8090*/  @P0 IMAD.MOV.U32 R5, RZ, RZ, R109 ;  /* 0x000000ffff050224 */ /* 0x010fe400078e006d */
[-C--:B------:R-:W-:Y:S02]  /*80a0*/  @P0 IMAD R3, R6, R130.reuse, R3 ;  /* 0x0000008206030224 */ /* 0x080fe400078e0203 */
[----:B------:R-:W-:Y:S04]  /*80b0*/  @P0 IMAD.WIDE.U32 R4, R31, R130, R4 ;  /* 0x000000821f040225 */ /* 0x000fe800078e0004 */
[----:B------:R-:W-:Y:S01]  /*80c0*/  @P0 IMAD.IADD R3, R5, 0x1, R3 ;  /* 0x0000000105030824 */ /* 0x000fe200078e0203 */
[----:B------:R-:W-:Y:S01]  /*80d0*/  @P0 LEA R10, P1, R4, c[0x0][0x220], 0x1 ;  /* 0x00008800040a0a11 */ /* 0x000fe200078208ff */
[----:B------:R-:W-:Y:S03]  /*80e0*/  @P0 IMAD.SHL.U32 R12, R152, 0x2, RZ ;  /* 0x00000002980c0824 */ /* 0x000fe600078e00ff */
        /* <DEDUP_REMOVED lines=22> */
.L_x_1641:
[----:B---3--:R-:W3:Y:S01]  /*8250*/  LDL R11, [R1+0x30] ;  /* 0x00003000010b7983 */ /* 0x008ee20000100800 */
[----:B------:R-:W-:-:S05]  /*8260*/  IMAD.MOV.U32 R0, RZ, RZ, c[0x0][0x2c4] ;  /* 0x0000b100ff007624 */ /* 0x000fca00078e00ff */
[----:B------:R-:W-:Y:S01]  /*8270*/  ISETP.NE.AND P3, PT, R0, 0x1, PT ;  /* 0x000000010000780c */ /* 0x000fe20003f65270 */
[----:B------:R-:W-:Y:S01]  /*8280*/  BSSY B0, `(.L_x_1677) ;  /* 0x0000028000007945 */ /* 0x000fe20003800000 */
[----:B---3--:R-:W-:-:S11]  /*8290*/  IADD3 R0, R11, 0x7f, RZ ;  /* 0x0000007f0b007810 */ /* 0x008fd60007ffe0ff */
[----:B------:R-:W-:-:S05]  /*82a0*/  @P3 IMAD.HI.U32 R2, R0, c[0x0][0x2c8], RZ ;  /* 0x0000b20000023a27 */ /* 0x000fca00078e00ff */
[----:B------:R-:W-:-:S05]  /*82b0*/  @P3 SHF.R.U32.HI R0, RZ, c[0x0][0x2cc], R2 ;  /* 0x0000b300ff003a19 */ /* 0x000fca0000011602 */
[----:B------:R-:W-:-:S04]  /*82c0*/  IMAD.IADD R0, R143, 0x1, R0 ;  /* 0x000000018f007824 */ /* 0x000fc800078e0200 */
[----:B------:R-:W-:-:S05]  /*82d0*/  IMAD.HI R0, R0, 0x66666667, RZ ;  /* 0x6666666700007827 */ /* 0x000fca00078e02ff */
[----:B------:R-:W-:-:S04]  /*82e0*/  SHF.R.U32.HI R2, RZ, 0x1f, R0 ;  /* 0x0000001fff027819 */ /* 0x000fc80000011600 */
[----:B------:R-:W-:-:S04]  /*82f0*/  LEA.HI.SX32 R0, R0, R2, 0x1b ;  /* 0x0000000200007211 */ /* 0x000fc800078fdaff */
[----:B------:R-:W-:-:S04]  /*8300*/  IMNMX R6, R142, R0, PT ;  /* 0x000000008e067217 */ /* 0x000fc80003800200 */
[----:B------:R-:W-:Y:S01]  /*8310*/  ISETP.GE.AND P0, PT, R6, 0x1, PT ;  /* 0x000000010600780c */ /* 0x000fe20003f06270 */
[----:B------:R-:W-:-:S12]  /*8320*/  IMAD.MOV.U32 R0, RZ, RZ, RZ ;  /* 0x000000ffff007224 */ /* 0x000fd800078e00ff */
[----:B------:R-:W-:Y:S05]  /*8330*/  @!P0 BRA `(.L_x_1678) ;  /* 0x000001c000008947 */ /* 0x000fea0003800000 */
[----:B------:R-:W-:Y:S01]  /*8340*/  IABS R2, R128 ;  /* 0x0000008000027213 */ /* 0x000fe20000000000 */
[----:B------:R-:W-:Y:S01]  /*8350*/  IMAD.MOV.U32 R4, RZ, RZ, RZ ;  /* 0x000000ffff047224 */ /* 0x000fe200078e00ff */
[----:B------:R-:W-:Y:S02]  /*8360*/  IADD3 R7, R128, -0x1, R6 ;  /* 0xffffffff80077810 */ /* 0x000fe40007ffe006 */
[----:B------:R-:W3:Y:S02]  /*8370*/  I2F.RP R0, R2 ;  /* 0x0000000200007306 */ /* 0x000ee40000209400 */
[----:B-1----:R-:W-:-:S06]  /*8380*/  IABS R9, R7 ;  /* 0x0000000700097213 */ /* 0x002fcc0000000000 */
[----:B---3--:R-:W1:Y:S02]  /*8390*/  MUFU.RCP R0, R0 ;  /* 0x0000000000007308 */ /* 0x008e640000001000 */
        /* <DEDUP_REMOVED lines=22> */
.L_x_1678:
[----:B------:R-:W-:Y:S05]  /*8500*/  BSYNC B0 ;  /* 0x0000000000007941 */ /* 0x000fea0003800000 */
.L_x_1677:
        /* <DEDUP_REMOVED lines=35> */
[----:B---3--:R-:W-:-:S04]  /*8740*/  IMAD R3, R2, R0, RZ ;  /* 0x0000000002037224 */ /* 0x008fc800078e02ff */
[--C-:B------:R-:W-:Y:S01]  /*8750*/  IMAD.IADD R2, R3, 0x1, R0.reuse ;  /* 0x0000000103027824 */ /* 0x100fe200078e0200 */
[----:B------:R3:W-:Y:S01]  /*8760*/  STL [R1+0x4], R3 ;  /* 0x0000040301007387 */ /* 0x0007e20000100800 */
[----:B------:R-:W-:-:S03]  /*8770*/  PRMT R0, RZ, 0x7610, R0 ;  /* 0x00007610ff007816 */ /* 0x000fc60000000000 */
[----:B------:R-:W-:-:S04]  /*8780*/  IMNMX R221, R6, R2, PT ;  /* 0x0000000206dd7217 */ /* 0x000fc80003800200 */
[----:B------:R-:W-:-:S13]  /*8790*/  ISETP.GT.AND P0, PT, R221, R3, PT ;  /* 0x00000003dd00720c */ /* 0x000fda0003f04270 */
[----:B------:R-:W-:Y:S05]  /*87a0*/  @!P0 BRA `(.L_x_1679) ;  /* 0x00010e4000008947 */ /* 0x000fea0003800000 */
[----:B---3--:R-:W3:Y:S04]  /*87b0*/  LDL R3, [R1+0x68] ;  /* 0x0000680001037983 */ /* 0x008ee80000100800 */
[----:B------:R-:W4:Y:S04]  /*87c0*/  LDL R8, [R1+0x6c] ;  /* 0x00006c0001087983 */ /* 0x000f280000100800 */
[----:B--2---:R-:W2:Y:S04]  /*87d0*/  LDL R7, [R1+0x48] ;  /* 0x0000480001077983 */ /* 0x004ea80000100800 */
[----:B------:R-:W2:Y:S04]  /*87e0*/  LDL R4, [R1] ;  /* 0x0000000001047983 */ /* 0x000ea80000100800 */
[----:B------:R-:W2:Y:S04]  /*87f0*/  LDL R5, [R1+0x90] ;  /* 0x0000900001057983 */ /* 0x000ea80000100800 */
[----:B-1----:R-:W2:Y:S01]  /*8800*/  LDL R9, [R1+0x70] ;  /* 0x0000700001097983 */ /* 0x002ea20000100800 */
[----:B------:R-:W-:-:S04]  /*8810*/  ISETP.NE.U32.AND P0, PT, RZ, c[0x0][0x340], PT ;  /* 0x0000d000ff007a0c */ /* 0x000fc80003f05070 */
[----:B------:R-:W-:Y:S02]  /*8820*/  ISETP.NE.AND.EX P1, PT, RZ, c[0x0][0x344], PT, P0 ;  /* 0x0000d100ff007a0c */ /* 0x000fe40003f25300 */
[----:B------:R-:W-:-:S05]  /*8830*/  SHF.R.S32.HI R0, RZ, 0x1f, R139 ;  /* 0x0000001fff007819 */ /* 0x000fca000001148b */
[----:B------:R-:W-:-:S04]  /*8840*/  IMAD R0, R0, c[0x0][0x178], RZ ;  /* 0x00005e0000007a24 */ /* 0x000fc800078e02ff */
[----:B------:R-:W-:Y:S02]  /*8850*/  IMAD R0, R139, c[0x0][0x17c], R0 ;  /* 0x00005f008b007a24 */ /* 0x000fe400078e0200 */
[----:B---3--:R-:W-:-:S04]  /*8860*/  @P1 IADD3 R2, P0, R3, c[0x0][0x340], RZ ;  /* 0x0000d00003021a10 */ /* 0x008fc80007f1e0ff */
[----:B----4-:R-:W-:-:S05]  /*8870*/  @P1 IADD3.X R3, R8, c[0x0][0x344], RZ, P0, !PT ;  /* 0x0000d10008031a10 */ /* 0x010fca00007fe4ff */
[----:B------:R1:W5:Y:S01]  /*8880*/  @P1 LDG.E R8, [R2.64] ;  /* 0x0000000802081981 */ /* 0x000362000c1e1900 */
[----:B------:R-:W-:Y:S02]  /*8890*/  ISETP.NE.U32.AND P0, PT, RZ, c[0x0][0x348], PT ;  /* 0x0000d200ff007a0c */ /* 0x000fe40003f05070 */
[----:B--2---:R-:W-:Y:S01]  /*88a0*/  LOP3.LUT R85, R7, 0xffff, RZ, 0xc0, !PT ;  /* 0x0000ffff07557812 */ /* 0x004fe200078ec0ff */
[----:B------:R-:W-:Y:S01]  /*88b0*/  IMAD.IADD R4, R4, 0x1, R11 ;  /* 0x0000000104047824 */ /* 0x000fe200078e020b */
[----:B------:R-:W-:Y:S01]  /*88c0*/  ISETP.NE.AND.EX P0, PT, RZ, c[0x0][0x34c], PT, P0 ;  /* 0x0000d300ff007a0c */ /* 0x000fe20003f05300 */
[----:B------:R-:W2:Y:S01]  /*88d0*/  S2R R12, SR_TID.X ;  /* 0x00000000000c7919 */ /* 0x000ea20000002100 */
[----:B------:R-:W-:Y:S01]  /*88e0*/  ISETP.GE.AND P2, PT, R238, c[0x0][0x198], PT ;  /* 0x00006600ee007a0c */ /* 0x000fe20003f46270 */
[----:B------:R-:W-:Y:S01]  /*88f0*/  @P3 IMAD.HI.U32 R7, R4, c[0x0][0x2c8], RZ ;  /* 0x0000b20004073a27 */ /* 0x000fe200078e00ff */
[----:B------:R-:W-:Y:S02]  /*8900*/  SEL R6, R5, RZ, !P0 ;  /* 0x000000ff05067207 */ /* 0x000fe40004000000 */
[----:B------:R-:W-:-:S02]  /*8910*/  SEL R5, R9, RZ, !P0 ;  /* 0x000000ff09057207 */ /* 0x000fc40004000000 */
[----:B------:R-:W-:Y:S01]  /*8920*/  IADD3 R181, R221, -0x1, RZ ;  /* 0xffffffffddb57810 */ /* 0x000fe20007ffe0ff */
[----:B------:R-:W-:-:S04]  /*8930*/  IMAD R6, R6, c[0x0][0x1c0], RZ ;  /* 0x0000700006067a24 */ /* 0x000fc800078e02ff */
[----:B------:R-:W-:Y:S02]  /*8940*/  IMAD R6, R5, c[0x0][0x1c4], R6 ;  /* 0x0000710005067a24 */ /* 0x000fe400078e0206 */
[----:B-1----:R-:W-:-:S04]  /*8950*/  IMAD.WIDE.U32 R2, R139, c[0x0][0x178], RZ ;  /* 0x00005e008b027a25 */ /* 0x002fc800078e00ff */
[----:B------:R-:W-:Y:S01]  /*8960*/  IMAD.IADD R3, R3, 0x1, R0 ;  /* 0x0000000103037824 */ /* 0x000fe200078e0200 */
[----:B------:R-:W-:Y:S02]  /*8970*/  MOV R0, R4 ;  /* 0x0000000400007202 */ /* 0x000fe40000000f00 */
[----:B------:R-:W-:Y:S01]  /*8980*/  @P3 SHF.R.U32.HI R0, RZ, c[0x0][0x2cc], R7 ;  /* 0x0000b300ff003a19 */ /* 0x000fe20000011607 */
[C---:B------:R-:W-:Y:S01]  /*8990*/  IMAD.WIDE.U32 R2, R85.reuse, c[0x0][0x1b8], R2 ;  /* 0x00006e0055027a25 */ /* 0x040fe200078e0002 */
[----:B--2---:R-:W-:Y:S02]  /*89a0*/  SHF.R.S32.HI R10, RZ, 0x1f, R12 ;  /* 0x0000001fff0a7819 */ /* 0x004fe4000001140c */
[----:B------:R-:W-:Y:S01]  /*89b0*/  SHF.R.S32.HI R7, RZ, 0x1f, R0 ;  /* 0x0000001fff077819 */ /* 0x000fe20000011400 */
[----:B------:R-:W-:Y:S01]  /*89c0*/  IMAD R3, R85, c[0x0][0x1bc], R3 ;  /* 0x00006f0055037a24 */ /* 0x000fe200078e0203 */
[----:B------:R-:W-:-:S03]  /*89d0*/  LEA.HI R10, R10, R12, RZ, 0x3 ;  /* 0x0000000c0a0a7211 */ /* 0x000fc600078f18ff */
[----:B------:R-:W-:Y:S01]  /*89e0*/  IMAD.WIDE.U32 R2, R5, c[0x0][0x1c0], R2 ;  /* 0x0000700005027a25 */ /* 0x000fe200078e0002 */
[----:B------:R-:W-:-:S03]  /*89f0*/  SHF.R.S32.HI R10, RZ, 0x3, R10 ;  /* 0x00000003ff0a7819 */ /* 0x000fc6000001140a */
        /* <DEDUP_REMOVED lines=11> */
[----:B------:R-:W-:Y:S01]  /*8ab0*/  LEA R6, P0, R2, c[0x0][0x160], 0x1 ;  /* 0x0000580002067a11 */ /* 0x000fe200078008ff */
[----:B------:R-:W-:-:S03]  /*8ac0*/  IMAD.IADD R4, R10, 0x1, R11 ;  /* 0x000000010a047824 */ /* 0x000fc600078e020b */
[----:B------:R-:W-:-:S04]  /*8ad0*/  IADD3 R0, R3, R0, RZ ;  /* 0x0000000003007210 */ /* 0x000fc80007ffe0ff */
[----:B------:R-:W-:Y:S02]  /*8ae0*/  LEA.HI.X R5, R2, c[0x0][0x164], R0, 0x1, P0 ;  /* 0x0000590002057a11 */ /* 0x000fe400000f0c00 */
[----:B------:R-:W-:Y:S01]  /*8af0*/  @!P1 MOV R8, R9 ;  /* 0x0000000900089202 */ /* 0x000fe20000000f00 */
[----:B------:R-:W-:Y:S05]  /*8b00*/  BRA.DIV ~URZ, `(.L_x_1680) ;  /* 0x000150627f007947 */ /* 0x000fea000b800000 */
[----:B------:R1:W2:Y:S02]  /*8b10*/  SHFL.IDX PT, R7, R5, RZ, 0x181f ;  /* 0x00181fff05077589 */ /* 0x0002a400000e0000 */
.L_x_1842:
[----:B------:R-:W-:Y:S05]  /*8b20*/  BRA.DIV ~URZ, `(.L_x_1681) ;  /* 0x000150b27f007947 */ /* 0x000fea000b800000 */
[----:B------:R3:W4:Y:S02]  /*8b30*/  SHFL.IDX PT, R2, R6, RZ, 0x181f ;  /* 0x00181fff06027589 */ /* 0x00072400000e0000 */
.L_x_1843:
        /* <DEDUP_REMOVED lines=10> */
.L_x_1683:
[----:B------:R-:W-:Y:S05]  /*8be0*/  BSYNC B0 ;  /* 0x0000000000007941 */ /* 0x000fea0003800000 */
.L_x_1682:
[----:B------:R-:W-:Y:S05]  /*8bf0*/  BRA.DIV ~URZ, `(.L_x_1684) ;  /* 0x000150527f007947 */ /* 0x000fea000b800000 */
[----:B--2---:R2:W1:Y:S04]  /*8c00*/  SHFL.IDX PT, R7, R5, 0x1, 0x181f ;  /* 0x00381f0005077f89 */ /* 0x00446800000e0000 */
[----:B----4-:R2:W4:Y:S02]  /*8c10*/  SHFL.IDX PT, R2, R6, 0x1, 0x181f ;  /* 0x00381f0006027f89 */ /* 0x01052400000e0000 */
.L_x_1844:
        /* <DEDUP_REMOVED lines=10> */
.L_x_1686:
[----:B------:R-:W-:Y:S05]  /*8cc0*/  BSYNC B0 ;  /* 0x0000000000007941 */ /* 0x000fea0003800000 */
.L_x_1685:
[----:B------:R-:W-:Y:S05]  /*8cd0*/  BRA.DIV ~URZ, `(.L_x_1687) ;  /* 0x000150427f007947 */ /* 0x000fea000b800000 */
[----:B-1----:R1:W2:Y:S02]  /*8ce0*/  SHFL.IDX PT, R7, R5, 0x2, 0x181f ;  /* 0x00581f0005077f89 */ /* 0x0022a400000e0000 */
.L_x_1845:
[----:B------:R-:W-:Y:S05]  /*8cf0*/  BRA.DIV ~URZ, `(.L_x_1688) ;  /* 0x000150927f007947 */ /* 0x000fea000b800000 */
[----:B----4-:R4:W1:Y:S02]  /*8d00*/  SHFL.IDX PT, R2, R6, 0x2, 0x181f ;  /* 0x00581f0006027f89 */ /* 0x01086400000e0000 */
.L_x_1846:
        /* <DEDUP_REMOVED lines=10> */
.L_x_1690:
[----:B------:R-:W-:Y:S05]  /*8db0*/  BSYNC B0 ;  /* 0x0000000000007941 */ /* 0x000fea0003800000 */
.L_x_1689:
[----:B------:R-:W-:Y:S05]  /*8dc0*/  BRA.DIV ~URZ, `(.L_x_1691) ;  /* 0x000150327f007947 */ /* 0x000fea000b800000 */
[----:B--2---:R2:W3:Y:S04]  /*8dd0*/  SHFL.IDX PT, R7, R5, 0x3, 0x181f ;  /* 0x00781f0005077f89 */ /* 0x0044e800000e0000 */
[----:B-1----:R2:W1:Y:S02]  /*8de0*/  SHFL.IDX PT, R2, R6, 0x3, 0x181f ;  /* 0x00781f0006027f89 */ /* 0x00246400000e0000 */
.L_x_1847:
        /* <DEDUP_REMOVED lines=10> */
.L_x_1693:
[----:B------:R-:W-:Y:S05]  /*8e90*/  BSYNC B0 ;  /* 0x0000000000007941 */ /* 0x000fea0003800000 */
.L_x_1692:
[----:B------:R-:W-:Y:S05]  /*8ea0*/  BRA.DIV ~URZ, `(.L_x_1694) ;  /* 0x000150227f007947 */ /* 0x000fea000b800000 */
[----:B---3--:R3:W2:Y:S02]  /*8eb0*/  SHFL.IDX PT, R7, R5, 0x4, 0x181f ;  /* 0x00981f0005077f89 */ /* 0x0086a400000e0000 */
.L_x_1848:
[----:B------:R-:W-:Y:S05]  /*8ec0*/  BRA.DIV ~URZ, `(.L_x_1695) ;  /* 0x000150727f007947 */ /* 0x000fea000b800000 */
[----:B-1----:R1:W3:Y:S02]  /*8ed0*/  SHFL.IDX PT, R2, R6, 0x4, 0x181f ;  /* 0x00981f0006027f89 */ /* 0x0022e400000e0000 */
.L_x_1849:
        /* <DEDUP_REMOVED lines=10> */
.L_x_1697:
[----:B------:R-:W-:Y:S05]  /*8f80*/  BSYNC B0 ;  /* 0x0000000000007941 */ /* 0x000fea0003800000 */
.L_x_1696:
[----:B------:R-:W-:Y:S05]  /*8f90*/  BRA.DIV ~URZ, `(.L_x_1698) ;  /* 0x000150127f007947 */ /* 0x000fea000b800000 */
[----:B--2---:R2:W1:Y:S04]  /*8fa0*/  SHFL.IDX PT, R7, R5, 0x5, 0x181f ;  /* 0x00b81f0005077f89 */ /* 0x00446800000e0000 */
[----:B---3--:R2:W3:Y:S02]  /*8fb0*/  SHFL.IDX PT, R2, R6, 0x5, 0x181f ;  /* 0x00b81f0006027f89 */ /* 0x0084e400000e0000 */
.L_x_1850:
        /* <DEDUP_REMOVED lines=10> */
.L_x_1700:
[----:B------:R-:W-:Y:S05]  /*9060*/  BSYNC B0 ;  /* 0x0000000000007941 */ /* 0x000fea0003800000 */
.L_x_1699:
[----:B------:R-:W-:Y:S05]  /*9070*/  BRA.DIV ~URZ, `(.L_x_1701) ;  /* 0x000150027f007947 */ /* 0x000fea000b800000 */
[----:B-1----:R1:W2:Y:S02]  /*9080*/  SHFL.IDX PT, R7, R5, 0x6, 0x181f ;  /* 0x00d81f0005077f89 */ /* 0x0022a400000e0000 */
.L_x_1851:
[----:B------:R-:W-:Y:S05]  /*9090*/  BRA.DIV ~URZ, `(.L_x_1702) ;  /* 0x000150527f007947 */ /* 0x000fea000b800000 */
[----:B---3--:R3:W1:Y:S02]  /*90a0*/  SHFL.IDX PT, R2, R6, 0x6, 0x181f ;  /* 0x00d81f0006027f89 */ /* 0x00866400000e0000 */
.L_x_1852:
        /* <DEDUP_REMOVED lines=10> */
.L_x_1704:
[----:B------:R-:W-:Y:S05]  /*9150*/  BSYNC B0 ;  /* 0x0000000000007941 */ /* 0x000fea0003800000 */
.L_x_1703:
[----:B------:R-:W-:Y:S05]  /*9160*/  BRA.DIV ~URZ, `(.L_x_1705) ;  /* 0x00014ff27f007947 */ /* 0x000fea000b800000 */
[----:B-12---:R-:W1:Y:S04]  /*9170*/  SHFL.IDX PT, R5, R5, 0x7, 0x181f ;  /* 0x00f81f0005057f89 */ /* 0x006e6800000e0000 */
[----:B------:R2:W3:Y:S02]  /*9180*/  SHFL.IDX PT, R3, R6, 0x7, 0x181f ;  /* 0x00f81f0006037f89 */ /* 0x0004e400000e0000 */
.L_x_1853:
        /* <DEDUP_REMOVED lines=17> */
[----:B--2-4-:R-:W2:Y:S04]  /*92a0*/  LDL.LU R6, [R1+0x64] ;  /* 0x0000640001067983 */ /* 0x014ea80000300800 */
[----:B------:R-:W3:Y:S04]  /*92b0*/  LDL R188, [R1] ;  /* 0x0000000001bc7983 */ /* 0x000ee80000100800 */
[----:B------:R-:W4:Y:S04]  /*92c0*/  LDL R7, [R1+0x38] ;  /* 0x0000380001077983 */ /* 0x000f280000100800 */
[----:B------:R-:W5:Y:S01]  /*92d0*/  LDL R189, [R1+0x2c] ;  /* 0x00002c0001bd7983 */ /* 0x000f620000100800 */
[----:B------:R-:W-:-:S02]  /*92e0*/  IMAD.MOV.U32 R180, RZ, RZ, 0x50 ;  /* 0x00000050ffb47424 */ /* 0x000fc400078e00ff */
[----:B------:R-:W-:Y:S02]  /*92f0*/  IMAD.MOV.U32 R190, RZ, RZ, c[0x0][0x2b8] ;  /* 0x0000ae00ffbe7624 */ /* 0x000fe400078e00ff */
[----:B------:R-:W-:-:S03]  /*9300*/  IMAD R180, R221, R180, -0x50 ;  /* 0xffffffb0ddb47424 */ /* 0x000fc600078e02b4 */
[----:B------:R-:W-:Y:S01]  /*9310*/  ISETP.NE.AND P1, PT, R190, 0x1, PT ;  /* 0x00000001be00780c */ /* 0x000fe20003f25270 */
[----:B------:R-:W-:Y:S01]  /*9320*/  IMAD.MOV.U32 R213, RZ, RZ, RZ ;  /* 0x000000ffffd57224 */ /* 0x000fe200078e00ff */
[----:B------:R-:W-:Y:S01]  /*9330*/  BAR.SYNC.DEFER_BLOCKING 0x0 ;  /* 0x0000000000007b1d */ /* 0x000fe20000010000 */
[----:B---3--:R-:W-:-:S05]  /*9340*/  IMAD.IADD R3, R188, 0x1, R180 ;  /* 0x00000001bc037824 */ /* 0x008fca00078e02b4 */
[C---:B----4-:R-:W-:Y:S01]  /*9350*/  ISETP.GE.AND P0, PT, R3.reuse, R7, PT ;  /* 0x000000070300720c */ /* 0x050fe20003f06270 */
[----:B-----5:R-:W-:-:S03]  /*9360*/  IMAD.IADD R3, R3, 0x1, R189 ;  /* 0x0000000103037824 */ /* 0x020fc600078e02bd */
[----:B------:R-:W-:Y:S01]  /*9370*/  ISETP.GT.OR P0, PT, R188, 0x4f, P0 ;  /* 0x0000004fbc00780c */ /* 0x000fe20000704670 */
[----:B------:R-:W-:Y:S01]  /*9380*/  @P1 IMAD.HI.U32 R4, R3, c[0x0][0x2bc], RZ ;  /* 0x0000af0003041a27 */ /* 0x000fe200078e00ff */
[----:B--2---:R-:W-:-:S03]  /*9390*/  LOP3.LUT R6, R6, 0xfffffffe, RZ, 0xc0, !PT ;  /* 0xfffffffe06067812 */ /* 0x004fc600078ec0ff */
[----:B------:R-:W-:Y:S01]  /*93a0*/  IMAD.MOV.U32 R2, RZ, RZ, R3 ;  /* 0x000000ffff027224 */ /* 0x000fe200078e0003 */
[----:B------:R-:W-:Y:S02]  /*93b0*/  @P1 SHF.R.U32.HI R2, RZ, c[0x0][0x2c0], R4 ;  /* 0x0000b000ff021a19 */ /* 0x000fe40000011604 */
[----:B------:R-:W-:-:S05]  /*93c0*/  @P1 LOP3.LUT R6, R6, 0x1, RZ, 0xfc, !PT ;  /* 0x0000000106061812 */ /* 0x000fca00078efcff */
[C---:B------:R-:W-:Y:S01]  /*93d0*/  @!P0 IADD3 R5, P1, R2.reuse, R186, RZ ;  /* 0x000000ba02058210 */ /* 0x040fe20007f3e0ff */
[----:B------:R1:W-:Y:S03]  /*93e0*/  STL [R1+0x64], R6 ;  /* 0x0000640601007387 */ /* 0x0003e60000100800 */
[----:B-1----:R-:W-:Y:S02]  /*93f0*/  @!P0 LEA.HI.X.SX32 R6, R2, R183, 0x1, P1 ;  /* 0x000000b702068211 */ /* 0x002fe400008f0eff */
        /* <DEDUP_REMOVED lines=18> */
[----:B------:R-:W-:-:S13]  /*9520*/  ISETP.GE.AND P1, PT, R84, 0x1, PT ;  /* 0x000000015400780c */ /* 0x000fda0003f26270 */
[----:B------:R-:W-:Y:S01]  /*9530*/  @P1 ISETP.GE.AND P4, PT, R238, c[0x0][0x1d4], PT ;  /* 0x00007500ee001a0c */ /* 0x000fe20003f86270 */
[----:B------:R-:W-:Y:S04]  /*9540*/  STL.64 [R1+0x18], R184 ;  /* 0x000018b801007387 */ /* 0x000fe80000100a00 */
[----:B------:R-:W-:Y:S01]  /*9550*/  STL [R1+0x14], R182 ;  /* 0x000014b601007387 */ /* 0x000fe20000100800 */
[----:B------:R-:W-:Y:S02]  /*9560*/  ISETP.GT.AND P6, PT, R188, 0x4f, PT ;  /* 0x0000004fbc00780c */ /* 0x000fe40003fc4270 */
        /* <DEDUP_REMOVED lines=8> */
[----:B------:R-:W1:Y:S04]  /*95f0*/  SHFL.IDX PT, R6, R2, RZ, 0x181f ;  /* 0x00181fff02067589 */ /* 0x000e6800000e0000 */
[----:B------:R-:W2:Y:S04]  /*9600*/  SHFL.IDX PT, R4, R2, 0x1, 0x181f ;  /* 0x00381f0002047f89 */ /* 0x000ea800000e0000 */
[----:B------:R-:W3:Y:S04]  /*9610*/  SHFL.IDX PT, R7, R3, RZ, 0x181f ;  /* 0x00181fff03077589 */ /* 0x000ee800000e0000 */
[----:B------:R-:W4:Y:S01]  /*9620*/  SHFL.IDX PT, R5, R3, 0x1, 0x181f ;  /* 0x00381f0003057f89 */ /* 0x000f2200000e0000 */
[----:B------:R-:W-:-:S03]  /*9630*/  ISETP.GE.AND P0, PT, R84, 0x11, PT ;  /* 0x000000115400780c */ /* 0x000fc60003f06270 */
[----:B------:R-:W5:Y:S04]  /*9640*/  SHFL.IDX PT, R11, R2, 0x2, 0x181f ;  /* 0x00581f00020b7f89 */ /* 0x000f6800000e0000 */
[----:B------:R-:W-:Y:S01]  /*9650*/  SHFL.IDX PT, R12, R3, 0x2, 0x181f ;  /* 0x00581f00030c7f89 */ /* 0x000fe200000e0000 */
[----:B-1----:R-:W-:-:S05]  /*9660*/  @P1 LEA R6, P2, R238, R6, 0x1 ;  /* 0x00000006ee061211 */ /* 0x002fca00078408ff */
[C---:B--2---:R-:W-:Y:S02]  /*9670*/  @P0 LEA R4, P3, R238.reuse, R4, 0x1 ;  /* 0x00000004ee040211 */ /* 0x044fe400078608ff */
[--C-:B---3--:R-:W-:Y:S02]  /*9680*/  @P1 LEA.HI.X R7, R238, R7, R239.reuse, 0x1, P2 ;  /* 0x00000007ee071211 */ /* 0x108fe400010f0cef */
[----:B------:R-:W-:Y:S01]  /*9690*/  ISETP.GE.AND P2, PT, R84, 0x21, PT ;  /* 0x000000215400780c */ /* 0x000fe20003f46270 */
[----:B------:R-:W1:Y:S01]  /*96a0*/  SHFL.IDX PT, R9, R2, 0x3, 0x181f ;  /* 0x00781f0002097f89 */ /* 0x000e6200000e0000 */
[C---:B----4-:R-:W-:Y:S02]  /*96b0*/  @P0 LEA.HI.X R5, R238.reuse, R5, R239, 0x1, P3 ;  /* 0x00000005ee050211 */ /* 0x050fe400018f0cef */
[C---:B------:R-:W-:Y:S01]  /*96c0*/  @P0 ISETP.GE.AND P3, PT, R238.reuse, c[0x0][0x1d4], PT ;  /* 0x00007500ee000a0c */ /* 0x040fe20003f66270 */
[----:B------:R-:W2:Y:S04]  /*96d0*/  SHFL.IDX PT, R10, R3, 0x3, 0x181f ;  /* 0x00781f00030a7f89 */ /* 0x000ea800000e0000 */
[----:B------:R5:W3:Y:S04]  /*96e0*/  SHFL.IDX PT, R8, R2, 0x4, 0x181f ;  /* 0x00981f0002087f89 */ /* 0x000ae800000e0000 */
[----:B------:R4:W-:Y:S01]  /*96f0*/  @P1 LDGSTS.E.BYPASS.LTC128B.128 [R212+0x2900], [R6.64], !P4 ;  /* 0x0290000006d41fae */ /* 0x0009e2000e101d48 */
[----:B------:R-:W-:-:S02]  /*9700*/  @P2 ISETP.GE.AND P5, PT, R238, c[0x0][0x1d4], PT ;  /* 0x00007500ee002a0c */ /* 0x000fc40003fa6270 */
[C---:B------:R-:W-:Y:S01]  /*9710*/  ISETP.GE.AND P4, PT, R84.reuse, 0x31, PT ;  /* 0x000000315400780c */ /* 0x040fe20003f86270 */
[----:B------:R1:W-:Y:S01]  /*9720*/  @P0 LDGSTS.E.BYPASS.LTC128B.128 [R212+0x3100], [R4.64], !P3 ;  /* 0x0310000004d40fae */ /* 0x0003e2000d901d48 */
[----:B------:R-:W-:Y:S02]  /*9730*/  ISETP.GE.AND P1, PT, R84, 0x41, PT ;  /* 0x000000415400780c */ /* 0x000fe40003f26270 */
[C---:B-----5:R-:W-:Y:S01]  /*9740*/  @P2 LEA R2, P0, R238.reuse, R11, 0x1 ;  /* 0x0000000bee022211 */ /* 0x060fe200078008ff */
[----:B----4-:R4:W5:Y:S08]  /*9750*/  SHFL.IDX PT, R6, R3, 0x4, 0x181f ;  /* 0x00981f0003067f89 */ /* 0x01097000000e0000 */
[----:B-1----:R-:W-:-:S04]  /*9760*/  @P4 LEA R4, P3, R238, R9, 0x1 ;  /* 0x00000009ee044211 */ /* 0x002fc800078608ff */
[C-C-:B--2---:R-:W-:Y:S02]  /*9770*/  @P4 LEA.HI.X R5, R238.reuse, R10, R239.reuse, 0x1, P3 ;  /* 0x0000000aee054211 */ /* 0x144fe400018f0cef */
[C---:B----4-:R-:W-:Y:S02]  /*9780*/  @P2 LEA.HI.X R3, R238.reuse, R12, R239, 0x1, P0 ;  /* 0x0000000cee032211 */ /* 0x050fe400000f0cef */
[----:B------:R-:W-:-:S03]  /*9790*/  @P1 ISETP.GE.AND P0, PT, R238, c[0x0][0x1d4], PT ;  /* 0x00007500ee001a0c */ /* 0x000fc60003f06270 */
[----:B------:R3:W-:Y:S01]  /*97a0*/  @P2 LDGSTS.E.BYPASS.LTC128B.128 [R212+0x3900], [R2.64], !P5 ;  /* 0x0390000002d42fae */ /* 0x0007e2000e901d48 */
[----:B------:R-:W-:-:S13]  /*97b0*/  @P4 ISETP.GE.AND P2, PT, R238, c[0x0][0x1d4], PT ;  /* 0x00007500ee004a0c */ /* 0x000fda0003f46270 */
[----:B------:R1:W-:Y:S01]  /*97c0*/  @P4 LDGSTS.E.BYPASS.LTC128B.128 [R212+0x4100], [R4.64], !P2 ;  /* 0x0410000004d44fae */ /* 0x0003e2000d101d48 */
[----:B---3--:R-:W-:-:S04]  /*97d0*/  @P1 LEA R2, P3, R238, R8, 0x1 ;  /* 0x00000008ee021211 */ /* 0x008fc800078608ff */
[----:B-----5:R-:W-:-:S05]  /*97e0*/  @P1 LEA.HI.X R3, R238, R6, R239, 0x1, P3 ;  /* 0x00000006ee031211 */ /* 0x020fca00018f0cef */
[----:B------:R1:W-:Y:S01]  /*97f0*/  @P1 LDGSTS.E.BYPASS.LTC128B.128 [R212+0x4900], [R2.64], !P0 ;  /* 0x0490000002d41fae */ /* 0x0003e2000c101d48 */
[----:B------:R-:W-:-:S03]  /*9800*/  ISETP.LT.AND P0, PT, RZ, c[0x0][0x27c], PT ;  /* 0x00009f00ff007a0c */ /* 0x000fc60003f01270 */
[----:B------:R-:W0:Y:S10]  /*9810*/  LDGDEPBAR ;  /* 0x00000000000079af */ /* 0x000e340000000000 */
[----:B------:R-:W-:Y:S05]  /*9820*/  @P0 BRA `(.L_x_1706) ;  /* 0x0000002000000947 */ /* 0x000fea0003800000 */
[----:B------:R-:W-:-:S04]  /*9830*/  DEPBAR.LE SB0, 0x1 ;  /* 0x000080400000791a */ /* 0x000fc80000000000 */
[----:B------:R-:W-:Y:S05]  /*9840*/  BRA `(.L_x_1707) ;  /* 0x00004a5000007947 */ /* 0x000fea0003800000 */
.L_x_1706:
[----:B------:R-:W2:Y:S01]  /*9850*/  LDL R63, [R1+0x30] ;  /* 0x00003000013f7983 */ /* 0x000ea20000100800 */
[----:B------:R-:W-:Y:S01]  /*9860*/  ULDC.U8 UR4, c[0x0][0x298] ;  /* 0x0000a60000047ab9 */ /* 0x000fe20000000000 */
[----:B-1----:R-:W-:Y:S01]  /*9870*/  SHF.R.S32.HI R2, RZ, 0x1f, R129 ;  /* 0x0000001fff027819 */ /* 0x002fe20000011481 */
        /* <DEDUP_REMOVED lines=48> */
[----:B------:R-:W-:Y:S01]  /*9b80*/  ISETP.GE.AND P0, PT, R95, c[0x0][0x27c], PT ;  /* 0x00009f005f007a0c */ /* 0x000fe20003f06270 */
[----:B------:R-:W-:-:S10]  /*9b90*/  CS2R R10, SRZ ;  /* 0x00000000000a7805 */ /* 0x000fd4000001ff00 */
[C---:B------:R-:W-:Y:S01]  /*9ba0*/  @!P1 IMAD.SHL.U32 R2, R96.reuse, 0x2, RZ ;  /* 0x0000000260029824 */ /* 0x040fe200078e00ff */
[----:B------:R-:W-:Y:S01]  /*9bb0*/  @!P1 SHF.L.U64.HI R3, R96, 0x1, R97 ;  /* 0x0000000160039819 */ /* 0x000fe20000010261 */
[C---:B------:R-:W-:Y:S01]  /*9bc0*/  @!P0 IMAD.SHL.U32 R4, R95.reuse, 0x2, RZ ;  /* 0x000000025f048824 */ /* 0x040fe200078e00ff */
[----:B-----5:R-:W-:Y:S02]  /*9bd0*/  @!P0 SHF.L.U64.HI R5, R95, 0x1, R60 ;  /* 0x000000015f058819 */ /* 0x020fe4000001023c */
[CC--:B--2---:R-:W-:Y:S02]  /*9be0*/  @!P1 IADD3 R16, P2, R15.reuse, R2.reuse, RZ ;  /* 0x000000020f109210 */ /* 0x0c4fe40007f5e0ff */
[----:B---3--:R-:W-:Y:S02]  /*9bf0*/  @!P1 IADD3 R14, P4, R18, R2, RZ ;  /* 0x00000002120e9210 */ /* 0x008fe40007f9e0ff */
[-C--:B------:R-:W-:Y:S01]  /*9c00*/  @!P0 IADD3 R2, P3, R15, R4.reuse, RZ ;  /* 0x000000040f028210 */ /* 0x080fe20007f7e0ff */
[--C-:B----4-:R-:W-:Y:S01]  /*9c10*/  @!P1 IMAD.X R17, R22, 0x1, R3.reuse, P2 ;  /* 0x0000000116119824 */ /* 0x110fe200010e0603 */
[----:B------:R-:W-:Y:S01]  /*9c20*/  @!P0 IADD3 R4, P2, R18, R4, RZ ;  /* 0x0000000412048210 */ /* 0x000fe20007f5e0ff */
[C---:B-1----:R-:W-:Y:S01]  /*9c30*/  @!P1 IMAD.X R15, R19.reuse, 0x1, R3, P4 ;  /* 0x00000001130f9824 */ /* 0x042fe200020e0603 */
[----:B------:R-:W-:Y:S01]  /*9c40*/  CS2R R6, SRZ ;  /* 0x0000000000067805 */ /* 0x000fe2000001ff00 */
[--C-:B------:R-:W-:Y:S01]  /*9c50*/  @!P0 IMAD.X R3, R22, 0x1, R5.reuse, P3 ;  /* 0x0000000116038824 */ /* 0x100fe200018e0605 */
[----:B------:R-:W-:Y:S01]  /*9c60*/  CS2R R8, SRZ ;  /* 0x0000000000087805 */ /* 0x000fe2000001ff00 */
[----:B------:R-:W-:Y:S01]  /*9c70*/  @!P0 IMAD.X R5, R19, 0x1, R5, P2 ;  /* 0x0000000113058824 */ /* 0x000fe200010e0605 */
[----:B------:R1:W5:Y:S04]  /*9c80*/  @!P1 LD.E.64 R10, [R16.64] ;  /* 0x00000008100a9980 */ /* 0x000368000c101b00 */
[----:B------:R1:W5:Y:S04]  /*9c90*/  @!P0 LD.E.64 R12, [R2.64] ;  /* 0x00000008020c8980 */ /* 0x000368000c101b00 */
[----:B------:R1:W5:Y:S04]  /*9ca0*/  @!P1 LD.E.64 R6, [R14.64] ;  /* 0x000000080e069980 */ /* 0x000368000c101b00 */
[----:B------:R1:W5:Y:S02]  /*9cb0*/  @!P0 LD.E.64 R8, [R4.64] ;  /* 0x0000000804088980 */ /* 0x000364000c101b00 */
.L_x_1710:
[----:B------:R-:W-:Y:S05]  /*9cc0*/  BSYNC B0 ;  /* 0x0000000000007941 */ /* 0x000fea0003800000 */
.L_x_1709:
[----:B-1----:R-:W-:Y:S01]  /*9cd0*/  IADD3 R2, R20, 0x20, RZ ;  /* 0x0000002014027810 */ /* 0x002fe20007ffe0ff */
[----:B-----5:R-:W-:Y:S01]  /*9ce0*/  IMAD.MOV.U32 R5, RZ, RZ, R12 ;  /* 0x000000ffff057224 */ /* 0x020fe200078e000c */
[----:B------:R1:W4:Y:S01]  /*9cf0*/  SHFL.IDX PT, R23, R24, 0x1, 0x1c1f ;  /* 0x003c1f0018177f89 */ /* 0x00032200000e0000 */
        /* <DEDUP_REMOVED lines=15> */
[----:B----4-:R1:W4:Y:S01]  /*9df0*/  SHFL.IDX PT, R22, R21, 0x1, 0x1c1f ;  /* 0x003c1f0015167f89 */ /* 0x01032200000e0000 */
[----:B------:R-:W-:Y:S01]  /*9e00*/  PRMT R51, R4, 0x7610, R51 ;  /* 0x0000761004337816 */ /* 0x000fe20000000033 */
[----:B------:R-:W-:Y:S01]  /*9e10*/  CS2R R32, SRZ ;  /* 0x0000000000207805 */ /* 0x000fe2000001ff00 */
[----:B------:R-:W-:Y:S01]  /*9e20*/  PRMT R48, R3, 0x7610, R48 ;  /* 0x0000761003307816 */ /* 0x000fe20000000030 */
[----:B--2---:R1:W2:Y:S01]  /*9e30*/  SHFL.IDX PT, R15, R25, 0x1, 0x1c1f ;  /* 0x003c1f00190f7f89 */ /* 0x0042a200000e0000 */
[----:B------:R-:W-:Y:S01]  /*9e40*/  PRMT R49, R2, 0x7610, R49 ;  /* 0x0000761002317816 */ /* 0x000fe20000000031 */
[----:B------:R-:W-:Y:S01]  /*9e50*/  CS2R R4, SRZ ;  /* 0x0000000000047805 */ /* 0x000fe2000001ff00 */
[----:B------:R-:W-:Y:S01]  /*9e60*/  CS2R R2, SRZ ;  /* 0x0000000000027805 */ /* 0x000fe2000001ff00 */
[----:B------:R-:W-:Y:S05]  /*9e70*/  @P0 BRA `(.L_x_1712) ;  /* 0x0000016000000947 */ /* 0x000fea0003800000 */
[----:B------:R-:W-:Y:S01]  /*9e80*/  ISETP.GE.AND P1, PT, R96, c[0x0][0x27c], PT ;  /* 0x00009f0060007a0c */ /* 0x000fe20003f26270 */
[----:B------:R-:W-:Y:S01]  /*9e90*/  CS2R R38, SRZ ;  /* 0x0000000000267805 */ /* 0x000fe2000001ff00 */
[----:B------:R-:W-:-:S11]  /*9ea0*/  ISETP.GE.AND P0, PT, R95, c[0x0][0x27c], PT ;  /* 0x00009f005f007a0c */ /* 0x000fd60003f06270 */
[C---:B------:R-:W-:Y:S01]  /*9eb0*/  @!P1 IMAD.SHL.U32 R2, R96.reuse, 0x2, RZ ;  /* 0x0000000260029824 */ /* 0x040fe200078e00ff */
[----:B------:R-:W-:Y:S01]  /*9ec0*/  @!P1 SHF.L.U64.HI R4, R96, 0x1, R97 ;  /* 0x0000000160049819 */ /* 0x000fe20000010261 */
[C---:B------:R-:W-:Y:S01]  /*9ed0*/  @!P0 IMAD.SHL.U32 R3, R95.reuse, 0x2, RZ ;  /* 0x000000025f038824 */ /* 0x040fe200078e00ff */
[----:B------:R-:W-:Y:S02]  /*9ee0*/  @!P0 SHF.L.U64.HI R5, R95, 0x1, R60 ;  /* 0x000000015f058819 */ /* 0x000fe4000001023c */
[CC--:B---3--:R-:W-:Y:S02]  /*9ef0*/  @!P1 IADD3 R18, P2, R14.reuse, R2.reuse, RZ ;  /* 0x000000020e129210 */ /* 0x0c8fe40007f5e0ff */
[----:B--2---:R-:W-:Y:S02]  /*9f00*/  @!P1 IADD3 R16, P4, R15, R2, RZ ;  /* 0x000000020f109210 */ /* 0x004fe40007f9e0ff */
[-C--:B------:R-:W-:Y:S01]  /*9f10*/  @!P0 IADD3 R2, P3, R14, R3.reuse, RZ ;  /* 0x000000030e028210 */ /* 0x080fe20007f7e0ff */
[--C-:B------:R-:W-:Y:S01]  /*9f20*/  @!P1 IMAD.X R19, R23, 0x1, R4.reuse, P2 ;  /* 0x0000000117139824 */ /* 0x100fe200010e0604 */
[----:B------:R-:W-:Y:S01]  /*9f30*/  @!P0 IADD3 R14, P2, R15, R3, RZ ;  /* 0x000000030f0e8210 */ /* 0x000fe20007f5e0ff */
[----:B----4-:R-:W-:-:S02]  /*9f40*/  @!P1 IMAD.X R17, R22, 0x1, R4, P4 ;  /* 0x0000000116119824 */ /* 0x010fc400020e0604 */
[--C-:B------:R-:W-:Y:S01]  /*9f50*/  @!P0 IMAD.X R3, R23, 0x1, R5.reuse, P3 ;  /* 0x0000000117038824 */ /* 0x100fe200018e0605 */
[----:B------:R-:W-:Y:S01]  /*9f60*/  CS2R R32, SRZ ;  /* 0x0000000000207805 */ /* 0x000fe2000001ff00 */
[----:B------:R-:W-:Y:S02]  /*9f70*/  @!P0 IMAD.X R15, R22, 0x1, R5, P2 ;  /* 0x00000001160f8824 */ /* 0x000fe400010e0605 */
[----:B------:R-:W-:Y:S01]  /*9f80*/  CS2R R4, SRZ ;  /* 0x0000000000047805 */ /* 0x000fe2000001ff00 */
[----:B------:R2:W5:Y:S04]  /*9f90*/  @!P0 LD.E.64 R38, [R2.64] ;  /* 0x0000000802268980 */ /* 0x000568000c101b00 */
[----:B------:R3:W5:Y:S04]  /*9fa0*/  @!P0 LD.E.64 R32, [R14.64] ;  /* 0x000000080e208980 */ /* 0x000768000c101b00 */
[----:B------:R3:W5:Y:S01]  /*9fb0*/  @!P1 LD.E.64 R4, [R18.64] ;  /* 0x0000000812049980 */ /* 0x000762000c101b00 */
[----:B--2---:R-:W-:-:S06]  /*9fc0*/  CS2R R2, SRZ ;  /* 0x0000000000027805 */ /* 0x004fcc000001ff00 */
[----:B------:R3:W5:Y:S02]  /*9fd0*/  @!P1 LD.E.64 R2, [R16.64] ;  /* 0x0000000810029980 */ /* 0x000764000c101b00 */
.L_x_1712:
[----:B------:R-:W-:Y:S05]  /*9fe0*/  BSYNC B0 ;  /* 0x0000000000007941 */ /* 0x000fea0003800000 */
.L_x_1711:
[----:B---3--:R-:W-:Y:S01]  /*9ff0*/  IADD3 R14, R20, 0x40, RZ ;  /* 0x00000040140e7810 */ /* 0x008fe20007ffe0ff */
[----:B-----5:R-:W-:Y:S01]  /*a000*/  IMAD.MOV.U32 R18, RZ, RZ, R38 ;  /* 0x000000ffff127224 */ /* 0x020fe200078e0026 */
[----:B------:R3:W1:Y:S01]  /*a010*/  SHFL.IDX PT, R30, R24, 0x2, 0x1c1f ;  /* 0x005c1f00181e7f89 */ /* 0x00066200000e0000 */
        /* <DEDUP_REMOVED lines=11> */
[----:B--2---:R3:W2:Y:S01]  /*a0d0*/  SHFL.IDX PT, R15, R26, 0x2, 0x1c1f ;  /* 0x005c1f001a0f7f89 */ /* 0x0046a200000e0000 */
[----:B------:R-:W-:Y:S01]  /*a0e0*/  IMAD.MOV.U32 R14, RZ, RZ, R3 ;  /* 0x000000ffff0e7224 */ /* 0x000fe200078e0003 */
[----:B------:R-:W-:Y:S01]  /*a0f0*/  BSSY B0, `(.L_x_1713) ;  /* 0x0000023000007945 */ /* 0x000fe20003800000 */
[----:B------:R-:W-:Y:S01]  /*a100*/  PRMT R54, R18, 0x7610, R54 ;  /* 0x0000761012367816 */ /* 0x000fe20000000036 */
[----:B------:R3:W4:Y:S01]  /*a110*/  SHFL.IDX PT, R29, R21, 0x2, 0x1c1f ;  /* 0x005c1f00151d7f89 */ /* 0x00072200000e0000 */
        /* <DEDUP_REMOVED lines=17> */
[----:B------:R-:W-:Y:S02]  /*a230*/  @!P0 SHF.L.U64.HI R28, R95, 0x1, R60 ;  /* 0x000000015f1c8819 */ /* 0x000fe4000001023c */
[-C--:B--2-4-:R-:W-:Y:S02]  /*a240*/  @!P1 IADD3 R22, P2, R15, R14.reuse, RZ ;  /* 0x0000000e0f169210 */ /* 0x094fe40007f5e0ff */
[----:B-1----:R-:W-:Y:S02]  /*a250*/  @!P1 IADD3 R18, P4, R27, R14, RZ ;  /* 0x0000000e1b129210 */ /* 0x002fe40007f9e0ff */
[-C--:B------:R-:W-:Y:S01]  /*a260*/  @!P0 IADD3 R16, P3, R15, R17.reuse, RZ ;  /* 0x000000110f108210 */ /* 0x080fe20007f7e0ff */
[C-C-:B------:R-:W-:Y:S01]  /*a270*/  @!P1 IMAD.X R23, R30.reuse, 0x1, R19.reuse, P2 ;  /* 0x000000011e179824 */ /* 0x140fe200010e0613 */
[----:B------:R-:W-:Y:S01]  /*a280*/  @!P0 IADD3 R14, P2, R27, R17, RZ ;  /* 0x000000111b0e8210 */ /* 0x000fe20007f5e0ff */
[----:B------:R-:W-:Y:S01]  /*a290*/  CS2R R36, SRZ ;  /* 0x0000000000247805 */ /* 0x000fe2000001ff00 */
[----:B------:R-:W-:Y:S01]  /*a2a0*/  CS2R R40, SRZ ;  /* 0x0000000000287805 */ /* 0x000fe2000001ff00 */
[----:B------:R-:W-:Y:S01]  /*a2b0*/  @!P1 IMAD.X R19, R29, 0x1, R19, P4 ;  /* 0x000000011d139824 */ /* 0x000fe200020e0613 */
[----:B------:R1:W5:Y:S01]  /*a2c0*/  @!P1 LD.E.64 R34, [R22.64] ;  /* 0x0000000816229980 */ /* 0x000362000c101b00 */
[----:B------:R-:W-:-:S02]  /*a2d0*/  @!P0 IMAD.X R17, R30, 0x1, R28, P3 ;  /* 0x000000011e118824 */ /* 0x000fc400018e061c */
[----:B------:R-:W-:Y:S01]  /*a2e0*/  @!P0 IMAD.X R15, R29, 0x1, R28, P2 ;  /* 0x000000011d0f8824 */ /* 0x000fe200010e061c */
[----:B------:R1:W5:Y:S04]  /*a2f0*/  @!P1 LD.E.64 R36, [R18.64] ;  /* 0x0000000812249980 */ /* 0x000368000c101b00 */
[----:B------:R1:W5:Y:S04]  /*a300*/  @!P0 LD.E.64 R42, [R16.64] ;  /* 0x00000008102a8980 */ /* 0x000368000c101b00 */
[----:B------:R1:W5:Y:S02]  /*a310*/  @!P0 LD.E.64 R40, [R14.64] ;  /* 0x000000080e288980 */ /* 0x000364000c101b00 */
.L_x_1714:
[----:B------:R-:W-:Y:S05]  /*a320*/  BSYNC B0 ;  /* 0x0000000000007941 */ /* 0x000fea0003800000 */
.L_x_1713:
[----:B-1----:R-:W-:Y:S01]  /*a330*/  IADD3 R14, R20, 0x60, RZ ;  /* 0x00000060140e7810 */ /* 0x002fe20007ffe0ff */
[----:B-----5:R-:W-:Y:S01]  /*a340*/  IMAD.MOV.U32 R18, RZ, RZ, R42 ;  /* 0x000000ffff127224 */ /* 0x020fe200078e002a */
[----:B------:R1:W3:Y:S01]  /*a350*/  SHFL.IDX PT, R27, R24, 0x3, 0x1c1f ;  /* 0x007c1f00181b7f89 */ /* 0x0002e200000e0000 */
[----:B------:R-:W-:Y:S01]  /*a360*/  IMAD.MOV.U32 R17, RZ, RZ, R43 ;  /* 0x000000ffff117224 */ /* 0x000fe200078e002b */
[----:B------:R-:W-:Y:S01]  /*a370*/  ISETP.GE.AND P0, PT, R14, R0, PT ;  /* 0x000000000e00720c */ /* 0x000fe20003f06270 */
[----:B--2---:R-:W-:Y:S01]  /*a380*/  IMAD.MOV.U32 R15, RZ, RZ, R34 ;  /* 0x000000ffff0f7224 */ /* 0x004fe200078e0022 */
        /* <DEDUP_REMOVED lines=8> */
[----:B------:R1:W2:Y:S01]  /*a410*/  SHFL.IDX PT, R16, R26, 0x3, 0x1c1f ;  /* 0x007c1f001a107f89 */ /* 0x0002a200000e0000 */
[----:B------:R-:W-:Y:S01]  /*a420*/  IMAD.MOV.U32 R14, RZ, RZ, R37 ;  /* 0x000000ffff0e7224 */ /* 0x000fe200078e0025 */
[----:B------:R-:W-:Y:S01]  /*a430*/  BSSY B0, `(.L_x_1715) ;  /* 0x0000021000007945 */ /* 0x000fe20003800000 */
[----:B------:R-:W-:Y:S01]  /*a440*/  PRMT R58, R18, 0x7610, R58 ;  /* 0x00007610123a7816 */ /* 0x000fe2000000003a */
[----:B---3--:R1:W3:Y:S01]  /*a450*/  SHFL.IDX PT, R24, R21, 0x3, 0x1c1f ;  /* 0x007c1f0015187f89 */ /* 0x0082e200000e0000 */
[----:B------:R-:W-:Y:S01]  /*a460*/  PRMT R59, R17, 0x7610, R59 ;  /* 0x00007610113b7816 */ /* 0x000fe2000000003b */
[----:B----4-:R-:W-:Y:S01]  /*a470*/  CS2R R28, SRZ ;  /* 0x00000000001c7805 */ /* 0x010fe2000001ff00 */
[----:B------:R-:W-:Y:S01]  /*a480*/  PRMT R55, R55, 0x5410, R15 ;  /* 0x0000541037377816 */ /* 0x000fe2000000000f */
[----:B------:R1:W4:Y:S01]  /*a490*/  SHFL.IDX PT, R22, R25, 0x3, 0x1c1f ;  /* 0x007c1f0019167f89 */ /* 0x00032200000e0000 */
[----:B------:R-:W-:Y:S01]  /*a4a0*/  PRMT R57, R14, 0x7610, R57 ;  /* 0x000076100e397816 */ /* 0x000fe20000000039 */
        /* <DEDUP_REMOVED lines=11> */
[-C--:B--2---:R-:W-:Y:S02]  /*a560*/  @!P1 IADD3 R20, P2, R16, R14.reuse, RZ ;  /* 0x0000000e10149210 */ /* 0x084fe40007f5e0ff */
[----:B----4-:R-:W-:Y:S02]  /*a570*/  @!P1 IADD3 R18, P4, R22, R14, RZ ;  /* 0x0000000e16129210 */ /* 0x010fe40007f9e0ff */
[-C--:B------:R-:W-:Y:S01]  /*a580*/  @!P0 IADD3 R16, P3, R16, R15.reuse, RZ ;  /* 0x0000000f10108210 */ /* 0x080fe20007f7e0ff */
[C-C-:B-1----:R-:W-:Y:S01]  /*a590*/  @!P1 IMAD.X R21, R27.reuse, 0x1, R17.reuse, P2 ;  /* 0x000000011b159824 */ /* 0x142fe200010e0611 */
[----:B------:R-:W-:Y:S01]  /*a5a0*/  @!P0 IADD3 R14, P2, R22, R15, RZ ;  /* 0x0000000f160e8210 */ /* 0x000fe20007f5e0ff */
[C---:B---3--:R-:W-:Y:S01]  /*a5b0*/  @!P1 IMAD.X R19, R24.reuse, 0x1, R17, P4 ;  /* 0x0000000118139824 */ /* 0x048fe200020e0611 */
[----:B------:R-:W-:Y:S01]  /*a5c0*/  CS2R R30, SRZ ;  /* 0x00000000001e7805 */ /* 0x000fe2000001ff00 */
[----:B------:R-:W-:Y:S01]  /*a5d0*/  CS2R R44, SRZ ;  /* 0x00000000002c7805 */ /* 0x000fe2000001ff00 */
[--C-:B------:R-:W-:Y:S01]  /*a5e0*/  @!P0 IMAD.X R17, R27, 0x1, R23.reuse, P3 ;  /* 0x000000011b118824 */ /* 0x100fe200018e0617 */
[----:B------:R1:W5:Y:S01]  /*a5f0*/  @!P1 LD.E.64 R28, [R20.64] ;  /* 0x00000008141c9980 */ /* 0x000362000c101b00 */
[----:B------:R-:W-:-:S03]  /*a600*/  @!P0 IMAD.X R15, R24, 0x1, R23, P2 ;  /* 0x00000001180f8824 */ /* 0x000fc600010e0617 */
[----:B------:R1:W5:Y:S04]  /*a610*/  @!P0 LD.E.64 R46, [R16.64] ;  /* 0x00000008102e8980 */ /* 0x000368000c101b00 */
[----:B------:R1:W5:Y:S04]  /*a620*/  @!P1 LD.E.64 R30, [R18.64] ;  /* 0x00000008121e9980 */ /* 0x000368000c101b00 */
[----:B------:R1:W5:Y:S02]  /*a630*/  @!P0 LD.E.64 R44, [R14.64] ;  /* 0x000000080e2c8980 */ /* 0x000364000c101b00 */
.L_x_1716:
[----:B------:R-:W-:Y:S05]  /*a640*/  BSYNC B0 ;  /* 0x0000000000007941 */ /* 0x000fea0003800000 */
.L_x_1715:
[----:B-1---5:R-:W-:Y:S01]  /*a650*/  IMAD.MOV.U32 R14, RZ, RZ, R46 ;  /* 0x000000ffff0e7224 */ /* 0x022fe200078e002e */
[----:B------:R-:W-:-:S04]  /*a660*/  DEPBAR.LE SB0, 0x1 ;  /* 0x000080400000791a */ /* 0x000fc80000000000 */
[----:B--2---:R-:W-:Y:S01]  /*a670*/  IMAD.MOV.U32 R16, RZ, RZ, R47 ;  /* 0x000000ffff107224 */ /* 0x004fe200078e002f */
        /* <DEDUP_REMOVED lines=21> */
[----:B------:R-:W1:Y:S01]  /*a7d0*/  LDS.128 R16, [R250+0x5000] ;  /* 0x00500000fa107984 */ /* 0x000e620000000c00 */
[--C-:B------:R-:W-:Y:S02]  /*a7e0*/  SHF.R.U32.HI R0, RZ, 0x10, R7.reuse ;  /* 0x00000010ff007819 */ /* 0x100fe40000011607 */
[----:B---3--:R-:W-:Y:S01]  /*a7f0*/  SHF.R.U64 R24, R6, 0x10, R7 ;  /* 0x0000001006187819 */ /* 0x008fe20000001207 */
[----:B------:R-:W-:Y:S01]  /*a800*/  HADD2.F32 R7, -RZ, R48.H1_H1 ;  /* 0x30000030ff077230 */ /* 0x000fe20000004100 */
[--C-:B------:R-:W-:Y:S02]  /*a810*/  SHF.R.U64 R25, R10, 0x10, R11.reuse ;  /* 0x000000100a197819 */ /* 0x100fe4000000120b */
[----:B------:R-:W-:-:S05]  /*a820*/  SHF.R.U32.HI R21, RZ, 0x10, R11 ;  /* 0x00000010ff157819 */ /* 0x000fca000001160b */
[----:B----4-:R-:W-:Y:S02]  /*a830*/  HADD2.F32 R22, -RZ, R21.H0_H0 ;  /* 0x20000015ff167230 */ /* 0x010fe40000004100 */
        /* <DEDUP_REMOVED lines=15> */
[--C-:B------:R-:W-:Y:S01]  /*a930*/  HADD2.F32 R0, -RZ, R49.reuse.H0_H0 ;  /* 0x20000031ff007230 */ /* 0x100fe20000004100 */
        /* <DEDUP_REMOVED lines=19> */
.L_x_1720:
[----:B------:R-:W-:Y:S05]  /*aa70*/  BSYNC B0 ;  /* 0x0000000000007941 */ /* 0x000fea0003800000 */
.L_x_1719:
[----:B------:R-:W-:-:S13]  /*aa80*/  ISETP.GE.AND P0, PT, R95, c[0x0][0x27c], PT ;  /* 0x00009f005f007a0c */ /* 0x000fda0003f06270 */
[----:B------:R-:W-:Y:S05]  /*aa90*/  @P0 BRA `(.L_x_1718) ;  /* 0x000002a000000947 */ /* 0x000fea0003800000 */
[----:B-1----:R-:W1:Y:S01]  /*aaa0*/  LDS.128 R16, [R251+0x5000] ;  /* 0x00500000fb107984 */ /* 0x002e620000000c00 */
[----:B------:R-:W-:Y:S02]  /*aab0*/  SHF.R.U32.HI R0, RZ, 0x10, R9 ;  /* 0x00000010ff007819 */ /* 0x000fe40000011609 */
[--C-:B------:R-:W-:Y:S02]  /*aac0*/  SHF.R.U64 R21, R12, 0x10, R13.reuse ;  /* 0x000000100c157819 */ /* 0x100fe4000000120d */
[----:B------:R-:W-:Y:S02]  /*aad0*/  SHF.R.U32.HI R7, RZ, 0x10, R13 ;  /* 0x00000010ff077819 */ /* 0x000fe4000001160d */
[----:B------:R-:W-:Y:S01]  /*aae0*/  SHF.R.U64 R20, R8, 0x10, R9 ;  /* 0x0000001008147819 */ /* 0x000fe20000001209 */
[--C-:B-1----:R-:W-:Y:S02]  /*aaf0*/  HADD2.F32 R12, -RZ, R16.reuse.H0_H0 ;  /* 0x20000010ff0c7230 */ /* 0x102fe40000004100 */
[----:B------:R-:W-:-:S02]  /*ab00*/  HADD2.F32 R11, -RZ, R16.H1_H1 ;  /* 0x30000010ff0b7230 */ /* 0x000fc40000004100 */
[--C-:B------:R-:W-:Y:S02]  /*ab10*/  HADD2.F32 R6, -RZ, R19.reuse.H1_H1 ;  /* 0x30000013ff067230 */ /* 0x100fe40000004100 */
[----:B------:R-:W-:Y:S02]  /*ab20*/  HADD2.F32 R16, -RZ, R0.H0_H0 ;  /* 0x20000000ff107230 */ /* 0x000fe40000004100 */
[--C-:B------:R-:W-:Y:S02]  /*ab30*/  HADD2.F32 R0, -RZ, R50.reuse.H0_H0 ;  /* 0x20000032ff007230 */ /* 0x100fe40000004100 */
[----:B------:R-:W-:Y:S01]  /*ab40*/  HADD2.F32 R13, -RZ, R19.H0_H0 ;  /* 0x20000013ff0d7230 */ /* 0x000fe20000004100 */
[-C--:B------:R-:W-:Y:S01]  /*ab50*/  FMUL.FTZ R15, R6, R16.reuse ;  /* 0x00000010060f7220 */ /* 0x080fe20000410000 */
[----:B------:R-:W-:Y:S02]  /*ab60*/  HADD2.F32 R19, -RZ, R7.H0_H0 ;  /* 0x20000007ff137230 */ /* 0x000fe40000004100 */
[--C-:B------:R-:W-:Y:S01]  /*ab70*/  HADD2.F32 R10, -RZ, R17.reuse.H0_H0 ;  /* 0x20000011ff0a7230 */ /* 0x100fe20000004100 */
[----:B------:R-:W-:Y:S01]  /*ab80*/  FMUL.FTZ R16, R13, R16 ;  /* 0x000000100d107220 */ /* 0x000fe20000410000 */
[----:B------:R-:W-:Y:S01]  /*ab90*/  HADD2.F32 R9, -RZ, R17.H1_H1 ;  /* 0x30000011ff097230 */ /* 0x000fe20000004100 */
[----:B------:R-:W-:Y:S01]  /*aba0*/  FMUL.FTZ R17, R11, R0 ;  /* 0x000000000b117220 */ /* 0x000fe20000410000 */
[----:B------:R-:W-:-:S02]  /*abb0*/  HADD2.F32 R7, -RZ, R50.H1_H1 ;  /* 0x30000032ff077230 */ /* 0x000fc40000004100 */
[--C-:B------:R-:W-:Y:S02]  /*abc0*/  HADD2.F32 R14, -RZ, R18.reuse.H0_H0 ;  /* 0x20000012ff0e7230 */ /* 0x100fe40000004100 */
[----:B------:R-:W-:Y:S01]  /*abd0*/  HADD2.F32 R8, -RZ, R18.H1_H1 ;  /* 0x30000012ff087230 */ /* 0x000fe20000004100 */
[----:B------:R-:W-:Y:S02]  /*abe0*/  FFMA.FTZ R18, R13, R19, -R15 ;  /* 0x000000130d127223 */ /* 0x000fe4000001080f */
[C---:B------:R-:W-:Y:S01]  /*abf0*/  FMUL.FTZ R13, R12.reuse, R0 ;  /* 0x000000000c0d7220 */ /* 0x040fe20000410000 */
[--C-:B------:R-:W-:Y:S01]  /*ac00*/  HADD2.F32 R0, -RZ, R51.reuse.H0_H0 ;  /* 0x20000033ff007230 */ /* 0x100fe20000004100 */
        /* <DEDUP_REMOVED lines=19> */
.L_x_1718:
[----:B------:R-:W-:Y:S05]  /*ad40*/  BSYNC B1 ;  /* 0x0000000000017941 */ /* 0x000fea0003800000 */
.L_x_1717:
        /* <DEDUP_REMOVED lines=8> */
[--C-:B------:R-:W-:Y:S01]  /*add0*/  SHF.R.U64 R15, R2, 0x10, R3.reuse ;  /* 0x00000010020f7819 */ /* 0x100fe20000001203 */
[----:B------:R-:W-:Y:S01]  /*ade0*/  HADD2.F32 R0, -RZ, R52.H0_H0 ;  /* 0x20000034ff007230 */ /* 0x000fe20000004100 */
[----:B------:R-:W-:Y:S02]  /*adf0*/  SHF.R.U32.HI R3, RZ, 0x10, R3 ;  /* 0x00000010ff037819 */ /* 0x000fe40000011603 */
[--C-:B------:R-:W-:Y:S02]  /*ae00*/  SHF.R.U64 R16, R4, 0x10, R5.reuse ;  /* 0x0000001004107819 */ /* 0x100fe40000001205 */
[----:B------:R-:W-:-:S05]  /*ae10*/  SHF.R.U32.HI R13, RZ, 0x10, R5 ;  /* 0x00000010ff0d7819 */ /* 0x000fca0000011605 */
[----:B------:R-:W-:Y:S02]  /*ae20*/  HADD2.F32 R17, -RZ, R13.H0_H0 ;  /* 0x2000000dff117230 */ /* 0x000fe40000004100 */
        /* <DEDUP_REMOVED lines=35> */
.L_x_1724:
[----:B------:R-:W-:Y:S05]  /*b060*/  BSYNC B0 ;  /* 0x0000000000007941 */ /* 0x000fea0003800000 */
.L_x_1723:
[----:B------:R-:W-:-:S13]  /*b070*/  ISETP.GE.AND P0, PT, R95, c[0x0][0x27c], PT ;  /* 0x00009f005f007a0c */ /* 0x000fda0003f06270 */
[----:B------:R-:W-:Y:S05]  /*b080*/  @P0 BRA `(.L_x_1722) ;  /* 0x000002a000000947 */ /* 0x000fea0003800000 */
[----:B-1----:R-:W1:Y:S01]  /*b090*/  LDS.128 R4, [R251+0x6000] ;  /* 0x00600000fb047984 */ /* 0x002e620000000c00 */
        /* <DEDUP_REMOVED lines=8> */
[----:B------:R-:W-:Y:S02]  /*b120*/  HADD2.F32 R15, -RZ, R15.H0_H0 ;  /* 0x2000000fff0f7230 */ /* 0x000fe40000004100 */
        /* <DEDUP_REMOVED lines=32> */
.L_x_1722:
[----:B------:R-:W-:Y:S05]  /*b330*/  BSYNC B1 ;  /* 0x0000000000017941 */ /* 0x000fea0003800000 */
.L_x_1721:
        /* <DEDUP_REMOVED lines=49> */
.L_x_1728:
[----:B------:R-:W-:Y:S05]  /*b650*/  BSYNC B0 ;  /* 0x0000000000007941 */ /* 0x000fea0003800000 */
.L_x_1727:
        /* <DEDUP_REMOVED lines=44> */
.L_x_1726:
[----:B------:R-:W-:Y:S05]  /*b920*/  BSYNC B1 ;  /* 0x0000000000017941 */ /* 0x000fea0003800000 */
.L_x_1725:
[----:B------:R-:W-:-:S04]  /*b930*/  IADD3 R0, R98, 0x60, RZ ;  /* 0x0000006062007810 */ /* 0x000fc80007ffe0ff */
        /* <DEDUP_REMOVED lines=47> */
.L_x_1731:
[----:B------:R-:W-:Y:S05]  /*bc30*/  BSYNC B0 ;  /* 0x0000000000007941 */ /* 0x000fea0003800000 */
.L_x_1730:
        /* <DEDUP_REMOVED lines=45> */
.L_x_1708:
        /* <DEDUP_REMOVED lines=25> */
[----:B------:R-:W-:Y:S01]  /*c0a0*/  ISETP.GE.OR P0, PT, R20, R0, P2 ;  /* 0x000000001400720c */ /* 0x000fe20001706670 */
[----:B------:R-:W3:Y:S04]  /*c0b0*/  SHFL.IDX PT, R9, R3, RZ, 0x1c1f ;  /* 0x001c1fff03097589 */ /* 0x000ee800000e0000 */
[----:B------:R-:W4:Y:S08]  /*c0c0*/  SHFL.IDX PT, R10, R2, RZ, 0x1c1f ;  /* 0x001c1fff020a7589 */ /* 0x000f3000000e0000 */
[C---:B------:R-:W-:Y:S01]  /*c0d0*/  @!P0 IMAD.SHL.U32 R6, R86.reuse, 0x2, RZ ;  /* 0x0000000256068824 */ /* 0x040fe200078e00ff */
[----:B------:R-:W-:-:S04]  /*c0e0*/  @!P0 SHF.L.U64.HI R7, R86, 0x1, R87 ;  /* 0x0000000156078819 */ /* 0x000fc80000010257 */
[----:B-1----:R-:W-:-:S05]  /*c0f0*/  @!P0 IADD3 R4, P1, R8, R6, RZ ;  /* 0x0000000608048210 */ /* 0x002fca0007f3e0ff */
[--C-:B--2---:R-:W-:Y:S01]  /*c100*/  @!P0 IMAD.X R5, R5, 0x1, R7.reuse, P1 ;  /* 0x0000000105058824 */ /* 0x104fe200008e0607 */
[----:B---3--:R-:W-:Y:S01]  /*c110*/  @!P0 IADD3 R6, P1, R9, R6, RZ ;  /* 0x0000000609068210 */ /* 0x008fe20007f3e0ff */
[----:B------:R-:W-:Y:S01]  /*c120*/  CS2R R14, SRZ ;  /* 0x00000000000e7805 */ /* 0x000fe2000001ff00 */
[----:B------:R-:W-:Y:S02]  /*c130*/  CS2R R12, SRZ ;  /* 0x00000000000c7805 */ /* 0x000fe4000001ff00 */
[----:B------:R1:W2:Y:S01]  /*c140*/  @!P0 LD.E.128 R16, [R4.64] ;  /* 0x0000000804108980 */ /* 0x0002a2000c101d00 */
[----:B----4-:R-:W-:-:S05]  /*c150*/  @!P0 IMAD.X R7, R10, 0x1, R7, P1 ;  /* 0x000000010a078824 */ /* 0x010fca00008e0607 */
[----:B------:R2:W3:Y:S01]  /*c160*/  @!P0 LD.E.128 R12, [R6.64] ;  /* 0x00000008060c8980 */ /* 0x0004e2000c101d00 */
[----:B------:R-:W-:Y:S01]  /*c170*/  BSSY B0, `(.L_x_1732) ;  /* 0x0000026000007945 */ /* 0x000fe20003800000 */
[----:B------:R-:W-:Y:S01]  /*c180*/  CS2R R10, SRZ ;  /* 0x00000000000a7805 */ /* 0x000fe2000001ff00 */
[----:B------:R-:W-:Y:S01]  /*c190*/  CS2R R8, SRZ ;  /* 0x0000000000087805 */ /* 0x000fe2000001ff00 */
[----:B------:R4:W2:Y:S04]  /*c1a0*/  SHFL.IDX PT, R23, R22, 0x1, 0x1c1f ;  /* 0x003c1f0016177f89 */ /* 0x0008a800000e0000 */
[----:B------:R4:W2:Y:S04]  /*c1b0*/  SHFL.IDX PT, R24, R3, 0x1, 0x1c1f ;  /* 0x003c1f0003187f89 */ /* 0x0008a800000e0000 */
[----:B------:R4:W2:Y:S04]  /*c1c0*/  SHFL.IDX PT, R26, R21, 0x1, 0x1c1f ;  /* 0x003c1f00151a7f89 */ /* 0x0008a800000e0000 */
[----:B------:R4:W2:Y:S01]  /*c1d0*/  SHFL.IDX PT, R25, R2, 0x1, 0x1c1f ;  /* 0x003c1f0002197f89 */ /* 0x0008a200000e0000 */
[----:B-1----:R-:W-:-:S04]  /*c1e0*/  IADD3 R4, R20, 0x20, RZ ;  /* 0x0000002014047810 */ /* 0x002fc80007ffe0ff */
[----:B------:R-:W-:Y:S01]  /*c1f0*/  ISETP.GE.AND P0, PT, R4, R0, PT ;  /* 0x000000000400720c */ /* 0x000fe20003f06270 */
[----:B--2---:R-:W-:Y:S01]  /*c200*/  IMAD.MOV.U32 R7, RZ, RZ, R18 ;  /* 0x000000ffff077224 */ /* 0x004fe200078e0012 */
[----:B------:R-:W-:Y:S01]  /*c210*/  MOV R6, R19 ;  /* 0x0000001300067202 */ /* 0x000fe20000000f00 */
[----:B------:R-:W-:Y:S02]  /*c220*/  IMAD.MOV.U32 R5, RZ, RZ, R16 ;  /* 0x000000ffff057224 */ /* 0x000fe400078e0010 */
[----:B------:R-:W-:Y:S01]  /*c230*/  IMAD.MOV.U32 R4, RZ, RZ, R17 ;  /* 0x000000ffff047224 */ /* 0x000fe200078e0011 */
[----:B------:R-:W-:Y:S02]  /*c240*/  PRMT R65, R7, 0x7610, R65 ;  /* 0x0000761007417816 */ /* 0x000fe40000000041 */
[----:B------:R-:W-:Y:S01]  /*c250*/  PRMT R57, R57, 0x5410, R6 ;  /* 0x0000541039397816 */ /* 0x000fe20000000006 */
[----:B---3--:R-:W-:Y:S01]  /*c260*/  IMAD.MOV.U32 R7, RZ, RZ, R14 ;  /* 0x000000ffff077224 */ /* 0x008fe200078e000e */
[----:B------:R-:W-:Y:S01]  /*c270*/  PRMT R53, R4, 0x5410, R5 ;  /* 0x0000541004357816 */ /* 0x000fe20000000005 */
[----:B------:R-:W-:Y:S01]  /*c280*/  IMAD.MOV.U32 R5, RZ, RZ, R12 ;  /* 0x000000ffff057224 */ /* 0x000fe200078e000c */
[----:B------:R-:W-:Y:S01]  /*c290*/  MOV R6, R15 ;  /* 0x0000000f00067202 */ /* 0x000fe20000000f00 */
[----:B------:R-:W-:Y:S01]  /*c2a0*/  IMAD.MOV.U32 R4, RZ, RZ, R13 ;  /* 0x000000ffff047224 */ /* 0x000fe200078e000d */
[----:B------:R-:W-:-:S02]  /*c2b0*/  PRMT R55, R7, 0x7610, R55 ;  /* 0x0000761007377816 */ /* 0x000fc40000000037 */
[----:B------:R-:W-:Y:S02]  /*c2c0*/  PRMT R57, R6, 0x7610, R57 ;  /* 0x0000761006397816 */ /* 0x000fe40000000039 */
[----:B------:R-:W-:Y:S01]  /*c2d0*/  PRMT R52, R4, 0x5410, R5 ;  /* 0x0000541004347816 */ /* 0x000fe20000000005 */
[----:B------:R-:W-:Y:S01]  /*c2e0*/  CS2R R6, SRZ ;  /* 0x0000000000067805 */ /* 0x000fe2000001ff00 */
[----:B------:R-:W-:Y:S01]  /*c2f0*/  CS2R R4, SRZ ;  /* 0x0000000000047805 */ /* 0x000fe2000001ff00 */
[----:B------:R-:W-:Y:S05]  /*c300*/  @P0 BRA `(.L_x_1733) ;  /* 0x000000c000000947 */ /* 0x000fea0003800000 */
[----:B----4-:R-:W-:Y:S01]  /*c310*/  CS2R R8, SRZ ;  /* 0x0000000000087805 */ /* 0x010fe2000001ff00 */
[----:B------:R-:W-:Y:S01]  /*c320*/  CS2R R6, SRZ ;  /* 0x0000000000067805 */ /* 0x000fe2000001ff00 */
[----:B------:R-:W-:Y:S01]  /*c330*/  CS2R R4, SRZ ;  /* 0x0000000000047805 */ /* 0x000fe2000001ff00 */
[----:B------:R-:W-:Y:S05]  /*c340*/  @P2 BRA `(.L_x_1733) ;  /* 0x0000008000002947 */ /* 0x000fea0003800000 */
[C---:B------:R-:W-:Y:S01]  /*c350*/  IMAD.SHL.U32 R6, R86.reuse, 0x2, RZ ;  /* 0x0000000256067824 */ /* 0x040fe200078e00ff */
[----:B------:R-:W-:-:S04]  /*c360*/  SHF.L.U64.HI R7, R86, 0x1, R87 ;  /* 0x0000000156077819 */ /* 0x000fc80000010257 */
[-C--:B------:R-:W-:Y:S02]  /*c370*/  IADD3 R4, P1, R23, R6.reuse, RZ ;  /* 0x0000000617047210 */ /* 0x080fe40007f3e0ff */
[----:B------:R-:W-:-:S03]  /*c380*/  IADD3 R6, P0, R24, R6, RZ ;  /* 0x0000000618067210 */ /* 0x000fc60007f1e0ff */
[--C-:B------:R-:W-:Y:S02]  /*c390*/  IMAD.X R5, R26, 0x1, R7.reuse, P1 ;  /* 0x000000011a057824 */ /* 0x100fe400008e0607 */
[----:B------:R-:W-:-:S03]  /*c3a0*/  IMAD.X R7, R25, 0x1, R7, P0 ;  /* 0x0000000119077824 */ /* 0x000fc600000e0607 */
[----:B------:R1:W5:Y:S04]  /*c3b0*/  LD.E.128 R8, [R4.64] ;  /* 0x0000000804087980 */ /* 0x000368000c101d00 */
[----:B-1----:R-:W5:Y:S02]  /*c3c0*/  LD.E.128 R4, [R6.64] ;  /* 0x0000000806047980 */ /* 0x002f64000c101d00 */
.L_x_1733:
[----:B----4-:R-:W-:Y:S05]  /*c3d0*/  BSYNC B0 ;  /* 0x0000000000007941 */ /* 0x010fea0003800000 */
.L_x_1732:
[----:B------:R-:W1:Y:S01]  /*c3e0*/  SHFL.IDX PT, R26, R22, 0x2, 0x1c1f ;  /* 0x005c1f00161a7f89 */ /* 0x000e6200000e0000 */
[----:B------:R-:W-:Y:S01]  /*c3f0*/  IADD3 R23, R20, 0x40, RZ ;  /* 0x0000004014177810 */ /* 0x000fe20007ffe0ff */
[----:B------:R-:W-:Y:S01]  /*c400*/  CS2R R42, SRZ ;  /* 0x00000000002a7805 */ /* 0x000fe2000001ff00 */
[----:B------:R-:W-:Y:S01]  /*c410*/  CS2R R40, SRZ ;  /* 0x0000000000287805 */ /* 0x000fe2000001ff00 */
[----:B------:R-:W2:Y:S01]  /*c420*/  SHFL.IDX PT, R27, R21, 0x2, 0x1c1f ;  /* 0x005c1f00151b7f89 */ /* 0x000ea200000e0000 */
[----:B------:R-:W-:-:S03]  /*c430*/  ISETP.GE.OR P0, PT, R23, R0, P2 ;  /* 0x000000001700720c */ /* 0x000fc60001706670 */
[----:B------:R-:W3:Y:S04]  /*c440*/  SHFL.IDX PT, R24, R3, 0x2, 0x1c1f ;  /* 0x005c1f0003187f89 */ /* 0x000ee800000e0000 */
[----:B------:R-:W4:Y:S06]  /*c450*/  SHFL.IDX PT, R28, R2, 0x2, 0x1c1f ;  /* 0x005c1f00021c7f89 */ /* 0x000f2c00000e0000 */
[C---:B------:R-:W-:Y:S01]  /*c460*/  @!P0 IMAD.SHL.U32 R23, R86.reuse, 0x2, RZ ;  /* 0x0000000256178824 */ /* 0x040fe200078e00ff */
[----:B------:R-:W-:-:S04]  /*c470*/  @!P0 SHF.L.U64.HI R25, R86, 0x1, R87 ;  /* 0x0000000156198819 */ /* 0x000fc80000010257 */
[----:B-1----:R-:W-:-:S05]  /*c480*/  @!P0 IADD3 R26, P1, R26, R23, RZ ;  /* 0x000000171a1a8210 */ /* 0x002fca0007f3e0ff */
[----:B--2---:R-:W-:Y:S01]  /*c490*/  @!P0 IMAD.X R27, R27, 0x1, R25, P1 ;  /* 0x000000011b1b8824 */ /* 0x004fe200008e0619 */
[----:B---3--:R-:W-:Y:S01]  /*c4a0*/  @!P0 IADD3 R24, P1, R24, R23, RZ ;  /* 0x0000001718188210 */ /* 0x008fe20007f3e0ff */
[----:B------:R-:W-:-:S03]  /*c4b0*/  CS2R R38, SRZ ;  /* 0x0000000000267805 */ /* 0x000fc6000001ff00 */
[----:B------:R-:W2:Y:S01]  /*c4c0*/  @!P0 LD.E.128 R40, [R26.64] ;  /* 0x000000081a288980 */ /* 0x000ea2000c101d00 */
[----:B------:R-:W-:Y:S01]  /*c4d0*/  CS2R R36, SRZ ;  /* 0x0000000000247805 */ /* 0x000fe2000001ff00 */
[----:B----4-:R-:W-:-:S05]  /*c4e0*/  @!P0 IMAD.X R25, R28, 0x1, R25, P1 ;  /* 0x000000011c198824 */ /* 0x010fca00008e0619 */
[----:B------:R1:W3:Y:S01]  /*c4f0*/  @!P0 LD.E.128 R36, [R24.64] ;  /* 0x0000000818248980 */ /* 0x0002e2000c101d00 */
[----:B------:R-:W-:Y:S01]  /*c500*/  IADD3 R20, R20, 0x60, RZ ;  /* 0x0000006014147810 */ /* 0x000fe20007ffe0ff */
[----:B-----5:R-:W-:Y:S01]  /*c510*/  IMAD.MOV.U32 R23, RZ, RZ, R8 ;  /* 0x000000ffff177224 */ /* 0x020fe200078e0008 */
[----:B------:R-:W-:Y:S01]  /*c520*/  BSSY B0, `(.L_x_1734) ;  /* 0x000002e000007945 */ /* 0x000fe20003800000 */
[----:B------:R-:W4:Y:S01]  /*c530*/  SHFL.IDX PT, R22, R22, 0x3, 0x1c1f ;  /* 0x007c1f0016167f89 */ /* 0x000f2200000e0000 */
[----:B------:R-:W-:Y:S01]  /*c540*/  ISETP.GE.AND P0, PT, R20, R0, PT ;  /* 0x000000001400720c */ /* 0x000fe20003f06270 */
[----:B------:R-:W-:Y:S01]  /*c550*/  CS2R R50, SRZ ;  /* 0x0000000000327805 */ /* 0x000fe2000001ff00 */
[----:B------:R-:W-:Y:S01]  /*c560*/  MOV R20, R9 ;  /* 0x0000000900147202 */ /* 0x000fe20000000f00 */
[----:B------:R-:W-:Y:S01]  /*c570*/  CS2R R48, SRZ ;  /* 0x0000000000307805 */ /* 0x000fe2000001ff00 */
[----:B------:R-:W-:Y:S01]  /*c580*/  CS2R R46, SRZ ;  /* 0x00000000002e7805 */ /* 0x000fe2000001ff00 */
[----:B------:R-:W-:Y:S01]  /*c590*/  CS2R R44, SRZ ;  /* 0x00000000002c7805 */ /* 0x000fe2000001ff00 */
[----:B------:R-:W-:Y:S01]  /*c5a0*/  PRMT R68, R20, 0x5410, R23 ;  /* 0x0000541014447816 */ /* 0x000fe20000000017 */
[----:B------:R-:W-:-:S02]  /*c5b0*/  IMAD.MOV.U32 R23, RZ, RZ, R4 ;  /* 0x000000ffff177224 */ /* 0x000fc400078e0004 */
[----:B------:R-:W-:-:S05]  /*c5c0*/  IMAD.MOV.U32 R20, RZ, RZ, R5 ;  /* 0x000000ffff147224 */ /* 0x000fca00078e0005 */
[----:B------:R-:W-:Y:S02]  /*c5d0*/  PRMT R67, R20, 0x5410, R23 ;  /* 0x0000541014437816 */ /* 0x000fe40000000017 */
[----:B------:R-:W2:Y:S01]  /*c5e0*/  SHFL.IDX PT, R23, R3, 0x3, 0x1c1f ;  /* 0x007c1f0003177f89 */ /* 0x000ea200000e0000 */
[----:B-1----:R-:W-:Y:S02]  /*c5f0*/  IMAD.MOV.U32 R25, RZ, RZ, R10 ;  /* 0x000000ffff197224 */ /* 0x002fe400078e000a */
[----:B------:R-:W-:-:S05]  /*c600*/  IMAD.MOV.U32 R24, RZ, RZ, R11 ;  /* 0x000000ffff187224 */ /* 0x000fca00078e000b */
[----:B------:R-:W-:Y:S01]  /*c610*/  PRMT R70, R24, 0x5410, R25 ;  /* 0x0000541018467816 */ /* 0x000fe20000000019 */
[----:B------:R-:W-:Y:S02]  /*c620*/  IMAD.MOV.U32 R25, RZ, RZ, R6 ;  /* 0x000000ffff197224 */ /* 0x000fe400078e0006 */
[----:B------:R-:W-:-:S05]  /*c630*/  IMAD.MOV.U32 R24, RZ, RZ, R7 ;  /* 0x000000ffff187224 */ /* 0x000fca00078e0007 */
[----:B------:R-:W-:Y:S02]  /*c640*/  PRMT R69, R25, 0x5410, R24 ;  /* 0x0000541019457816 */ /* 0x000fe40000000018 */
[----:B------:R-:W1:Y:S04]  /*c650*/  SHFL.IDX PT, R24, R2, 0x3, 0x1c1f ;  /* 0x007c1f0002187f89 */ /* 0x000e6800000e0000 */
[----:B------:R1:W1:Y:S01]  /*c660*/  SHFL.IDX PT, R25, R21, 0x3, 0x1c1f ;  /* 0x007c1f0015197f89 */ /* 0x00026200000e0000 */
[----:B--2---:R-:W-:Y:S01]  /*c670*/  IMAD.MOV.U32 R20, RZ, RZ, R43 ;  /* 0x000000ffff147224 */ /* 0x004fe200078e002b */
[----:B-1----:R-:W-:Y:S01]  /*c680*/  MOV R21, R42 ;  /* 0x0000002a00157202 */ /* 0x002fe20000000f00 */
[----:B------:R-:W-:Y:S02]  /*c690*/  IMAD.MOV.U32 R3, RZ, RZ, R40 ;  /* 0x000000ffff037224 */ /* 0x000fe400078e0028 */
[----:B------:R-:W-:Y:S01]  /*c6a0*/  IMAD.MOV.U32 R2, RZ, RZ, R41 ;  /* 0x000000ffff027224 */ /* 0x000fe200078e0029 */
[----:B------:R-:W-:Y:S01]  /*c6b0*/  PRMT R74, R20, 0x5410, R21 ;  /* 0x00005410144a7816 */ /* 0x000fe20000000015 */
[----:B---3--:R-:W-:-:S03]  /*c6c0*/  IMAD.MOV.U32 R21, RZ, RZ, R38 ;  /* 0x000000ffff157224 */ /* 0x008fc600078e0026 */
[----:B------:R-:W-:Y:S01]  /*c6d0*/  PRMT R72, R2, 0x5410, R3 ;  /* 0x0000541002487816 */ /* 0x000fe20000000003 */
[----:B------:R-:W-:Y:S01]  /*c6e0*/  IMAD.MOV.U32 R3, RZ, RZ, R36 ;  /* 0x000000ffff037224 */ /* 0x000fe200078e0024 */
[----:B------:R-:W-:Y:S01]  /*c6f0*/  MOV R20, R39 ;  /* 0x0000002700147202 */ /* 0x000fe20000000f00 */
[----:B------:R-:W-:-:S03]  /*c700*/  IMAD.MOV.U32 R2, RZ, RZ, R37 ;  /* 0x000000ffff027224 */ /* 0x000fc600078e0025 */
        /* <DEDUP_REMOVED lines=14> */
[----:B------:R1:W5:Y:S02]  /*c7f0*/  LD.E.128 R44, [R2.64] ;  /* 0x00000008022c7980 */ /* 0x000364000c101d00 */
.L_x_1735:
[----:B----4-:R-:W-:Y:S05]  /*c800*/  BSYNC B0 ;  /* 0x0000000000007941 */ /* 0x010fea0003800000 */
.L_x_1734:
[----:B-1---5:R-:W-:Y:S01]  /*c810*/  IMAD.MOV.U32 R2, RZ, RZ, R50 ;  /* 0x000000ffff027224 */ /* 0x022fe200078e0032 */
[----:B------:R-:W-:-:S04]  /*c820*/  DEPBAR.LE SB0, 0x1 ;  /* 0x000080400000791a */ /* 0x000fc80000000000 */
[----:B------:R-:W-:Y:S01]  /*c830*/  IMAD.MOV.U32 R20, RZ, RZ, R51 ;  /* 0x000000ffff147224 */ /* 0x000fe200078e0033 */
[----:B------:R-:W-:Y:S01]  /*c840*/  BSSY B0, `(.L_x_1736) ;  /* 0x0000071000007945 */ /* 0x000fe20003800000 */
[----:B------:R-:W-:-:S03]  /*c850*/  IMAD.MOV.U32 R3, RZ, RZ, R48 ;  /* 0x000000ffff037224 */ /* 0x000fc600078e0030 */
[----:B------:R-:W-:Y:S01]  /*c860*/  PRMT R78, R20, 0x5410, R2 ;  /* 0x00005410144e7816 */ /* 0x000fe20000000002 */
[----:B------:R-:W-:Y:S01]  /*c870*/  IMAD.MOV.U32 R20, RZ, RZ, R46 ;  /* 0x000000ffff147224 */ /* 0x000fe200078e002e */
[----:B------:R-:W-:Y:S01]  /*c880*/  IADD3 R2, -R63, R0, RZ ;  /* 0x000000003f027210 */ /* 0x000fe20007ffe1ff */
[----:B------:R-:W-:-:S03]  /*c890*/  IMAD.MOV.U32 R0, RZ, RZ, R49 ;  /* 0x000000ffff007224 */ /* 0x000fc600078e0031 */
[----:B------:R-:W-:Y:S01]  /*c8a0*/  IMNMX R64, R2, 0x80, PT ;  /* 0x0000008002407817 */ /* 0x000fe20003800200 */
[----:B------:R-:W-:Y:S01]  /*c8b0*/  IMAD.MOV.U32 R2, RZ, RZ, R44 ;  /* 0x000000ffff027224 */ /* 0x000fe200078e002c */
[----:B------:R-:W-:Y:S01]  /*c8c0*/  PRMT R76, R0, 0x5410, R3 ;  /* 0x00005410004c7816 */ /* 0x000fe20000000003 */
[----:B------:R-:W-:Y:S01]  /*c8d0*/  BAR.SYNC.DEFER_BLOCKING 0x0 ;  /* 0x0000000000007b1d */ /* 0x000fe20000010000 */
[----:B------:R-:W-:Y:S02]  /*c8e0*/  ISETP.GE.OR P0, PT, R98, R64, P2 ;  /* 0x000000406200720c */ /* 0x000fe40001706670 */
[----:B------:R-:W-:Y:S02]  /*c8f0*/  MOV R3, R47 ;  /* 0x0000002f00037202 */ /* 0x000fe40000000f00 */
[----:B------:R-:W-:Y:S02]  /*c900*/  MOV R0, R45 ;  /* 0x0000002d00007202 */ /* 0x000fe40000000f00 */
[----:B------:R-:W-:-:S02]  /*c910*/  PRMT R77, R20, 0x5410, R3 ;  /* 0x00005410144d7816 */ /* 0x000fc40000000003 */
[----:B------:R-:W-:-:S05]  /*c920*/  PRMT R75, R0, 0x5410, R2 ;  /* 0x00005410004b7816 */ /* 0x000fca0000000002 */
        /* <DEDUP_REMOVED lines=10> */
[--C-:B------:R-:W-:Y:S02]  /*c9d0*/  SHF.R.U64 R61, R12, 0x10, R13.reuse ;  /* 0x000000100c3d7819 */ /* 0x100fe4000000120d */
[----:B------:R-:W-:Y:S02]  /*c9e0*/  SHF.R.U32.HI R12, RZ, 0x10, R13 ;  /* 0x00000010ff0c7819 */ /* 0x000fe4000001160d */
[----:B------:R-:W-:Y:S02]  /*c9f0*/  SHF.R.U32.HI R34, RZ, 0x10, R17 ;  /* 0x00000010ff227819 */ /* 0x000fe40000011611 */
[--C-:B------:R-:W-:Y:S02]  /*ca00*/  SHF.R.U64 R58, R14, 0x10, R15.reuse ;  /* 0x000000100e3a7819 */ /* 0x100fe4000000120f */
[----:B------:R-:W-:Y:S01]  /*ca10*/  SHF.R.U32.HI R35, RZ, 0x10, R15 ;  /* 0x00000010ff237819 */ /* 0x000fe2000001160f */
[----:B------:R-:W-:-:S02]  /*ca20*/  HADD2.F32 R15, -RZ, R53.H0_H0 ;  /* 0x20000035ff0f7230 */ /* 0x000fc40000004100 */
[----:B------:R-:W-:Y:S01]  /*ca30*/  HADD2.F32 R66, -RZ, R34.H0_H0 ;  /* 0x20000022ff427230 */ /* 0x000fe20000004100 */
[----:B------:R-:W-:Y:S02]  /*ca40*/  SHF.R.U64 R63, R16, 0x10, R17 ;  /* 0x00000010103f7819 */ /* 0x000fe40000001211 */
[--C-:B------:R-:W-:Y:S02]  /*ca50*/  SHF.R.U64 R62, R18, 0x10, R19.reuse ;  /* 0x00000010123e7819 */ /* 0x100fe40000001213 */
[----:B------:R-:W-:Y:S02]  /*ca60*/  SHF.R.U32.HI R56, RZ, 0x10, R19 ;  /* 0x00000010ff387819 */ /* 0x000fe40000011613 */
        /* <DEDUP_REMOVED lines=8> */
[--C-:B------:R-:W-:Y:S02]  /*caf0*/  HADD2.F32 R30, -RZ, R20.reuse.H0_H0 ;  /* 0x20000014ff1e7230 */ /* 0x100fe40000004100 */
[----:B------:R-:W-:Y:S02]  /*cb00*/  HADD2.F32 R32, -RZ, R20.H1_H1 ;  /* 0x30000014ff207230 */ /* 0x000fe40000004100 */
[----:B------:R-:W-:Y:S02]  /*cb10*/  HADD2.F32 R29, -RZ, R21.H1_H1 ;  /* 0x30000015ff1d7230 */ /* 0x000fe40000004100 */
[----:B--2---:R-:W-:-:S02]  /*cb20*/  HADD2.F32 R3, -RZ, R25.H0_H0 ;  /* 0x20000019ff037230 */ /* 0x004fc40000004100 */
[--C-:B------:R-:W-:Y:S02]  /*cb30*/  HADD2.F32 R13, -RZ, R24.reuse.H0_H0 ;  /* 0x20000018ff0d7230 */ /* 0x100fe40000004100 */
[----:B------:R-:W-:Y:S02]  /*cb40*/  HADD2.F32 R20, -RZ, R24.H1_H1 ;  /* 0x30000018ff147230 */ /* 0x000fe40000004100 */
[----:B------:R-:W-:Y:S01]  /*cb50*/  HADD2.F32 R24, -RZ, R12.H0_H0 ;  /* 0x2000000cff187230 */ /* 0x000fe20000004100 */
[-C--:B------:R-:W-:Y:S01]  /*cb60*/  FMUL.FTZ R14, R31, R0.reuse ;  /* 0x000000001f0e7220 */ /* 0x080fe20000410000 */
[----:B------:R-:W-:Y:S01]  /*cb70*/  HADD2.F32 R2, -RZ, R25.H1_H1 ;  /* 0x30000019ff027230 */ /* 0x000fe20000004100 */
[----:B------:R-:W-:Y:S01]  /*cb80*/  FMUL.FTZ R54, R3, R0 ;  /* 0x0000000003367220 */ /* 0x000fe20000410000 */
[----:B------:R-:W-:Y:S01]  /*cb90*/  HADD2.F32 R12, -RZ, R52.H1_H1 ;  /* 0x30000034ff0c7230 */ /* 0x000fe20000004100 */
[----:B------:R-:W-:Y:S02]  /*cba0*/  FMUL.FTZ R0, R29, R24 ;  /* 0x000000181d007220 */ /* 0x000fe40000410000 */
[----:B------:R-:W-:Y:S01]  /*cbb0*/  FFMA.FTZ R60, R3, R15, R14 ;  /* 0x0000000f033c7223 */ /* 0x000fe2000001000e */
[----:B------:R-:W-:Y:S01]  /*cbc0*/  HADD2.F32 R14, -RZ, R53.H1_H1 ;  /* 0x30000035ff0e7230 */ /* 0x000fe20000004100 */
[----:B------:R-:W-:Y:S01]  /*cbd0*/  FMUL.FTZ R3, R30, R12 ;  /* 0x0000000c1e037220 */ /* 0x000fe20000410000 */
[----:B------:R-:W-:Y:S01]  /*cbe0*/  HADD2.F32 R21, -RZ, R23.H0_H0 ;  /* 0x20000017ff157230 */ /* 0x000fe20000004100 */
[C---:B------:R-:W-:Y:S01]  /*cbf0*/  FFMA.FTZ R59, R2.reuse, R66, R0 ;  /* 0x00000042023b7223 */ /* 0x040fe20000010000 */
[----:B------:R-:W-:Y:S01]  /*cc00*/  HADD2.F32 R0, -RZ, R57.H0_H0 ;  /* 0x20000039ff007230 */ /* 0x000fe20000004100 */
        /* <DEDUP_REMOVED lines=8> */
[--C-:B------:R-:W-:Y:S02]  /*cc90*/  HADD2.F32 R19, -RZ, R26.reuse.H0_H0 ;  /* 0x2000001aff137230 */ /* 0x100fe40000004100 */
[----:B------:R-:W-:Y:S02]  /*cca0*/  HADD2.F32 R18, -RZ, R26.H1_H1 ;  /* 0x3000001aff127230 */ /* 0x000fe40000004100 */
[----:B------:R-:W-:Y:S01]  /*ccb0*/  HADD2.F32 R16, -RZ, R27.H1_H1 ;  /* 0x3000001bff107230 */ /* 0x000fe20000004100 */
[C---:B------:R-:W-:Y:S01]  /*ccc0*/  FFMA.FTZ R27, R17.reuse, R3, R13 ;  /* 0x00000003111b7223 */ /* 0x040fe2000001000d */
[----:B------:R-:W-:Y:S02]  /*ccd0*/  HADD2.F32 R23, -RZ, R23.H1_H1 ;  /* 0x30000017ff177230 */ /* 0x000fe40000004100 */
        /* <DEDUP_REMOVED lines=15> */
[----:B------:R-:W-:Y:S02]  /*cdd0*/  FFMA.FTZ R24, R16, R65, R0 ;  /* 0x0000004110187223 */ /* 0x000fe40000010000 */
[----:B------:R-:W-:Y:S02]  /*cde0*/  FMUL.FTZ R0, R22, R17 ;  /* 0x0000001116007220 */ /* 0x000fe40000410000 */
[C---:B------:R-:W-:Y:S02]  /*cdf0*/  FFMA.FTZ R26, R20.reuse, R58, R2 ;  /* 0x0000003a141a7223 */ /* 0x040fe40000010002 */
[----:B------:R-:W-:Y:S02]  /*ce00*/  FMUL.FTZ R13, R20, R13 ;  /* 0x0000000d140d7220 */ /* 0x000fe40000410000 */
[C---:B------:R-:W-:Y:S02]  /*ce10*/  FMUL.FTZ R2, R18.reuse, R17 ;  /* 0x0000001112027220 */ /* 0x040fe40000410000 */
[----:B------:R-:W-:-:S02]  /*ce20*/  FFMA.FTZ R35, R18, R56, R0 ;  /* 0x0000003812237223 */ /* 0x000fc40000010000 */
[----:B------:R-:W-:Y:S02]  /*ce30*/  FFMA.FTZ R16, R30, R14, -R52 ;  /* 0x0000000e1e107223 */ /* 0x000fe40000010834 */
[----:B------:R-:W-:Y:S02]  /*ce40*/  FFMA.FTZ R20, R31, R15, -R54 ;  /* 0x0000000f1f147223 */ /* 0x000fe40000010836 */
[----:B------:R-:W-:Y:S02]  /*ce50*/  FFMA.FTZ R17, R29, R66, -R53 ;  /* 0x000000421d117223 */ /* 0x000fe40000010835 */
[----:B------:R-:W-:Y:S02]  /*ce60*/  FFMA.FTZ R18, R28, R12, -R34 ;  /* 0x0000000c1c127223 */ /* 0x000fe40000010822 */
[----:B------:R-:W-:Y:S02]  /*ce70*/  FFMA.FTZ R3, R21, R3, -R25 ;  /* 0x0000000315037223 */ /* 0x000fe40000010819 */
[----:B------:R-:W-:-:S02]  /*ce80*/  FFMA.FTZ R0, R23, R65, -R19 ;  /* 0x0000004117007223 */ /* 0x000fc40000010813 */
[----:B------:R-:W-:Y:S02]  /*ce90*/  FFMA.FTZ R14, R32, R58, -R13 ;  /* 0x0000003a200e7223 */ /* 0x000fe4000001080d */
[----:B------:R-:W-:Y:S01]  /*cea0*/  FFMA.FTZ R2, R22, R56, -R2 ;  /* 0x0000003816027223 */ /* 0x000fe20000010802 */
[----:B------:R-:W-:Y:S02]  /*ceb0*/  F2FP.PACK_AB R19, R0, R3 ;  /* 0x000000030013723e */ /* 0x000fe400000000ff */
[----:B------:R-:W-:Y:S02]  /*cec0*/  F2FP.PACK_AB R17, R17, R20 ;  /* 0x000000141111723e */ /* 0x000fe400000000ff */
[----:B------:R-:W-:Y:S02]  /*ced0*/  F2FP.PACK_AB R16, R14, R16 ;  /* 0x000000100e10723e */ /* 0x000fe400000000ff */
[----:B------:R-:W-:Y:S02]  /*cee0*/  F2FP.PACK_AB R18, R2, R18 ;  /* 0x000000120212723e */ /* 0x000fe400000000ff */
[----:B------:R-:W-:-:S02]  /*cef0*/  F2FP.PACK_AB R15, R24, R27 ;  /* 0x0000001b180f723e */ /* 0x000fc400000000ff */
[----:B------:R-:W-:Y:S02]  /*cf00*/  F2FP.PACK_AB R13, R59, R60 ;  /* 0x0000003c3b0d723e */ /* 0x000fe400000000ff */
[----:B------:R-:W-:Y:S02]  /*cf10*/  F2FP.PACK_AB R12, R26, R55 ;  /* 0x000000371a0c723e */ /* 0x000fe400000000ff */
[----:B------:R-:W-:Y:S01]  /*cf20*/  F2FP.PACK_AB R14, R35, R57 ;  /* 0x00000039230e723e */ /* 0x000fe200000000ff */
[----:B------:R1:W-:Y:S04]  /*cf30*/  STS.128 [R79], R16 ;  /* 0x000000104f007388 */ /* 0x0003e80000000c00 */
[----:B------:R1:W-:Y:S02]  /*cf40*/  STS.128 [R33+0x5100], R12 ;  /* 0x0051000c21007388 */ /* 0x0003e40000000c00 */
.L_x_1737:
[----:B------:R-:W-:Y:S05]  /*cf50*/  BSYNC B0 ;  /* 0x0000000000007941 */ /* 0x000fea0003800000 */
.L_x_1736:
        /* <DEDUP_REMOVED lines=32> */
[----:B------:R-:W-:Y:S02]  /*d160*/  HADD2.F32 R0, -RZ, R67.H0_H0 ;  /* 0x20000043ff007230 */ /* 0x000fe40000004100 */
        /* <DEDUP_REMOVED lines=11> */
[----:B------:R-:W-:Y:S01]  /*d220*/  HADD2.F32 R4, -RZ, R67.H1_H1 ;  /* 0x30000043ff047230 */ /* 0x000fe20000004100 */
[----:B------:R-:W-:-:S02]  /*d230*/  FMUL.FTZ R0, R21, R16 ;  /* 0x0000001015007220 */ /* 0x000fc40000410000 */
[----:B------:R-:W-:Y:S01]  /*d240*/  FFMA.FTZ R52, R3, R7, R6 ;  /* 0x0000000703347223 */ /* 0x000fe20000010006 */
[----:B------:R-:W-:Y:S01]  /*d250*/  HADD2.F32 R6, -RZ, R68.H1_H1 ;  /* 0x30000044ff067230 */ /* 0x000fe20000004100 */
[----:B------:R-:W-:Y:S01]  /*d260*/  FMUL.FTZ R3, R22, R4 ;  /* 0x0000000416037220 */ /* 0x000fe20000410000 */
[----:B------:R-:W-:Y:S01]  /*d270*/  HADD2.F32 R13, -RZ, R15.H0_H0 ;  /* 0x2000000fff0d7230 */ /* 0x000fe20000004100 */
[C---:B------:R-:W-:Y:S01]  /*d280*/  FFMA.FTZ R35, R2.reuse, R57, R0 ;  /* 0x0000003902237223 */ /* 0x040fe20000010000 */
[--C-:B------:R-:W-:Y:S01]  /*d290*/  HADD2.F32 R0, -RZ, R69.reuse.H1_H1 ;  /* 0x30000045ff007230 */ /* 0x100fe20000004100 */
[----:B------:R-:W-:Y:S01]  /*d2a0*/  FMUL.FTZ R30, R2, R16 ;  /* 0x00000010021e7220 */ /* 0x000fe20000410000 */
[----:B------:R-:W-:Y:S01]  /*d2b0*/  HADD2.F32 R20, -RZ, R14.H0_H0 ;  /* 0x2000000eff147230 */ /* 0x000fe20000004100 */
[C---:B------:R-:W-:Y:S01]  /*d2c0*/  FFMA.FTZ R32, R5.reuse, R6, R3 ;  /* 0x0000000605207223 */ /* 0x040fe20000010003 */
[----:B------:R-:W-:Y:S01]  /*d2d0*/  HADD2.F32 R2, -RZ, R69.H0_H0 ;  /* 0x20000045ff027230 */ /* 0x000fe20000004100 */
[----:B------:R-:W-:Y:S01]  /*d2e0*/  FMUL.FTZ R29, R5, R4 ;  /* 0x00000004051d7220 */ /* 0x000fe20000410000 */
[----:B------:R-:W-:Y:S01]  /*d2f0*/  HADD2.F32 R9, -RZ, R19.H0_H0 ;  /* 0x20000013ff097230 */ /* 0x000fe20000004100 */
[----:B------:R-:W-:Y:S01]  /*d300*/  FMUL.FTZ R5, R13, R0 ;  /* 0x000000000d057220 */ /* 0x000fe20000410000 */
[----:B------:R-:W-:-:S02]  /*d310*/  HADD2.F32 R3, -RZ, R70.H0_H0 ;  /* 0x20000046ff037230 */ /* 0x000fc40000004100 */
[----:B------:R-:W-:Y:S02]  /*d320*/  HADD2.F32 R15, -RZ, R15.H1_H1 ;  /* 0x3000000fff0f7230 */ /* 0x000fe40000004100 */
[----:B------:R-:W-:Y:S01]  /*d330*/  HADD2.F32 R17, -RZ, R26.H0_H0 ;  /* 0x2000001aff117230 */ /* 0x000fe20000004100 */
[----:B------:R-:W-:Y:S01]  /*d340*/  FMUL.FTZ R16, R20, R2 ;  /* 0x0000000214107220 */ /* 0x000fe20000410000 */
[----:B------:R-:W-:Y:S02]  /*d350*/  HADD2.F32 R11, -RZ, R18.H0_H0 ;  /* 0x20000012ff0b7230 */ /* 0x000fe40000004100 */
[----:B------:R-:W-:Y:S01]  /*d360*/  HADD2.F32 R4, -RZ, R70.H1_H1 ;  /* 0x30000046ff047230 */ /* 0x000fe20000004100 */
        /* <DEDUP_REMOVED lines=37> */
.L_x_1739:
[----:B------:R-:W-:Y:S05]  /*d5c0*/  BSYNC B0 ;  /* 0x0000000000007941 */ /* 0x000fea0003800000 */
.L_x_1738:
        /* <DEDUP_REMOVED lines=50> */
[-C--:B------:R-:W-:Y:S01]  /*d8f0*/  FMUL.FTZ R0, R17, R11.reuse ;  /* 0x0000000b11007220 */ /* 0x080fe20000410000 */
[----:B------:R-:W-:Y:S01]  /*d900*/  HADD2.F32 R4, -RZ, R71.H1_H1 ;  /* 0x30000047ff047230 */ /* 0x000fe20000004100 */
[----:B------:R-:W-:Y:S01]  /*d910*/  FFMA.FTZ R36, R3, R6, R5 ;  /* 0x0000000603247223 */ /* 0x000fe20000010005 */
[----:B------:R-:W-:Y:S01]  /*d920*/  HADD2.F32 R5, -RZ, R72.H1_H1 ;  /* 0x30000048ff057230 */ /* 0x000fe20000004100 */
[----:B------:R-:W-:Y:S02]  /*d930*/  FMUL.FTZ R30, R2, R11 ;  /* 0x0000000b021e7220 */ /* 0x000fe40000410000 */
[----:B------:R-:W-:Y:S02]  /*d940*/  FMUL.FTZ R3, R18, R4 ;  /* 0x0000000412037220 */ /* 0x000fe40000410000 */
[----:B------:R-:W-:Y:S01]  /*d950*/  FFMA.FTZ R35, R2, R41, R0 ;  /* 0x0000002902237223 */ /* 0x000fe20000010000 */
[----:B------:R-:W-:-:S02]  /*d960*/  HADD2.F32 R2, -RZ, R73.H0_H0 ;  /* 0x20000049ff027230 */ /* 0x000fc40000004100 */
[----:B------:R-:W-:Y:S01]  /*d970*/  HADD2.F32 R0, -RZ, R73.H1_H1 ;  /* 0x30000049ff007230 */ /* 0x000fe20000004100 */
[C---:B------:R-:W-:Y:S01]  /*d980*/  FMUL.FTZ R29, R9.reuse, R4 ;  /* 0x00000004091d7220 */ /* 0x040fe20000410000 */
[----:B------:R-:W-:Y:S01]  /*d990*/  HADD2.F32 R12, -RZ, R10.H0_H0 ;  /* 0x2000000aff0c7230 */ /* 0x000fe20000004100 */
[----:B------:R-:W-:Y:S01]  /*d9a0*/  FFMA.FTZ R32, R9, R5, R3 ;  /* 0x0000000509207223 */ /* 0x000fe20000010003 */
[--C-:B------:R-:W-:Y:S01]  /*d9b0*/  HADD2.F32 R4, -RZ, R74.reuse.H1_H1 ;  /* 0x3000004aff047230 */ /* 0x100fe20000004100 */
[----:B------:R-:W-:Y:S01]  /*d9c0*/  FMUL.FTZ R11, R16, R2 ;  /* 0x00000002100b7220 */ /* 0x000fe20000410000 */
[----:B------:R-:W-:Y:S01]  /*d9d0*/  HADD2.F32 R3, -RZ, R74.H0_H0 ;  /* 0x2000004aff037230 */ /* 0x000fe20000004100 */
        /* <DEDUP_REMOVED lines=37> */
.L_x_1741:
[----:B------:R-:W-:Y:S05]  /*dc30*/  BSYNC B0 ;  /* 0x0000000000007941 */ /* 0x000fea0003800000 */
.L_x_1740:
        /* <DEDUP_REMOVED lines=101> */
.L_x_1729:
[----:B------:R-:W-:Y:S05]  /*e290*/  BSYNC B2 ;  /* 0x0000000000027941 */ /* 0x000fea0003800000 */
.L_x_1707:
[----:B------:R-:W-:Y:S01]  /*e2a0*/  IMAD.WIDE.U32 R142, R85, c[0x0][0x210], RZ ;  /* 0x00008400558e7a25 */ /* 0x000fe200078e00ff */
[----:B------:R-:W-:-:S04]  /*e2b0*/  DEPBAR.LE SB0, 0x0 ;  /* 0x000080000000791a */ /* 0x000fc80000000000 */
[----:B------:R-:W-:Y:S01]  /*e2c0*/  IMAD R140, R85, c[0x0][0x214], R143 ;  /* 0x00008500558c7a24 */ /* 0x000fe200078e028f */
[----:B------:R-:W-:Y:S01]  /*e2d0*/  STL.64 [R1+0x8], R142 ;  /* 0x0000088e01007387 */ /* 0x000fe20000100a00 */
[----:B------:R-:W-:Y:S02]  /*e2e0*/  IMAD R0, R93, c[0x0][0x208], RZ ;  /* 0x000082005d007a24 */ /* 0x000fe400078e02ff */
[C---:B-1----:R-:W-:Y:S01]  /*e2f0*/  IMAD.WIDE.U32 R2, R216.reuse, c[0x0][0x208], RZ ;  /* 0x00008200d8027a25 */ /* 0x042fe200078e00ff */
        /* <DEDUP_REMOVED lines=12> */
[----:B------:R-:W5:Y:S04]  /*e3c0*/  LDSM.16.M88.4 R28, [R196+0x800] ;  /* 0x00080000c41c783b */ /* 0x000f680000000200 */
[----:B---3--:R-:W3:Y:S04]  /*e3d0*/  LDSM.16.M88.4 R24, [R196+0x1000] ;  /* 0x00100000c418783b */ /* 0x008ee80000000200 */
[----:B----4-:R-:W4:Y:S04]  /*e3e0*/  LDSM.16.M88.4 R20, [R196+0x1800] ;  /* 0x00180000c414783b */ /* 0x010f280000000200 */
[----:B------:R-:W3:Y:S04]  /*e3f0*/  LDSM.16.M88.4 R16, [R196+0x2000] ;  /* 0x00200000c410783b */ /* 0x000ee80000000200 */
[----:B------:R-:W-:Y:S04]  /*e400*/  LDSM.16.M88.4 R12, [R206+0x2000] ;  /* 0x00200000ce0c783b */ /* 0x000fe80000000200 */
[----:B------:R-:W3:Y:S04]  /*e410*/  LDSM.16.M88.4 R56, [R207] ;  /* 0x00000000cf38783b */ /* 0x000ee80000000200 */
[----:B------:R-:W3:Y:S04]  /*e420*/  LDSM.16.M88.4 R60, [R211] ;  /* 0x00000000d33c783b */ /* 0x000ee80000000200 */
[----:B------:R-:W3:Y:S04]  /*e430*/  LDSM.16.M88.4 R8, [R203] ;  /* 0x00000000cb08783b */ /* 0x000ee80000000200 */
[----:B------:R-:W4:Y:S04]  /*e440*/  LDSM.16.M88.4 R64, [R210] ;  /* 0x00000000d240783b */ /* 0x000f280000000200 */
[----:B------:R-:W4:Y:S01]  /*e450*/  LDSM.16.M88.4 R72, [R209] ;  /* 0x00000000d148783b */ /* 0x000f220000000200 */
[C---:B-1----:R-:W-:Y:S03]  /*e460*/  HMMA.16816.F32 R76, R4.reuse, R34, RZ ;  /* 0x00000022044c723c */ /* 0x042fe600000018ff */
[----:B------:R-:W1:Y:S05]  /*e470*/  LDSM.16.M88.4 R68, [R208] ;  /* 0x00000000d044783b */ /* 0x000e6a0000000200 */
[C---:B-----5:R-:W-:Y:S08]  /*e480*/  HMMA.16816.F32 R80, R4.reuse, R30, RZ ;  /* 0x0000001e0450723c */ /* 0x060ff000000018ff */
[C---:B------:R-:W-:Y:S08]  /*e490*/  HMMA.16816.F32 R48, R4.reuse, R32, RZ ;  /* 0x000000200430723c */ /* 0x040ff000000018ff */
[C---:B------:R-:W-:Y:S08]  /*e4a0*/  HMMA.16816.F32 R44, R4.reuse, R28, RZ ;  /* 0x0000001c042c723c */ /* 0x040ff000000018ff */
[C---:B---3--:R-:W-:Y:S08]  /*e4b0*/  HMMA.16816.F32 R40, R4.reuse, R24, RZ ;  /* 0x000000180428723c */ /* 0x048ff000000018ff */
[C---:B----4-:R-:W-:Y:S08]  /*e4c0*/  HMMA.16816.F32 R36, R4.reuse, R20, RZ ;  /* 0x000000140424723c */ /* 0x050ff000000018ff */
[C---:B------:R-:W-:Y:S08]  /*e4d0*/  HMMA.16816.F32 R52, R4.reuse, R16, RZ ;  /* 0x000000100434723c */ /* 0x040ff000000018ff */
[C---:B------:R-:W-:Y:S08]  /*e4e0*/  HMMA.16816.F32 R88, R4.reuse, R26, RZ ;  /* 0x0000001a0458723c */ /* 0x040ff000000018ff */
[C---:B------:R-:W-:Y:S08]  /*e4f0*/  HMMA.16816.F32 R104, R4.reuse, R22, RZ ;  /* 0x000000160468723c */ /* 0x040ff000000018ff */
[----:B------:R-:W-:Y:S01]  /*e500*/  HMMA.16816.F32 R100, R4, R18, RZ ;  /* 0x000000120464723c */ /* 0x000fe200000018ff */
[----:B------:R-:W-:-:S04]  /*e510*/  LEA R0, P0, R2, c[0x0][0x1f8], 0x1 ;  /* 0x00007e0002007a11 */ /* 0x000fc800078008ff */
[----:B------:R-:W-:Y:S01]  /*e520*/  LEA.HI.X R2, R2, c[0x0][0x1fc], R3, 0x1, P0 ;  /* 0x00007f0002027a11 */ /* 0x000fe200000f0c03 */
[----:B------:R-:W3:Y:S02]  /*e530*/  SHFL.IDX PT, R4, R0, RZ, 0x181f ;  /* 0x00181fff00047589 */ /* 0x000ee400000e0000 */
[C---:B------:R-:W-:Y:S02]  /*e540*/  HMMA.16816.F32 R132, R12.reuse, R58, R76 ;  /* 0x0000003a0c84723c */ /* 0x040fe4000000184c */
[----:B------:R-:W4:Y:S04]  /*e550*/  SHFL.IDX PT, R3, R0, 0x1, 0x181f ;  /* 0x00381f0000037f89 */ /* 0x000f2800000e0000 */
[----:B------:R-:W5:Y:S02]  /*e560*/  SHFL.IDX PT, R5, R2, RZ, 0x181f ;  /* 0x00181fff02057589 */ /* 0x000f6400000e0000 */
[----:B------:R-:W-:Y:S02]  /*e570*/  HMMA.16816.F32 R124, R12, R62, R80 ;  /* 0x0000003e0c7c723c */ /* 0x000fe40000001850 */
[----:B------:R-:W1:Y:S04]  /*e580*/  SHFL.IDX PT, R6, R0, 0x2, 0x181f ;  /* 0x00581f0000067f89 */ /* 0x000e6800000e0000 */
[----:B------:R-:W-:Y:S02]  /*e590*/  SHFL.IDX PT, R7, R0, 0x3, 0x181f ;  /* 0x00781f0000077f89 */ /* 0x000fe400000e0000 */
[C---:B------:R-:W-:Y:S08]  /*e5a0*/  HMMA.16816.F32 R108, R8.reuse, R32, RZ ;  /* 0x00000020086c723c */ /* 0x040ff000000018ff */
[----:B------:R-:W-:Y:S08]  /*e5b0*/  HMMA.16816.F32 R172, R8, R34, RZ ;  /* 0x0000002208ac723c */ /* 0x000ff000000018ff */
[C---:B------:R-:W-:Y:S08]  /*e5c0*/  HMMA.16816.F32 R136, R12.reuse, R56, R48 ;  /* 0x000000380c88723c */ /* 0x040ff00000001830 */
[C---:B------:R-:W-:Y:S08]  /*e5d0*/  HMMA.16816.F32 R128, R12.reuse, R60, R44 ;  /* 0x0000003c0c80723c */ /* 0x040ff0000000182c */
[C---:B------:R-:W-:Y:S08]  /*e5e0*/  HMMA.16816.F32 R120, R12.reuse, R64, R40 ;  /* 0x000000400c78723c */ /* 0x040ff00000001828 */
[C---:B------:R-:W-:Y:S08]  /*e5f0*/  HMMA.16816.F32 R148, R12.reuse, R72, R36 ;  /* 0x000000480c94723c */ /* 0x040ff00000001824 */
[C---:B-1----:R-:W-:Y:S08]  /*e600*/  HMMA.16816.F32 R144, R12.reuse, R68, R52 ;  /* 0x000000440c90723c */ /* 0x042ff00000001834 */
[C---:B------:R-:W-:Y:S08]  /*e610*/  HMMA.16816.F32 R116, R12.reuse, R66, R88 ;  /* 0x000000420c74723c */ /* 0x040ff00000001858 */
[C---:B------:R-:W-:Y:S08]  /*e620*/  HMMA.16816.F32 R80, R12.reuse, R74, R104 ;  /* 0x0000004a0c50723c */ /* 0x040ff00000001868 */
[----:B------:R-:W-:Y:S01]  /*e630*/  HMMA.16816.F32 R76, R12, R70, R100 ;  /* 0x000000460c4c723c */ /* 0x000fe20000001864 */
[----:B------:R-:W1:Y:S07]  /*e640*/  SHFL.IDX PT, R13, R2, 0x1, 0x181f ;  /* 0x00381f00020d7f89 */ /* 0x000e6e00000e0000 */
[C---:B------:R-:W-:Y:S08]  /*e650*/  HMMA.16816.F32 R32, R8.reuse, R28, RZ ;  /* 0x0000001c0820723c */ /* 0x040ff000000018ff */
[C---:B------:R-:W-:Y:S08]  /*e660*/  HMMA.16816.F32 R168, R8.reuse, R30, RZ ;  /* 0x0000001e08a8723c */ /* 0x040ff000000018ff */
[C---:B------:R-:W-:Y:S08]  /*e670*/  HMMA.16816.F32 R28, R8.reuse, R24, RZ ;  /* 0x00000018081c723c */ /* 0x040ff000000018ff */
[C---:B------:R-:W-:Y:S08]  /*e680*/  HMMA.16816.F32 R164, R8.reuse, R26, RZ ;  /* 0x0000001a08a4723c */ /* 0x040ff000000018ff */
[C---:B------:R-:W-:Y:S01]  /*e690*/  HMMA.16816.F32 R152, R8.reuse, R18, RZ ;  /* 0x000000120898723c */ /* 0x040fe200000018ff */
[----:B------:R-:W1:Y:S07]  /*e6a0*/  SHFL.IDX PT, R19, R2, 0x2, 0x181f ;  /* 0x00581f0002137f89 */ /* 0x000e6e00000e0000 */
[C---:B------:R-:W-:Y:S01]  /*e6b0*/  HMMA.16816.F32 R24, R8.reuse, R16, RZ ;  /* 0x000000100818723c */ /* 0x040fe200000018ff */
[----:B------:R1:W2:Y:S04]  /*e6c0*/  SHFL.IDX PT, R17, R0, 0x4, 0x181f ;  /* 0x00981f0000117f89 */ /* 0x0002a800000e0000 */
[----:B------:R-:W-:Y:S03]  /*e6d0*/  SHFL.IDX PT, R18, R2, 0x4, 0x181f ;  /* 0x00981f0002127f89 */ /* 0x000fe600000e0000 */
[----:B------:R-:W-:Y:S01]  /*e6e0*/  HMMA.16816.F32 R112, R8, R20, RZ ;  /* 0x000000140870723c */ /* 0x000fe200000018ff */
[----:B------:R2:W2:Y:S01]  /*e6f0*/  SHFL.IDX PT, R20, R2, 0x3, 0x181f ;  /* 0x00781f0002147f89 */ /* 0x0004a200000e0000 */
[----:B------:R-:W-:-:S06]  /*e700*/  IMAD.SHL.U32 R16, R238, 0x2, RZ ;  /* 0x00000002ee107824 */ /* 0x000fcc00078e00ff */
[----:B------:R-:W-:Y:S01]  /*e710*/  HMMA.16816.F32 R160, R8, R22, RZ ;  /* 0x0000001608a0723c */ /* 0x000fe200000018ff */
[----:B------:R-:W2:Y:S01]  /*e720*/  LDSM.16.M88.4 R8, [R206] ;  /* 0x00000000ce08783b */ /* 0x000ea20000000200 */
[-C--:B---3--:R-:W-:Y:S02]  /*e730*/  IADD3 R14, P0, R4, R16.reuse, RZ ;  /* 0x00000010040e7210 */ /* 0x088fe40007f1e0ff */
[----:B----4-:R-:W-:Y:S02]  /*e740*/  IADD3 R12, P2, R3, R16, RZ ;  /* 0x00000010030c7210 */ /* 0x010fe40007f5e0ff */
[----:B-1----:R-:W-:-:S05]  /*e750*/  SHF.L.U64.HI R0, R238, 0x1, R239 ;  /* 0x00000001ee007819 */ /* 0x002fca00000102ef */
[--C-:B-----5:R-:W-:Y:S01]  /*e760*/  IMAD.X R15, R5, 0x1, R0.reuse, P0 ;  /* 0x00000001050f7824 */ /* 0x120fe200000e0600 */
[-C--:B------:R-:W-:Y:S01]  /*e770*/  IADD3 R6, P0, R6, R16.reuse, RZ ;  /* 0x0000001006067210 */ /* 0x080fe20007f1e0ff */
[--C-:B------:R-:W-:Y:S01]  /*e780*/  IMAD.X R13, R13, 0x1, R0.reuse, P2 ;  /* 0x000000010d0d7824 */ /* 0x100fe200010e0600 */
[----:B------:R-:W-:Y:S02]  /*e790*/  ISETP.GE.AND P1, PT, R238, c[0x0][0x1d4], PT ;  /* 0x00007500ee007a0c */ /* 0x000fe40003f26270 */
[-C--:B------:R-:W-:Y:S01]  /*e7a0*/  IADD3 R4, P2, R7, R16.reuse, RZ ;  /* 0x0000001007047210 */ /* 0x080fe20007f5e0ff */
[--C-:B------:R-:W-:Y:S01]  /*e7b0*/  IMAD.X R7, R19, 0x1, R0.reuse, P0 ;  /* 0x0000000113077824 */ /* 0x100fe200000e0600 */
[----:B--2---:R-:W-:Y:S02]  /*e7c0*/  IADD3 R2, P0, R17, R16, RZ ;  /* 0x0000001011027210 */ /* 0x004fe40007f1e0ff */
[----:B------:R-:W-:Y:S01]  /*e7d0*/  ISETP.LT.OR P5, PT, R84, 0x1, P1 ;  /* 0x000000015400780c */ /* 0x000fe20000fa1670 */
[--C-:B------:R-:W-:Y:S01]  /*e7e0*/  IMAD.X R5, R20, 0x1, R0.reuse, P2 ;  /* 0x0000000114057824 */ /* 0x100fe200010e0600 */
[----:B------:R-:W-:Y:S01]  /*e7f0*/  ISETP.LT.OR P4, PT, R84, 0x11, P1 ;  /* 0x000000115400780c */ /* 0x000fe20000f81670 */
[----:B------:R-:W-:Y:S01]  /*e800*/  IMAD.X R3, R18, 0x1, R0, P0 ;  /* 0x0000000112037824 */ /* 0x000fe200000e0600 */
[----:B------:R-:W-:-:S02]  /*e810*/  ISETP.LT.OR P3, PT, R84, 0x21, P1 ;  /* 0x000000215400780c */ /* 0x000fc40000f61670 */
[C---:B------:R-:W-:Y:S02]  /*e820*/  ISETP.LT.OR P2, PT, R84.reuse, 0x31, P1 ;  /* 0x000000315400780c */ /* 0x040fe40000f41670 */
[----:B------:R-:W-:-:S05]  /*e830*/  ISETP.LT.OR P0, PT, R84, 0x41, P1 ;  /* 0x000000415400780c */ /* 0x000fca0000f01670 */
[----:B------:R-:W-:Y:S01]  /*e840*/  @!PT LDS RZ, [RZ] ;  /* 0x00000000fffff984 */ /* 0x000fe20000000800 */
[----:B------:R-:W-:Y:S01]  /*e850*/  @!PT LDS RZ, [RZ] ;  /* 0x00000000fffff984 */ /* 0x000fe20000000800 */
[----:B------:R-:W-:Y:S01]  /*e860*/  @!PT LDS RZ, [RZ] ;  /* 0x00000000fffff984 */ /* 0x000fe20000000800 */
[----:B------:R1:W-:Y:S04]  /*e870*/  LDGSTS.E.BYPASS.LTC128B.128 [R212+0x100], [R14.64], !P5 ;  /* 0x001000000ed47fae */ /* 0x0003e8000e901d48 */
[----:B------:R1:W-:Y:S04]  /*e880*/  LDGSTS.E.BYPASS.LTC128B.128 [R212+0x900], [R12.64], !P4 ;  /* 0x009000000cd47fae */ /* 0x0003e8000e101d48 */
[----:B------:R2:W-:Y:S01]  /*e890*/  LDGSTS.E.BYPASS.LTC128B.128 [R212+0x1100], [R6.64], !P3 ;  /* 0x0110000006d47fae */ /* 0x0005e2000d901d48 */
[C---:B------:R-:W-:Y:S03]  /*e8a0*/  HMMA.16816.F32 R156, R8.reuse, R68, R24 ;  /* 0x00000044089c723c */ /* 0x040fe60000001818 */
[----:B------:R2:W-:Y:S04]  /*e8b0*/  LDGSTS.E.BYPASS.LTC128B.128 [R212+0x1900], [R4.64], !P2 ;  /* 0x0190000004d47fae */ /* 0x0005e8000d101d48 */
[----:B------:R3:W-:Y:S04]  /*e8c0*/  LDGSTS.E.BYPASS.LTC128B.128 [R212+0x2100], [R2.64], !P0 ;  /* 0x0210000002d47fae */ /* 0x0007e8000c101d48 */
[----:B------:R-:W-:Y:S04]  /*e8d0*/  LDSM.16.M88.4 R48, [R202+0x1800] ;  /* 0x00180000ca30783b */ /* 0x000fe80000000200 */
[----:B------:R-:W-:Y:S04]  /*e8e0*/  LDSM.16.M88.4 R44, [R202+0x2000] ;  /* 0x00200000ca2c783b */ /* 0x000fe80000000200 */
[----:B------:R-:W-:Y:S04]  /*e8f0*/  LDSM.16.M88.4 R20, [R202] ;  /* 0x00000000ca14783b */ /* 0x000fe80000000200 */
[----:B------:R-:W-:Y:S04]  /*e900*/  LDSM.16.M88.4 R24, [R202+0x800] ;  /* 0x00080000ca18783b */ /* 0x000fe80000000200 */
[----:B------:R-:W-:Y:S04]  /*e910*/  LDSM.16.M88.4 R40, [R202+0x1000] ;  /* 0x00100000ca28783b */ /* 0x000fe80000000200 */
[----:B--2---:R-:W2:Y:S04]  /*e920*/  LDSM.16.M88.4 R4, [R204+0x2000] ;  /* 0x00200000cc04783b */ /* 0x004ea80000000200 */
[----:B-1----:R-:W1:Y:S01]  /*e930*/  LDSM.16.M88.4 R12, [R204] ;  /* 0x00000000cc0c783b */ /* 0x002e620000000200 */
[C---:B------:R-:W-:Y:S03]  /*e940*/  HMMA.16816.F32 R36, R8.reuse, R56, R108 ;  /* 0x000000380824723c */ /* 0x040fe6000000186c */
        /* <DEDUP_REMOVED lines=10> */
[C---:B--2---:R-:W-:Y:S08]  /*e9f0*/  HMMA.16816.F32 R108, R4.reuse, R50, R80 ;  /* 0x00000032046c723c */ /* 0x044ff00000001850 */
        /* <DEDUP_REMOVED lines=9> */
[----:B------:R-:W-:Y:S07]  /*ea90*/  LDSM.16.M88.4 R4, [R205+0x2000] ;  /* 0x00200000cd04783b */ /* 0x000fee0000000200 */
[C---:B-1----:R-:W-:Y:S01]  /*eaa0*/  HMMA.16816.F32 R76, R12.reuse, R20, R36 ;  /* 0x000000140c4c723c */ /* 0x042fe20000001824 */
[----:B------:R-:W1:Y:S07]  /*eab0*/  LDSM.16.M88.4 R36, [R199] ;  /* 0x00000000c724783b */ /* 0x000e6e0000000200 */
[C---:B------:R-:W-:Y:S01]  /*eac0*/  HMMA.16816.F32 R68, R12.reuse, R24, R32 ;  /* 0x000000180c44723c */ /* 0x040fe20000001820 */
[----:B------:R-:W2:Y:S07]  /*ead0*/  LDSM.16.M88.4 R32, [R199+0x800] ;  /* 0x00080000c720783b */ /* 0x000eae0000000200 */
[C---:B------:R-:W-:Y:S01]  /*eae0*/  HMMA.16816.F32 R72, R12.reuse, R22, R28 ;  /* 0x000000160c48723c */ /* 0x040fe2000000181c */
[----:B------:R-:W4:Y:S04]  /*eaf0*/  LDSM.16.M88.4 R28, [R199+0x1000] ;  /* 0x00100000c71c783b */ /* 0x000f280000000200 */
[----:B------:R-:W5:Y:S03]  /*eb00*/  LDSM.16.M88.4 R20, [R199+0x2000] ;  /* 0x00200000c714783b */ /* 0x000f660000000200 */
[----:B------:R-:W-:Y:S01]  /*eb10*/  HMMA.16816.F32 R64, R12, R26, R52 ;  /* 0x0000001a0c40723c */ /* 0x000fe20000001834 */
[----:B------:R-:W1:Y:S01]  /*eb20*/  LDSM.16.M88.4 R24, [R199+0x1800] ;  /* 0x00180000c718783b */ /* 0x000e620000000200 */
[----:B------:R-:W-:Y:S01]  /*eb30*/  ISETP.GT.AND P0, PT, R181, R85, PT ;  /* 0x00000055b500720c */ /* 0x000fe20003f04270 */
        /* <DEDUP_REMOVED lines=10> */
[C---:B--2---:R-:W-:Y:S08]  /*ebe0*/  HMMA.16816.F32 R132, R4.reuse, R34, R124 ;  /* 0x000000220484723c */ /* 0x044ff0000000187c */
[C---:B------:R-:W-:Y:S08]  /*ebf0*/  HMMA.16816.F32 R136, R4.reuse, R32, R128 ;  /* 0x000000200488723c */ /* 0x040ff00000001880 */
[C---:B----4-:R-:W-:Y:S08]  /*ec00*/  HMMA.16816.F32 R124, R4.reuse, R30, R116 ;  /* 0x0000001e047c723c */ /* 0x050ff00000001874 */
[C---:B------:R-:W-:Y:S08]  /*ec10*/  HMMA.16816.F32 R128, R4.reuse, R28, R120 ;  /* 0x0000001c0480723c */ /* 0x040ff00000001878 */
[C---:B-----5:R-:W-:Y:S08]  /*ec20*/  HMMA.16816.F32 R116, R4.reuse, R20, R104 ;  /* 0x000000140474723c */ /* 0x060ff00000001868 */
[----:B------:R-:W-:Y:S08]  /*ec30*/  HMMA.16816.F32 R148, R4, R22, R80 ;  /* 0x000000160494723c */ /* 0x000ff00000001850 */
        /* <DEDUP_REMOVED lines=15> */
[----:B---3--:R-:W-:Y:S01]  /*ed30*/  ISETP.NE.AND P5, PT, R190, 0x1, PT ;  /* 0x00000001be00780c */ /* 0x008fe20003fa5270 */
[----:B------:R-:W-:Y:S01]  /*ed40*/  IMAD.MOV.U32 R213, RZ, RZ, RZ ;  /* 0x000000ffffd57224 */ /* 0x000fe200078e00ff */
[----:B------:R-:W-:-:S04]  /*ed50*/  IADD3 R3, R188, R180, R189 ;  /* 0x000000b4bc037210 */ /* 0x000fc80007ffe0bd */
        /* <DEDUP_REMOVED lines=26> */
.L_x_1854:
        /* <DEDUP_REMOVED lines=24> */
.L_x_1855:
        /* <DEDUP_REMOVED lines=9> */
.L_x_1743:
[----:B---3--:R-:W-:Y:S05]  /*f110*/  BSYNC B0 ;  /* 0x0000000000007941 */ /* 0x008fea0003800000 */
.L_x_1742:
[----:B-1----:R-:W2:Y:S01]  /*f120*/  LDL R2, [R1+0x30] ;  /* 0x0000300001027983 */ /* 0x002ea20000100800 */
[----:B------:R-:W-:-:S03]  /*f130*/  IMAD.MOV.U32 R3, RZ, RZ, c[0x0][0x2c4] ;  /* 0x0000b100ff037624 */ /* 0x000fc600078e00ff */
[----:B------:R-:W2:Y:S04]  /*f140*/  LDL R0, [R1+0x60] ;  /* 0x0000600001007983 */ /* 0x000ea80000100800 */
[----:B------:R-:W3:Y:S01]  /*f150*/  LDL R4, [R1+0x34] ;  /* 0x0000340001047983 */ /* 0x000ee20000100800 */
[----:B------:R-:W-:-:S03]  /*f160*/  ISETP.NE.AND P0, PT, R3, 0x1, PT ;  /* 0x000000010300780c */ /* 0x000fc60003f05270 */
[----:B------:R-:W0:Y:S01]  /*f170*/  LDGDEPBAR ;  /* 0x00000000000079af */ /* 0x000e220000000000 */
[----:B--2---:R-:W-:-:S09]  /*f180*/  IMAD.IADD R0, R0, 0x1, R2 ;  /* 0x0000000100007824 */ /* 0x004fd200078e0202 */
[----:B------:R-:W-:Y:S01]  /*f190*/  @P0 IMAD.HI.U32 R3, R0, c[0x0][0x2c8], RZ ;  /* 0x0000b20000030a27 */ /* 0x000fe200078e00ff */
[C---:B---3--:R-:W-:Y:S02]  /*f1a0*/  IADD3 R2, -R4.reuse, 0x1, R92 ;  /* 0x0000000104027810 */ /* 0x048fe40007ffe15c */
[----:B------:R-:W-:Y:S02]  /*f1b0*/  IADD3 R5, -R4, R92, RZ ;  /* 0x0000005c04057210 */ /* 0x000fe40007ffe1ff */
[----:B------:R-:W-:Y:S01]  /*f1c0*/  @P0 SHF.R.U32.HI R0, RZ, c[0x0][0x2cc], R3 ;  /* 0x0000b300ff000a19 */ /* 0x000fe20000011603 */
[----:B------:R-:W-:Y:S01]  /*f1d0*/  IMAD.IADD R4, R2, 0x1, -R249 ;  /* 0x0000000102047824 */ /* 0x000fe200078e0af9 */
[----:B------:R-:W-:Y:S05]  /*f1e0*/  BRA.DIV ~URZ, `(.L_x_1746) ;  /* 0x0000f6127f007947 */ /* 0x000fea000b800000 */
[----:B------:R1:W2:Y:S02]  /*f1f0*/  SHFL.IDX PT, R2, R0, RZ, 0x1c1f ;  /* 0x001c1fff00027589 */ /* 0x0002a400000e0000 */
.L_x_1856:
[----:B--2---:R-:W-:-:S05]  /*f200*/  IMAD.IADD R2, R4, 0x1, R2 ;  /* 0x0000000104027824 */ /* 0x004fca00078e0202 */
[----:B------:R-:W-:-:S04]  /*f210*/  IMNMX R2, R5, R2, PT ;  /* 0x0000000205027217 */ /* 0x000fc80003800200 */
[C---:B------:R-:W-:Y:S02]  /*f220*/  ISETP.GT.AND P0, PT, R2.reuse, RZ, PT ;  /* 0x000000ff0200720c */ /* 0x040fe40003f04270 */
[----:B------:R-:W-:Y:S02]  /*f230*/  ISETP.GT.AND P1, PT, R2, 0x1, PT ;  /* 0x000000010200780c */ /* 0x000fe40003f24270 */
[----:B------:R-:W-:Y:S02]  /*f240*/  FSEL R10, R76, -INF , P0 ;  /* 0xff8000004c0a7808 */ /* 0x000fe40000000000 */
        /* <DEDUP_REMOVED lines=11> */
[----:B------:R-:W-:Y:S02]  /*f300*/  ISETP.GT.AND P0, PT, R2, 0x21, PT ;  /* 0x000000210200780c */ /* 0x000fe40003f04270 */
        /* <DEDUP_REMOVED lines=39> */
[C---:B------:R-:W-:Y:S02]  /*f580*/  ISETP.GT.AND P0, PT, R3.reuse, 0x29, PT ;  /* 0x000000290300780c */ /* 0x040fe40003f04270 */
[----:B------:R-:W-:Y:S02]  /*f590*/  ISETP.GT.AND P3, PT, R3, RZ, PT ;  /* 0x000000ff0300720c */ /* 0x000fe40003f64270 */
[----:B------:R-:W-:Y:S02]  /*f5a0*/  FSEL R13, R79, -INF , P2 ;  /* 0xff8000004f0d7808 */ /* 0x000fe40001000000 */
[----:B------:R-:W-:Y:S02]  /*f5b0*/  FSEL R17, R74, -INF , P1 ;  /* 0xff8000004a117808 */ /* 0x000fe40000800000 */
[----:B------:R-:W-:Y:S02]  /*f5c0*/  FSEL R100, R59, -INF , P0 ;  /* 0xff8000003b647808 */ /* 0x000fe40000000000 */
[----:B------:R-:W-:-:S02]  /*f5d0*/  ISETP.GT.AND P2, PT, R3, 0x11, PT ;  /* 0x000000110300780c */ /* 0x000fc40003f44270 */
[C---:B------:R-:W-:Y:S02]  /*f5e0*/  ISETP.GT.AND P1, PT, R3.reuse, 0x18, PT ;  /* 0x000000180300780c */ /* 0x040fe40003f24270 */
[C---:B------:R-:W-:Y:S02]  /*f5f0*/  ISETP.GT.AND P0, PT, R3.reuse, 0x39, PT ;  /* 0x000000390300780c */ /* 0x040fe40003f04270 */
[----:B------:R-:W-:Y:S02]  /*f600*/  FSEL R12, R78, -INF , P3 ;  /* 0xff8000004e0c7808 */ /* 0x000fe40001800000 */
[----:B------:R-:W-:Y:S02]  /*f610*/  ISETP.GT.AND P3, PT, R3, 0x10, PT ;  /* 0x000000100300780c */ /* 0x000fe40003f64270 */
[----:B------:R-:W-:Y:S02]  /*f620*/  FSEL R24, R71, -INF , P2 ;  /* 0xff80000047187808 */ /* 0x000fe40001000000 */
[----:B------:R-:W-:-:S02]  /*f630*/  FSEL R27, R66, -INF , P1 ;  /* 0xff800000421b7808 */ /* 0x000fc40000800000 */
[----:B------:R-:W-:Y:S02]  /*f640*/  FSEL R78, R51, -INF , P0 ;  /* 0xff800000334e7808 */ /* 0x000fe40000000000 */
[C---:B------:R-:W-:Y:S02]  /*f650*/  ISETP.GT.AND P2, PT, R3.reuse, 0x21, PT ;  /* 0x000000210300780c */ /* 0x040fe40003f44270 */
[C---:B------:R-:W-:Y:S02]  /*f660*/  ISETP.GT.AND P1, PT, R3.reuse, 0x28, PT ;  /* 0x000000280300780c */ /* 0x040fe40003f24270 */
[----:B------:R-:W-:Y:S02]  /*f670*/  ISETP.GT.AND P0, PT, R3, 0x41, PT ;  /* 0x000000410300780c */ /* 0x000fe40003f04270 */
[----:B------:R-:W-:Y:S02]  /*f680*/  IMNMX R2, R5, R2, PT ;  /* 0x0000000205027217 */ /* 0x000fe40003800200 */
[----:B------:R-:W-:-:S02]  /*f690*/  FSEL R20, R70, -INF , P3 ;  /* 0xff80000046147808 */ /* 0x000fc40001800000 */
[----:B------:R-:W-:Y:S02]  /*f6a0*/  ISETP.GT.AND P3, PT, R3, 0x20, PT ;  /* 0x000000200300780c */ /* 0x000fe40003f64270 */
[----:B------:R-:W-:Y:S02]  /*f6b0*/  FSEL R92, R63, -INF , P2 ;  /* 0xff8000003f5c7808 */ /* 0x000fe40001000000 */
[----:B------:R-:W-:Y:S02]  /*f6c0*/  FSEL R101, R58, -INF , P1 ;  /* 0xff8000003a657808 */ /* 0x000fe40000800000 */
[----:B------:R-:W-:Y:S02]  /*f6d0*/  FSEL R70, R43, -INF , P0 ;  /* 0xff8000002b467808 */ /* 0x000fe40000000000 */
[C---:B------:R-:W-:Y:S02]  /*f6e0*/  ISETP.GT.AND P2, PT, R3.reuse, 0x31, PT ;  /* 0x000000310300780c */ /* 0x040fe40003f44270 */
[----:B------:R-:W-:-:S02]  /*f6f0*/  ISETP.GT.AND P1, PT, R3, 0x38, PT ;  /* 0x000000380300780c */ /* 0x000fc40003f24270 */
[----:B------:R-:W-:Y:S02]  /*f700*/  ISETP.GT.AND P0, PT, R2, RZ, PT ;  /* 0x000000ff0200720c */ /* 0x000fe40003f04270 */
[----:B------:R-:W-:Y:S02]  /*f710*/  IMNMX R0, R5, R0, PT ;  /* 0x0000000005007217 */ /* 0x000fe40003800200 */
        /* <DEDUP_REMOVED lines=8> */
[----:B------:R-:W-:Y:S02]  /*f7a0*/  FSEL R93, R54, -INF , P3 ;  /* 0xff800000365d7808 */ /* 0x000fe40001800000 */
[----:B------:R-:W-:-:S02]  /*f7b0*/  ISETP.GT.AND P3, PT, R3, 0x48, PT ;  /* 0x000000480300780c */ /* 0x000fc40003f64270 */
[----:B------:R-:W-:Y:S02]  /*f7c0*/  FSEL R73, R42, -INF , P1 ;  /* 0xff8000002a497808 */ /* 0x000fe40000800000 */
[----:B------:R-:W-:Y:S02]  /*f7d0*/  FSEL R63, R23, -INF , P2 ;  /* 0xff800000173f7808 */ /* 0x000fe40001000000 */
[----:B------:R-:W-:Y:S02]  /*f7e0*/  FSEL R26, R147, -INF , P0 ;  /* 0xff800000931a7808 */ /* 0x000fe40000000000 */
[----:B------:R-:W-:Y:S02]  /*f7f0*/  ISETP.GT.AND P2, PT, R2, 0x1, PT ;  /* 0x000000010200780c */ /* 0x000fe40003f44270 */
[C---:B------:R-:W-:Y:S02]  /*f800*/  ISETP.GT.AND P1, PT, R0.reuse, RZ, PT ;  /* 0x000000ff0000720c */ /* 0x040fe40003f24270 */
[----:B------:R-:W-:-:S02]  /*f810*/  ISETP.GT.AND P0, PT, R0, 0x9, PT ;  /* 0x000000090000780c */ /* 0x000fc40003f04270 */
[----:B------:R-:W-:Y:S02]  /*f820*/  FSEL R66, R22, -INF , P3 ;  /* 0xff80000016427808 */ /* 0x000fe40001800000 */
        /* <DEDUP_REMOVED lines=23> */
[----:B------:R-:W-:Y:S02]  /*f9a0*/  ISETP.GT.AND P2, PT, R2, 0x21, PT ;  /* 0x000000210200780c */ /* 0x000fe40003f44270 */
[----:B------:R-:W-:Y:S02]  /*f9b0*/  ISETP.GT.AND P1, PT, R0, 0x20, PT ;  /* 0x000000200000780c */ /* 0x000fe40003f24270 */
        /* <DEDUP_REMOVED lines=8> */
[----:B------:R-:W-:Y:S02]  /*fa40*/  ISETP.GT.AND P0, PT, R0, 0x31, PT ;  /* 0x000000310000780c */ /* 0x000fe40003f04270 */
        /* <DEDUP_REMOVED lines=17> */
[----:B------:R-:W-:Y:S02]  /*fb60*/  ISETP.GT.AND P3, PT, R0, 0x28, PT ;  /* 0x000000280000780c */ /* 0x000fe40003f64270 */
[----:B------:R-:W-:-:S02]  /*fb70*/  FMNMX.FTZ R3, R10, R11, !PT ;  /* 0x0000000b0a037209 */ /* 0x000fc40007810000 */
[----:B------:R-:W-:Y:S02]  /*fb80*/  FSEL R77, R120, -INF , P1 ;  /* 0xff800000784d7808 */ /* 0x000fe40000800000 */
[----:B------:R-:W-:Y:S02]  /*fb90*/  FSEL R72, R116, -INF , P2 ;  /* 0xff80000074487808 */ /* 0x000fe40001000000 */
[----:B------:R-:W-:Y:S02]  /*fba0*/  FSEL R79, R123, -INF , P0 ;  /* 0xff8000007b4f7808 */ /* 0x000fe40000000000 */
[----:B------:R-:W-:Y:S02]  /*fbb0*/  FSEL R75, R126, -INF , P3 ;  /* 0xff8000007e4b7808 */ /* 0x000fe40001800000 */
[----:B------:R-:W-:Y:S02]  /*fbc0*/  FSEL R57, R45, -INF , P4 ;  /* 0xff8000002d397808 */ /* 0x000fe40002000000 */
[----:B------:R-:W-:-:S02]  /*fbd0*/  ISETP.GT.AND P1, PT, R0, 0x38, PT ;  /* 0x000000380000780c */ /* 0x000fc40003f24270 */
[----:B------:R-:W-:Y:S02]  /*fbe0*/  ISETP.GT.AND P2, PT, R2, 0x48, PT ;  /* 0x000000480200780c */ /* 0x000fe40003f44270 */
[----:B------:R-:W-:Y:S02]  /*fbf0*/  ISETP.GT.AND P0, PT, R0, 0x40, PT ;  /* 0x000000400000780c */ /* 0x000fe40003f04270 */
[C---:B------:R-:W-:Y:S02]  /*fc00*/  ISETP.GT.AND P3, PT, R2.reuse, 0x41, PT ;  /* 0x000000410200780c */ /* 0x040fe40003f64270 */
[----:B------:R-:W-:Y:S02]  /*fc10*/  ISETP.GT.AND P4, PT, R2, 0x49, PT ;  /* 0x000000490200780c */ /* 0x000fe40003f84270 */
[----:B------:R-:W-:Y:S02]  /*fc20*/  FMNMX.FTZ R2, R14, R3, !PT ;  /* 0x000000030e027209 */ /* 0x000fe40007810000 */
[----:B------:R-:W-:-:S02]  /*fc30*/  FSEL R82, R122, -INF , P1 ;  /* 0xff8000007a527808 */ /* 0x000fc40000800000 */
[----:B------:R-:W-:Y:S02]  /*fc40*/  FSEL R64, R148, -INF , P2 ;  /* 0xff80000094407808 */ /* 0x000fe40001000000 */
[----:B------:R-:W-:Y:S02]  /*fc50*/  FSEL R74, R118, -INF , P0 ;  /* 0xff800000764a7808 */ /* 0x000fe40000000000 */
[C---:B------:R-:W-:Y:S02]  /*fc60*/  ISETP.GT.AND P2, PT, R0.reuse, 0x41, PT ;  /* 0x000000410000780c */ /* 0x040fe40003f44270 */
[C---:B------:R-:W-:Y:S02]  /*fc70*/  ISETP.GT.AND P1, PT, R0.reuse, 0x48, PT ;  /* 0x000000480000780c */ /* 0x040fe40003f24270 */
[----:B------:R-:W-:Y:S02]  /*fc80*/  ISETP.GT.AND P0, PT, R0, 0x49, PT ;  /* 0x000000490000780c */ /* 0x000fe40003f04270 */
        /* <DEDUP_REMOVED lines=58> */
[----:B------:R-:W-:Y:S02]  /*10030*/  FSEL R65, R117, -INF , P3 ;  /* 0xff80000075417808 */ /* 0x000fe40001800000 */
        /* <DEDUP_REMOVED lines=35> */
.L_x_1857:
[C---:B------:R-:W-:Y:S01]  /*10270*/  FMUL.FTZ R0, R89.reuse, c[0x0][0x2d0] ;  /* 0x0000b40059007a20 */ /* 0x040fe20000410000 */
[----:B------:R-:W-:Y:S01]  /*10280*/  FSETP.NEU.FTZ.AND P0, PT, R89, -INF , PT ;  /* 0xff8000005900780b */ /* 0x000fe20003f1d000 */
[----:B------:R-:W2:Y:S03]  /*10290*/  LDL R223, [R1+0x30] ;  /* 0x0000300001df7983 */ /* 0x000ea60000100800 */
[----:B------:R-:W-:Y:S01]  /*102a0*/  FSEL R4, R0, RZ, P0 ;  /* 0x000000ff00047208 */ /* 0x000fe20000000000 */
[----:B------:R-:W3:Y:S01]  /*102b0*/  LDL R222, [R1+0x38] ;  /* 0x0000380001de7983 */ /* 0x000ee20000100800 */
[C---:B------:R-:W-:Y:S01]  /*102c0*/  FMUL.FTZ R3, R88.reuse, c[0x0][0x2d0] ;  /* 0x0000b40058037a20 */ /* 0x040fe20000410000 */
[----:B------:R-:W-:Y:S01]  /*102d0*/  FSETP.NEU.FTZ.AND P0, PT, R88, -INF , PT ;  /* 0xff8000005800780b */ /* 0x000fe20003f1d000 */
[----:B------:R-:W-:Y:S01]  /*102e0*/  WARPSYNC 0xffffffff ;  /* 0xffffffff00007948 */ /* 0x000fe20003800000 */
[--C-:B------:R-:W-:Y:S01]  /*102f0*/  FFMA.FTZ R0, R10, c[0x0][0x2d0], -R4.reuse ;  /* 0x0000b4000a007a23 */ /* 0x100fe20000010804 */
[----:B----4-:R-:W-:Y:S01]  /*10300*/  FMNMX.FTZ R68, R9, R8, !PT ;  /* 0x0000000809447209 */ /* 0x010fe20007810000 */
[--C-:B------:R-:W-:Y:S01]  /*10310*/  FFMA.FTZ R2, R25, c[0x0][0x2d0], -R4.reuse ;  /* 0x0000b40019027a23 */ /* 0x100fe20000010804 */
[----:B------:R-:W-:Y:S01]  /*10320*/  FSEL R3, R3, RZ, P0 ;  /* 0x000000ff03037208 */ /* 0x000fe20000000000 */
[----:B------:R1:W-:Y:S01]  /*10330*/  MUFU.EX2 R125, R0 ;  /* 0x00000000007d7308 */ /* 0x0003e20000000800 */
[----:B------:R-:W-:Y:S01]  /*10340*/  FSETP.NEU.FTZ.AND P0, PT, R85, -INF , PT ;  /* 0xff8000005500780b */ /* 0x000fe20003f1d000 */
[----:B------:R-:W4:Y:S01]  /*10350*/  LDSM.16.MT88.4 R48, [R197] ;  /* 0x00000000c530783b */ /* 0x000f220000004200 */
[--C-:B------:R-:W-:Y:S01]  /*10360*/  FFMA.FTZ R117, R113, c[0x0][0x2d0], -R4.reuse ;  /* 0x0000b40071757a23 */ /* 0x100fe20000010804 */
[----:B------:R-:W-:Y:S01]  /*10370*/  MOV R224, c[0x0][0x2c4] ;  /* 0x0000b10000e07a02 */ /* 0x000fe20000000f00 */
[----:B------:R-:W-:Y:S01]  /*10380*/  FFMA.FTZ R5, R27, c[0x0][0x2d0], -R3 ;  /* 0x0000b4001b057a23 */ /* 0x000fe20000010803 */
[----:B------:R-:W5:Y:S01]  /*10390*/  LDSM.16.MT88.4 R44, [R197+0x800] ;  /* 0x00080000c52c783b */ /* 0x000f620000004200 */
[--C-:B------:R-:W-:Y:S01]  /*103a0*/  FFMA.FTZ R116, R112, c[0x0][0x2d0], -R4.reuse ;  /* 0x0000b40070747a23 */ /* 0x100fe20000010804 */
[----:B------:R1:W-:Y:S01]  /*103b0*/  MUFU.EX2 R218, R2 ;  /* 0x0000000200da7308 */ /* 0x0003e20000000800 */
[--C-:B------:R-:W-:Y:S01]  /*103c0*/  FFMA.FTZ R111, R111, c[0x0][0x2d0], -R4.reuse ;  /* 0x0000b4006f6f7a23 */ /* 0x100fe20000010804 */
[----:B------:R-:W-:Y:S01]  /*103d0*/  LDSM.16.MT88.4 R40, [R201+0x800] ;  /* 0x00080000c928783b */ /* 0x000fe20000004200 */
[--C-:B------:R-:W-:Y:S01]  /*103e0*/  FFMA.FTZ R110, R110, c[0x0][0x2d0], -R4.reuse ;  /* 0x0000b4006e6e7a23 */ /* 0x100fe20000010804 */
[----:B------:R-:W-:Y:S01]  /*103f0*/  ISETP.NE.AND P1, PT, R224, 0x1, PT ;  /* 0x00000001e000780c */ /* 0x000fe20003f25270 */
[----:B------:R-:W-:-:S02]  /*10400*/  FFMA.FTZ R146, R109, c[0x0][0x2d0], -R4 ;  /* 0x0000b4006d927a23 */ /* 0x000fc40000010804 */
[--C-:B------:R-:W-:Y:S01]  /*10410*/  FFMA.FTZ R145, R108, c[0x0][0x2d0], -R4.reuse ;  /* 0x0000b4006c917a23 */ /* 0x100fe20000010804 */
[----:B------:R4:W-:Y:S01]  /*10420*/  MUFU.EX2 R214, R5 ;  /* 0x0000000500d67308 */ /* 0x0009e20000000800 */
[--C-:B-1----:R-:W-:Y:S02]  /*10430*/  FFMA.FTZ R0, R11, c[0x0][0x2d0], -R4.reuse ;  /* 0x0000b4000b007a23 */ /* 0x102fe40000010804 */
[--C-:B------:R-:W-:Y:S02]  /*10440*/  FFMA.FTZ R144, R107, c[0x0][0x2d0], -R4.reuse ;  /* 0x0000b4006b907a23 */ /* 0x100fe40000010804 */
[--C-:B------:R-:W-:Y:S02]  /*10450*/  FFMA.FTZ R119, R106, c[0x0][0x2d0], -R4.reuse ;  /* 0x0000b4006a777a23 */ /* 0x100fe40000010804 */
[----:B------:R-:W-:Y:S01]  /*10460*/  FFMA.FTZ R167, R105, c[0x0][0x2d0], -R4 ;  /* 0x0000b40069a77a23 */ /* 0x000fe20000010804 */
[----:B------:R1:W-:Y:S01]  /*10470*/  MUFU.EX2 R124, R0 ;  /* 0x00000000007c7308 */ /* 0x0003e20000000800 */
[----:B------:R-:W-:-:S02]  /*10480*/  FMUL.FTZ R2, R85, c[0x0][0x2d0] ;  /* 0x0000b40055027a20 */ /* 0x000fc40000410000 */
[--C-:B------:R-:W-:Y:S02]  /*10490*/  FFMA.FTZ R171, R104, c[0x0][0x2d0], -R4.reuse ;  /* 0x0000b40068ab7a23 */ /* 0x100fe40000010804 */
[--C-:B------:R-:W-:Y:S01]  /*104a0*/  FFMA.FTZ R170, R103, c[0x0][0x2d0], -R4.reuse ;  /* 0x0000b40067aa7a23 */ /* 0x100fe20000010804 */
[----:B------:R-:W-:Y:S01]  /*104b0*/  FSEL R2, R2, RZ, P0 ;  /* 0x000000ff02027208 */ /* 0x000fe20000000000 */
[----:B------:R-:W-:Y:S01]  /*104c0*/  FFMA.FTZ R169, R102, c[0x0][0x2d0], -R4 ;  /* 0x0000b40066a97a23 */ /* 0x000fe20000010804 */
[----:B------:R-:W-:Y:S01]  /*104d0*/  FSETP.NEU.FTZ.AND P0, PT, R68, -INF , PT ;  /* 0xff8000004400780b */ /* 0x000fe20003f1d000 */
[--C-:B------:R-:W-:Y:S01]  /*104e0*/  FFMA.FTZ R164, R70, c[0x0][0x2d0], -R3.reuse ;  /* 0x0000b40046a47a23 */ /* 0x100fe20000010803 */
[----:B------:R-:W-:Y:S01]  /*104f0*/  MUFU.EX2 R117, R117 ;  /* 0x0000007500757308 */ /* 0x000fe20000000800 */
[----:B----4-:R-:W-:Y:S02]  /*10500*/  FFMA.FTZ R5, R36, c[0x0][0x2d0], -R2 ;  /* 0x0000b40024057a23 */ /* 0x010fe40000010802 */
[----:B------:R-:W-:-:S02]  /*10510*/  FFMA.FTZ R168, R66, c[0x0][0x2d0], -R3 ;  /* 0x0000b40042a87a23 */ /* 0x000fc40000010803 */
[----:B------:R-:W-:Y:S02]  /*10520*/  FFMA.FTZ R70, R62, c[0x0][0x2d0], -R2 ;  /* 0x0000b4003e467a23 */ /* 0x000fe40000010802 */
[----:B-1----:R-:W-:Y:S01]  /*10530*/  FFMA.FTZ R0, R14, c[0x0][0x2d0], -R4 ;  /* 0x0000b4000e007a23 */ /* 0x002fe20000010804 */
[----:B------:R-:W-:Y:S01]  /*10540*/  MUFU.EX2 R195, R5 ;  /* 0x0000000500c37308 */ /* 0x000fe20000000800 */
[--C-:B------:R-:W-:Y:S02]  /*10550*/  FFMA.FTZ R66, R61, c[0x0][0x2d0], -R2.reuse ;  /* 0x0000b4003d427a23 */ /* 0x100fe40000010802 */
[--C-:B------:R-:W-:Y:S02]  /*10560*/  FFMA.FTZ R158, R58, c[0x0][0x2d0], -R2.reuse ;  /* 0x0000b4003a9e7a23 */ /* 0x100fe40000010802 */
        /* <DEDUP_REMOVED lines=8> */
[----:B------:R-:W-:Y:S02]  /*105f0*/  FFMA.FTZ R179, R55, c[0x0][0x2d0], -R2 ;  /* 0x0000b40037b37a23 */ /* 0x000fe40000010802 */
[--C-:B------:R-:W-:Y:S02]  /*10600*/  FFMA.FTZ R84, R94, c[0x0][0x2d0], -R3.reuse ;  /* 0x0000b4005e547a23 */ /* 0x100fe40000010803 */
[----:B------:R-:W-:-:S02]  /*10610*/  FFMA.FTZ R104, R92, c[0x0][0x2d0], -R3 ;  /* 0x0000b4005c687a23 */ /* 0x000fc40000010803 */
[--C-:B------:R-:W-:Y:S01]  /*10620*/  FFMA.FTZ R94, R101, c[0x0][0x2d0], -R3.reuse ;  /* 0x0000b400655e7a23 */ /* 0x100fe20000010803 */
[----:B------:R-:W-:Y:S01]  /*10630*/  MUFU.EX2 R116, R116 ;  /* 0x0000007400747308 */ /* 0x000fe20000000800 */
[----:B-1----:R-:W-:Y:S02]  /*10640*/  FFMA.FTZ R0, R15, c[0x0][0x2d0], -R4 ;  /* 0x0000b4000f007a23 */ /* 0x002fe40000010804 */
[--C-:B------:R-:W-:Y:S02]  /*10650*/  FFMA.FTZ R92, R100, c[0x0][0x2d0], -R3.reuse ;  /* 0x0000b400645c7a23 */ /* 0x100fe40000010803 */
[--C-:B------:R-:W-:Y:S02]  /*10660*/  FFMA.FTZ R174, R63, c[0x0][0x2d0], -R3.reuse ;  /* 0x0000b4003fae7a23 */ /* 0x100fe40000010803 */
[--C-:B------:R-:W-:Y:S01]  /*10670*/  FFMA.FTZ R93, R93, c[0x0][0x2d0], -R3.reuse ;  /* 0x0000b4005d5d7a23 */ /* 0x100fe20000010803 */
[----:B------:R1:W-:Y:S01]  /*10680*/  MUFU.EX2 R163, R0 ;  /* 0x0000000000a37308 */ /* 0x0003e20000000800 */
[----:B------:R-:W-:-:S02]  /*10690*/  FFMA.FTZ R91, R91, c[0x0][0x2d0], -R3 ;  /* 0x0000b4005b5b7a23 */ /* 0x000fc40000010803 */
[--C-:B------:R-:W-:Y:S02]  /*106a0*/  FFMA.FTZ R118, R81, c[0x0][0x2d0], -R3.reuse ;  /* 0x0000b40051767a23 */ /* 0x100fe40000010803 */
[--C-:B------:R-:W-:Y:S02]  /*106b0*/  FFMA.FTZ R147, R78, c[0x0][0x2d0], -R3.reuse ;  /* 0x0000b4004e937a23 */ /* 0x100fe40000010803 */
[----:B------:R-:W-:Y:S01]  /*106c0*/  FFMA.FTZ R165, R73, c[0x0][0x2d0], -R3 ;  /* 0x0000b40049a57a23 */ /* 0x000fe20000010803 */
[----:B------:R-:W-:Y:S01]  /*106d0*/  MUFU.EX2 R185, R144 ;  /* 0x0000009000b97308 */ /* 0x000fe20000000800 */
[----:B-1----:R-:W-:-:S07]  /*106e0*/  FFMA.FTZ R0, R16, c[0x0][0x2d0], -R4 ;  /* 0x0000b40010007a23 */ /* 0x002fce0000010804 */
[----:B------:R-:W-:Y:S08]  /*106f0*/  MUFU.EX2 R186, R119 ;  /* 0x0000007700ba7308 */ /* 0x000ff00000000800 */
[----:B------:R1:W-:Y:S02]  /*10700*/  MUFU.EX2 R166, R0 ;  /* 0x0000000000a67308 */ /* 0x0003e40000000800 */
[----:B-1----:R-:W-:-:S06]  /*10710*/  FFMA.FTZ R0, R18, c[0x0][0x2d0], -R4 ;  /* 0x0000b40012007a23 */ /* 0x002fcc0000010804 */
[----:B------:R1:W4:Y:S02]  /*10720*/  MUFU.EX2 R184, R0 ;  /* 0x0000000000b87308 */ /* 0x0003240000000800 */
[----:B-1----:R-:W-:-:S06]  /*10730*/  FFMA.FTZ R0, R28, c[0x0][0x2d0], -R4 ;  /* 0x0000b4001c007a23 */ /* 0x002fcc0000010804 */
[----:B------:R1:W1:Y:S02]  /*10740*/  MUFU.EX2 R219, R0 ;  /* 0x0000000000db7308 */ /* 0x0002640000000800 */
[----:B-1----:R-:W-:Y:S01]  /*10750*/  FFMA.FTZ R0, R12, c[0x0][0x2d0], -R3 ;  /* 0x0000b4000c007a23 */ /* 0x002fe20000010803 */
[----:B----4-:R-:W-:Y:S02]  /*10760*/  F2FP.PACK_AB R12, R184, R166 ;  /* 0x000000a6b80c723e */ /* 0x010fe400000000ff */
[----:B------:R-:W-:-:S03]  /*10770*/  F2FP.PACK_AB R14, R219, R218 ;  /* 0x000000dadb0e723e */ /* 0x000fc600000000ff */
[----:B------:R1:W-:Y:S02]  /*10780*/  MUFU.EX2 R7, R0 ;  /* 0x0000000000077308 */ /* 0x0003e40000000800 */
[----:B-1----:R-:W-:-:S06]  /*10790*/  FFMA.FTZ R0, R13, c[0x0][0x2d0], -R3 ;  /* 0x0000b4000d007a23 */ /* 0x002fcc0000010803 */
[----:B------:R1:W-:Y:S02]  /*107a0*/  MUFU.EX2 R6, R0 ;  /* 0x0000000000067308 */ /* 0x0003e40000000800 */
[----:B-1----:R-:W-:-:S06]  /*107b0*/  FFMA.FTZ R0, R17, c[0x0][0x2d0], -R3 ;  /* 0x0000b40011007a23 */ /* 0x002fcc0000010803 */
[----:B------:R1:W-:Y:S02]  /*107c0*/  MUFU.EX2 R159, R0 ;  /* 0x00000000009f7308 */ /* 0x0003e40000000800 */
[----:B-1----:R-:W-:-:S06]  /*107d0*/  FFMA.FTZ R0, R19, c[0x0][0x2d0], -R3 ;  /* 0x0000b40013007a23 */ /* 0x002fcc0000010803 */
[----:B------:R1:W-:Y:S02]  /*107e0*/  MUFU.EX2 R160, R0 ;  /* 0x0000000000a07308 */ /* 0x0003e40000000800 */
[----:B-1----:R-:W-:Y:S01]  /*107f0*/  FFMA.FTZ R0, R20, c[0x0][0x2d0], -R3 ;  /* 0x0000b40014007a23 */ /* 0x002fe20000010803 */
[----:B------:R-:W-:-:S05]  /*10800*/  F2FP.PACK_AB R20, R124, R125 ;  /* 0x0000007d7c14723e */ /* 0x000fca00000000ff */
[----:B------:R1:W-:Y:S02]  /*10810*/  MUFU.EX2 R161, R0 ;  /* 0x0000000000a17308 */ /* 0x0003e40000000800 */
[----:B-1----:R-:W-:-:S06]  /*10820*/  FFMA.FTZ R0, R24, c[0x0][0x2d0], -R3 ;  /* 0x0000b40018007a23 */ /* 0x002fcc0000010803 */
[----:B------:R1:W4:Y:S02]  /*10830*/  MUFU.EX2 R183, R0 ;  /* 0x0000000000b77308 */ /* 0x0003240000000800 */
[----:B-1----:R-:W-:Y:S01]  /*10840*/  FFMA.FTZ R0, R30, c[0x0][0x2d0], -R3 ;  /* 0x0000b4001e007a23 */ /* 0x002fe20000010803 */
[----:B----4-:R-:W-:-:S05]  /*10850*/  F2FP.PACK_AB R13, R183, R161 ;  /* 0x000000a1b70d723e */ /* 0x010fca00000000ff */
[----:B------:R1:W4:Y:S02]  /*10860*/  MUFU.EX2 R217, R0 ;  /* 0x0000000000d97308 */ /* 0x0003240000000800 */
[----:B-1----:R-:W-:Y:S01]  /*10870*/  FFMA.FTZ R0, R21, c[0x0][0x2d0], -R2 ;  /* 0x0000b40015007a23 */ /* 0x002fe20000010802 */
[----:B------:R-:W-:Y:S02]  /*10880*/  F2FP.PACK_AB R21, R6, R7 ;  /* 0x000000070615723e */ /* 0x000fe400000000ff */
[----:B----4-:R-:W-:-:S03]  /*10890*/  F2FP.PACK_AB R15, R217, R214 ;  /* 0x000000d6d90f723e */ /* 0x010fc600000000ff */
[----:B------:R1:W-:Y:S02]  /*108a0*/  MUFU.EX2 R152, R0 ;  /* 0x0000000000987308 */ /* 0x0003e40000000800 */
[----:B-1----:R-:W-:Y:S01]  /*108b0*/  FFMA.FTZ R0, R22, c[0x0][0x2d0], -R2 ;  /* 0x0000b40016007a23 */ /* 0x002fe20000010802 */
[----:B------:R-:W-:-:S05]  /*108c0*/  F2FP.PACK_AB R22, R163, R162 ;  /* 0x000000a2a316723e */ /* 0x000fca00000000ff */
[----:B------:R1:W4:Y:S02]  /*108d0*/  MUFU.EX2 R151, R0 ;  /* 0x0000000000977308 */ /* 0x0003240000000800 */
[----:B-1----:R-:W-:Y:S01]  /*108e0*/  FFMA.FTZ R0, R29, c[0x0][0x2d0], -R2 ;  /* 0x0000b4001d007a23 */ /* 0x002fe20000010802 */
[----:B----4-:R-:W-:Y:S01]  /*108f0*/  F2FP.PACK_AB R16, R151, R152 ;  /* 0x000000989710723e */ /* 0x010fe200000000ff */
[----:B------:R-:W-:-:S04]  /*10900*/  FADD.FTZ R3, R152, R151 ;  /* 0x0000009798037221 */ /* 0x000fc80000010000 */
[----:B------:R1:W4:Y:S08]  /*10910*/  MUFU.EX2 R153, R0 ;  /* 0x0000000000997308 */ /* 0x0003300000000800 */
[----:B------:R-:W-:Y:S01]  /*10920*/  MUFU.EX2 R151, R66 ;  /* 0x0000004200977308 */ /* 0x000fe20000000800 */
[----:B-1----:R-:W-:Y:S02]  /*10930*/  FFMA.FTZ R0, R31, c[0x0][0x2d0], -R2 ;  /* 0x0000b4001f007a23 */ /* 0x002fe40000010802 */
[----:B----4-:R-:W-:-:S05]  /*10940*/  FADD.FTZ R3, R153, R3 ;  /* 0x0000000399037221 */ /* 0x010fca0000010000 */
[----:B------:R1:W4:Y:S02]  /*10950*/  MUFU.EX2 R155, R0 ;  /* 0x00000000009b7308 */ /* 0x0003240000000800 */
[----:B-1----:R-:W-:Y:S01]  /*10960*/  FFMA.FTZ R0, R32, c[0x0][0x2d0], -R2 ;  /* 0x0000b40020007a23 */ /* 0x002fe20000010802 */
[C---:B----4-:R-:W-:Y:S01]  /*10970*/  F2FP.PACK_AB R18, R155.reuse, R153 ;  /* 0x000000999b12723e */ /* 0x050fe200000000ff */
[----:B------:R-:W-:-:S04]  /*10980*/  FADD.FTZ R3, R155, R3 ;  /* 0x000000039b037221 */ /* 0x000fc80000010000 */
[----:B------:R1:W4:Y:S08]  /*10990*/  MUFU.EX2 R173, R0 ;  /* 0x0000000000ad7308 */ /* 0x0003300000000800 */
[----:B------:R-:W-:Y:S01]  /*109a0*/  MUFU.EX2 R155, R94 ;  /* 0x0000005e009b7308 */ /* 0x000fe20000000800 */
[----:B-1----:R-:W-:-:S07]  /*109b0*/  FFMA.FTZ R0, R33, c[0x0][0x2d0], -R2 ;  /* 0x0000b40021007a23 */ /* 0x002fce0000010802 */
[----:B------:R-:W-:Y:S01]  /*109c0*/  MUFU.EX2 R94, R156 ;  /* 0x0000009c005e7308 */ /* 0x000fe20000000800 */
[----:B----4-:R-:W-:-:S07]  /*109d0*/  FADD.FTZ R3, R173, R3 ;  /* 0x00000003ad037221 */ /* 0x010fce0000010000 */
[----:B------:R1:W4:Y:S02]  /*109e0*/  MUFU.EX2 R192, R0 ;  /* 0x0000000000c07308 */ /* 0x0003240000000800 */
[----:B-1----:R-:W-:Y:S02]  /*109f0*/  FFMA.FTZ R0, R34, c[0x0][0x2d0], -R2 ;  /* 0x0000b40022007a23 */ /* 0x002fe40000010802 */
[----:B----4-:R-:W-:-:S04]  /*10a00*/  FADD.FTZ R3, R192, R3 ;  /* 0x00000003c0037221 */ /* 0x010fc80000010000 */
[----:B------:R1:W-:Y:S02]  /*10a10*/  MUFU.EX2 R194, R0 ;  /* 0x0000000000c27308 */ /* 0x0003e40000000800 */
[----:B-1----:R-:W-:-:S05]  /*10a20*/  FMUL.FTZ R0, R68, c[0x0][0x2d0] ;  /* 0x0000b40044007a20 */ /* 0x002fca0000410000 */
[----:B------:R-:W-:-:S05]  /*10a30*/  FSEL R0, R0, RZ, P0 ;  /* 0x000000ff00007208 */ /* 0x000fca0000000000 */
[--C-:B------:R-:W-:Y:S01]  /*10a40*/  FFMA.FTZ R5, R23, c[0x0][0x2d0], -R0.reuse ;  /* 0x0000b40017057a23 */ /* 0x100fe20000010800 */
[----:B------:R-:W-:Y:S01]  /*10a50*/  F2FP.PACK_AB R23, R160, R159 ;  /* 0x0000009fa017723e */ /* 0x000fe200000000ff */
[--C-:B------:R-:W-:Y:S02]  /*10a60*/  FFMA.FTZ R175, R52, c[0x0][0x2d0], -R0.reuse ;  /* 0x0000b40034af7a23 */ /* 0x100fe40000010800 */
[----:B------:R1:W-:Y:S01]  /*10a70*/  MUFU.EX2 R115, R5 ;  /* 0x0000000500737308 */ /* 0x0003e20000000800 */
[--C-:B------:R-:W-:Y:S02]  /*10a80*/  FFMA.FTZ R176, R56, c[0x0][0x2d0], -R0.reuse ;  /* 0x0000b40038b07a23 */ /* 0x100fe40000010800 */
[--C-:B------:R-:W-:Y:S01]  /*10a90*/  FFMA.FTZ R150, R90, c[0x0][0x2d0], -R0.reuse ;  /* 0x0000b4005a967a23 */ /* 0x100fe20000010800 */
[----:B------:R-:W-:Y:S01]  /*10aa0*/  HMMA.16816.F32 R8, R20, R48, RZ ;  /* 0x000000301408723c */ /* 0x000fe200000018ff */
[--C-:B------:R-:W-:Y:S02]  /*10ab0*/  FFMA.FTZ R149, R83, c[0x0][0x2d0], -R0.reuse ;  /* 0x0000b40053957a23 */ /* 0x100fe40000010800 */
[----:B------:R-:W-:-:S02]  /*10ac0*/  FFMA.FTZ R90, R82, c[0x0][0x2d0], -R0 ;  /* 0x0000b400525a7a23 */ /* 0x000fc40000010800 */
[--C-:B------:R-:W-:Y:S02]  /*10ad0*/  FFMA.FTZ R178, R74, c[0x0][0x2d0], -R0.reuse ;  /* 0x0000b4004ab27a23 */ /* 0x100fe40000010800 */
[--C-:B------:R-:W-:Y:S02]  /*10ae0*/  FFMA.FTZ R177, R67, c[0x0][0x2d0], -R0.reuse ;  /* 0x0000b40043b17a23 */ /* 0x100fe40000010800 */
[--C-:B-1----:R-:W-:Y:S02]  /*10af0*/  FFMA.FTZ R5, R26, c[0x0][0x2d0], -R0.reuse ;  /* 0x0000b4001a057a23 */ /* 0x102fe40000010800 */
[----:B------:R-:W1:Y:S02]  /*10b00*/  LDSM.16.MT88.4 R24, [R201] ;  /* 0x00000000c918783b */ /* 0x000e640000004200 */
[----:B------:R4:W2:Y:S11]  /*10b10*/  MUFU.EX2 R114, R5 ;  /* 0x0000000500727308 */ /* 0x0008b60000000800 */
[----:B-----5:R-:W-:Y:S07]  /*10b20*/  HMMA.16816.F32 R120, R12, R44, R8 ;  /* 0x0000002c0c78723c */ /* 0x020fee0000001808 */
[----:B------:R-:W-:Y:S01]  /*10b30*/  F2FP.PACK_AB R8, R192, R173 ;  /* 0x000000adc008723e */ /* 0x000fe200000000ff */
[----:B----4-:R-:W-:Y:S01]  /*10b40*/  FFMA.FTZ R5, R35, c[0x0][0x2d0], -R0 ;  /* 0x0000b40023057a23 */ /* 0x010fe20000010800 */
[----:B--2---:R-:W-:-:S02]  /*10b50*/  F2FP.PACK_AB R17, R114, R115 ;  /* 0x000000737211723e */ /* 0x004fc400000000ff */
[----:B------:R-:W-:Y:S01]  /*10b60*/  F2FP.PACK_AB R10, R195, R194 ;  /* 0x000000c2c30a723e */ /* 0x000fe200000000ff */
[----:B------:R2:W-:Y:S02]  /*10b70*/  MUFU.EX2 R148, R5 ;  /* 0x0000000500947308 */ /* 0x0005e40000000800 */
[--C-:B--2---:R-:W-:Y:S01]  /*10b80*/  FFMA.FTZ R5, R37, c[0x0][0x2d0], -R0.reuse ;  /* 0x0000b40025057a23 */ /* 0x104fe20000010800 */
[----:B-1----:R-:W-:Y:S05]  /*10b90*/  HMMA.16816.F32 R32, R20, R24, RZ ;  /* 0x000000181420723c */ /* 0x002fea00000018ff */
[----:B------:R1:W2:Y:S02]  /*10ba0*/  MUFU.EX2 R172, R5 ;  /* 0x0000000500ac7308 */ /* 0x0002a40000000800 */
[----:B-1----:R-:W-:Y:S01]  /*10bb0*/  FFMA.FTZ R5, R38, c[0x0][0x2d0], -R0 ;  /* 0x0000b40026057a23 */ /* 0x002fe20000010800 */
[----:B--2---:R-:W-:-:S05]  /*10bc0*/  F2FP.PACK_AB R19, R172, R148 ;  /* 0x00000094ac13723e */ /* 0x004fca00000000ff */
[----:B------:R1:W-:Y:S11]  /*10bd0*/  MUFU.EX2 R190, R5 ;  /* 0x0000000500be7308 */ /* 0x0003f60000000800 */
[----:B------:R-:W-:Y:S08]  /*10be0*/  HMMA.16816.F32 R140, R12, R40, R32 ;  /* 0x000000280c8c723c */ /* 0x000ff00000001820 */
[----:B------:R-:W-:Y:S01]  /*10bf0*/  HMMA.16816.F32 R28, R16, R24, RZ ;  /* 0x00000018101c723c */ /* 0x000fe200000018ff */
[----:B-1----:R-:W-:-:S07]  /*10c00*/  FFMA.FTZ R5, R39, c[0x0][0x2d0], -R0 ;  /* 0x0000b40027057a23 */ /* 0x002fce0000010800 */
[----:B------:R-:W-:Y:S01]  /*10c10*/  HMMA.16816.F32 R36, R16, R48, RZ ;  /* 0x000000301024723c */ /* 0x000fe200000018ff */
[----:B------:R-:W-:Y:S01]  /*10c20*/  FADD.FTZ R24, R7, R6 ;  /* 0x0000000607187221 */ /* 0x000fe20000010000 */
[----:B------:R1:W2:Y:S02]  /*10c30*/  MUFU.EX2 R191, R5 ;  /* 0x0000000500bf7308 */ /* 0x0002a40000000800 */
[----:B-1----:R-:W-:Y:S01]  /*10c40*/  FFMA.FTZ R5, R53, c[0x0][0x2d0], -R0 ;  /* 0x0000b40035057a23 */ /* 0x002fe20000010800 */
[----:B--2---:R-:W-:-:S05]  /*10c50*/  F2FP.PACK_AB R9, R191, R190 ;  /* 0x000000bebf09723e */ /* 0x004fca00000000ff */
        /* <DEDUP_REMOVED lines=8> */
[----:B------:R-:W2:Y:S01]  /*10ce0*/  LDSM.16.MT88.4 R28, [R198+0x800] ;  /* 0x00080000c61c783b */ /* 0x000ea20000004200 */
[----:B------:R-:W-:Y:S01]  /*10cf0*/  FFMA.FTZ R44, R59, c[0x0][0x2d0], -R2 ;  /* 0x0000b4003b2c7a23 */ /* 0x000fe20000010802 */
[----:B------:R-:W-:Y:S01]  /*10d00*/  MUFU.EX2 R153, R45 ;  /* 0x0000002d00997308 */ /* 0x000fe20000000800 */
[----:B------:R-:W-:-:S03]  /*10d10*/  FADD.FTZ R2, R125, R124 ;  /* 0x0000007c7d027221 */ /* 0x000fc60000010000 */
[--C-:B------:R-:W-:Y:S02]  /*10d20*/  FFMA.FTZ R40, R71, c[0x0][0x2d0], -R0.reuse ;  /* 0x0000b40047287a23 */ /* 0x100fe40000010800 */
[--C-:B------:R-:W-:Y:S02]  /*10d30*/  FFMA.FTZ R41, R69, c[0x0][0x2d0], -R0.reuse ;  /* 0x0000b40045297a23 */ /* 0x100fe40000010800 */
[----:B------:R-:W-:Y:S01]  /*10d40*/  FFMA.FTZ R71, R79, c[0x0][0x2d0], -R0 ;  /* 0x0000b4004f477a23 */ /* 0x000fe20000010800 */
[----:B------:R-:W4:Y:S01]  /*10d50*/  MUFU.EX2 R69, R84 ;  /* 0x0000005400457308 */ /* 0x000f220000000800 */
[----:B------:R-:W-:-:S04]  /*10d60*/  FADD.FTZ R2, R162, R2 ;  /* 0x00000002a2027221 */ /* 0x000fc80000010000 */
[----:B------:R-:W-:-:S03]  /*10d70*/  FADD.FTZ R2, R163, R2 ;  /* 0x00000002a3027221 */ /* 0x000fc60000010000 */
[----:B------:R-:W-:Y:S01]  /*10d80*/  MUFU.EX2 R188, R44 ;  /* 0x0000002c00bc7308 */ /* 0x000fe20000000800 */
[----:B------:R-:W-:-:S04]  /*10d90*/  FADD.FTZ R2, R166, R2 ;  /* 0x00000002a6027221 */ /* 0x000fc80000010000 */
[----:B------:R-:W-:-:S03]  /*10da0*/  FADD.FTZ R2, R184, R2 ;  /* 0x00000002b8027221 */ /* 0x000fc60000010000 */
[----:B------:R-:W-:Y:S01]  /*10db0*/  MUFU.EX2 R152, R40 ;  /* 0x0000002800987308 */ /* 0x000fe20000000800 */
[----:B------:R-:W-:Y:S01]  /*10dc0*/  FADD.FTZ R2, R218, R2 ;  /* 0x00000002da027221 */ /* 0x000fe20000010000 */
[----:B-1----:R-:W-:Y:S03]  /*10dd0*/  HMMA.16816.F32 R32, R20, R36, RZ ;  /* 0x000000241420723c */ /* 0x002fe600000018ff */
[----:B------:R-:W-:-:S03]  /*10de0*/  FADD.FTZ R2, R219, R2 ;  /* 0x00000002db027221 */ /* 0x000fc60000010000 */
[----:B------:R-:W1:Y:S01]  /*10df0*/  MUFU.EX2 R84, R104 ;  /* 0x0000006800547308 */ /* 0x000e620000000800 */
[----:B------:R-:W-:Y:S01]  /*10e00*/  FADD.FTZ R2, R117, R2 ;  /* 0x0000000275027221 */ /* 0x000fe20000010000 */
[----:B------:R-:W-:Y:S03]  /*10e10*/  HMMA.16816.F32 R4, R16, R36, RZ ;  /* 0x000000241004723c */ /* 0x000fe600000018ff */
[----:B------:R-:W-:-:S03]  /*10e20*/  FADD.FTZ R2, R116, R2 ;  /* 0x0000000274027221 */ /* 0x000fc60000010000 */
[----:B------:R-:W-:Y:S08]  /*10e30*/  MUFU.EX2 R184, R147 ;  /* 0x0000009300b87308 */ /* 0x000ff00000000800 */
[----:B------:R-:W-:Y:S02]  /*10e40*/  MUFU.EX2 R166, R90 ;  /* 0x0000005a00a67308 */ /* 0x000fe40000000800 */
[-C--:B--2---:R-:W-:Y:S01]  /*10e50*/  HMMA.16816.F32 R132, R12, R28.reuse, R32 ;  /* 0x0000001c0c84723c */ /* 0x084fe20000001820 */
[----:B------:R-:W2:Y:S05]  /*10e60*/  LDSM.16.MT88.4 R32, [R200] ;  /* 0x00000000c820783b */ /* 0x000eaa0000004200 */
[----:B------:R-:W-:Y:S02]  /*10e70*/  MUFU.EX2 R173, R71 ;  /* 0x0000004700ad7308 */ /* 0x000fe40000000800 */
[----:B------:R-:W-:Y:S01]  /*10e80*/  HMMA.16816.F32 R124, R8, R28, R4 ;  /* 0x0000001c087c723c */ /* 0x000fe20000001804 */
[----:B------:R-:W5:Y:S05]  /*10e90*/  LDSM.16.MT88.4 R4, [R200+0x800] ;  /* 0x00080000c804783b */ /* 0x000f6a0000004200 */
[----:B------:R-:W-:Y:S01]  /*10ea0*/  MUFU.EX2 R90, R169 ;  /* 0x000000a9005a7308 */ /* 0x000fe20000000800 */
[----:B------:R-:W-:-:S02]  /*10eb0*/  FFMA.FTZ R29, R75, c[0x0][0x2d0], -R0 ;  /* 0x0000b4004b1d7a23 */ /* 0x000fc40000010800 */
[----:B------:R-:W-:Y:S02]  /*10ec0*/  FFMA.FTZ R28, R80, c[0x0][0x2d0], -R0 ;  /* 0x0000b400501c7a23 */ /* 0x000fe40000010800 */
[----:B------:R-:W-:-:S03]  /*10ed0*/  FADD.FTZ R0, R159, R24 ;  /* 0x000000189f007221 */ /* 0x000fc60000010000 */
[----:B------:R-:W-:Y:S01]  /*10ee0*/  MUFU.EX2 R187, R29 ;  /* 0x0000001d00bb7308 */ /* 0x000fe20000000800 */
[----:B------:R-:W-:Y:S02]  /*10ef0*/  FADD.FTZ R24, R115, R114 ;  /* 0x0000007273187221 */ /* 0x000fe40000010000 */
[----:B------:R-:W-:Y:S02]  /*10f00*/  FADD.FTZ R0, R160, R0 ;  /* 0x00000000a0007221 */ /* 0x000fe40000010000 */
[----:B------:R-:W-:Y:S02]  /*10f10*/  FADD.FTZ R64, R148, R24 ;  /* 0x0000001894407221 */ /* 0x000fe40000010000 */
[----:B------:R-:W-:Y:S01]  /*10f20*/  FADD.FTZ R0, R161, R0 ;  /* 0x00000000a1007221 */ /* 0x000fe20000010000 */
[----:B------:R-:W-:Y:S03]  /*10f30*/  MUFU.EX2 R148, R41 ;  /* 0x0000002900947308 */ /* 0x000fe60000000800 */
[----:B------:R-:W-:-:S04]  /*10f40*/  FADD.FTZ R0, R183, R0 ;  /* 0x00000000b7007221 */ /* 0x000fc80000010000 */
[----:B------:R-:W-:Y:S01]  /*10f50*/  FADD.FTZ R0, R214, R0 ;  /* 0x00000000d6007221 */ /* 0x000fe20000010000 */
[----:B------:R-:W-:Y:S03]  /*10f60*/  MUFU.EX2 R189, R28 ;  /* 0x0000001c00bd7308 */ /* 0x000fe60000000800 */
[----:B------:R-:W-:Y:S01]  /*10f70*/  FADD.FTZ R0, R217, R0 ;  /* 0x00000000d9007221 */ /* 0x000fe20000010000 */
[-C--:B--2---:R-:W-:Y:S03]  /*10f80*/  HMMA.16816.F32 R52, R16, R32.reuse, RZ ;  /* 0x000000201034723c */ /* 0x084fe600000018ff */
[----:B----4-:R-:W-:Y:S01]  /*10f90*/  FADD.FTZ R0, R69, R0 ;  /* 0x0000000045007221 */ /* 0x010fe20000010000 */
[----:B------:R-:W2:Y:S03]  /*10fa0*/  MUFU.EX2 R160, R111 ;  /* 0x0000006f00a07308 */ /* 0x000ea60000000800 */
[----:B-1----:R-:W-:Y:S01]  /*10fb0*/  FADD.FTZ R0, R84, R0 ;  /* 0x0000000054007221 */ /* 0x002fe20000010000 */
[----:B------:R-:W-:Y:S03]  /*10fc0*/  HMMA.16816.F32 R56, R20, R32, RZ ;  /* 0x000000201438723c */ /* 0x000fe600000018ff */
[----:B------:R-:W-:Y:S01]  /*10fd0*/  FADD.FTZ R0, R155, R0 ;  /* 0x000000009b007221 */ /* 0x000fe20000010000 */
[----:B------:R-:W1:Y:S08]  /*10fe0*/  MUFU.EX2 R161, R110 ;  /* 0x0000006e00a17308 */ /* 0x000e700000000800 */
[----:B------:R-:W4:Y:S01]  /*10ff0*/  MUFU.EX2 R159, R92 ;  /* 0x0000005c009f7308 */ /* 0x000f220000000800 */
[----:B--2---:R-:W-:-:S03]  /*11000*/  FADD.FTZ R2, R160, R2 ;  /* 0x00000002a0027221 */ /* 0x004fc60000010000 */
[----:B-----5:R-:W-:Y:S04]  /*11010*/  HMMA.16816.F32 R100, R8, R4, R52 ;  /* 0x000000040864723c */ /* 0x020fe80000001834 */
[----:B------:R2:W-:Y:S01]  /*11020*/  MUFU.EX2 R183, R118 ;  /* 0x0000007600b77308 */ /* 0x0005e20000000800 */
[----:B-1----:R-:W-:-:S03]  /*11030*/  FADD.FTZ R2, R161, R2 ;  /* 0x00000002a1027221 */ /* 0x002fc60000010000 */
[----:B------:R-:W-:Y:S04]  /*11040*/  HMMA.16816.F32 R52, R16, R50, RZ ;  /* 0x000000321034723c */ /* 0x000fe800000018ff */
[----:B------:R-:W-:Y:S01]  /*11050*/  MUFU.EX2 R92, R157 ;  /* 0x0000009d005c7308 */ /* 0x000fe20000000800 */
[----:B----4-:R-:W-:-:S03]  /*11060*/  FADD.FTZ R0, R159, R0 ;  /* 0x000000009f007221 */ /* 0x010fc60000010000 */
[----:B------:R-:W-:Y:S04]  /*11070*/  HMMA.16816.F32 R112, R12, R4, R56 ;  /* 0x000000040c70723c */ /* 0x000fe80000001838 */
[----:B------:R-:W-:Y:S03]  /*11080*/  MUFU.EX2 R71, R168 ;  /* 0x000000a800477308 */ /* 0x000fe60000000800 */
[----:B------:R-:W-:Y:S01]  /*11090*/  F2FP.PACK_AB R4, R151, R70 ;  /* 0x000000469704723e */ /* 0x000fe200000000ff */
[----:B------:R-:W-:Y:S01]  /*110a0*/  HMMA.16816.F32 R48, R20, R50, RZ ;  /* 0x000000321430723c */ /* 0x000fe200000018ff */
[----:B------:R-:W-:-:S07]  /*110b0*/  F2FP.PACK_AB R5, R152, R148 ;  /* 0x000000949805723e */ /* 0x000fce00000000ff */
        /* <DEDUP_REMOVED lines=12> */
[----:B------:R-:W-:Y:S08]  /*11180*/  HMMA.16816.F32 R16, R16, R34, RZ ;  /* 0x000000221010723c */ /* 0x000ff000000018ff */
[C---:B------:R-:W-:Y:S11]  /*11190*/  HMMA.16816.F32 R72, R8.reuse, R30, R52 ;  /* 0x0000001e0848723c */ /* 0x040ff60000001834 */
[----:B------:R-:W-:Y:S05]  /*111a0*/  @!UPT UIADD3 URZ, URZ, URZ, URZ ;  /* 0x0000003f3f3ff290 */ /* 0x000fea000fffe03f */
[----:B------:R-:W-:Y:S07]  /*111b0*/  HMMA.16816.F32 R76, R8, R6, R16 ;  /* 0x00000006084c723c */ /* 0x000fee0000001810 */
[----:B------:R-:W-:Y:S01]  /*111c0*/  F2FP.PACK_AB R6, R188, R153 ;  /* 0x00000099bc06723e */ /* 0x000fe200000000ff */
[----:B------:R-:W-:Y:S01]  /*111d0*/  FADD.FTZ R16, R172, R64 ;  /* 0x00000040ac107221 */ /* 0x000fe20000010000 */
[----:B------:R-:W-:Y:S01]  /*111e0*/  F2FP.PACK_AB R7, R189, R187 ;  /* 0x000000bbbd07723e */ /* 0x000fe200000000ff */
[----:B------:R-:W-:Y:S01]  /*111f0*/  MUFU.EX2 R172, R154 ;  /* 0x0000009a00ac7308 */ /* 0x000fe20000000800 */
[----:B------:R-:W-:-:S02]  /*11200*/  F2FP.PACK_AB R8, R116, R117 ;  /* 0x000000757408723e */ /* 0x000fc400000000ff */
[----:B------:R-:W-:Y:S01]  /*11210*/  F2FP.PACK_AB R9, R84, R69 ;  /* 0x000000455409723e */ /* 0x000fe200000000ff */
[----:B--2---:R-:W-:Y:S01]  /*11220*/  LDSM.16.MT88.4 R116, [R201+0x2000] ;  /* 0x00200000c974783b */ /* 0x004fe20000004200 */
[----:B------:R-:W-:Y:S01]  /*11230*/  F2FP.PACK_AB R10, R161, R160 ;  /* 0x000000a0a10a723e */ /* 0x000fe200000000ff */
[----:B-1----:R-:W-:Y:S01]  /*11240*/  HMMA.16816.F32 R108, R4, R14, R56 ;  /* 0x0000000e046c723c */ /* 0x002fe20000001838 */
[----:B------:R-:W-:Y:S01]  /*11250*/  F2FP.PACK_AB R11, R159, R155 ;  /* 0x0000009b9f0b723e */ /* 0x000fe200000000ff */
[----:B------:R-:W-:Y:S06]  /*11260*/  MUFU.EX2 R69, R158 ;  /* 0x0000009e00457308 */ /* 0x000fec0000000800 */
[-C--:B------:R-:W-:Y:S02]  /*11270*/  HMMA.16816.F32 R64, R8, R12.reuse, R120 ;  /* 0x0000000c0840723c */ /* 0x080fe40000001878 */
[----:B------:R-:W1:Y:S06]  /*11280*/  MUFU.EX2 R84, R170 ;  /* 0x000000aa00547308 */ /* 0x000e6c0000000800 */
[----:B------:R-:W-:Y:S08]  /*11290*/  HMMA.16816.F32 R128, R4, R12, R128 ;  /* 0x0000000c0480723c */ /* 0x000ff00000001880 */
[----:B------:R-:W-:Y:S01]  /*112a0*/  HMMA.16816.F32 R56, R8, R14, R48 ;  /* 0x0000000e0838723c */ /* 0x000fe20000001830 */
[----:B------:R-:W2:Y:S01]  /*112b0*/  LDSM.16.MT88.4 R12, [R201+0x1000] ;  /* 0x00100000c90c783b */ /* 0x000ea20000004200 */
[----:B-1----:R-:W-:-:S06]  /*112c0*/  F2FP.PACK_AB R162, R90, R84 ;  /* 0x000000545aa2723e */ /* 0x002fcc00000000ff */
[-C--:B--2---:R-:W-:Y:S08]  /*112d0*/  HMMA.16816.F32 R52, R8, R12.reuse, R140 ;  /* 0x0000000c0834723c */ /* 0x084ff0000000188c */
[C---:B------:R-:W-:Y:S08]  /*112e0*/  HMMA.16816.F32 R120, R4.reuse, R12, R136 ;  /* 0x0000000c0478723c */ /* 0x040ff00000001888 */
[-C--:B------:R-:W-:Y:S08]  /*112f0*/  HMMA.16816.F32 R104, R4, R14.reuse, R60 ;  /* 0x0000000e0468723c */ /* 0x080ff0000000183c */
[C---:B------:R-:W-:Y:S01]  /*11300*/  HMMA.16816.F32 R48, R8.reuse, R14, R24 ;  /* 0x0000000e0830723c */ /* 0x040fe20000001818 */
[----:B------:R-:W1:Y:S01]  /*11310*/  LDSM.16.MT88.4 R12, [R198+0x1000] ;  /* 0x00100000c60c783b */ /* 0x000e620000004200 */
[----:B------:R-:W-:Y:S08]  /*11320*/  MUFU.EX2 R26, R179 ;  /* 0x000000b3001a7308 */ /* 0x000ff00000000800 */
[----:B------:R-:W-:Y:S01]  /*11330*/  MUFU.EX2 R27, R175 ;  /* 0x000000af001b7308 */ /* 0x000fe20000000800 */
[-C--:B-1----:R-:W-:Y:S08]  /*11340*/  HMMA.16816.F32 R44, R8, R12.reuse, R132 ;  /* 0x0000000c082c723c */ /* 0x082ff00000001884 */
[C---:B------:R-:W-:Y:S01]  /*11350*/  HMMA.16816.F32 R80, R4.reuse, R12, R124 ;  /* 0x0000000c0450723c */ /* 0x040fe2000000187c */
[----:B------:R-:W-:Y:S07]  /*11360*/  LDSM.16.MT88.4 R124, [R197+0x2000] ;  /* 0x00200000c57c783b */ /* 0x000fee0000004200 */
[-C--:B------:R-:W-:Y:S08]  /*11370*/  HMMA.16816.F32 R72, R4, R14.reuse, R72 ;  /* 0x0000000e0448723c */ /* 0x080ff00000001848 */
[----:B------:R-:W-:Y:S01]  /*11380*/  HMMA.16816.F32 R36, R8, R14, R36 ;  /* 0x0000000e0824723c */ /* 0x000fe20000001824 */
[----:B------:R-:W1:Y:S07]  /*11390*/  LDSM.16.MT88.4 R12, [R200+0x1000] ;  /* 0x00100000c80c783b */ /* 0x000e6e0000004200 */
[C---:B-1----:R-:W-:Y:S01]  /*113a0*/  HMMA.16816.F32 R60, R4.reuse, R12, R100 ;  /* 0x0000000c043c723c */ /* 0x042fe20000001864 */
[----:B------:R-:W-:Y:S07]  /*113b0*/  MUFU.EX2 R102, R146 ;  /* 0x0000009200667308 */ /* 0x000fee0000000800 */
[----:B------:R-:W-:Y:S01]  /*113c0*/  HMMA.16816.F32 R40, R4, R14, R76 ;  /* 0x0000000e0428723c */ /* 0x000fe2000000184c */
[----:B------:R-:W1:Y:S06]  /*113d0*/  MUFU.EX2 R103, R145 ;  /* 0x0000009100677308 */ /* 0x000e6c0000000800 */
[----:B------:R-:W-:Y:S01]  /*113e0*/  FADD.FTZ R4, R190, R16 ;  /* 0x00000010be047221 */ /* 0x000fe20000010000 */
[C---:B------:R-:W-:Y:S01]  /*113f0*/  HMMA.16816.F32 R32, R8.reuse, R12, R112 ;  /* 0x0000000c0820723c */ /* 0x040fe20000001870 */
[----:B------:R-:W2:Y:S01]  /*11400*/  LDSM.16.MT88.4 R16, [R201+0x1800] ;  /* 0x00180000c910783b */ /* 0x000ea20000004200 */
[----:B------:R-:W4:Y:S01]  /*11410*/  MUFU.EX2 R101, R93 ;  /* 0x0000005d00657308 */ /* 0x000f220000000800 */
[----:B------:R-:W-:Y:S01]  /*11420*/  FADD.FTZ R5, R194, R3 ;  /* 0x00000003c2057221 */ /* 0x000fe20000010000 */
[----:B------:R-:W-:Y:S01]  /*11430*/  F2FP.PACK_AB R6, R186, R185 ;  /* 0x000000b9ba06723e */ /* 0x000fe200000000ff */
[----:B------:R-:W-:Y:S01]  /*11440*/  FADD.FTZ R3, R191, R4 ;  /* 0x00000004bf037221 */ /* 0x000fe20000010000 */
[----:B------:R-:W-:Y:S01]  /*11450*/  F2FP.PACK_AB R7, R184, R183 ;  /* 0x000000b7b807723e */ /* 0x000fe200000000ff */
[----:B------:R-:W-:Y:S01]  /*11460*/  FADD.FTZ R24, R195, R5 ;  /* 0x00000005c3187221 */ /* 0x000fe20000010000 */
[----:B------:R-:W-:Y:S01]  /*11470*/  HMMA.16816.F32 R28, R8, R14, R20 ;  /* 0x0000000e081c723c */ /* 0x000fe20000001814 */
[----:B------:R-:W5:Y:S01]  /*11480*/  LDSM.16.MT88.4 R20, [R197+0x1800] ;  /* 0x00180000c514783b */ /* 0x000f620000004200 */
[----:B------:R-:W3:Y:S01]  /*11490*/  MUFU.EX2 R100, R91 ;  /* 0x0000005b00647308 */ /* 0x000ee20000000800 */
[----:B-1----:R-:W-:Y:S01]  /*114a0*/  F2FP.PACK_AB R4, R103, R102 ;  /* 0x000000666704723e */ /* 0x002fe200000000ff */
[----:B------:R-:W-:Y:S01]  /*114b0*/  FADD.FTZ R24, R70, R24 ;  /* 0x0000001846187221 */ /* 0x000fe20000010000 */
[----:B------:R-:W1:Y:S01]  /*114c0*/  LDSM.16.MT88.4 R12, [R198+0x1800] ;  /* 0x00180000c60c783b */ /* 0x000e620000004200 */
[----:B------:R-:W-:-:S02]  /*114d0*/  FADD.FTZ R3, R193, R3 ;  /* 0x00000003c1037221 */ /* 0x000fc40000010000 */
[----:B------:R-:W-:Y:S01]  /*114e0*/  FADD.FTZ R2, R102, R2 ;  /* 0x0000000266027221 */ /* 0x000fe20000010000 */
[----:B------:R-:W1:Y:S01]  /*114f0*/  LDSM.16.MT88.4 R8, [R200+0x1800] ;  /* 0x00180000c808783b */ /* 0x000e620000004200 */
[----:B------:R-:W-:Y:S01]  /*11500*/  MUFU.EX2 R91, R150 ;  /* 0x00000096005b7308 */ /* 0x000fe20000000800 */
[----:B------:R-:W-:Y:S02]  /*11510*/  FADD.FTZ R25, R220, R3 ;  /* 0x00000003dc197221 */ /* 0x000fe40000010000 */
[----:B------:R-:W-:Y:S02]  /*11520*/  FADD.FTZ R3, R151, R24 ;  /* 0x0000001897037221 */ /* 0x000fe40000010000 */
[----:B----4-:R-:W-:Y:S02]  /*11530*/  FADD.FTZ R0, R101, R0 ;  /* 0x0000000065007221 */ /* 0x010fe40000010000 */
[----:B------:R-:W-:Y:S01]  /*11540*/  FADD.FTZ R3, R153, R3 ;  /* 0x0000000399037221 */ /* 0x000fe20000010000 */
[----:B------:R-:W-:Y:S01]  /*11550*/  MUFU.EX2 R93, R149 ;  /* 0x00000095005d7308 */ /* 0x000fe20000000800 */
[----:B---3--:R-:W-:-:S02]  /*11560*/  F2FP.PACK_AB R5, R100, R101 ;  /* 0x000000656405723e */ /* 0x008fc400000000ff */
[----:B------:R-:W-:-:S04]  /*11570*/  FADD.FTZ R3, R188, R3 ;  /* 0x00000003bc037221 */ /* 0x000fc80000010000 */
[----:B------:R-:W-:Y:S01]  /*11580*/  FADD.FTZ R3, R69, R3 ;  /* 0x0000000345037221 */ /* 0x000fe20000010000 */
[----:B------:R-:W-:Y:S01]  /*11590*/  MUFU.EX2 R79, R167 ;  /* 0x000000a7004f7308 */ /* 0x000fe20000000800 */
[C---:B--2---:R-:W-:Y:S07]  /*115a0*/  HMMA.16816.F32 R52, R4.reuse, R16, R52 ;  /* 0x000000100434723c */ /* 0x044fee0000001834 */
[----:B------:R-:W2:Y:S01]  /*115b0*/  MUFU.EX2 R76, R171 ;  /* 0x000000ab004c7308 */ /* 0x000ea20000000800 */
[C---:B-----5:R-:W-:Y:S07]  /*115c0*/  HMMA.16816.F32 R64, R4.reuse, R20, R64 ;  /* 0x000000140440723c */ /* 0x060fee0000001840 */
[----:B------:R-:W-:Y:S01]  /*115d0*/  MUFU.EX2 R70, R165 ;  /* 0x000000a500467308 */ /* 0x000fe20000000800 */
[C---:B------:R-:W-:Y:S07]  /*115e0*/  HMMA.16816.F32 R56, R4.reuse, R22, R56 ;  /* 0x000000160438723c */ /* 0x040fee0000001838 */
[----:B------:R-:W3:Y:S01]  /*115f0*/  MUFU.EX2 R77, R164 ;  /* 0x000000a4004d7308 */ /* 0x000ee20000000800 */
[----:B--2---:R-:W-:Y:S01]  /*11600*/  F2FP.PACK_AB R160, R76, R79 ;  /* 0x0000004f4ca0723e */ /* 0x004fe200000000ff */
[C---:B------:R-:W-:Y:S06]  /*11610*/  HMMA.16816.F32 R48, R4.reuse, R18, R48 ;  /* 0x000000120430723c */ /* 0x040fec0000001830 */
[----:B------:R-:W2:Y:S02]  /*11620*/  MUFU.EX2 R78, R174 ;  /* 0x000000ae004e7308 */ /* 0x000ea40000000800 */
[----:B-1----:R-:W-:Y:S01]  /*11630*/  HMMA.16816.F32 R44, R4, R12, R44 ;  /* 0x0000000c042c723c */ /* 0x002fe2000000182c */
[----:B---3--:R-:W-:-:S05]  /*11640*/  F2FP.PACK_AB R161, R77, R70 ;  /* 0x000000464da1723e */ /* 0x008fca00000000ff */
[----:B------:R-:W1:Y:S02]  /*11650*/  MUFU.EX2 R24, R180 ;  /* 0x000000b400187308 */ /* 0x000e640000000800 */
[----:B------:R-:W-:Y:S01]  /*11660*/  HMMA.16816.F32 R36, R4, R14, R36 ;  /* 0x0000000e0424723c */ /* 0x000fe20000001824 */
[----:B--2---:R-:W-:-:S07]  /*11670*/  F2FP.PACK_AB R163, R78, R71 ;  /* 0x000000474ea3723e */ /* 0x004fce00000000ff */
[----:B------:R-:W-:Y:S01]  /*11680*/  HMMA.16816.F32 R32, R4, R8, R32 ;  /* 0x000000080420723c */ /* 0x000fe20000001820 */
[----:B------:R-:W-:Y:S02]  /*11690*/  IADD3 R214, R221, -0x2, RZ ;  /* 0xfffffffeddd67810 */ /* 0x000fe40007ffe0ff */
[----:B-1----:R-:W-:-:S05]  /*116a0*/  F2FP.PACK_AB R102, R26, R24 ;  /* 0x000000181a66723e */ /* 0x002fca00000000ff */
[----:B------:R-:W-:Y:S07]  /*116b0*/  HMMA.16816.F32 R28, R4, R10, R28 ;  /* 0x0000000a041c723c */ /* 0x000fee000000181c */
[----:B------:R-:W-:Y:S01]  /*116c0*/  F2FP.PACK_AB R4, R92, R69 ;  /* 0x000000455c04723e */ /* 0x000fe200000000ff */
[----:B------:R-:W-:Y:S01]  /*116d0*/  HMMA.16816.F32 R132, R160, R124, R64 ;  /* 0x0000007ca084723c */ /* 0x000fe20000001840 */
[----:B------:R-:W-:Y:S02]  /*116e0*/  F2FP.PACK_AB R6, R172, R94 ;  /* 0x0000005eac06723e */ /* 0x000fe400000000ff */
[----:B------:R-:W-:-:S02]  /*116f0*/  F2FP.PACK_AB R5, R93, R91 ;  /* 0x0000005b5d05723e */ /* 0x000fc400000000ff */
[----:B------:R-:W-:-:S03]  /*11700*/  F2FP.PACK_AB R7, R173, R166 ;  /* 0x000000a6ad07723e */ /* 0x000fc600000000ff */
[----:B------:R-:W-:Y:S08]  /*11710*/  HMMA.16816.F32 R136, R160, R126, R56 ;  /* 0x0000007ea088723c */ /* 0x000ff00000001838 */
[C---:B------:R-:W-:Y:S08]  /*11720*/  HMMA.16816.F32 R128, R4.reuse, R20, R128 ;  /* 0x000000140480723c */ /* 0x040ff00000001880 */
[C---:B------:R-:W-:Y:S01]  /*11730*/  HMMA.16816.F32 R20, R4.reuse, R22, R108 ;  /* 0x000000160414723c */ /* 0x040fe2000000186c */
[----:B------:R-:W1:Y:S07]  /*11740*/  LDSM.16.MT88.4 R108, [R198+0x2000] ;  /* 0x00200000c66c783b */ /* 0x000e6e0000004200 */
[C---:B------:R-:W-:Y:S08]  /*11750*/  HMMA.16816.F32 R60, R4.reuse, R8, R60 ;  /* 0x00000008043c723c */ /* 0x040ff0000000183c */
[C---:B------:R-:W-:Y:S01]  /*11760*/  HMMA.16816.F32 R40, R4.reuse, R10, R40 ;  /* 0x0000000a0428723c */ /* 0x040fe20000001828 */
[----:B------:R-:W2:Y:S07]  /*11770*/  LDSM.16.MT88.4 R8, [R200+0x2000] ;  /* 0x00200000c808783b */ /* 0x000eae0000004200 */
[C---:B------:R-:W-:Y:S08]  /*11780*/  HMMA.16816.F32 R120, R4.reuse, R16, R120 ;  /* 0x000000100478723c */ /* 0x040ff00000001878 */
[C---:B------:R-:W-:Y:S08]  /*11790*/  HMMA.16816.F32 R16, R4.reuse, R18, R104 ;  /* 0x000000120410723c */ /* 0x040ff00000001868 */
[C---:B------:R-:W-:Y:S01]  /*117a0*/  HMMA.16816.F32 R80, R4.reuse, R12, R80 ;  /* 0x0000000c0450723c */ /* 0x040fe20000001850 */
[----:B------:R-:W-:Y:S07]  /*117b0*/  MUFU.EX2 R12, R182 ;  /* 0x000000b6000c7308 */ /* 0x000fee0000000800 */
[----:B------:R-:W-:Y:S01]  /*117c0*/  HMMA.16816.F32 R72, R4, R14, R72 ;  /* 0x0000000e0448723c */ /* 0x000fe20000001848 */
[----:B------:R-:W3:Y:S06]  /*117d0*/  MUFU.EX2 R13, R181 ;  /* 0x000000b5000d7308 */ /* 0x000eec0000000800 */
[----:B------:R-:W-:Y:S01]  /*117e0*/  FADD.FTZ R4, R148, R25 ;  /* 0x0000001994047221 */ /* 0x000fe20000010000 */
[----:B------:R-:W-:Y:S01]  /*117f0*/  HMMA.16816.F32 R140, R160, R116, R52 ;  /* 0x00000074a08c723c */ /* 0x000fe20000001834 */
[----:B------:R-:W-:Y:S01]  /*11800*/  FADD.FTZ R5, R100, R0 ;  /* 0x0000000064057221 */ /* 0x000fe20000010000 */
[----:B------:R-:W-:Y:S01]  /*11810*/  MUFU.EX2 R14, R178 ;  /* 0x000000b2000e7308 */ /* 0x000fe20000000800 */
[----:B------:R-:W-:-:S04]  /*11820*/  FADD.FTZ R4, R152, R4 ;  /* 0x0000000498047221 */ /* 0x000fc80000010000 */
[----:B------:R-:W-:Y:S01]  /*11830*/  FADD.FTZ R4, R187, R4 ;  /* 0x00000004bb047221 */ /* 0x000fe20000010000 */
[----:B------:R-:W-:Y:S01]  /*11840*/  HMMA.16816.F32 R144, R160, R118, R48 ;  /* 0x00000076a090723c */ /* 0x000fe20000001830 */
[----:B---3--:R-:W-:Y:S01]  /*11850*/  F2FP.PACK_AB R100, R13, R12 ;  /* 0x0000000c0d64723e */ /* 0x008fe200000000ff */
[----:B------:R-:W3:Y:S01]  /*11860*/  MUFU.EX2 R15, R177 ;  /* 0x000000b1000f7308 */ /* 0x000ee20000000800 */
[----:B------:R-:W-:Y:S02]  /*11870*/  FADD.FTZ R6, R189, R4 ;  /* 0x00000004bd067221 */ /* 0x000fe40000010000 */
[----:B------:R-:W-:-:S03]  /*11880*/  FADD.FTZ R4, R103, R2 ;  /* 0x0000000267047221 */ /* 0x000fc60000010000 */
[C---:B-1----:R-:W-:Y:S02]  /*11890*/  HMMA.16816.F32 R148, R160.reuse, R108, R44 ;  /* 0x0000006ca094723c */ /* 0x042fe4000000182c */
[----:B------:R-:W1:Y:S06]  /*118a0*/  MUFU.EX2 R25, R176 ;  /* 0x000000b000197308 */ /* 0x000e6c0000000800 */
[C---:B------:R-:W-:Y:S08]  /*118b0*/  HMMA.16816.F32 R152, R160.reuse, R110, R36 ;  /* 0x0000006ea098723c */ /* 0x040ff00000001824 */
[----:B--2---:R-:W-:Y:S01]  /*118c0*/  HMMA.16816.F32 R156, R160, R8, R32 ;  /* 0x00000008a09c723c */ /* 0x004fe20000001820 */
[----:B------:R-:W-:Y:S01]  /*118d0*/  @P1 IMAD.HI.U32 R2, R223, c[0x0][0x2c8], RZ ;  /* 0x0000b200df021a27 */ /* 0x000fe200078e00ff */
[----:B------:R-:W-:-:S02]  /*118e0*/  MOV R0, R223 ;  /* 0x000000df00007202 */ /* 0x000fc40000000f00 */
[----:B---3--:R-:W-:Y:S01]  /*118f0*/  F2FP.PACK_AB R101, R15, R14 ;  /* 0x0000000e0f65723e */ /* 0x008fe200000000ff */
[----:B------:R-:W-:Y:S01]  /*11900*/  FADD.FTZ R5, R183, R5 ;  /* 0x00000005b7057221 */ /* 0x000fe20000010000 */
[----:B-1----:R-:W-:Y:S02]  /*11910*/  F2FP.PACK_AB R103, R27, R25 ;  /* 0x000000191b67723e */ /* 0x002fe400000000ff */
[----:B------:R-:W-:Y:S01]  /*11920*/  HMMA.16816.F32 R160, R160, R10, R28 ;  /* 0x0000000aa0a0723c */ /* 0x000fe2000000181c */
[----:B------:R-:W2:Y:S01]  /*11930*/  LDL R28, [R1+0x4] ;  /* 0x00000400011c7983 */ /* 0x000ea20000100800 */
[----:B------:R-:W-:-:S04]  /*11940*/  @P1 SHF.R.U32.HI R0, RZ, c[0x0][0x2cc], R2 ;  /* 0x0000b300ff001a19 */ /* 0x000fc80000011602 */
[----:B------:R-:W-:Y:S02]  /*11950*/  IADD3 R0, R0, R222, -R249 ;  /* 0x000000de00007210 */ /* 0x000fe40007ffe8f9 */
[----:B------:R-:W-:Y:S03]  /*11960*/  HMMA.16816.F32 R128, R100, R124, R128 ;  /* 0x0000007c6480723c */ /* 0x000fe60000001880 */
[----:B------:R-:W-:-:S05]  /*11970*/  IMAD.HI R0, R0, 0x66666667, RZ ;  /* 0x6666666700007827 */ /* 0x000fca00078e02ff */
        /* <DEDUP_REMOVED lines=27> */
[----:B------:R-:W-:-:S05]  /*11b30*/  FADD.FTZ R226, R78, R2 ;  /* 0x000000024ee27221 */ /* 0x000fca0000010000 */
[----:B------:R-:W-:Y:S01]  /*11b40*/  HMMA.16816.F32 R124, R100, R126, R20 ;  /* 0x0000007e647c723c */ /* 0x000fe20000001814 */
[----:B------:R-:W-:Y:S02]  /*11b50*/  FADD.FTZ R246, R26, R4 ;  /* 0x000000041af67221 */ /* 0x000fe40000010000 */
[----:B------:R-:W-:-:S05]  /*11b60*/  FADD.FTZ R247, R27, R0 ;  /* 0x000000001bf77221 */ /* 0x000fca0000010000 */
[C---:B------:R-:W-:Y:S08]  /*11b70*/  HMMA.16816.F32 R116, R100.reuse, R118, R16 ;  /* 0x000000766474723c */ /* 0x040ff00000001810 */
[C---:B------:R-:W-:Y:S08]  /*11b80*/  HMMA.16816.F32 R108, R100.reuse, R110, R72 ;  /* 0x0000006e646c723c */ /* 0x040ff00000001848 */
[C---:B------:R-:W-:Y:S08]  /*11b90*/  HMMA.16816.F32 R104, R100.reuse, R8, R60 ;  /* 0x000000086468723c */ /* 0x040ff0000000183c */
[----:B------:R-:W-:Y:S01]  /*11ba0*/  HMMA.16816.F32 R100, R100, R10, R40 ;  /* 0x0000000a6464723c */ /* 0x000fe20000001828 */
[----:B--2---:R-:W-:-:S04]  /*11bb0*/  IMNMX R248, R28, R7, !PT ;  /* 0x000000071cf87217 */ /* 0x004fc80007800200 */
[----:B------:R-:W-:Y:S11]  /*11bc0*/  ISETP.GE.AND P0, PT, R214, R248, PT ;  /* 0x000000f8d600720c */ /* 0x000ff60003f06270 */
[----:B------:R-:W-:Y:S02]  /*11bd0*/  @!UPT UIADD3 URZ, URZ, URZ, URZ ;  /* 0x0000003f3f3ff290 */ /* 0x000fe4000fffe03f */
[----:B------:R-:W-:Y:S05]  /*11be0*/  @!P0 BRA `(.L_x_1748) ;  /* 0x00003f8000008947 */ /* 0x000fea0003800000 */
[----:B------:R-:W-:Y:S01]  /*11bf0*/  IMAD.MOV.U32 R91, RZ, RZ, R88 ;  /* 0x000000ffff5b7224 */ /* 0x000fe200078e0058 */
[----:B------:R-:W-:Y:S01]  /*11c00*/  MOV R93, R68 ;  /* 0x00000044005d7202 */ /* 0x000fe20000000f00 */
[----:B------:R-:W-:Y:S01]  /*11c10*/  IMAD.MOV.U32 R90, RZ, RZ, R89 ;  /* 0x000000ffff5a7224 */ /* 0x000fe200078e0059 */
[----:B------:R-:W-:Y:S02]  /*11c20*/  MOV R92, R85 ;  /* 0x00000055005c7202 */ /* 0x000fe40000000f00 */
.L_x_1759:
        /* <DEDUP_REMOVED lines=41> */
.L_x_1858:
[----:B------:R-:W-:-:S05]  /*11ec0*/  BRA.DIV ~URZ, `(.L_x_1752) ;  /* 0x0000da327f007947 */ /* 0x000fca000b800000 */
[----:B------:R-:W3:Y:S01]  /*11ed0*/  SHFL.IDX PT, R2, R0, RZ, 0x181f ;  /* 0x00181fff00027589 */ /* 0x000ee200000e0000 */
[----:B------:R-:W-:Y:S02]  /*11ee0*/  ISETP.GE.AND P1, PT, R238, c[0x0][0x1d4], PT ;  /* 0x00007500ee007a0c */ /* 0x000fe40003f26270 */
[-C--:B---3--:R-:W-:Y:S05]  /*11ef0*/  IADD3 R2, P0, R2, R5.reuse, RZ ;  /* 0x0000000502027210 */ /* 0x088fea0007f1e0ff */
[--C-:B--2---:R-:W-:Y:S01]  /*11f00*/  IMAD.X R3, R7, 0x1, R6.reuse, P0 ;  /* 0x0000000107037824 */ /* 0x104fe200000e0606 */
[----:B------:R-:W-:Y:S05]  /*11f10*/  SEL R7, RZ, 0x10, P1 ;  /* 0x00000010ff077807 */ /* 0x000fea0000800000 */
        /* <DEDUP_REMOVED lines=20> */
.L_x_1859:
[C---:B--2-4-:R-:W-:Y:S02]  /*12060*/  IADD3 R2, -R7.reuse, 0x10, RZ ;  /* 0x0000001007027810 */ /* 0x054fe40007ffe1ff */
        /* <DEDUP_REMOVED lines=8> */
.L_x_1750:
[----:B-1-34-:R-:W-:Y:S05]  /*120f0*/  BSYNC B0 ;  /* 0x0000000000007941 */ /* 0x01afea0003800000 */
.L_x_1749:
        /* <DEDUP_REMOVED lines=103> */
[----:B------:R-:W-:Y:S01]  /*12770*/  MOV R213, RZ ;  /* 0x000000ff00d57202 */ /* 0x000fe20000000f00 */
[----:B------:R-:W-:Y:S01]  /*12780*/  IMAD.MOV.U32 R3, RZ, RZ, c[0x0][0x2b8] ;  /* 0x0000ae00ff037624 */ /* 0x000fe200078e00ff */
[----:B------:R-:W2:Y:S04]  /*12790*/  LDL R2, [R1+0x2c] ;  /* 0x00002c0001027983 */ /* 0x000ea80000100800 */
[----:B------:R-:W-:Y:S01]  /*127a0*/  ISETP.NE.AND P1, PT, R3, 0x1, PT ;  /* 0x000000010300780c */ /* 0x000fe20003f25270 */
[----:B------:R-:W3:Y:S04]  /*127b0*/  LDL R0, [R1] ;  /* 0x0000000001007983 */ /* 0x000ee80000100800 */
        /* <DEDUP_REMOVED lines=24> */
[----:B------:R-:W-:Y:S02]  /*12940*/  IADD3 R2, P0, R88, R2, RZ ;  /* 0x0000000258027210 */ /* 0x000fe40007f1e0ff */
[----:B------:R-:W-:Y:S01]  /*12950*/  SHF.L.U64.HI R88, R238, 0x1, R239 ;  /* 0x00000001ee587819 */ /* 0x000fe200000102ef */
[----:B------:R-:W-:Y:S05]  /*12960*/  IMAD R0, R213, c[0x0][0x1f4], R0 ;  /* 0x00007d00d5007a24 */ /* 0x000fea00078e0200 */
[----:B------:R-:W-:Y:S02]  /*12970*/  IADD3.X R3, R85, R3, R0, P0, !PT ;  /* 0x0000000355037210 */ /* 0x000fe400007fe400 */
[----:B------:R-:W-:Y:S02]  /*12980*/  LEA R0, P0, R2, c[0x0][0x1c8], 0x1 ;  /* 0x0000720002007a11 */ /* 0x000fe400078008ff */
[----:B------:R-:W-:Y:S02]  /*12990*/  SHF.L.U32 R85, R238, 0x1, RZ ;  /* 0x00000001ee557819 */ /* 0x000fe400000006ff */
[----:B------:R-:W-:Y:S01]  /*129a0*/  LEA.HI.X R84, R2, c[0x0][0x1cc], R3, 0x1, P0 ;  /* 0x0000730002547a11 */ /* 0x000fe200000f0c03 */
[----:B------:R-:W-:-:S06]  /*129b0*/  BRA.DIV ~URZ, `(.L_x_1755) ;  /* 0x0000d4a27f007947 */ /* 0x000fcc000b800000 */
[----:B------:R1:W2:Y:S02]  /*129c0*/  SHFL.IDX PT, R89, R84, RZ, 0x181f ;  /* 0x00181fff54597589 */ /* 0x0002a400000e0000 */
.L_x_1860:
[----:B------:R-:W-:-:S05]  /*129d0*/  BRA.DIV ~URZ, `(.L_x_1756) ;  /* 0x0000d4f27f007947 */ /* 0x000fca000b800000 */
[----:B------:R-:W3:Y:S01]  /*129e0*/  SHFL.IDX PT, R2, R0, RZ, 0x181f ;  /* 0x00181fff00027589 */ /* 0x000ee200000e0000 */
[----:B------:R-:W-:Y:S03]  /*129f0*/  ISETP.GE.AND P1, PT, R238, c[0x0][0x1d4], PT ;  /* 0x00007500ee007a0c */ /* 0x000fe60003f26270 */
[----:B------:R-:W-:Y:S01]  /*12a00*/  SHFL.IDX PT, R94, R0, 0x4, 0x181f ;  /* 0x00981f00005e7f89 */ /* 0x000fe200000e0000 */
[-C--:B---3--:R-:W-:Y:S05]  /*12a10*/  IADD3 R2, P0, R2, R85.reuse, RZ ;  /* 0x0000005502027210 */ /* 0x088fea0007f1e0ff */
[--C-:B--2---:R-:W-:Y:S01]  /*12a20*/  IMAD.X R3, R89, 0x1, R88.reuse, P0 ;  /* 0x0000000159037824 */ /* 0x104fe200000e0658 */
[----:B------:R-:W-:Y:S04]  /*12a30*/  SEL R89, RZ, 0x10, P1 ;  /* 0x00000010ff597807 */ /* 0x000fe80000800000 */
        /* <DEDUP_REMOVED lines=14> */
[----:B-1----:R-:W1:Y:S01]  /*12b20*/  SHFL.IDX PT, R84, R84, 0x4, 0x181f ;  /* 0x00981f0054547f89 */ /* 0x002e6200000e0000 */
[----:B--2---:R-:W-:Y:S05]  /*12b30*/  IADD3 R2, P0, R2, R85, RZ ;  /* 0x0000005502027210 */ /* 0x004fea0007f1e0ff */
[----:B---3--:R-:W-:Y:S05]  /*12b40*/  IMAD.X R3, R3, 0x1, R88, P0 ;  /* 0x0000000103037824 */ /* 0x008fea00000e0658 */
[----:B------:R2:W-:Y:S03]  /*12b50*/  LDGSTS.E.BYPASS.LTC128B.128 [R212+0x4100], [R2.64], !P1 ;  /* 0x0410000002d47fae */ /* 0x0005e6000c901d48 */
.L_x_1861:
[C---:B-1----:R-:W-:Y:S02]  /*12b60*/  IADD3 R0, -R89.reuse, 0x10, RZ ;  /* 0x0000001059007810 */ /* 0x042fe40007ffe1ff */
        /* <DEDUP_REMOVED lines=8> */
.L_x_1754:
[----:B------:R-:W-:Y:S05]  /*12bf0*/  BSYNC B0 ;  /* 0x0000000000007941 */ /* 0x000fea0003800000 */
.L_x_1753:
[----:B------:R-:W2:Y:S01]  /*12c00*/  LDL R84, [R1+0x30] ;  /* 0x0000300001547983 */ /* 0x000ea20000100800 */
[----:B------:R-:W-:Y:S03]  /*12c10*/  IMAD.MOV.U32 R85, RZ, RZ, c[0x0][0x2c4] ;  /* 0x0000b100ff557624 */ /* 0x000fe600078e00ff */
[----:B------:R-:W2:Y:S02]  /*12c20*/  LDL R0, [R1+0x60] ;  /* 0x0000600001007983 */ /* 0x000ea40000100800 */
[----:B------:R-:W-:Y:S02]  /*12c30*/  ISETP.NE.AND P0, PT, R85, 0x1, PT ;  /* 0x000000015500780c */ /* 0x000fe40003f05270 */
[----:B-1----:R-:W3:Y:S04]  /*12c40*/  LDL R3, [R1+0x34] ;  /* 0x0000340001037983 */ /* 0x002ee80000100800 */
[----:B------:R-:W4:Y:S04]  /*12c50*/  LDL R2, [R1+0x38] ;  /* 0x0000380001027983 */ /* 0x000f280000100800 */
[----:B------:R-:W0:Y:S01]  /*12c60*/  LDGDEPBAR ;  /* 0x00000000000079af */ /* 0x000e220000000000 */
[----:B--2---:R-:W-:Y:S04]  /*12c70*/  IMAD.IADD R84, R0, 0x1, R84 ;  /* 0x0000000100547824 */ /* 0x004fe800078e0254 */
[----:B------:R-:W-:Y:S05]  /*12c80*/  @P0 IMAD.HI.U32 R0, R84, c[0x0][0x2c8], RZ ;  /* 0x0000b20054000a27 */ /* 0x000fea00078e00ff */
[----:B------:R-:W-:Y:S01]  /*12c90*/  @P0 SHF.R.U32.HI R84, RZ, c[0x0][0x2cc], R0 ;  /* 0x0000b300ff540a19 */ /* 0x000fe20000011600 */
[----:B------:R-:W-:Y:S05]  /*12ca0*/  IMAD R0, R214, -0x50, RZ ;  /* 0xffffffb0d6007824 */ /* 0x000fea00078e02ff */
[----:B---3--:R-:W-:Y:S04]  /*12cb0*/  IADD3 R0, -R3, 0x1, R0 ;  /* 0x0000000103007810 */ /* 0x008fe80007ffe100 */
[----:B----4-:R-:W-:Y:S01]  /*12cc0*/  IADD3 R85, -R249, R0, R2 ;  /* 0x00000000f9557210 */ /* 0x010fe20007ffe102 */
[----:B------:R-:W-:-:S05]  /*12cd0*/  BRA.DIV ~URZ, `(.L_x_1757) ;  /* 0x0000d7527f007947 */ /* 0x000fca000b800000 */
[----:B------:R1:W2:Y:S02]  /*12ce0*/  SHFL.IDX PT, R0, R84, RZ, 0x1c1f ;  /* 0x001c1fff54007589 */ /* 0x0002a400000e0000 */
.L_x_1862:
        /* <DEDUP_REMOVED lines=15> */
[----:B------:R-:W-:Y:S02]  /*12de0*/  ISETP.GT.AND P0, PT, R0, 0x21, PT ;  /* 0x000000210000780c */ /* 0x000fe40003f04270 */
[----:B------:R-:W-:Y:S02]  /*12df0*/  FSEL R187, R21, -INF , P2 ;  /* 0xff80000015bb7808 */ /* 0x000fe40001000000 */
[----:B------:R-:W-:Y:S02]  /*12e00*/  FSEL R186, R32, -INF , P3 ;  /* 0xff80000020ba7808 */ /* 0x000fe40001800000 */
[C---:B------:R-:W-:Y:S02]  /*12e10*/  ISETP.GT.AND P3, PT, R0.reuse, 0x28, PT ;  /* 0x000000280000780c */ /* 0x040fe40003f64270 */
[----:B------:R-:W-:Y:S02]  /*12e20*/  FSEL R185, R33, -INF , P4 ;  /* 0xff80000021b97808 */ /* 0x000fe40002000000 */
[----:B------:R-:W-:Y:S02]  /*12e30*/  ISETP.GT.AND P4, PT, R0, 0x29, PT ;  /* 0x000000290000780c */ /* 0x000fe40003f84270 */
[----:B------:R-:W-:Y:S02]  /*12e40*/  FSEL R184, R36, -INF , P1 ;  /* 0xff80000024b87808 */ /* 0x000fe40000800000 */
[C---:B------:R-:W-:Y:S02]  /*12e50*/  ISETP.GT.AND P2, PT, R0.reuse, 0x30, PT ;  /* 0x000000300000780c */ /* 0x040fe40003f44270 */
[----:B------:R-:W-:Y:S02]  /*12e60*/  FSEL R183, R37, -INF , P0 ;  /* 0xff80000025b77808 */ /* 0x000fe40000000000 */
[C---:B------:R-:W-:Y:S02]  /*12e70*/  ISETP.GT.AND P1, PT, R0.reuse, 0x31, PT ;  /* 0x000000310000780c */ /* 0x040fe40003f24270 */
[----:B------:R-:W-:Y:S02]  /*12e80*/  ISETP.GT.AND P0, PT, R0, 0x38, PT ;  /* 0x000000380000780c */ /* 0x000fe40003f04270 */
[----:B------:R-:W-:Y:S02]  /*12e90*/  FSEL R182, R48, -INF , P3 ;  /* 0xff80000030b67808 */ /* 0x000fe40001800000 */
        /* <DEDUP_REMOVED lines=11> */
[----:B------:R-:W-:Y:S02]  /*12f50*/  FSEL R170, R69, -INF , P2 ;  /* 0xff80000045aa7808 */ /* 0x000fe40001000000 */
[----:B------:R-:W-:Y:S02]  /*12f60*/  FSEL R168, R80, -INF , P1 ;  /* 0xff80000050a87808 */ /* 0x000fe40000800000 */
[----:B------:R-:W-:Y:S01]  /*12f70*/  FSEL R65, R81, -INF , P0 ;  /* 0xff80000051417808 */ /* 0x000fe20000000000 */
[----:B------:R-:W-:-:S05]  /*12f80*/  BRA.DIV ~URZ, `(.L_x_1758) ;  /* 0x0000d5127f007947 */ /* 0x000fca000b800000 */
[----:B------:R-:W-:Y:S08]  /*12f90*/  SHFL.IDX PT, R3, R84, 0x1, 0x1c1f ;  /* 0x003c1f0054037f89 */ /* 0x000ff000000e0000 */
[----:B------:R-:W-:Y:S08]  /*12fa0*/  SHFL.IDX PT, R2, R84, 0x2, 0x1c1f ;  /* 0x005c1f0054027f89 */ /* 0x000ff000000e0000 */
[----:B------:R-:W2:Y:S02]  /*12fb0*/  SHFL.IDX PT, R0, R84, 0x3, 0x1c1f ;  /* 0x007c1f0054007f89 */ /* 0x000ea400000e0000 */
[C---:B--2---:R-:W-:Y:S02]  /*12fc0*/  IMAD.IADD R0, R85.reuse, 0x1, R0 ;  /* 0x0000000155007824 */ /* 0x044fe400078e0200 */
[C---:B------:R-:W-:Y:S02]  /*12fd0*/  IMAD.IADD R3, R85.reuse, 0x1, R3 ;  /* 0x0000000155037824 */ /* 0x040fe400078e0203 */
[----:B------:R-:W-:Y:S01]  /*12fe0*/  IMAD.IADD R2, R85, 0x1, R2 ;  /* 0x0000000155027824 */ /* 0x000fe200078e0202 */
[----:B------:R-:W-:Y:S02]  /*12ff0*/  ISETP.GT.AND P4, PT, R0, 0x40, PT ;  /* 0x000000400000780c */ /* 0x000fe40003f84270 */
[C---:B------:R-:W-:Y:S02]  /*13000*/  ISETP.GT.AND P3, PT, R3.reuse, RZ, PT ;  /* 0x000000ff0300720c */ /* 0x040fe40003f64270 */
[C---:B------:R-:W-:Y:S02]  /*13010*/  ISETP.GT.AND P1, PT, R3.reuse, 0x8, PT ;  /* 0x000000080300780c */ /* 0x040fe40003f24270 */
[C---:B------:R-:W-:Y:S02]  /*13020*/  ISETP.GT.AND P0, PT, R3.reuse, 0x9, PT ;  /* 0x000000090300780c */ /* 0x040fe40003f04270 */
[----:B------:R-:W-:Y:S02]  /*13030*/  ISETP.GT.AND P2, PT, R3, 0x1, PT ;  /* 0x000000010300780c */ /* 0x000fe40003f44270 */
[----:B------:R-:W-:Y:S02]  /*13040*/  FSEL R94, R6, -INF , P3 ;  /* 0xff800000065e7808 */ /* 0x000fe40001800000 */
[----:B------:R-:W-:Y:S02]  /*13050*/  FSEL R175, R18, -INF , P1 ;  /* 0xff80000012af7808 */ /* 0x000fe40000800000 */
[----:B------:R-:W-:Y:S02]  /*13060*/  FSEL R174, R19, -INF , P0 ;  /* 0xff80000013ae7808 */ /* 0x000fe40000000000 */
[C---:B------:R-:W-:Y:S02]  /*13070*/  ISETP.GT.AND P3, PT, R3.reuse, 0x10, PT ;  /* 0x000000100300780c */ /* 0x040fe40003f64270 */
[C---:B------:R-:W-:Y:S02]  /*13080*/  ISETP.GT.AND P1, PT, R3.reuse, 0x18, PT ;  /* 0x000000180300780c */ /* 0x040fe40003f24270 */
[----:B------:R-:W-:Y:S02]  /*13090*/  ISETP.GT.AND P0, PT, R3, 0x19, PT ;  /* 0x000000190300780c */ /* 0x000fe40003f04270 */
[----:B------:R-:W-:Y:S02]  /*130a0*/  FSEL R176, R7, -INF , P2 ;  /* 0xff80000007b07808 */ /* 0x000fe40001000000 */
        /* <DEDUP_REMOVED lines=28> */
[----:B------:R-:W-:Y:S02]  /*13270*/  ISETP.GT.AND P3, PT, R2, RZ, PT ;  /* 0x000000ff0200720c */ /* 0x000fe40003f64270 */
[C---:B------:R-:W-:Y:S02]  /*13280*/  ISETP.GT.AND P1, PT, R0.reuse, RZ, PT ;  /* 0x000000ff0000720c */ /* 0x040fe40003f24270 */
[----:B------:R-:W-:Y:S02]  /*13290*/  ISETP.GT.AND P0, PT, R0, 0x1, PT ;  /* 0x000000010000780c */ /* 0x000fe40003f04270 */
[----:B------:R-:W-:Y:S02]  /*132a0*/  FSEL R33, R71, -INF , P2 ;  /* 0xff80000047217808 */ /* 0x000fe40001000000 */
[----:B------:R-:W-:Y:S02]  /*132b0*/  ISETP.GT.AND P2, PT, R2, 0x1, PT ;  /* 0x000000010200780c */ /* 0x000fe40003f44270 */
[----:B------:R-:W-:Y:S02]  /*132c0*/  FSEL R36, R8, -INF , P3 ;  /* 0xff80000008247808 */ /* 0x000fe40001800000 */
[----:B------:R-:W-:Y:S02]  /*132d0*/  FSEL R48, R10, -INF , P1 ;  /* 0xff8000000a307808 */ /* 0x000fe40000800000 */
[----:B------:R-:W-:Y:S02]  /*132e0*/  FSEL R82, R11, -INF , P0 ;  /* 0xff8000000b527808 */ /* 0x000fe40000000000 */
[----:B------:R-:W-:Y:S02]  /*132f0*/  ISETP.GT.AND P3, PT, R2, 0x8, PT ;  /* 0x000000080200780c */ /* 0x000fe40003f64270 */
[C---:B------:R-:W-:Y:S02]  /*13300*/  ISETP.GT.AND P1, PT, R0.reuse, 0x8, PT ;  /* 0x000000080000780c */ /* 0x040fe40003f24270 */
        /* <DEDUP_REMOVED lines=60> */
[----:B------:R-:W-:Y:S02]  /*136d0*/  FMNMX.FTZ R2, R191, R2, !PT ;  /* 0x00000002bf027209 */ /* 0x000fe40007810000 */
[----:B------:R-:W-:Y:S02]  /*136e0*/  FSEL R18, R72, -INF , P1 ;  /* 0xff80000048127808 */ /* 0x000fe40000800000 */
[----:B------:R-:W-:Y:S02]  /*136f0*/  FMNMX.FTZ R2, R190, R2, !PT ;  /* 0x00000002be027209 */ /* 0x000fe40007810000 */
[----:B------:R-:W-:Y:S02]  /*13700*/  FSEL R17, R73, -INF , P0 ;  /* 0xff80000049117808 */ /* 0x000fe40000000000 */
[----:B------:R-:W-:Y:S02]  /*13710*/  FMNMX.FTZ R2, R189, R2, !PT ;  /* 0x00000002bd027209 */ /* 0x000fe40007810000 */
[----:B------:R-:W-:Y:S02]  /*13720*/  ISETP.GT.AND P2, PT, R0, 0x41, PT ;  /* 0x000000410000780c */ /* 0x000fe40003f44270 */
[----:B------:R-:W-:Y:S02]  /*13730*/  FMNMX.FTZ R2, R188, R2, !PT ;  /* 0x00000002bc027209 */ /* 0x000fe40007810000 */
[C---:B------:R-:W-:Y:S02]  /*13740*/  ISETP.GT.AND P1, PT, R0.reuse, 0x48, PT ;  /* 0x000000480000780c */ /* 0x040fe40003f24270 */
[----:B------:R-:W-:Y:S02]  /*13750*/  FMNMX.FTZ R2, R187, R2, !PT ;  /* 0x00000002bb027209 */ /* 0x000fe40007810000 */
        /* <DEDUP_REMOVED lines=94> */
[----:B-12---:R-:W-:Y:S06]  /*13d40*/  FMNMX.FTZ R84, R0, R2, !PT ;  /* 0x0000000200547209 */ /* 0x006fec0007810000 */
[----:B------:R1:W2:Y:S02]  /*13d50*/  SHFL.BFLY PT, R0, R84, 0x1, 0x1f ;  /* 0x0c201f0054007f89 */ /* 0x0002a400000e0000 */
.L_x_1863:
        /* <DEDUP_REMOVED lines=27> */
[----:B------:R-:W-:Y:S01]  /*13f10*/  MUFU.EX2 R11, R11 ;  /* 0x0000000b000b7308 */ /* 0x000fe20000000800 */
[--C-:B------:R-:W-:Y:S02]  /*13f20*/  FFMA.FTZ R224, R180, c[0x0][0x2d0], -R2.reuse ;  /* 0x0000b400b4e07a23 */ /* 0x100fe40000010802 */
[--C-:B------:R-:W-:Y:S02]  /*13f30*/  FFMA.FTZ R223, R179, c[0x0][0x2d0], -R2.reuse ;  /* 0x0000b400b3df7a23 */ /* 0x100fe40000010802 */
[--C-:B------:R-:W-:Y:S02]  /*13f40*/  FFMA.FTZ R220, R172, c[0x0][0x2d0], -R2.reuse ;  /* 0x0000b400acdc7a23 */ /* 0x100fe40000010802 */
[----:B------:R-:W-:Y:S03]  /*13f50*/  FFMA.FTZ R225, R170, c[0x0][0x2d0], -R2 ;  /* 0x0000b400aae17a23 */ /* 0x000fe60000010802 */
[----:B------:R-:W-:Y:S10]  /*13f60*/  MUFU.EX2 R2, R4 ;  /* 0x0000000400027308 */ /* 0x000ff40000000800 */
[----:B------:R-:W2:Y:S02]  /*13f70*/  MUFU.EX2 R10, R10 ;  /* 0x0000000a000a7308 */ /* 0x000ea40000000800 */
[----:B--2---:R-:W-:Y:S01]  /*13f80*/  F2FP.PACK_AB R74, R10, R11 ;  /* 0x0000000b0a4a723e */ /* 0x004fe200000000ff */
[----:B------:R-:W-:Y:S01]  /*13f90*/  FFMA.FTZ R0, R65, R217, R3 ;  /* 0x000000d941007223 */ /* 0x000fe20000010003 */
[C---:B------:R-:W-:Y:S03]  /*13fa0*/  F2FP.PACK_AB R72, R2.reuse, R3 ;  /* 0x000000030248723e */ /* 0x040fe600000000ff */
        /* <DEDUP_REMOVED lines=30> */
[C---:B--2---:R-:W-:Y:S02]  /*14190*/  FFMA.FTZ R0, R3.reuse, R226, R19 ;  /* 0x000000e203007223 */ /* 0x044fe40000010013 */
[----:B------:R-:W-:Y:S07]  /*141a0*/  FMUL.FTZ R50, R3, R154 ;  /* 0x0000009a03327220 */ /* 0x000fee0000410000 */
[----:B------:R-:W-:Y:S10]  /*141b0*/  MUFU.EX2 R64, R188 ;  /* 0x000000bc00407308 */ /* 0x000ff40000000800 */
[----:B------:R-:W-:Y:S01]  /*141c0*/  MUFU.EX2 R188, R168 ;  /* 0x000000a800bc7308 */ /* 0x000fe20000000800 */
[C---:B---3--:R-:W-:Y:S01]  /*141d0*/  FADD.FTZ R33, R2.reuse, R0 ;  /* 0x0000000002217221 */ /* 0x048fe20000010000 */
[----:B------:R-:W-:Y:S01]  /*141e0*/  F2FP.PACK_AB R73, R2, R19 ;  /* 0x000000130249723e */ /* 0x000fe200000000ff */
[C---:B------:R-:W-:Y:S01]  /*141f0*/  FMUL.FTZ R2, R85.reuse, c[0x0][0x2d0] ;  /* 0x0000b40055027a20 */ /* 0x040fe20000410000 */
[----:B------:R-:W-:Y:S06]  /*14200*/  FSEL R0, R85, RZ, P0 ;  /* 0x000000ff55007208 */ /* 0x000fec0000000000 */
[----:B------:R-:W-:Y:S01]  /*14210*/  MUFU.EX2 R168, R233 ;  /* 0x000000e900a87308 */ /* 0x000fe20000000800 */
[----:B------:R-:W-:Y:S01]  /*14220*/  FSEL R2, R2, RZ, P0 ;  /* 0x000000ff02027208 */ /* 0x000fe20000000000 */
[----:B------:R-:W-:Y:S01]  /*14230*/  FADD.FTZ R0, -R0, R92 ;  /* 0x0000005c00007221 */ /* 0x000fe20000010100 */
[----:B------:R-:W-:Y:S03]  /*14240*/  FSETP.NEU.FTZ.AND P0, PT, R68, -INF , PT ;  /* 0xff8000004400780b */ /* 0x000fe60003f1d000 */
        /* <DEDUP_REMOVED lines=22> */
[--C-:B------:R-:W-:Y:S01]  /*143b0*/  FFMA.FTZ R241, R16, c[0x0][0x2d0], -R2.reuse ;  /* 0x0000b40010f17a23 */ /* 0x100fe20000010802 */
[----:B--2---:R-:W-:Y:S01]  /*143c0*/  F2FP.PACK_AB R76, R35, R36 ;  /* 0x00000024234c723e */ /* 0x004fe200000000ff */
[----:B------:R-:W-:Y:S01]  /*143d0*/  FFMA.FTZ R243, R13, c[0x0][0x2d0], -R2 ;  /* 0x0000b4000df37a23 */ /* 0x000fe20000010802 */
[C---:B------:R-:W-:Y:S01]  /*143e0*/  FSEL R2, R68.reuse, RZ, P0 ;  /* 0x000000ff44027208 */ /* 0x040fe20000000000 */
[----:B------:R-:W-:Y:S02]  /*143f0*/  FMUL.FTZ R4, R68, c[0x0][0x2d0] ;  /* 0x0000b40044047a20 */ /* 0x000fe40000410000 */
[----:B------:R-:W-:Y:S01]  /*14400*/  FMUL.FTZ R0, R0, c[0x0][0x2d0] ;  /* 0x0000b40000007a20 */ /* 0x000fe20000410000 */
[----:B------:R-:W-:Y:S01]  /*14410*/  MUFU.EX2 R185, R174 ;  /* 0x000000ae00b97308 */ /* 0x000fe20000000800 */
[----:B------:R-:W-:Y:S01]  /*14420*/  FADD.FTZ R2, -R2, R93 ;  /* 0x0000005d02027221 */ /* 0x000fe20000010100 */
[----:B------:R-:W-:Y:S01]  /*14430*/  FSEL R4, R4, RZ, P0 ;  /* 0x000000ff04047208 */ /* 0x000fe20000000000 */
[----:B------:R-:W-:Y:S01]  /*14440*/  FMUL.FTZ R49, R65, R153 ;  /* 0x0000009941317220 */ /* 0x000fe20000410000 */
[----:B------:R-:W-:Y:S01]  /*14450*/  ISETP.GT.AND P0, PT, R214, R248, PT ;  /* 0x000000f8d600720c */ /* 0x000fe20003f04270 */
[----:B------:R-:W-:Y:S01]  /*14460*/  FMUL.FTZ R2, R2, c[0x0][0x2d0] ;  /* 0x0000b40002027a20 */ /* 0x000fe20000410000 */
[----:B------:R-:W-:Y:S01]  /*14470*/  IADD3 R214, R214, -0x1, RZ ;  /* 0xffffffffd6d67810 */ /* 0x000fe20007ffe0ff */
[--C-:B------:R-:W-:Y:S02]  /*14480*/  FFMA.FTZ R9, R48, c[0x0][0x2d0], -R4.reuse ;  /* 0x0000b40030097a23 */ /* 0x100fe40000010804 */
[--C-:B------:R-:W-:Y:S01]  /*14490*/  FFMA.FTZ R194, R23, c[0x0][0x2d0], -R4.reuse ;  /* 0x0000b40017c27a23 */ /* 0x100fe20000010804 */
[----:B------:R-:W2:Y:S01]  /*144a0*/  MUFU.EX2 R0, R0 ;  /* 0x0000000000007308 */ /* 0x000ea20000000800 */
[--C-:B------:R-:W-:Y:S02]  /*144b0*/  FFMA.FTZ R226, R22, c[0x0][0x2d0], -R4.reuse ;  /* 0x0000b40016e27a23 */ /* 0x100fe40000010804 */
[--C-:B------:R-:W-:Y:S02]  /*144c0*/  FFMA.FTZ R227, R21, c[0x0][0x2d0], -R4.reuse ;  /* 0x0000b40015e37a23 */ /* 0x100fe40000010804 */
[--C-:B------:R-:W-:Y:S02]  /*144d0*/  FFMA.FTZ R228, R20, c[0x0][0x2d0], -R4.reuse ;  /* 0x0000b40014e47a23 */ /* 0x100fe40000010804 */
[----:B------:R-:W3:Y:S01]  /*144e0*/  LDSM.16.MT88.4 R20, [R197] ;  /* 0x00000000c514783b */ /* 0x000ee20000004200 */
[--C-:B------:R-:W-:Y:S02]  /*144f0*/  FFMA.FTZ R18, R82, c[0x0][0x2d0], -R4.reuse ;  /* 0x0000b40052127a23 */ /* 0x100fe40000010804 */
[----:B------:R-:W4:Y:S01]  /*14500*/  MUFU.EX2 R2, R2 ;  /* 0x0000000200027308 */ /* 0x000f220000000800 */
[--C-:B------:R-:W-:Y:S02]  /*14510*/  FFMA.FTZ R93, R54, c[0x0][0x2d0], -R4.reuse ;  /* 0x0000b400365d7a23 */ /* 0x100fe40000010804 */
[----:B------:R-:W-:Y:S02]  /*14520*/  FMUL.FTZ R48, R65, R152 ;  /* 0x0000009841307220 */ /* 0x000fe40000410000 */
[----:B------:R-:W-:Y:S01]  /*14530*/  LDSM.16.MT88.4 R52, [R198] ;  /* 0x00000000c634783b */ /* 0x000fe20000004200 */
[--C-:B------:R-:W-:Y:S02]  /*14540*/  FFMA.FTZ R240, R8, c[0x0][0x2d0], -R4.reuse ;  /* 0x0000b40008f07a23 */ /* 0x100fe40000010804 */
[----:B------:R-:W-:Y:S02]  /*14550*/  FFMA.FTZ R17, R66, c[0x0][0x2d0], -R4 ;  /* 0x0000b40042117a23 */ /* 0x000fe40000010804 */
[----:B------:R5:W-:Y:S01]  /*14560*/  MUFU.EX2 R34, R9 ;  /* 0x0000000900227308 */ /* 0x000be20000000800 */
[----:B------:R-:W-:Y:S02]  /*14570*/  FADD.FTZ R8, R11, R12 ;  /* 0x0000000c0b087221 */ /* 0x000fe40000010000 */
[--C-:B------:R-:W-:Y:S01]  /*14580*/  FFMA.FTZ R16, R71, c[0x0][0x2d0], -R4.reuse ;  /* 0x0000b40047107a23 */ /* 0x100fe20000010804 */
[----:B------:R-:W-:Y:S01]  /*14590*/  LDSM.16.MT88.4 R80, [R200] ;  /* 0x00000000c850783b */ /* 0x000fe20000004200 */
[C---:B--2---:R-:W-:Y:S02]  /*145a0*/  FMUL.FTZ R44, R0.reuse, R108 ;  /* 0x0000006c002c7220 */ /* 0x044fe40000410000 */
        /* <DEDUP_REMOVED lines=16> */
[C---:B------:R-:W-:Y:S02]  /*146b0*/  FFMA.FTZ R4, R0.reuse, R246, R36 ;  /* 0x000000f600047223 */ /* 0x040fe40000010024 */
[C---:B------:R-:W-:Y:S01]  /*146c0*/  FMUL.FTZ R40, R0.reuse, R112 ;  /* 0x0000007000287220 */ /* 0x040fe20000410000 */
[----:B------:R-:W2:Y:S01]  /*146d0*/  LDSM.16.MT88.4 R36, [R201] ;  /* 0x00000000c924783b */ /* 0x000ea20000004200 */
[C---:B------:R-:W-:Y:S02]  /*146e0*/  FMUL.FTZ R41, R0.reuse, R113 ;  /* 0x0000007100297220 */ /* 0x040fe40000410000 */
[C---:B------:R-:W-:Y:S01]  /*146f0*/  FMUL.FTZ R56, R0.reuse, R104 ;  /* 0x0000006800387220 */ /* 0x040fe20000410000 */
[----:B------:R-:W-:Y:S01]  /*14700*/  MUFU.EX2 R112, R183 ;  /* 0x000000b700707308 */ /* 0x000fe20000000800 */
[----:B------:R-:W-:Y:S02]  /*14710*/  FMUL.FTZ R57, R0, R105 ;  /* 0x0000006900397220 */ /* 0x000fe40000410000 */
[----:B----4-:R-:W-:Y:S02]  /*14720*/  FMUL.FTZ R59, R2, R107 ;  /* 0x0000006b023b7220 */ /* 0x010fe40000410000 */
[----:B------:R-:W-:Y:S02]  /*14730*/  FADD.FTZ R66, R10, R8 ;  /* 0x000000080a427221 */ /* 0x000fe40000010000 */
[C---:B------:R-:W-:Y:S02]  /*14740*/  FMUL.FTZ R8, R0.reuse, R128 ;  /* 0x0000008000087220 */ /* 0x040fe40000410000 */
[C---:B-----5:R-:W-:Y:S01]  /*14750*/  FMUL.FTZ R9, R0.reuse, R129 ;  /* 0x0000008100097220 */ /* 0x060fe20000410000 */
[----:B------:R-:W-:Y:S01]  /*14760*/  MUFU.EX2 R107, R75 ;  /* 0x0000004b006b7308 */ /* 0x000fe20000000800 */
[C---:B------:R-:W-:Y:S02]  /*14770*/  FMUL.FTZ R12, R0.reuse, R124 ;  /* 0x0000007c000c7220 */ /* 0x040fe40000410000 */
[C---:B------:R-:W-:Y:S02]  /*14780*/  FMUL.FTZ R13, R0.reuse, R125 ;  /* 0x0000007d000d7220 */ /* 0x040fe40000410000 */
[C---:B------:R-:W-:Y:S02]  /*14790*/  FMUL.FTZ R24, R0.reuse, R120 ;  /* 0x0000007800187220 */ /* 0x040fe40000410000 */
[C---:B------:R-:W-:Y:S02]  /*147a0*/  FMUL.FTZ R25, R0.reuse, R121 ;  /* 0x0000007900197220 */ /* 0x040fe40000410000 */
[C---:B------:R-:W-:Y:S01]  /*147b0*/  FMUL.FTZ R28, R0.reuse, R116 ;  /* 0x00000074001c7220 */ /* 0x040fe20000410000 */
[----:B------:R-:W4:Y:S01]  /*147c0*/  MUFU.EX2 R104, R18 ;  /* 0x0000001200687308 */ /* 0x000f220000000800 */
[----:B------:R-:W-:Y:S02]  /*147d0*/  FMUL.FTZ R29, R0, R117 ;  /* 0x00000075001d7220 */ /* 0x000fe40000410000 */
[C---:B------:R-:W-:Y:S02]  /*147e0*/  FMUL.FTZ R58, R2.reuse, R106 ;  /* 0x0000006a023a7220 */ /* 0x040fe40000410000 */
[----:B------:R-:W-:Y:S02]  /*147f0*/  FADD.FTZ R90, R35, R4 ;  /* 0x00000004235a7221 */ /* 0x000fe40000010000 */
[C---:B------:R-:W-:Y:S02]  /*14800*/  FMUL.FTZ R6, R3.reuse, R134 ;  /* 0x0000008603067220 */ /* 0x040fe40000410000 */
[----:B------:R-:W-:Y:S01]  /*14810*/  FMUL.FTZ R7, R3, R135 ;  /* 0x0000008703077220 */ /* 0x000fe20000410000 */
[----:B------:R-:W5:Y:S01]  /*14820*/  MUFU.EX2 R0, R14 ;  /* 0x0000000e00007308 */ /* 0x000f620000000800 */
[C---:B------:R-:W-:Y:S02]  /*14830*/  FMUL.FTZ R4, R65.reuse, R132 ;  /* 0x0000008441047220 */ /* 0x040fe40000410000 */
[----:B------:R-:W-:Y:S02]  /*14840*/  FMUL.FTZ R5, R65, R133 ;  /* 0x0000008541057220 */ /* 0x000fe40000410000 */
[C---:B------:R-:W-:Y:S02]  /*14850*/  FMUL.FTZ R10, R2.reuse, R130 ;  /* 0x00000082020a7220 */ /* 0x040fe40000410000 */
[C---:B------:R-:W-:Y:S02]  /*14860*/  FMUL.FTZ R11, R2.reuse, R131 ;  /* 0x00000083020b7220 */ /* 0x040fe40000410000 */
[C---:B------:R-:W-:Y:S01]  /*14870*/  FMUL.FTZ R15, R2.reuse, R127 ;  /* 0x0000007f020f7220 */ /* 0x040fe20000410000 */
[----:B------:R-:W-:Y:S01]  /*14880*/  MUFU.EX2 R106, R32 ;  /* 0x00000020006a7308 */ /* 0x000fe20000000800 */
[C---:B------:R-:W-:Y:S02]  /*14890*/  FMUL.FTZ R35, R3.reuse, R147 ;  /* 0x0000009303237220 */ /* 0x040fe40000410000 */
[----:B------:R-:W-:Y:S01]  /*148a0*/  FMUL.FTZ R46, R2, R110 ;  /* 0x0000006e022e7220 */ /* 0x000fe20000410000 */
[----:B----4-:R-:W-:Y:S01]  /*148b0*/  F2FP.PACK_AB R77, R104, R34 ;  /* 0x00000022684d723e */ /* 0x010fe200000000ff */
[C---:B------:R-:W-:Y:S02]  /*148c0*/  FMUL.FTZ R18, R3.reuse, R138 ;  /* 0x0000008a03127220 */ /* 0x040fe40000410000 */
[C---:B------:R-:W-:Y:S02]  /*148d0*/  FMUL.FTZ R47, R2.reuse, R111 ;  /* 0x0000006f022f7220 */ /* 0x040fe40000410000 */
[----:B------:R-:W-:Y:S01]  /*148e0*/  LDSM.16.MT88.4 R108, [R198+0x1000] ;  /* 0x00100000c66c783b */ /* 0x000fe20000004200 */
[----:B------:R4:W-:Y:S01]  /*148f0*/  MUFU.EX2 R105, R17 ;  /* 0x0000001100697308 */ /* 0x0009e20000000800 */
[----:B------:R-:W-:Y:S02]  /*14900*/  FMUL.FTZ R51, R3, R155 ;  /* 0x0000009b03337220 */ /* 0x000fe40000410000 */
[C---:B------:R-:W-:Y:S01]  /*14910*/  FMUL.FTZ R62, R2.reuse, R102 ;  /* 0x00000066023e7220 */ /* 0x040fe20000410000 */
[----:B-----5:R-:W-:Y:S01]  /*14920*/  F2FP.PACK_AB R75, R107, R0 ;  /* 0x000000006b4b723e */ /* 0x020fe200000000ff */
[C---:B------:R-:W-:Y:S02]  /*14930*/  FMUL.FTZ R63, R2.reuse, R103 ;  /* 0x00000067023f7220 */ /* 0x040fe40000410000 */
[----:B------:R-:W5:Y:S01]  /*14940*/  LDSM.16.MT88.4 R100, [R197+0x800] ;  /* 0x00080000c564783b */ /* 0x000f620000004200 */
[C---:B-1----:R-:W-:Y:S02]  /*14950*/  FFMA.FTZ R84, R2.reuse, R247, R34 ;  /* 0x000000f702547223 */ /* 0x042fe40000010022 */
[----:B------:R-:W1:Y:S01]  /*14960*/  MUFU.EX2 R121, R19 ;  /* 0x0000001300797308 */ /* 0x000e620000000800 */
[-C--:B---3--:R-:W-:Y:S04]  /*14970*/  HMMA.16816.F32 R4, R72, R20.reuse, R4 ;  /* 0x000000144804723c */ /* 0x088fe80000001804 */
[----:B------:R-:W-:Y:S01]  /*14980*/  LDSM.16.MT88.4 R152, [R198+0x2000] ;  /* 0x00200000c698783b */ /* 0x000fe20000004200 */
[C---:B------:R-:W-:Y:S02]  /*14990*/  FMUL.FTZ R14, R2.reuse, R126 ;  /* 0x0000007e020e7220 */ /* 0x040fe40000410000 */
[C---:B------:R-:W-:Y:S02]  /*149a0*/  FMUL.FTZ R26, R2.reuse, R122 ;  /* 0x0000007a021a7220 */ /* 0x040fe40000410000 */
[----:B------:R-:W3:Y:S03]  /*149b0*/  MUFU.EX2 R120, R16 ;  /* 0x0000001000787308 */ /* 0x000ee60000000800 */
[----:B------:R-:W-:Y:S02]  /*149c0*/  FMUL.FTZ R27, R2, R123 ;  /* 0x0000007b021b7220 */ /* 0x000fe40000410000 */
[C---:B----4-:R-:W-:Y:S02]  /*149d0*/  FMUL.FTZ R17, R65.reuse, R137 ;  /* 0x0000008941117220 */ /* 0x050fe40000410000 */
[----:B------:R-:W-:Y:S02]  /*149e0*/  FMUL.FTZ R32, R65, R144 ;  /* 0x0000009041207220 */ /* 0x000fe40000410000 */
[----:B------:R-:W-:Y:S01]  /*149f0*/  FMUL.FTZ R34, R3, R146 ;  /* 0x0000009203227220 */ /* 0x000fe20000410000 */
[----:B------:R-:W-:Y:S01]  /*14a00*/  MUFU.EX2 R113, R182 ;  /* 0x000000b600717308 */ /* 0x000fe20000000800 */
[----:B------:R-:W-:Y:S02]  /*14a10*/  FADD.FTZ R71, R0, R33 ;  /* 0x0000002100477221 */ /* 0x000fe40000010000 */
[----:B------:R-:W-:Y:S01]  /*14a20*/  FMUL.FTZ R33, R65, R145 ;  /* 0x0000009141217220 */ /* 0x000fe20000410000 */
[----:B-1----:R-:W-:Y:S01]  /*14a30*/  F2FP.PACK_AB R78, R121, R106 ;  /* 0x0000006a794e723e */ /* 0x002fe200000000ff */
[----:B------:R-:W-:Y:S01]  /*14a40*/  FMUL.FTZ R19, R3, R139 ;  /* 0x0000008b03137220 */ /* 0x000fe20000410000 */
[----:B------:R-:W-:Y:S01]  /*14a50*/  LDSM.16.MT88.4 R144, [R201+0x2000] ;  /* 0x00200000c990783b */ /* 0x000fe20000004200 */
[C---:B------:R-:W-:Y:S02]  /*14a60*/  FMUL.FTZ R42, R2.reuse, R114 ;  /* 0x00000072022a7220 */ /* 0x040fe40000410000 */
[C---:B------:R-:W-:Y:S01]  /*14a70*/  FMUL.FTZ R43, R2.reuse, R115 ;  /* 0x00000073022b7220 */ /* 0x040fe20000410000 */
[----:B------:R-:W-:Y:S01]  /*14a80*/  MUFU.EX2 R114, R184 ;  /* 0x000000b800727308 */ /* 0x000fe20000000800 */
[C---:B------:R-:W-:Y:S02]  /*14a90*/  FMUL.FTZ R30, R2.reuse, R118 ;  /* 0x00000076021e7220 */ /* 0x040fe40000410000 */
[----:B------:R-:W-:Y:S01]  /*14aa0*/  FMUL.FTZ R31, R2, R119 ;  /* 0x00000077021f7220 */ /* 0x000fe20000410000 */
[----:B---3--:R-:W-:Y:S01]  /*14ab0*/  F2FP.PACK_AB R79, R120, R105 ;  /* 0x00000069784f723e */ /* 0x008fe200000000ff */
[----:B------:R-:W-:Y:S02]  /*14ac0*/  FMUL.FTZ R16, R65, R136 ;  /* 0x0000008841107220 */ /* 0x000fe40000410000 */
[----:B------:R-:W-:Y:S01]  /*14ad0*/  LDSM.16.MT88.4 R136, [R197+0x2000] ;  /* 0x00200000c588783b */ /* 0x000fe20000004200 */
[----:B------:R-:W-:Y:S02]  /*14ae0*/  FADD.FTZ R0, R64, R66 ;  /* 0x0000004240007221 */ /* 0x000fe40000010000 */
[----:B------:R-:W-:Y:S01]  /*14af0*/  MUFU.EX2 R115, R166 ;  /* 0x000000a600737308 */ /* 0x000fe20000000800 */
[C---:B------:R-:W-:Y:S04]  /*14b00*/  HMMA.16816.F32 R8, R76.reuse, R20, R8 ;  /* 0x000000144c08723c */ /* 0x040fe80000001808 */
[----:B------:R-:W-:Y:S03]  /*14b10*/  FMUL.FTZ R66, R3, R162 ;  /* 0x000000a203427220 */ /* 0x000fe60000410000 */
[C---:B------:R-:W-:Y:S01]  /*14b20*/  FMUL.FTZ R20, R65.reuse, R140 ;  /* 0x0000008c41147220 */ /* 0x040fe20000410000 */
[-C--:B------:R-:W-:Y:S01]  /*14b30*/  HMMA.16816.F32 R12, R76, R22.reuse, R12 ;  /* 0x000000164c0c723c */ /* 0x080fe2000000180c */
[----:B------:R-:W1:Y:S03]  /*14b40*/  MUFU.EX2 R2, R187 ;  /* 0x000000bb00027308 */ /* 0x000e660000000800 */
[----:B------:R-:W-:Y:S04]  /*14b50*/  FMUL.FTZ R21, R65, R141 ;  /* 0x0000008d41157220 */ /* 0x000fe80000410000 */
[C---:B------:R-:W-:Y:S03]  /*14b60*/  HMMA.16816.F32 R16, R72.reuse, R22, R16 ;  /* 0x000000164810723c */ /* 0x040fe60000001810 */
[----:B------:R-:W-:Y:S04]  /*14b70*/  MUFU.EX2 R124, R165 ;  /* 0x000000a5007c7308 */ /* 0x000fe80000000800 */
[C---:B------:R-:W-:Y:S02]  /*14b80*/  FMUL.FTZ R22, R3.reuse, R142 ;  /* 0x0000008e03167220 */ /* 0x040fe40000410000 */
[----:B------:R-:W-:Y:S04]  /*14b90*/  FMUL.FTZ R23, R3, R143 ;  /* 0x0000008f03177220 */ /* 0x000fe80000410000 */
[----:B------:R-:W-:Y:S03]  /*14ba0*/  MUFU.EX2 R166, R227 ;  /* 0x000000e300a67308 */ /* 0x000fe60000000800 */
[-C--:B--2---:R-:W-:Y:S03]  /*14bb0*/  HMMA.16816.F32 R20, R72, R36.reuse, R20 ;  /* 0x000000244814723c */ /* 0x084fe60000001814 */
[----:B-1----:R-:W-:Y:S04]  /*14bc0*/  FADD.FTZ R0, R2, R0 ;  /* 0x0000000002007221 */ /* 0x002fe80000010000 */
[----:B------:R-:W-:Y:S01]  /*14bd0*/  FADD.FTZ R0, R70, R0 ;  /* 0x0000000046007221 */ /* 0x000fe20000010000 */
[C---:B------:R-:W-:Y:S01]  /*14be0*/  HMMA.16816.F32 R24, R76.reuse, R36, R24 ;  /* 0x000000244c18723c */ /* 0x040fe20000001818 */
[----:B------:R-:W-:Y:S03]  /*14bf0*/  MUFU.EX2 R165, R228 ;  /* 0x000000e400a57308 */ /* 0x000fe60000000800 */
[----:B------:R-:W-:Y:S03]  /*14c00*/  FADD.FTZ R0, R69, R0 ;  /* 0x0000000045007221 */ /* 0x000fe60000010000 */
[C---:B------:R-:W-:Y:S01]  /*14c10*/  FMUL.FTZ R36, R65.reuse, R148 ;  /* 0x0000009441247220 */ /* 0x040fe20000410000 */
[-C--:B------:R-:W-:Y:S03]  /*14c20*/  HMMA.16816.F32 R28, R76, R38.reuse, R28 ;  /* 0x000000264c1c723c */ /* 0x080fe6000000181c */
[----:B------:R1:W-:Y:S01]  /*14c30*/  MUFU.EX2 R184, R67 ;  /* 0x0000004300b87308 */ /* 0x0003e20000000800 */
[----:B------:R-:W-:Y:S02]  /*14c40*/  FADD.FTZ R0, R114, R0 ;  /* 0x0000000072007221 */ /* 0x000fe40000010000 */
[----:B------:R-:W-:Y:S02]  /*14c50*/  FMUL.FTZ R37, R65, R149 ;  /* 0x0000009541257220 */ /* 0x000fe40000410000 */
[C---:B------:R-:W-:Y:S04]  /*14c60*/  HMMA.16816.F32 R32, R72.reuse, R38, R32 ;  /* 0x000000264820723c */ /* 0x040fe80000001820 */
[----:B------:R-:W-:Y:S01]  /*14c70*/  FADD.FTZ R0, R112, R0 ;  /* 0x0000000070007221 */ /* 0x000fe20000010000 */
[----:B------:R-:W-:Y:S02]  /*14c80*/  MUFU.EX2 R116, R173 ;  /* 0x000000ad00747308 */ /* 0x000fe40000000800 */
[C---:B------:R-:W-:Y:S02]  /*14c90*/  FMUL.FTZ R38, R3.reuse, R150 ;  /* 0x0000009603267220 */ /* 0x040fe40000410000 */
[----:B------:R-:W-:Y:S03]  /*14ca0*/  FMUL.FTZ R39, R3, R151 ;  /* 0x0000009703277220 */ /* 0x000fe60000410000 */
[----:B------:R-:W-:Y:S03]  /*14cb0*/  FADD.FTZ R0, R113, R0 ;  /* 0x0000000071007221 */ /* 0x000fe60000010000 */
[----:B------:R-:W2:Y:S01]  /*14cc0*/  MUFU.EX2 R123, R172 ;  /* 0x000000ac007b7308 */ /* 0x000ea20000000800 */
[-C--:B------:R-:W-:Y:S03]  /*14cd0*/  HMMA.16816.F32 R36, R72, R52.reuse, R36 ;  /* 0x000000344824723c */ /* 0x080fe60000001824 */
[----:B-1----:R-:W-:Y:S05]  /*14ce0*/  FMUL.FTZ R67, R3, R163 ;  /* 0x000000a303437220 */ /* 0x002fea0000410000 */
[C---:B------:R-:W-:Y:S01]  /*14cf0*/  HMMA.16816.F32 R40, R76.reuse, R52, R40 ;  /* 0x000000344c28723c */ /* 0x040fe20000001828 */
[----:B------:R-:W-:Y:S06]  /*14d00*/  MUFU.EX2 R172, R191 ;  /* 0x000000bf00ac7308 */ /* 0x000fec0000000800 */
[C---:B------:R-:W-:Y:S01]  /*14d10*/  FMUL.FTZ R52, R65.reuse, R156 ;  /* 0x0000009c41347220 */ /* 0x040fe20000410000 */
[-C--:B------:R-:W-:Y:S03]  /*14d20*/  HMMA.16816.F32 R44, R76, R54.reuse, R44 ;  /* 0x000000364c2c723c */ /* 0x080fe6000000182c */
[----:B------:R-:W-:Y:S01]  /*14d30*/  MUFU.EX2 R126, R171 ;  /* 0x000000ab007e7308 */ /* 0x000fe20000000800 */
[----:B------:R-:W-:Y:S04]  /*14d40*/  FMUL.FTZ R53, R65, R157 ;  /* 0x0000009d41357220 */ /* 0x000fe80000410000 */
[C---:B------:R-:W-:Y:S05]  /*14d50*/  HMMA.16816.F32 R48, R72.reuse, R54, R48 ;  /* 0x000000364830723c */ /* 0x040fea0000001830 */
[----:B------:R-:W1:Y:S02]  /*14d60*/  MUFU.EX2 R128, R170 ;  /* 0x000000aa00807308 */ /* 0x000e640000000800 */
[C---:B------:R-:W-:Y:S02]  /*14d70*/  FMUL.FTZ R54, R3.reuse, R158 ;  /* 0x0000009e03367220 */ /* 0x040fe40000410000 */
[----:B------:R-:W-:Y:S03]  /*14d80*/  FMUL.FTZ R55, R3, R159 ;  /* 0x0000009f03377220 */ /* 0x000fe60000410000 */
[----:B------:R-:W-:Y:S03]  /*14d90*/  FADD.FTZ R3, R106, R90 ;  /* 0x0000005a6a037221 */ /* 0x000fe60000010000 */
[----:B------:R-:W-:Y:S01]  /*14da0*/  MUFU.EX2 R127, R164 ;  /* 0x000000a4007f7308 */ /* 0x000fe20000000800 */
[-C--:B------:R-:W-:Y:S08]  /*14db0*/  HMMA.16816.F32 R52, R72, R80.reuse, R52 ;  /* 0x000000504834723c */ /* 0x080ff00000001834 */
[C---:B------:R-:W-:Y:S01]  /*14dc0*/  HMMA.16816.F32 R56, R76.reuse, R80, R56 ;  /* 0x000000504c38723c */ /* 0x040fe20000001838 */
[----:B------:R-:W3:Y:S07]  /*14dd0*/  MUFU.EX2 R246, R94 ;  /* 0x0000005e00f67308 */ /* 0x000eee0000000800 */
[-C--:B------:R-:W-:Y:S03]  /*14de0*/  HMMA.16816.F32 R60, R76, R82.reuse, R60 ;  /* 0x000000524c3c723c */ /* 0x080fe6000000183c */
[----:B------:R-:W-:Y:S04]  /*14df0*/  MUFU.EX2 R117, R93 ;  /* 0x0000005d00757308 */ /* 0x000fe80000000800 */
[----:B------:R-:W-:Y:S01]  /*14e00*/  F2FP.PACK_AB R76, R2, R64 ;  /* 0x00000040024c723e */ /* 0x000fe200000000ff */
[----:B------:R-:W-:Y:S01]  /*14e10*/  FMUL.FTZ R64, R65, R160 ;  /* 0x000000a041407220 */ /* 0x000fe20000410000 */
[----:B------:R-:W-:Y:S03]  /*14e20*/  F2FP.PACK_AB R78, R69, R70 ;  /* 0x00000046454e723e */ /* 0x000fe600000000ff */
[----:B------:R-:W-:Y:S01]  /*14e30*/  FMUL.FTZ R65, R65, R161 ;  /* 0x000000a141417220 */ /* 0x000fe20000410000 */
[----:B------:R-:W4:Y:S01]  /*14e40*/  MUFU.EX2 R118, R92 ;  /* 0x0000005c00767308 */ /* 0x000f220000000800 */
[----:B------:R-:W-:Y:S01]  /*14e50*/  FADD.FTZ R2, R104, R84 ;  /* 0x0000005468027221 */ /* 0x000fe20000010000 */
[----:B--2---:R-:W-:Y:S01]  /*14e60*/  F2FP.PACK_AB R77, R123, R116 ;  /* 0x000000747b4d723e */ /* 0x004fe200000000ff */
[----:B------:R-:W-:Y:S01]  /*14e70*/  FADD.FTZ R70, R107, R71 ;  /* 0x000000476b467221 */ /* 0x000fe20000010000 */
[----:B-1----:R-:W-:Y:S01]  /*14e80*/  F2FP.PACK_AB R79, R128, R126 ;  /* 0x0000007e804f723e */ /* 0x002fe200000000ff */
[----:B------:R-:W-:Y:S01]  /*14e90*/  FADD.FTZ R69, R105, R2 ;  /* 0x0000000269457221 */ /* 0x000fe20000010000 */
[----:B------:R-:W-:Y:S01]  /*14ea0*/  HMMA.16816.F32 R64, R72, R82, R64 ;  /* 0x000000524840723c */ /* 0x000fe20000001840 */
[----:B------:R-:W1:Y:S03]  /*14eb0*/  LDSM.16.MT88.4 R80, [R201+0x800] ;  /* 0x00080000c950783b */ /* 0x000e660000004200 */
[----:B------:R-:W2:Y:S01]  /*14ec0*/  MUFU.EX2 R125, R91 ;  /* 0x0000005b007d7308 */ /* 0x000ea20000000800 */
[----:B------:R-:W-:Y:S02]  /*14ed0*/  FADD.FTZ R69, R120, R69 ;  /* 0x0000004578457221 */ /* 0x000fe40000010000 */
[----:B------:R-:W-:Y:S01]  /*14ee0*/  F2FP.PACK_AB R72, R124, R115 ;  /* 0x000000737c48723e */ /* 0x000fe200000000ff */
[-C--:B-----5:R-:W-:Y:S01]  /*14ef0*/  HMMA.16816.F32 R4, R76, R100.reuse, R4 ;  /* 0x000000644c04723c */ /* 0x0a0fe20000001804 */
[----:B------:R-:W5:Y:S04]  /*14f00*/  LDSM.16.MT88.4 R104, [R198+0x800] ;  /* 0x00080000c668783b */ /* 0x000f680000004200 */
[----:B---3--:R-:W-:Y:S01]  /*14f10*/  F2FP.PACK_AB R74, R246, R127 ;  /* 0x0000007ff64a723e */ /* 0x008fe200000000ff */
[----:B------:R-:W3:Y:S01]  /*14f20*/  MUFU.EX2 R94, R181 ;  /* 0x000000b5005e7308 */ /* 0x000ee20000000800 */
[----:B----4-:R-:W-:Y:S09]  /*14f30*/  F2FP.PACK_AB R73, R118, R117 ;  /* 0x000000757649723e */ /* 0x010ff200000000ff */
[----:B------:R-:W4:Y:S01]  /*14f40*/  MUFU.EX2 R187, R169 ;  /* 0x000000a900bb7308 */ /* 0x000f220000000800 */
[----:B--2---:R-:W-:Y:S09]  /*14f50*/  F2FP.PACK_AB R75, R184, R125 ;  /* 0x0000007db84b723e */ /* 0x004ff200000000ff */
[----:B------:R-:W-:Y:S01]  /*14f60*/  MUFU.EX2 R183, R167 ;  /* 0x000000a700b77308 */ /* 0x000fe20000000800 */
[C---:B------:R-:W-:Y:S04]  /*14f70*/  HMMA.16816.F32 R8, R72.reuse, R100, R8 ;  /* 0x000000644808723c */ /* 0x040fe80000001808 */
[----:B---3--:R-:W-:Y:S02]  /*14f80*/  FADD.FTZ R2, R94, R0 ;  /* 0x000000005e027221 */ /* 0x008fe40000010000 */
[----:B------:R-:W-:Y:S02]  /*14f90*/  FADD.FTZ R0, R121, R3 ;  /* 0x0000000379007221 */ /* 0x000fe40000010000 */
[-C--:B------:R-:W-:Y:S01]  /*14fa0*/  HMMA.16816.F32 R12, R72, R102.reuse, R12 ;  /* 0x00000066480c723c */ /* 0x080fe2000000180c */
[----:B------:R-:W-:Y:S03]  /*14fb0*/  MUFU.EX2 R167, R226 ;  /* 0x000000e200a77308 */ /* 0x000fe60000000800 */
[----:B------:R-:W-:Y:S02]  /*14fc0*/  FADD.FTZ R3, R116, R70 ;  /* 0x0000004674037221 */ /* 0x000fe40000010000 */
[----:B------:R-:W-:Y:S02]  /*14fd0*/  FADD.FTZ R70, R115, R0 ;  /* 0x0000000073467221 */ /* 0x000fe40000010000 */
[C---:B------:R-:W-:Y:S01]  /*14fe0*/  HMMA.16816.F32 R16, R76.reuse, R102, R16 ;  /* 0x000000664c10723c */ /* 0x040fe20000001810 */
[----:B------:R-:W2:Y:S02]  /*14ff0*/  LDSM.16.MT88.4 R100, [R200+0x800] ;  /* 0x00080000c864783b */ /* 0x000ea40000004200 */
[----:B------:R-:W3:Y:S01]  /*15000*/  MUFU.EX2 R182, R175 ;  /* 0x000000af00b67308 */ /* 0x000ee20000000800 */
[----:B------:R-:W-:Y:S02]  /*15010*/  FADD.FTZ R3, R123, R3 ;  /* 0x000000037b037221 */ /* 0x000fe40000010000 */
[----:B------:R-:W-:Y:S02]  /*15020*/  FADD.FTZ R70, R124, R70 ;  /* 0x000000467c467221 */ /* 0x000fe40000010000 */
[-C--:B-1----:R-:W-:Y:S05]  /*15030*/  HMMA.16816.F32 R20, R76, R80.reuse, R20 ;  /* 0x000000504c14723c */ /* 0x082fea0000001814 */
[----:B------:R-:W-:Y:S03]  /*15040*/  MUFU.EX2 R175, R190 ;  /* 0x000000be00af7308 */ /* 0x000fe60000000800 */
[C---:B------:R-:W-:Y:S07]  /*15050*/  HMMA.16816.F32 R24, R72.reuse, R80, R24 ;  /* 0x000000504818723c */ /* 0x040fee0000001818 */
[----:B------:R-:W1:Y:S01]  /*15060*/  MUFU.EX2 R159, R177 ;  /* 0x000000b1009f7308 */ /* 0x000e620000000800 */
[-C--:B------:R-:W-:Y:S08]  /*15070*/  HMMA.16816.F32 R28, R72, R82.reuse, R28 ;  /* 0x00000052481c723c */ /* 0x080ff0000000181c */
[C---:B------:R-:W-:Y:S01]  /*15080*/  HMMA.16816.F32 R32, R76.reuse, R82, R32 ;  /* 0x000000524c20723c */ /* 0x040fe20000001820 */
[----:B------:R-:W1:Y:S01]  /*15090*/  LDSM.16.MT88.4 R80, [R197+0x1000] ;  /* 0x00100000c550783b */ /* 0x000e620000004200 */
[----:B------:R-:W-:Y:S06]  /*150a0*/  MUFU.EX2 R177, R189 ;  /* 0x000000bd00b17308 */ /* 0x000fec0000000800 */
[-C--:B-----5:R-:W-:Y:S04]  /*150b0*/  HMMA.16816.F32 R36, R76, R104.reuse, R36 ;  /* 0x000000684c24723c */ /* 0x0a0fe80000001824 */
[----:B------:R-:W-:Y:S04]  /*150c0*/  MUFU.EX2 R158, R178 ;  /* 0x000000b2009e7308 */ /* 0x000fe80000000800 */
[C---:B------:R-:W-:Y:S06]  /*150d0*/  HMMA.16816.F32 R40, R72.reuse, R104, R40 ;  /* 0x000000684828723c */ /* 0x040fec0000001828 */
[----:B------:R-:W5:Y:S02]  /*150e0*/  MUFU.EX2 R157, R192 ;  /* 0x000000c0009d7308 */ /* 0x000f640000000800 */
[-C--:B------:R-:W-:Y:S08]  /*150f0*/  HMMA.16816.F32 R44, R72, R106.reuse, R44 ;  /* 0x0000006a482c723c */ /* 0x080ff0000000182c */
[C---:B------:R-:W-:Y:S01]  /*15100*/  HMMA.16816.F32 R48, R76.reuse, R106, R48 ;  /* 0x0000006a4c30723c */ /* 0x040fe20000001830 */
[----:B------:R-:W1:Y:S01]  /*15110*/  LDSM.16.MT88.4 R104, [R201+0x1000] ;  /* 0x00100000c968783b */ /* 0x000e620000004200 */
[----:B------:R-:W-:Y:S06]  /*15120*/  MUFU.EX2 R156, R193 ;  /* 0x000000c1009c7308 */ /* 0x000fec0000000800 */
[-C--:B--2---:R-:W-:Y:S04]  /*15130*/  HMMA.16816.F32 R52, R76, R100.reuse, R52 ;  /* 0x000000644c34723c */ /* 0x084fe80000001834 */
[----:B------:R-:W-:Y:S04]  /*15140*/  MUFU.EX2 R171, R194 ;  /* 0x000000c200ab7308 */ /* 0x000fe80000000800 */
[C---:B------:R-:W-:Y:S06]  /*15150*/  HMMA.16816.F32 R56, R72.reuse, R100, R56 ;  /* 0x000000644838723c */ /* 0x040fec0000001838 */
[----:B------:R-:W2:Y:S02]  /*15160*/  MUFU.EX2 R84, R224 ;  /* 0x000000e000547308 */ /* 0x000ea40000000800 */
[-C--:B------:R-:W-:Y:S07]  /*15170*/  HMMA.16816.F32 R60, R72, R102.reuse, R60 ;  /* 0x00000066483c723c */ /* 0x080fee000000183c */
[----:B------:R-:W-:Y:S01]  /*15180*/  F2FP.PACK_AB R72, R112, R114 ;  /* 0x000000727048723e */ /* 0x000fe200000000ff */
[----:B------:R-:W-:Y:S01]  /*15190*/  HMMA.16816.F32 R64, R76, R102, R64 ;  /* 0x000000664c40723c */ /* 0x000fe20000001840 */
[----:B------:R-:W2:Y:S01]  /*151a0*/  LDSM.16.MT88.4 R100, [R200+0x1000] ;  /* 0x00100000c864783b */ /* 0x000ea20000004200 */
[----:B------:R-:W2:Y:S02]  /*151b0*/  MUFU.EX2 R71, R223 ;  /* 0x000000df00477308 */ /* 0x000ea40000000800 */
[----:B------:R-:W-:Y:S02]  /*151c0*/  F2FP.PACK_AB R74, R94, R113 ;  /* 0x000000715e4a723e */ /* 0x000fe400000000ff */
[----:B----4-:R-:W-:Y:S02]  /*151d0*/  F2FP.PACK_AB R73, R188, R187 ;  /* 0x000000bbbc49723e */ /* 0x010fe400000000ff */
[----:B------:R-:W-:Y:S01]  /*151e0*/  F2FP.PACK_AB R75, R186, R185 ;  /* 0x000000b9ba4b723e */ /* 0x000fe200000000ff */
[----:B------:R-:W-:Y:S03]  /*151f0*/  LDSM.16.MT88.4 R112, [R200+0x1800] ;  /* 0x00180000c870783b */ /* 0x000fe60000004200 */
[----:B---3--:R-:W-:Y:S01]  /*15200*/  F2FP.PACK_AB R76, R182, R183 ;  /* 0x000000b7b64c723e */ /* 0x008fe200000000ff */
[----:B------:R-:W-:Y:S01]  /*15210*/  MUFU.EX2 R94, R229 ;  /* 0x000000e5005e7308 */ /* 0x000fe20000000800 */
[----:B-1----:R-:W-:Y:S01]  /*15220*/  F2FP.PACK_AB R78, R176, R159 ;  /* 0x0000009fb04e723e */ /* 0x002fe200000000ff */
[-C--:B------:R-:W-:Y:S05]  /*15230*/  HMMA.16816.F32 R4, R72, R80.reuse, R4 ;  /* 0x000000504804723c */ /* 0x080fea0000001804 */
[----:B-----5:R-:W-:Y:S01]  /*15240*/  F2FP.PACK_AB R77, R157, R158 ;  /* 0x0000009e9d4d723e */ /* 0x020fe200000000ff */
[----:B--2---:R-:W-:Y:S01]  /*15250*/  FADD.FTZ R0, R84, R2 ;  /* 0x0000000254007221 */ /* 0x004fe20000010000 */
[----:B------:R-:W-:Y:S01]  /*15260*/  F2FP.PACK_AB R79, R171, R156 ;  /* 0x0000009cab4f723e */ /* 0x000fe200000000ff */
[----:B------:R-:W1:Y:S04]  /*15270*/  MUFU.EX2 R91, R222 ;  /* 0x000000de005b7308 */ /* 0x000e680000000800 */
[----:B------:R-:W-:Y:S02]  /*15280*/  FADD.FTZ R0, R71, R0 ;  /* 0x0000000047007221 */ /* 0x000fe40000010000 */
[C---:B------:R-:W-:Y:S04]  /*15290*/  HMMA.16816.F32 R8, R76.reuse, R80, R8 ;  /* 0x000000504c08723c */ /* 0x040fe80000001808 */
[----:B------:R-:W2:Y:S04]  /*152a0*/  MUFU.EX2 R90, R221 ;  /* 0x000000dd005a7308 */ /* 0x000ea80000000800 */
[-C--:B------:R-:W-:Y:S06]  /*152b0*/  HMMA.16816.F32 R12, R76, R82.reuse, R12 ;  /* 0x000000524c0c723c */ /* 0x080fec000000180c */
[----:B------:R-:W-:Y:S02]  /*152c0*/  MUFU.EX2 R173, R219 ;  /* 0x000000db00ad7308 */ /* 0x000fe40000000800 */
[C---:B------:R-:W-:Y:S01]  /*152d0*/  HMMA.16816.F32 R16, R72.reuse, R82, R16 ;  /* 0x000000524810723c */ /* 0x040fe20000001810 */
[----:B------:R-:W3:Y:S03]  /*152e0*/  LDSM.16.MT88.4 R80, [R197+0x1800] ;  /* 0x00180000c550783b */ /* 0x000ee60000004200 */
[----:B-1----:R-:W-:Y:S04]  /*152f0*/  FADD.FTZ R0, R91, R0 ;  /* 0x000000005b007221 */ /* 0x002fe80000010000 */
[-C--:B------:R-:W-:Y:S01]  /*15300*/  HMMA.16816.F32 R20, R72, R104.reuse, R20 ;  /* 0x000000684814723c */ /* 0x080fe20000001814 */
[----:B------:R-:W-:Y:S03]  /*15310*/  MUFU.EX2 R174, R218 ;  /* 0x000000da00ae7308 */ /* 0x000fe60000000800 */
[----:B--2---:R-:W-:Y:S02]  /*15320*/  FADD.FTZ R2, R90, R0 ;  /* 0x000000005a027221 */ /* 0x004fe40000010000 */
[----:B------:R-:W-:Y:S02]  /*15330*/  FADD.FTZ R0, R117, R69 ;  /* 0x0000004575007221 */ /* 0x000fe40000010000 */
[C---:B------:R-:W-:Y:S03]  /*15340*/  HMMA.16816.F32 R24, R76.reuse, R104, R24 ;  /* 0x000000684c18723c */ /* 0x040fe60000001818 */
[----:B------:R-:W-:Y:S01]  /*15350*/  MUFU.EX2 R180, R217 ;  /* 0x000000d900b47308 */ /* 0x000fe20000000800 */
[----:B------:R-:W-:Y:S04]  /*15360*/  FADD.FTZ R69, R118, R0 ;  /* 0x0000000076457221 */ /* 0x000fe80000010000 */
[-C--:B------:R-:W-:Y:S05]  /*15370*/  HMMA.16816.F32 R28, R76, R106.reuse, R28 ;  /* 0x0000006a4c1c723c */ /* 0x080fea000000181c */
[----:B------:R-:W-:Y:S03]  /*15380*/  MUFU.EX2 R181, R195 ;  /* 0x000000c300b57308 */ /* 0x000fe60000000800 */
[C---:B------:R-:W-:Y:S01]  /*15390*/  HMMA.16816.F32 R32, R72.reuse, R106, R32 ;  /* 0x0000006a4820723c */ /* 0x040fe20000001820 */
[----:B------:R-:W1:Y:S06]  /*153a0*/  LDSM.16.MT88.4 R104, [R201+0x1800] ;  /* 0x00180000c968783b */ /* 0x000e6c0000004200 */
[----:B------:R-:W2:Y:S01]  /*153b0*/  MUFU.EX2 R122, R220 ;  /* 0x000000dc007a7308 */ /* 0x000ea20000000800 */
[-C--:B------:R-:W-:Y:S08]  /*153c0*/  HMMA.16816.F32 R36, R72, R108.reuse, R36 ;  /* 0x0000006c4824723c */ /* 0x080ff00000001824 */
[C---:B------:R-:W-:Y:S01]  /*153d0*/  HMMA.16816.F32 R40, R76.reuse, R108, R40 ;  /* 0x0000006c4c28723c */ /* 0x040fe20000001828 */
[----:B------:R-:W4:Y:S07]  /*153e0*/  MUFU.EX2 R119, R225 ;  /* 0x000000e100777308 */ /* 0x000f2e0000000800 */
[-C--:B------:R-:W-:Y:S03]  /*153f0*/  HMMA.16816.F32 R44, R76, R110.reuse, R44 ;  /* 0x0000006e4c2c723c */ /* 0x080fe6000000182c */
[----:B------:R-:W5:Y:S01]  /*15400*/  MUFU.EX2 R93, R230 ;  /* 0x000000e6005d7308 */ /* 0x000f620000000800 */
[----:B--2---:R-:W-:Y:S04]  /*15410*/  FADD.FTZ R0, R122, R2 ;  /* 0x000000027a007221 */ /* 0x004fe80000010000 */
[C---:B------:R-:W-:Y:S01]  /*15420*/  HMMA.16816.F32 R48, R72.reuse, R110, R48 ;  /* 0x0000006e4830723c */ /* 0x040fe20000001830 */
[----:B------:R-:W2:Y:S03]  /*15430*/  LDSM.16.MT88.4 R108, [R198+0x1800] ;  /* 0x00180000c66c783b */ /* 0x000ea60000004200 */
[----:B------:R-:W-:Y:S01]  /*15440*/  FADD.FTZ R2, R125, R69 ;  /* 0x000000457d027221 */ /* 0x000fe20000010000 */
[----:B------:R-:W1:Y:S03]  /*15450*/  MUFU.EX2 R92, R234 ;  /* 0x000000ea005c7308 */ /* 0x000e660000000800 */
[-C--:B------:R-:W-:Y:S04]  /*15460*/  HMMA.16816.F32 R52, R72, R100.reuse, R52 ;  /* 0x000000644834723c */ /* 0x080fe80000001834 */
[C---:B----4-:R-:W-:Y:S01]  /*15470*/  F2FP.PACK_AB R160, R119.reuse, R122 ;  /* 0x0000007a77a0723e */ /* 0x050fe200000000ff */
[----:B------:R-:W-:Y:S02]  /*15480*/  FADD.FTZ R0, R119, R0 ;  /* 0x0000000077007221 */ /* 0x000fe40000010000 */
[----:B------:R-:W-:Y:S01]  /*15490*/  MUFU.EX2 R170, R231 ;  /* 0x000000e700aa7308 */ /* 0x000fe20000000800 */
[C---:B------:R-:W-:Y:S04]  /*154a0*/  HMMA.16816.F32 R56, R76.reuse, R100, R56 ;  /* 0x000000644c38723c */ /* 0x040fe80000001838 */
[----:B-----5:R-:W-:Y:S02]  /*154b0*/  FADD.FTZ R0, R93, R0 ;  /* 0x000000005d007221 */ /* 0x020fe40000010000 */
[----:B------:R-:W-:Y:S02]  /*154c0*/  FADD.FTZ R2, R184, R2 ;  /* 0x00000002b8027221 */ /* 0x000fe40000010000 */
[-C--:B------:R-:W-:Y:S01]  /*154d0*/  HMMA.16816.F32 R60, R76, R102.reuse, R60 ;  /* 0x000000664c3c723c */ /* 0x080fe2000000183c */
[----:B------:R-:W4:Y:S03]  /*154e0*/  MUFU.EX2 R169, R232 ;  /* 0x000000e800a97308 */ /* 0x000f260000000800 */
[----:B------:R-:W-:Y:S01]  /*154f0*/  FADD.FTZ R2, R158, R2 ;  /* 0x000000029e027221 */ /* 0x000fe20000010000 */
[C---:B-1----:R-:W-:Y:S01]  /*15500*/  F2FP.PACK_AB R162, R92.reuse, R93 ;  /* 0x0000005d5ca2723e */ /* 0x042fe200000000ff */
[----:B------:R-:W-:Y:S01]  /*15510*/  FADD.FTZ R217, R92, R0 ;  /* 0x000000005cd97221 */ /* 0x000fe20000010000 */
[----:B------:R-:W-:Y:S01]  /*15520*/  F2FP.PACK_AB R76, R71, R84 ;  /* 0x00000054474c723e */ /* 0x000fe200000000ff */
[----:B------:R-:W-:Y:S03]  /*15530*/  HMMA.16816.F32 R64, R72, R102, R64 ;  /* 0x000000664840723c */ /* 0x000fe60000001840 */
[----:B------:R-:W1:Y:S01]  /*15540*/  MUFU.EX2 R164, R237 ;  /* 0x000000ed00a47308 */ /* 0x000e620000000800 */
        /* <DEDUP_REMOVED lines=9> */
[-C--:B---3--:R-:W-:Y:S05]  /*155e0*/  HMMA.16816.F32 R4, R76, R80.reuse, R4 ;  /* 0x000000504c04723c */ /* 0x088fea0000001804 */
[----:B------:R-:W-:Y:S01]  /*155f0*/  F2FP.PACK_AB R73, R166, R167 ;  /* 0x000000a7a649723e */ /* 0x000fe200000000ff */
[----:B------:R-:W-:Y:S01]  /*15600*/  FADD.FTZ R3, R246, R3 ;  /* 0x00000003f6037221 */ /* 0x000fe20000010000 */
[----:B------:R-:W-:Y:S01]  /*15610*/  F2FP.PACK_AB R75, R94, R165 ;  /* 0x000000a55e4b723e */ /* 0x000fe200000000ff */
[----:B------:R-:W3:Y:S01]  /*15620*/  MUFU.EX2 R90, R236 ;  /* 0x000000ec005a7308 */ /* 0x000ee20000000800 */
[----:B----4-:R-:W-:Y:S03]  /*15630*/  F2FP.PACK_AB R161, R169, R170 ;  /* 0x000000aaa9a1723e */ /* 0x010fe600000000ff */
[----:B-1----:R-:W-:Y:S01]  /*15640*/  F2FP.PACK_AB R163, R164, R168 ;  /* 0x000000a8a4a3723e */ /* 0x002fe200000000ff */
[----:B------:R-:W-:Y:S01]  /*15650*/  FADD.FTZ R3, R183, R3 ;  /* 0x00000003b7037221 */ /* 0x000fe20000010000 */
[C---:B------:R-:W-:Y:S04]  /*15660*/  HMMA.16816.F32 R8, R72.reuse, R80, R8 ;  /* 0x000000504808723c */ /* 0x040fe80000001808 */
[----:B------:R-:W-:Y:S01]  /*15670*/  MUFU.EX2 R84, R241 ;  /* 0x000000f100547308 */ /* 0x000fe20000000800 */
[----:B------:R-:W-:Y:S01]  /*15680*/  FADD.FTZ R3, R182, R3 ;  /* 0x00000003b6037221 */ /* 0x000fe20000010000 */
[----:B------:R-:W-:Y:S01]  /*15690*/  MOV R92, R85 ;  /* 0x00000055005c7202 */ /* 0x000fe20000000f00 */
[----:B------:R-:W-:Y:S01]  /*156a0*/  FADD.FTZ R2, R157, R2 ;  /* 0x000000029d027221 */ /* 0x000fe20000010000 */
[-C--:B------:R-:W-:Y:S04]  /*156b0*/  HMMA.16816.F32 R12, R72, R82.reuse, R12 ;  /* 0x00000052480c723c */ /* 0x080fe8000000180c */
[----:B------:R-:W-:Y:S01]  /*156c0*/  FADD.FTZ R0, R187, R0 ;  /* 0x00000000bb007221 */ /* 0x000fe20000010000 */
[----:B------:R-:W-:Y:S01]  /*156d0*/  MOV R93, R68 ;  /* 0x00000044005d7202 */ /* 0x000fe20000000f00 */
[----:B------:R-:W-:Y:S01]  /*156e0*/  MUFU.EX2 R81, R240 ;  /* 0x000000f000517308 */ /* 0x000fe20000000800 */
[----:B------:R-:W-:Y:S01]  /*156f0*/  FADD.FTZ R3, R159, R3 ;  /* 0x000000039f037221 */ /* 0x000fe20000010000 */
[C---:B------:R-:W-:Y:S04]  /*15700*/  HMMA.16816.F32 R16, R76.reuse, R82, R16 ;  /* 0x000000524c10723c */ /* 0x040fe80000001810 */
[----:B---3--:R-:W-:Y:S01]  /*15710*/  F2FP.PACK_AB R100, R90, R91 ;  /* 0x0000005b5a64723e */ /* 0x008fe200000000ff */
[----:B------:R-:W-:Y:S02]  /*15720*/  FADD.FTZ R2, R156, R2 ;  /* 0x000000029c027221 */ /* 0x000fe40000010000 */
[----:B------:R-:W-:Y:S01]  /*15730*/  FADD.FTZ R0, R188, R0 ;  /* 0x00000000bc007221 */ /* 0x000fe20000010000 */
[-C--:B------:R-:W-:Y:S01]  /*15740*/  HMMA.16816.F32 R20, R76, R104.reuse, R20 ;  /* 0x000000684c14723c */ /* 0x080fe20000001814 */
[----:B------:R-:W1:Y:S03]  /*15750*/  MUFU.EX2 R83, R243 ;  /* 0x000000f300537308 */ /* 0x000e660000000800 */
[----:B------:R-:W-:Y:S02]  /*15760*/  FADD.FTZ R0, R185, R0 ;  /* 0x00000000b9007221 */ /* 0x000fe40000010000 */
[----:B------:R-:W-:Y:S02]  /*15770*/  FADD.FTZ R3, R176, R3 ;  /* 0x00000003b0037221 */ /* 0x000fe40000010000 */
[C---:B------:R-:W-:Y:S03]  /*15780*/  HMMA.16816.F32 R24, R72.reuse, R104, R24 ;  /* 0x000000684818723c */ /* 0x040fe60000001818 */
[----:B------:R-:W3:Y:S01]  /*15790*/  MUFU.EX2 R82, R242 ;  /* 0x000000f200527308 */ /* 0x000ee20000000800 */
[----:B------:R-:W-:Y:S02]  /*157a0*/  FADD.FTZ R0, R186, R0 ;  /* 0x00000000ba007221 */ /* 0x000fe40000010000 */
[----:B------:R-:W-:Y:S02]  /*157b0*/  FADD.FTZ R2, R171, R2 ;  /* 0x00000002ab027221 */ /* 0x000fe40000010000 */
[-C--:B------:R-:W-:Y:S04]  /*157c0*/  HMMA.16816.F32 R28, R72, R106.reuse, R28 ;  /* 0x0000006a481c723c */ /* 0x080fe8000000181c */
[----:B------:R-:W-:Y:S01]  /*157d0*/  FADD.FTZ R0, R173, R0 ;  /* 0x00000000ad007221 */ /* 0x000fe20000010000 */
[----:B------:R-:W-:Y:S01]  /*157e0*/  MUFU.EX2 R80, R244 ;  /* 0x000000f400507308 */ /* 0x000fe20000000800 */
[----:B------:R-:W-:Y:S02]  /*157f0*/  FADD.FTZ R3, R172, R3 ;  /* 0x00000003ac037221 */ /* 0x000fe40000010000 */
[C---:B------:R-:W-:Y:S04]  /*15800*/  HMMA.16816.F32 R32, R76.reuse, R106, R32 ;  /* 0x0000006a4c20723c */ /* 0x040fe80000001820 */
[----:B-1----:R-:W-:Y:S01]  /*15810*/  F2FP.PACK_AB R102, R83, R84 ;  /* 0x000000545366723e */ /* 0x002fe200000000ff */
[----:B------:R-:W-:Y:S02]  /*15820*/  FADD.FTZ R2, R167, R2 ;  /* 0x00000002a7027221 */ /* 0x000fe40000010000 */
[----:B------:R-:W1:Y:S01]  /*15830*/  MUFU.EX2 R71, R245 ;  /* 0x000000f500477308 */ /* 0x000e620000000800 */
[-C--:B--2---:R-:W-:Y:S04]  /*15840*/  HMMA.16816.F32 R36, R76, R108.reuse, R36 ;  /* 0x0000006c4c24723c */ /* 0x084fe80000001824 */
[----:B---3--:R-:W-:Y:S01]  /*15850*/  F2FP.PACK_AB R101, R82, R81 ;  /* 0x000000515265723e */ /* 0x008fe200000000ff */
        /* <DEDUP_REMOVED lines=9> */
[C---:B------:R-:W-:Y:S04]  /*158f0*/  HMMA.16816.F32 R48, R76.reuse, R110, R48 ;  /* 0x0000006e4c30723c */ /* 0x040fe80000001830 */
[----:B------:R-:W-:Y:S02]  /*15900*/  FADD.FTZ R0, R181, R0 ;  /* 0x00000000b5007221 */ /* 0x000fe40000010000 */
[----:B------:R-:W-:Y:S02]  /*15910*/  FADD.FTZ R3, R179, R3 ;  /* 0x00000003b3037221 */ /* 0x000fe40000010000 */
[-C--:B------:R-:W-:Y:S04]  /*15920*/  HMMA.16816.F32 R52, R76, R112.reuse, R52 ;  /* 0x000000704c34723c */ /* 0x080fe80000001834 */
[----:B------:R-:W-:Y:S02]  /*15930*/  FADD.FTZ R2, R94, R2 ;  /* 0x000000025e027221 */ /* 0x000fe40000010000 */
[----:B------:R-:W-:Y:S02]  /*15940*/  FADD.FTZ R0, R170, R0 ;  /* 0x00000000aa007221 */ /* 0x000fe40000010000 */
[C---:B------:R-:W-:Y:S08]  /*15950*/  HMMA.16816.F32 R56, R72.reuse, R112, R56 ;  /* 0x000000704838723c */ /* 0x040ff00000001838 */
[-C--:B------:R-:W-:Y:S01]  /*15960*/  HMMA.16816.F32 R60, R72, R114.reuse, R60 ;  /* 0x00000072483c723c */ /* 0x080fe2000000183c */
[----:B------:R-:W1:Y:S07]  /*15970*/  LDSM.16.MT88.4 R72, [R200+0x2000] ;  /* 0x00200000c848783b */ /* 0x000e6e0000004200 */
        /* <DEDUP_REMOVED lines=31> */
.L_x_1748:
[----:B------:R-:W2:Y:S02]  /*15b70*/  LDL R0, [R1+0x4] ;  /* 0x0000040001007983 */ /* 0x000ea40000100800 */
[----:B--2---:R-:W-:-:S13]  /*15b80*/  ISETP.GE.AND P0, PT, R214, R0, PT ;  /* 0x00000000d600720c */ /* 0x004fda0003f06270 */
[----:B------:R-:W-:Y:S05]  /*15b90*/  @!P0 BRA `(.L_x_1760) ;  /* 0x000032e000008947 */ /* 0x000fea0003800000 */
[----:B------:R-:W-:Y:S01]  /*15ba0*/  IMAD.MOV.U32 R92, RZ, RZ, R88 ;  /* 0x000000ffff5c7224 */ /* 0x000fe200078e0058 */
[----:B------:R-:W-:Y:S01]  /*15bb0*/  MOV R94, R68 ;  /* 0x00000044005e7202 */ /* 0x000fe20000000f00 */
[----:B------:R-:W-:Y:S01]  /*15bc0*/  IMAD.MOV.U32 R91, RZ, RZ, R89 ;  /* 0x000000ffff5b7224 */ /* 0x000fe200078e0059 */
[----:B------:R-:W-:Y:S02]  /*15bd0*/  MOV R93, R85 ;  /* 0x00000055005d7202 */ /* 0x000fe40000000f00 */
.L_x_1767:
[----:B------:R-:W2:Y:S01]  /*15be0*/  LDL.64 R6, [R1+0x8] ;  /* 0x0000080001067983 */ /* 0x000ea20000100a00 */
[----:B------:R-:W-:Y:S04]  /*15bf0*/  DEPBAR.LE SB0, 0x0 ;  /* 0x000080000000791a */ /* 0x000fe80000000000 */
[----:B------:R-:W3:Y:S01]  /*15c00*/  LDL R4, [R1+0x10] ;  /* 0x0000100001047983 */ /* 0x000ee20000100800 */
[----:B------:R-:W-:Y:S01]  /*15c10*/  WARPSYNC 0xffffffff ;  /* 0xffffffff00007948 */ /* 0x000fe20003800000 */
[----:B------:R-:W-:Y:S01]  /*15c20*/  SHF.R.S32.HI R0, RZ, 0x1f, R216 ;  /* 0x0000001fff007819 */ /* 0x000fe200000114d8 */
[----:B------:R-:W-:Y:S01]  /*15c30*/  IMAD.WIDE.U32 R2, R216, c[0x0][0x208], RZ ;  /* 0x00008200d8027a25 */ /* 0x000fe200078e00ff */
        /* <DEDUP_REMOVED lines=30> */
.L_x_1864:
        /* <DEDUP_REMOVED lines=164> */
[----:B------:R-:W-:Y:S02]  /*16860*/  LEA R0, P0, R2, c[0x0][0x1c8], 0x1 ;  /* 0x0000720002007a11 */ /* 0x000fe400078008ff */
[----:B------:R-:W-:Y:S02]  /*16870*/  SHF.L.U32 R85, R238, 0x1, RZ ;  /* 0x00000001ee557819 */ /* 0x000fe400000006ff */
[----:B------:R-:W-:Y:S01]  /*16880*/  LEA.HI.X R84, R2, c[0x0][0x1cc], R3, 0x1, P0 ;  /* 0x0000730002547a11 */ /* 0x000fe200000f0c03 */
[----:B------:R-:W-:-:S06]  /*16890*/  BRA.DIV ~URZ, `(.L_x_1764) ;  /* 0x0000ac427f007947 */ /* 0x000fcc000b800000 */
[----:B------:R1:W2:Y:S02]  /*168a0*/  SHFL.IDX PT, R90, R84, RZ, 0x181f ;  /* 0x00181fff545a7589 */ /* 0x0002a400000e0000 */
.L_x_1865:
        /* <DEDUP_REMOVED lines=25> */
.L_x_1866:
        /* <DEDUP_REMOVED lines=9> */
.L_x_1763:
[----:B------:R-:W-:Y:S05]  /*16ad0*/  BSYNC B0 ;  /* 0x0000000000007941 */ /* 0x000fea0003800000 */
.L_x_1762:
        /* <DEDUP_REMOVED lines=97> */
.L_x_1867:
        /* <DEDUP_REMOVED lines=328> */
[----:B----4-:R-:W-:Y:S02]  /*18570*/  FADD.FTZ R2, R93, R0 ;  /* 0x000000005d027221 */ /* 0x010fe40000010000 */
        /* <DEDUP_REMOVED lines=27> */
[----:B------:R-:W4:Y:S04]  /*18730*/  LDSM.16.MT88.4 R104, [R201+0x1800] ;  /* 0x00180000c968783b */ /* 0x000f280000004200 */
[----:B------:R-:W-:Y:S03]  /*18740*/  MUFU.EX2 R169, R233 ;  /* 0x000000e900a97308 */ /* 0x000fe60000000800 */
[-C--:B-----5:R-:W-:Y:S07]  /*18750*/  HMMA.16816.F32 R52, R68, R80.reuse, R52 ;  /* 0x000000504434723c */ /* 0x0a0fee0000001834 */
[----:B------:R-:W5:Y:S01]  /*18760*/  MUFU.EX2 R165, R235 ;  /* 0x000000eb00a57308 */ /* 0x000f620000000800 */
        /* <DEDUP_REMOVED lines=9> */
[----:B------:R-:W4:Y:S01]  /*18800*/  MUFU.EX2 R93, R236 ;  /* 0x000000ec005d7308 */ /* 0x000f220000000800 */
        /* <DEDUP_REMOVED lines=12> */
[----:B------:R-:W2:Y:S03]  /*188d0*/  MUFU.EX2 R91, R242 ;  /* 0x000000f2005b7308 */ /* 0x000ea60000000800 */
        /* <DEDUP_REMOVED lines=14> */
[----:B--2---:R-:W-:Y:S01]  /*189c0*/  F2FP.PACK_AB R102, R91, R92 ;  /* 0x0000005c5b66723e */ /* 0x004fe200000000ff */
        /* <DEDUP_REMOVED lines=69> */
[C---:B------:R-:W-:Y:S07]  /*18e20*/  HMMA.16816.F32 R104, R100.reuse, R68, R56 ;  /* 0x000000446468723c */ /* 0x040fee0000001838 */
[----:B------:R-:W-:Y:S01]  /*18e30*/  MOV R68, R90 ;  /* 0x0000005a00447202 */ /* 0x000fe20000000f00 */
[-C--:B------:R-:W-:Y:S08]  /*18e40*/  HMMA.16816.F32 R100, R100, R70.reuse, R60 ;  /* 0x000000466464723c */ /* 0x080ff0000000183c */
[----:B------:R-:W-:Y:S01]  /*18e50*/  HMMA.16816.F32 R160, R160, R70, R64 ;  /* 0x00000046a0a0723c */ /* 0x000fe20000001840 */
[----:B------:R-:W-:Y:S07]  /*18e60*/  @!UPT UIADD3 URZ, URZ, URZ, URZ ;  /* 0x0000003f3f3ff290 */ /* 0x000fee000fffe03f */
[----:B------:R-:W-:-:S11]  /*18e70*/  @P0 BRA `(.L_x_1767) ;  /* 0xffffcd6000000947 */ /* 0x000fd6000383ffff */
.L_x_1760:
[----:B------:R-:W-:Y:S05]  /*18e80*/  BRA.DIV ~URZ, `(.L_x_1768) ;  /* 0x00008e627f007947 */ /* 0x000fea000b800000 */
[----:B------:R1:W2:Y:S02]  /*18e90*/  SHFL.BFLY PT, R0, R217, 0x2, 0x1f ;  /* 0x0c401f00d9007f89 */ /* 0x0002a400000e0000 */
.L_x_1868:
        /* <DEDUP_REMOVED lines=15> */
.L_x_1869:
        /* <DEDUP_REMOVED lines=102> */
.L_x_1679:
[----:B------:R4:W5:Y:S04]  /*195f0*/  LDL R6, [R1+0x40] ;  /* 0x0000400001067983 */ /* 0x0009680000100800 */
[----:B------:R-:W1:Y:S01]  /*19600*/  S2R R2, SR_TID.X ;  /* 0x0000000000027919 */ /* 0x000e620000002100 */
[----:B------:R-:W-:Y:S01]  /*19610*/  BSSY B0, `(.L_x_1770) ;  /* 0x0000011000007945 */ /* 0x000fe20003800000 */
[----:B-1----:R-:W-:-:S13]  /*19620*/  LOP3.LUT P0, RZ, R2, 0x7f, RZ, 0xc0, !PT ;  /* 0x0000007f02ff7812 */ /* 0x002fda000780c0ff */
[----:B------:R-:W-:Y:S05]  /*19630*/  @P0 BRA `(.L_x_1771) ;  /* 0x000000e000000947 */ /* 0x000fea0003800000 */
[----:B----4-:R-:W1:Y:S01]  /*19640*/  S2R R4, SR_LANEID ;  /* 0x0000000000047919 */ /* 0x010e620000000000 */
[----:B------:R-:W-:Y:S01]  /*19650*/  VOTEU.ANY UR4, UPT, PT ;  /* 0x0000000000047886 */ /* 0x000fe200038e0100 */
[----:B------:R-:W-:Y:S01]  /*19660*/  IMAD.MOV.U32 R5, RZ, RZ, c[0x0][0x564] ;  /* 0x00015900ff057624 */ /* 0x000fe200078e00ff */
[----:B---3--:R-:W1:Y:S08]  /*19670*/  FLO.U32 R3, UR4 ;  /* 0x0000000400037d00 */ /* 0x008e7000080e0000 */
[----:B------:R-:W3:Y:S01]  /*19680*/  POPC R2, UR4 ;  /* 0x0000000400027d09 */ /* 0x000ee20008000000 */
[----:B-1----:R-:W-:Y:S01]  /*19690*/  ISETP.EQ.U32.AND P0, PT, R3, R4, PT ;  /* 0x000000040300720c */ /* 0x002fe20003f02070 */
[----:B------:R-:W-:-:S12]  /*196a0*/  IMAD.MOV.U32 R4, RZ, RZ, c[0x0][0x560] ;  /* 0x00015800ff047624 */ /* 0x000fd800078e00ff */
[----:B---3--:R1:W3:Y:S04]  /*196b0*/  @P0 ATOMG.E.ADD.STRONG.GPU PT, R2, [R4.64], R2 ;  /* 0x00000002040209a8 */ /* 0x0082e800081ee1c8 */
[----:B-1----:R-:W1:Y:S04]  /*196c0*/  S2R R4, SR_LTMASK ;  /* 0x0000000000047919 */ /* 0x002e680000003900 */
[----:B---3--:R1:W3:Y:S02]  /*196d0*/  SHFL.IDX PT, R3, R2, R3, 0x1f ;  /* 0x00001f0302037589 */ /* 0x0082e400000e0000 */
[----:B-1----:R-:W-:-:S06]  /*196e0*/  LOP3.LUT R2, R4, UR4, RZ, 0xc0, !PT ;  /* 0x0000000404027c12 */ /* 0x002fcc000f8ec0ff */
[----:B------:R-:W3:Y:S02]  /*196f0*/  POPC R2, R2 ;  /* 0x0000000200027309 */ /* 0x000ee40000000000 */
[----:B---3-5:R-:W-:-:S05]  /*19700*/  IADD3 R6, R3, c[0x0][0xc], R2 ;  /* 0x0000030003067a10 */ /* 0x028fca0007ffe002 */
[----:B------:R1:W-:Y:S02]  /*19710*/  STL [R1+0x40], R6 ;  /* 0x0000400601007387 */ /* 0x0003e40000100800 */
.L_x_1771:
[----:B----4-:R-:W-:Y:S05]  /*19720*/  BSYNC B0 ;  /* 0x0000000000007941 */ /* 0x010fea0003800000 */
.L_x_1770:
[----:B------:R-:W-:Y:S01]  /*19730*/  PRMT R0, R0, 0x9910, RZ ;  /* 0x0000991000007816 */ /* 0x000fe200000000ff */
[----:B------:R-:W-:Y:S01]  /*19740*/  BSSY B1, `(.L_x_1772) ;  /* 0x00002f4000017945 */ /* 0x000fe20003800000 */
[----:B-----5:R-:W-:Y:S02]  /*19750*/  IMAD.MOV.U32 R68, RZ, RZ, R6 ;  /* 0x000000ffff447224 */ /* 0x020fe400078e0006 */
[----:B------:R-:W-:-:S13]  /*19760*/  ISETP.NE.AND P0, PT, R0, RZ, PT ;  /* 0x000000ff0000720c */ /* 0x000fda0003f05270 */
[----:B------:R-:W-:Y:S05]  /*19770*/  @!P0 BRA `(.L_x_1773) ;  /* 0x0000230000008947 */ /* 0x000fea0003800000 */
[----:B-1----:R-:W4:Y:S04]  /*19780*/  LDL R6, [R1+0x9c] ;  /* 0x00009c0001067983 */ /* 0x002f280000100800 */
[----:B--2---:R-:W2:Y:S04]  /*19790*/  LDL R5, [R1+0xac] ;  /* 0x0000ac0001057983 */ /* 0x004ea80000100800 */
[----:B---3--:R-:W3:Y:S04]  /*197a0*/  LDL R9, [R1+0xb4] ;  /* 0x0000b40001097983 */ /* 0x008ee80000100800 */
[----:B------:R-:W3:Y:S01]  /*197b0*/  LDL R8, [R1+0xb0] ;  /* 0x0000b00001087983 */ /* 0x000ee20000100800 */
[----:B------:R-:W-:Y:S01]  /*197c0*/  WARPSYNC 0xffffffff ;  /* 0xffffffff00007948 */ /* 0x000fe20003800000 */
[----:B------:R-:W-:-:S02]  /*197d0*/  F2FP.PACK_AB R0, R65, R64 ;  /* 0x000000404100723e */ /* 0x000fc400000000ff */
[----:B------:R-:W-:Y:S01]  /*197e0*/  BAR.SYNC.DEFER_BLOCKING 0x1, 0x80 ;  /* 0x0042000000007b1d */ /* 0x000fe20000010000 */
[----:B------:R-:W-:Y:S02]  /*197f0*/  F2FP.PACK_AB R3, R79, R78 ;  /* 0x0000004e4f03723e */ /* 0x000fe400000000ff */
[----:B------:R-:W-:-:S03]  /*19800*/  F2FP.PACK_AB R2, R67, R66 ;  /* 0x000000424302723e */ /* 0x000fc600000000ff */
[----:B------:R-:W3:Y:S01]  /*19810*/  LDL R7, [R1+0xa0] ;  /* 0x0000a00001077983 */ /* 0x000ee20000100800 */
[----:B------:R-:W-:-:S03]  /*19820*/  F2FP.PACK_AB R4, R37, R36 ;  /* 0x000000242504723e */ /* 0x000fc600000000ff */
[----:B------:R-:W3:Y:S04]  /*19830*/  LDL R13, [R1+0xa4] ;  /* 0x0000a400010d7983 */ /* 0x000ee80000100800 */
[----:B------:R-:W3:Y:S04]  /*19840*/  LDL R12, [R1+0xd8] ;  /* 0x0000d800010c7983 */ /* 0x000ee80000100800 */
[----:B------:R-:W3:Y:S04]  /*19850*/  LDL R10, [R1+0xdc] ;  /* 0x0000dc00010a7983 */ /* 0x000ee80000100800 */
[----:B----4-:R1:W-:Y:S04]  /*19860*/  STS [R6], R0 ;  /* 0x0000000006007388 */ /* 0x0103e80000000800 */
[----:B------:R4:W-:Y:S04]  /*19870*/  STS [R6+0x400], R3 ;  /* 0x0004000306007388 */ /* 0x0009e80000000800 */
[----:B--2---:R2:W-:Y:S01]  /*19880*/  STS [R5], R2 ;  /* 0x0000000205007388 */ /* 0x0045e20000000800 */
[----:B-1----:R-:W-:-:S02]  /*19890*/  F2FP.PACK_AB R0, R81, R80 ;  /* 0x000000505100723e */ /* 0x002fc400000000ff */
[----:B----4-:R-:W-:-:S03]  /*198a0*/  F2FP.PACK_AB R3, R49, R48 ;  /* 0x000000303103723e */ /* 0x010fc600000000ff */
[----:B------:R1:W-:Y:S01]  /*198b0*/  STS [R5+0x400], R0 ;  /* 0x0004000005007388 */ /* 0x0003e20000000800 */
[----:B--2---:R-:W-:-:S03]  /*198c0*/  F2FP.PACK_AB R2, R31, R30 ;  /* 0x0000001e1f02723e */ /* 0x004fc600000000ff */
        /* <DEDUP_REMOVED lines=8> */
[----:B---3--:R3:W-:Y:S04]  /*19950*/  STS [R9], R3 ;  /* 0x0000000309007388 */ /* 0x0087e80000000800 */
[----:B------:R3:W-:Y:S04]  /*19960*/  STS [R9+0x400], R2 ;  /* 0x0004000209007388 */ /* 0x0007e80000000800 */
[----:B------:R-:W2:Y:S01]  /*19970*/  LDL.LU R11, [R1+0x68] ;  /* 0x00006800010b7983 */ /* 0x000ea20000300800 */
[----:B-1----:R-:W-:-:S02]  /*19980*/  F2FP.PACK_AB R0, R73, R72 ;  /* 0x000000484900723e */ /* 0x002fc400000000ff */
[----:B----4-:R-:W-:-:S03]  /*19990*/  F2FP.PACK_AB R4, R39, R38 ;  /* 0x000000262704723e */ /* 0x010fc600000000ff */
[----:B------:R1:W-:Y:S01]  /*199a0*/  STS [R8], R0 ;  /* 0x0000000008007388 */ /* 0x0003e20000000800 */
[----:B------:R-:W-:Y:S02]  /*199b0*/  F2FP.PACK_AB R5, R57, R56 ;  /* 0x000000383905723e */ /* 0x000fe400000000ff */
[----:B---3--:R-:W-:Y:S02]  /*199c0*/  F2FP.PACK_AB R3, R91, R90 ;  /* 0x0000005a5b03723e */ /* 0x008fe400000000ff */
        /* <DEDUP_REMOVED lines=61> */
.L_x_1774:
        /* <DEDUP_REMOVED lines=70> */
[----:B---3--:R-:W-:-:S05]  /*1a200*/  IMAD.IADD R6, R85, 0x1, R69 ;  /* 0x0000000155067824 */ /* 0x008fca00078e0245 */
        /* <DEDUP_REMOVED lines=69> */
.L_x_1870:
[----:B------:R-:W-:Y:S05]  /*1a660*/  BRA.DIV ~URZ, `(.L_x_1777) ;  /* 0x000079827f007947 */ /* 0x000fea000b800000 */
[----:B------:R3:W4:Y:S02]  /*1a670*/  SHFL.IDX PT, R2, R6, RZ, 0x181f ;  /* 0x00181fff06027589 */ /* 0x00072400000e0000 */
.L_x_1871:
[----:B------:R-:W-:-:S13]  /*1a680*/  ISETP.GE.OR P0, PT, R4, R0, P2 ;  /* 0x000000000400720c */ /* 0x000fda0001706670 */
[----:B----4-:R-:W-:-:S04]  /*1a690*/  @!P0 LEA R2, P1, R238, R2, 0x1 ;  /* 0x00000002ee028211 */ /* 0x010fc800078208ff */
[----:B--2---:R-:W-:-:S05]  /*1a6a0*/  @!P0 LEA.HI.X R3, R238, R7, R239, 0x1, P1 ;  /* 0x00000007ee038211 */ /* 0x004fca00008f0cef */
[----:B------:R2:W-:Y:S01]  /*1a6b0*/  @!P0 ST.E.128 [R2.64], R12 ;  /* 0x0000000c02008985 */ /* 0x0005e2000c101d08 */
[----:B------:R-:W-:Y:S05]  /*1a6c0*/  BRA.DIV ~URZ, `(.L_x_1778) ;  /* 0x000079927f007947 */ /* 0x000fea000b800000 */
[----:B------:R4:W1:Y:S04]  /*1a6d0*/  SHFL.IDX PT, R7, R5, 0x1, 0x181f ;  /* 0x00381f0005077f89 */ /* 0x00086800000e0000 */
[----:B--2---:R4:W2:Y:S02]  /*1a6e0*/  SHFL.IDX PT, R2, R6, 0x1, 0x181f ;  /* 0x00381f0006027f89 */ /* 0x0048a400000e0000 */
.L_x_1872:
[----:B------:R-:W-:-:S04]  /*1a6f0*/  IADD3 R3, R4, 0x10, RZ ;  /* 0x0000001004037810 */ /* 0x000fc80007ffe0ff */
[----:B------:R-:W-:-:S13]  /*1a700*/  ISETP.GE.OR P0, PT, R3, R0, P2 ;  /* 0x000000000300720c */ /* 0x000fda0001706670 */
[----:B--2---:R-:W-:-:S04]  /*1a710*/  @!P0 LEA R2, P1, R238, R2, 0x1 ;  /* 0x00000002ee028211 */ /* 0x004fc800078208ff */
[----:B-1----:R-:W-:-:S05]  /*1a720*/  @!P0 LEA.HI.X R3, R238, R7, R239, 0x1, P1 ;  /* 0x00000007ee038211 */ /* 0x002fca00008f0cef */
[----:B------:R1:W-:Y:S01]  /*1a730*/  @!P0 ST.E.128 [R2.64], R16 ;  /* 0x0000001002008985 */ /* 0x0003e2000c101d08 */
[----:B------:R-:W-:Y:S05]  /*1a740*/  BRA.DIV ~URZ, `(.L_x_1779) ;  /* 0x000079e27f007947 */ /* 0x000fea000b800000 */
[----:B------:R2:W1:Y:S02]  /*1a750*/  SHFL.IDX PT, R7, R5, 0x2, 0x181f ;  /* 0x00581f0005077f89 */ /* 0x00046400000e0000 */
.L_x_1873:
[----:B------:R-:W-:Y:S05]  /*1a760*/  BRA.DIV ~URZ, `(.L_x_1780) ;  /* 0x00007a327f007947 */ /* 0x000fea000b800000 */
[----:B-1----:R1:W2:Y:S02]  /*1a770*/  SHFL.IDX PT, R2, R6, 0x2, 0x181f ;  /* 0x00581f0006027f89 */ /* 0x0022a400000e0000 */
.L_x_1874:
        /* <DEDUP_REMOVED lines=8> */
.L_x_1875:
[----:B------:R-:W-:-:S04]  /*1a800*/  IADD3 R3, R4, 0x30, RZ ;  /* 0x0000003004037810 */ /* 0x000fc80007ffe0ff */
[----:B------:R-:W-:-:S13]  /*1a810*/  ISETP.GE.OR P0, PT, R3, R0, P2 ;  /* 0x000000000300720c */ /* 0x000fda0001706670 */
[----:B--2---:R-:W-:-:S04]  /*1a820*/  @!P0 LEA R2, P1, R238, R2, 0x1 ;  /* 0x00000002ee028211 */ /* 0x004fc800078208ff */
[----:B------:R-:W-:-:S05]  /*1a830*/  @!P0 LEA.HI.X R3, R238, R7, R239, 0x1, P1 ;  /* 0x00000007ee038211 */ /* 0x000fca00008f0cef */
[----:B------:R2:W-:Y:S01]  /*1a840*/  @!P0 ST.E.128 [R2.64], R24 ;  /* 0x0000001802008985 */ /* 0x0005e2000c101d08 */
[----:B------:R-:W-:Y:S05]  /*1a850*/  BRA.DIV ~URZ, `(.L_x_1782) ;  /* 0x00007a827f007947 */ /* 0x000fea000b800000 */
[----:B------:R1:W2:Y:S02]  /*1a860*/  SHFL.IDX PT, R7, R5, 0x4, 0x181f ;  /* 0x00981f0005077f89 */ /* 0x0002a400000e0000 */
.L_x_1876:
[----:B------:R-:W-:Y:S05]  /*1a870*/  BRA.DIV ~URZ, `(.L_x_1783) ;  /* 0x00007ad27f007947 */ /* 0x000fea000b800000 */
[----:B--2---:R2:W1:Y:S02]  /*1a880*/  SHFL.IDX PT, R2, R6, 0x4, 0x181f ;  /* 0x00981f0006027f89 */ /* 0x00446400000e0000 */
.L_x_1877:
        /* <DEDUP_REMOVED lines=8> */
.L_x_1878:
[----:B------:R-:W-:-:S04]  /*1a910*/  IADD3 R3, R4, 0x50, RZ ;  /* 0x0000005004037810 */ /* 0x000fc80007ffe0ff */
[----:B------:R-:W-:-:S13]  /*1a920*/  ISETP.GE.OR P0, PT, R3, R0, P2 ;  /* 0x000000000300720c */ /* 0x000fda0001706670 */
[----:B---3--:R-:W-:-:S04]  /*1a930*/  @!P0 LEA R2, P1, R238, R2, 0x1 ;  /* 0x00000002ee028211 */ /* 0x008fc800078208ff */
[----:B--2---:R-:W-:-:S05]  /*1a940*/  @!P0 LEA.HI.X R3, R238, R7, R239, 0x1, P1 ;  /* 0x00000007ee038211 */ /* 0x004fca00008f0cef */
[----:B------:R2:W-:Y:S01]  /*1a950*/  @!P0 ST.E.128 [R2.64], R32 ;  /* 0x0000002002008985 */ /* 0x0005e2000c101d08 */
[----:B------:R-:W-:Y:S05]  /*1a960*/  BRA.DIV ~URZ, `(.L_x_1785) ;  /* 0x00007b227f007947 */ /* 0x000fea000b800000 */
[----:B------:R3:W1:Y:S02]  /*1a970*/  SHFL.IDX PT, R7, R5, 0x6, 0x181f ;  /* 0x00d81f0005077f89 */ /* 0x00066400000e0000 */
.L_x_1879:
[----:B------:R-:W-:Y:S05]  /*1a980*/  BRA.DIV ~URZ, `(.L_x_1786) ;  /* 0x00007b727f007947 */ /* 0x000fea000b800000 */
[----:B--2---:R2:W3:Y:S02]  /*1a990*/  SHFL.IDX PT, R2, R6, 0x6, 0x181f ;  /* 0x00d81f0006027f89 */ /* 0x0044e400000e0000 */
.L_x_1880:
        /* <DEDUP_REMOVED lines=8> */
.L_x_1881:
[----:B------:R-:W-:-:S04]  /*1aa20*/  IADD3 R2, R4, 0x70, RZ ;  /* 0x0000007004027810 */ /* 0x000fc80007ffe0ff */
[----:B------:R-:W-:-:S13]  /*1aa30*/  ISETP.GE.OR P0, PT, R2, R0, P2 ;  /* 0x000000000200720c */ /* 0x000fda0001706670 */
[----:B------:R-:W-:Y:S05]  /*1aa40*/  @P0 BRA `(.L_x_1788) ;  /* 0x00001c3000000947 */ /* 0x000fea0003800000 */
[----:B----4-:R-:W-:-:S04]  /*1aa50*/  LEA R2, P0, R238, R3, 0x1 ;  /* 0x00000003ee027211 */ /* 0x010fc800078008ff */
[----:B---3--:R-:W-:-:S05]  /*1aa60*/  LEA.HI.X R3, R238, R5, R239, 0x1, P0 ;  /* 0x00000005ee037211 */ /* 0x008fca00000f0cef */
[----:B------:R3:W-:Y:S01]  /*1aa70*/  ST.E.128 [R2.64], R40 ;  /* 0x0000002802007985 */ /* 0x0007e2000c101d08 */
[----:B------:R-:W-:Y:S05]  /*1aa80*/  BRA `(.L_x_1788) ;  /* 0x00001bf000007947 */ /* 0x000fea0003800000 */
.L_x_1775:
        /* <DEDUP_REMOVED lines=33> */
.L_x_1882:
[----:B------:R-:W-:Y:S05]  /*1aca0*/  BRA.DIV ~URZ, `(.L_x_1790) ;  /* 0x00007a027f007947 */ /* 0x000fea000b800000 */
[----:B------:R3:W4:Y:S02]  /*1acb0*/  SHFL.IDX PT, R0, R12, RZ, 0x1c1f ;  /* 0x001c1fff0c007589 */ /* 0x00072400000e0000 */
.L_x_1883:
        /* <DEDUP_REMOVED lines=50> */
.L_x_1792:
[----:B------:R-:W-:Y:S05]  /*1afe0*/  BSYNC B0 ;  /* 0x0000000000007941 */ /* 0x000fea0003800000 */
.L_x_1791:
[----:B------:R-:W-:Y:S05]  /*1aff0*/  BRA.DIV ~URZ, `(.L_x_1793) ;  /* 0x000077227f007947 */ /* 0x000fea000b800000 */
[----:B--2---:R2:W1:Y:S04]  /*1b000*/  SHFL.IDX PT, R4, R5, 0x1, 0x1c1f ;  /* 0x003c1f0005047f89 */ /* 0x00446800000e0000 */
[----:B----4-:R2:W4:Y:S02]  /*1b010*/  SHFL.IDX PT, R0, R12, 0x1, 0x1c1f ;  /* 0x003c1f000c007f89 */ /* 0x01052400000e0000 */
.L_x_1884:
        /* <DEDUP_REMOVED lines=50> */
.L_x_1795:
[----:B------:R-:W-:Y:S05]  /*1b340*/  BSYNC B0 ;  /* 0x0000000000007941 */ /* 0x000fea0003800000 */
.L_x_1794:
[----:B------:R-:W-:Y:S05]  /*1b350*/  BRA.DIV ~URZ, `(.L_x_1796) ;  /* 0x000074927f007947 */ /* 0x000fea000b800000 */
[----:B-1----:R1:W2:Y:S02]  /*1b360*/  SHFL.IDX PT, R4, R5, 0x2, 0x1c1f ;  /* 0x005c1f0005047f89 */ /* 0x0022a400000e0000 */
.L_x_1885:
[----:B------:R-:W-:Y:S05]  /*1b370*/  BRA.DIV ~URZ, `(.L_x_1797) ;  /* 0x000074e27f007947 */ /* 0x000fea000b800000 */
[----:B----4-:R4:W1:Y:S02]  /*1b380*/  SHFL.IDX PT, R0, R12, 0x2, 0x1c1f ;  /* 0x005c1f000c007f89 */ /* 0x01086400000e0000 */
.L_x_1886:
[----:B--23--:R-:W2:Y:S01]  /*1b390*/  LDL R2, [R1+0x64] ;  /* 0x0000640001027983 */ /* 0x00cea20000100800 */
[----:B------:R-:W-:Y:S01]  /*1b3a0*/  BSSY B0, `(.L_x_1798) ;  /* 0x0000033000007945 */ /* 0x000fe20003800000 */
[----:B--2---:R-:W-:-:S13]  /*1b3b0*/  LOP3.LUT P0, RZ, R2, 0x1, RZ, 0xc0, !PT ;  /* 0x0000000102ff7812 */ /* 0x004fda000780c0ff */
[----:B------:R-:W-:Y:S05]  /*1b3c0*/  @P0 BRA `(.L_x_1799) ;  /* 0x0000030000000947 */ /* 0x000fea0003800000 */
[----:B------:R-:W2:Y:S04]  /*1b3d0*/  LDL R8, [R1+0x34] ;  /* 0x0000340001087983 */ /* 0x000ea80000100800 */
        /* <DEDUP_REMOVED lines=47> */
.L_x_1799:
[----:B------:R-:W-:Y:S05]  /*1b6d0*/  BSYNC B0 ;  /* 0x0000000000007941 */ /* 0x000fea0003800000 */
.L_x_1798:
[----:B------:R-:W-:Y:S05]  /*1b6e0*/  BRA.DIV ~URZ, `(.L_x_1800) ;  /* 0x000071e27f007947 */ /* 0x000fea000b800000 */
[----:B------:R3:W2:Y:S04]  /*1b6f0*/  SHFL.IDX PT, R4, R5, 0x3, 0x1c1f ;  /* 0x007c1f0005047f89 */ /* 0x0006a800000e0000 */
[----:B-1----:R3:W1:Y:S02]  /*1b700*/  SHFL.IDX PT, R0, R12, 0x3, 0x1c1f ;  /* 0x007c1f000c007f89 */ /* 0x00266400000e0000 */
.L_x_1887:
[----:B--2---:R-:W2:Y:S02]  /*1b710*/  LDL R2, [R1+0x64] ;  /* 0x0000640001027983 */ /* 0x004ea40000100800 */
[----:B--2---:R-:W-:-:S13]  /*1b720*/  LOP3.LUT P0, RZ, R2, 0x2, RZ, 0xc0, !PT ;  /* 0x0000000202ff7812 */ /* 0x004fda000780c0ff */
[----:B------:R-:W-:Y:S05]  /*1b730*/  @P0 BRA `(.L_x_1788) ;  /* 0x00000f4000000947 */ /* 0x000fea0003800000 */
[----:B------:R-:W2:Y:S04]  /*1b740*/  LDL R6, [R1+0x34] ;  /* 0x0000340001067983 */ /* 0x000ea80000100800 */
[----:B------:R-:W5:Y:S04]  /*1b750*/  LDL R10, [R1+0x8c] ;  /* 0x00008c00010a7983 */ /* 0x000f680000100800 */
[----:B---3--:R-:W3:Y:S04]  /*1b760*/  LDL R7, [R1+0xd4] ;  /* 0x0000d40001077983 */ /* 0x008ee80000100800 */
[----:B----4-:R-:W4:Y:S04]  /*1b770*/  LDL R18, [R1+0x84] ;  /* 0x0000840001127983 */ /* 0x010f280000100800 */
[----:B------:R-:W3:Y:S04]  /*1b780*/  LDL R8, [R1+0x88] ;  /* 0x0000880001087983 */ /* 0x000ee80000100800 */
        /* <DEDUP_REMOVED lines=11> */
[----:B-----5:R-:W-:-:S11]  /*1b840*/  ISETP.GE.AND P5, PT, R10, c[0x0][0x3c8], PT ;  /* 0x0000f2000a007a0c */ /* 0x020fd60003fa6270 */
[----:B-1----:R-:W-:-:S04]  /*1b850*/  @!P0 LEA R2, P1, R6, R0, 0x2 ;  /* 0x0000000006028211 */ /* 0x002fc800078210ff */
[----:B---3--:R-:W-:Y:S02]  /*1b860*/  @!P0 LEA.HI.X R3, R6, R4, R7, 0x2, P1 ;  /* 0x0000000406038211 */ /* 0x008fe400008f1407 */
        /* <DEDUP_REMOVED lines=33> */
.L_x_1773:
[----:B------:R-:W4:Y:S04]  /*1ba80*/  LDL.LU R0, [R1+0x68] ;  /* 0x0000680001007983 */ /* 0x000f280000300800 */
[----:B--2---:R-:W2:Y:S01]  /*1ba90*/  LDL.LU R7, [R1+0x6c] ;  /* 0x00006c0001077983 */ /* 0x004ea20000300800 */
[----:B------:R-:W-:Y:S02]  /*1baa0*/  ISETP.NE.U32.AND P0, PT, RZ, c[0x0][0x508], PT ;  /* 0x00014200ff007a0c */ /* 0x000fe40003f05070 */
[----:B------:R-:W-:Y:S01]  /*1bab0*/  ISETP.NE.U32.AND P3, PT, RZ, c[0x0][0x500], PT ;  /* 0x00014000ff007a0c */ /* 0x000fe20003f65070 */
[----:B-1-3--:R-:W3:Y:S01]  /*1bac0*/  LDL.LU R6, [R1+0x44] ;  /* 0x0000440001067983 */ /* 0x00aee20000300800 */
[----:B------:R-:W-:Y:S01]  /*1bad0*/  ISETP.NE.AND.EX P2, PT, RZ, c[0x0][0x50c], PT, P0 ;  /* 0x00014300ff007a0c */ /* 0x000fe20003f45300 */
[----:B------:R-:W-:Y:S01]  /*1bae0*/  IMAD.MOV.U32 R18, RZ, RZ, c[0x0][0x388] ;  /* 0x0000e200ff127624 */ /* 0x000fe200078e00ff */
[----:B------:R-:W-:-:S02]  /*1baf0*/  ISETP.NE.AND.EX P3, PT, RZ, c[0x0][0x504], PT, P3 ;  /* 0x00014100ff007a0c */ /* 0x000fc40003f65330 */
[----:B----4-:R-:W-:-:S09]  /*1bb00*/  IADD3 R2, P1, R0, c[0x0][0x500], RZ ;  /* 0x0001400000027a10 */ /* 0x010fd20007f3e0ff */
[----:B------:R-:W-:Y:S01]  /*1bb10*/  @P2 IADD3 R4, P0, R0, c[0x0][0x508], RZ ;  /* 0x0001420000042a10 */ /* 0x000fe20007f1e0ff */
[----:B------:R-:W-:Y:S01]  /*1bb20*/  IMAD.MOV.U32 R0, RZ, RZ, RZ ;  /* 0x000000ffff007224 */ /* 0x000fe200078e00ff */
[C---:B--2---:R-:W-:Y:S02]  /*1bb30*/  IADD3.X R3, R7.reuse, c[0x0][0x504], RZ, P1, !PT ;  /* 0x0001410007037a10 */ /* 0x044fe40000ffe4ff */
[----:B------:R-:W-:-:S03]  /*1bb40*/  @P2 IADD3.X R5, R7, c[0x0][0x50c], RZ, P0, !PT ;  /* 0x0001430007052a10 */ /* 0x000fc600007fe4ff */
[----:B------:R1:W5:Y:S04]  /*1bb50*/  @P3 LDG.E R0, [R2.64] ;  /* 0x0000000802003981 */ /* 0x000368000c1e1900 */
[----:B------:R1:W5:Y:S01]  /*1bb60*/  @P2 LDG.E R18, [R4.64] ;  /* 0x0000000804122981 */ /* 0x000362000c1e1900 */
[----:B---3--:R-:W-:-:S04]  /*1bb70*/  ISETP.NE.AND P0, PT, R6, RZ, PT ;  /* 0x000000ff0600720c */ /* 0x008fc80003f05270 */
[----:B------:R-:W-:Y:S01]  /*1bb80*/  SEL R19, R6, c[0x0][0x3d4], P0 ;  /* 0x0000f50006137a07 */ /* 0x000fe20000000000 */
[----:B------:R-:W-:Y:S05]  /*1bb90*/  @P2 BRA `(.L_x_1801) ;  /* 0x0000004000002947 */ /* 0x000fea0003800000 */
[----:B------:R-:W-:Y:S05]  /*1bba0*/  @!P3 BRA `(.L_x_1801) ;  /* 0x000000300000b947 */ /* 0x000fea0003800000 */
[----:B-1----:R1:W2:Y:S04]  /*1bbb0*/  LDG.E R4, [R2.64] ;  /* 0x0000000802047981 */ /* 0x0022a8000c1e1900 */
[----:B-1----:R-:W2:Y:S02]  /*1bbc0*/  LDG.E R2, [R2.64+0x4] ;  /* 0x0000040802027981 */ /* 0x002ea4000c1e1900 */
[----:B--2--5:R-:W-:Y:S02]  /*1bbd0*/  IADD3 R18, -R4, R2, RZ ;  /* 0x0000000204127210 */ /* 0x024fe40007ffe1ff */
.L_x_1801:
        /* <DEDUP_REMOVED lines=60> */
.L_x_1803:
[----:B------:R-:W-:Y:S05]  /*1bfa0*/  BSYNC B0 ;  /* 0x0000000000007941 */ /* 0x000fea0003800000 */
.L_x_1802:
        /* <DEDUP_REMOVED lines=43> */
.L_x_1888:
[----:B------:R-:W-:Y:S05]  /*1c260*/  BRA.DIV ~URZ, `(.L_x_1805) ;  /* 0x000067a27f007947 */ /* 0x000fea000b800000 */
[----:B------:R3:W4:Y:S02]  /*1c270*/  SHFL.IDX PT, R2, R6, RZ, 0x181f ;  /* 0x00181fff06027589 */ /* 0x00072400000e0000 */
.L_x_1889:
        /* <DEDUP_REMOVED lines=8> */
.L_x_1890:
[----:B------:R-:W-:-:S04]  /*1c300*/  IADD3 R3, R0, 0x10, RZ ;  /* 0x0000001000037810 */ /* 0x000fc80007ffe0ff */
[----:B------:R-:W-:-:S13]  /*1c310*/  ISETP.GE.OR P0, PT, R3, R4, P2 ;  /* 0x000000040300720c */ /* 0x000fda0001706670 */
[----:B--2---:R-:W-:-:S04]  /*1c320*/  @!P0 LEA R2, P1, R238, R2, 0x1 ;  /* 0x00000002ee028211 */ /* 0x004fc800078208ff */
[----:B-1----:R-:W-:-:S05]  /*1c330*/  @!P0 LEA.HI.X R3, R238, R7, R239, 0x1, P1 ;  /* 0x00000007ee038211 */ /* 0x002fca00008f0cef */
[----:B------:R1:W-:Y:S01]  /*1c340*/  @!P0 ST.E.128 [R2.64], RZ ;  /* 0x000000ff02008985 */ /* 0x0003e2000c101d08 */
[----:B------:R-:W-:Y:S05]  /*1c350*/  BRA.DIV ~URZ, `(.L_x_1807) ;  /* 0x000067f27f007947 */ /* 0x000fea000b800000 */
[----:B------:R2:W1:Y:S02]  /*1c360*/  SHFL.IDX PT, R7, R5, 0x2, 0x181f ;  /* 0x00581f0005077f89 */ /* 0x00046400000e0000 */
.L_x_1891:
[----:B------:R-:W-:Y:S05]  /*1c370*/  BRA.DIV ~URZ, `(.L_x_1808) ;  /* 0x000068427f007947 */ /* 0x000fea000b800000 */
[----:B-1----:R1:W2:Y:S02]  /*1c380*/  SHFL.IDX PT, R2, R6, 0x2, 0x181f ;  /* 0x00581f0006027f89 */ /* 0x0022a400000e0000 */
.L_x_1892:
        /* <DEDUP_REMOVED lines=8> */
.L_x_1893:
[----:B------:R-:W-:-:S04]  /*1c410*/  IADD3 R3, R0, 0x30, RZ ;  /* 0x0000003000037810 */ /* 0x000fc80007ffe0ff */
[----:B------:R-:W-:-:S13]  /*1c420*/  ISETP.GE.OR P0, PT, R3, R4, P2 ;  /* 0x000000040300720c */ /* 0x000fda0001706670 */
[----:B--2---:R-:W-:-:S04]  /*1c430*/  @!P0 LEA R2, P1, R238, R2, 0x1 ;  /* 0x00000002ee028211 */ /* 0x004fc800078208ff */
[----:B------:R-:W-:-:S05]  /*1c440*/  @!P0 LEA.HI.X R3, R238, R7, R239, 0x1, P1 ;  /* 0x00000007ee038211 */ /* 0x000fca00008f0cef */
[----:B------:R2:W-:Y:S01]  /*1c450*/  @!P0 ST.E.128 [R2.64], RZ ;  /* 0x000000ff02008985 */ /* 0x0005e2000c101d08 */
[----:B------:R-:W-:Y:S05]  /*1c460*/  BRA.DIV ~URZ, `(.L_x_1810) ;  /* 0x000068927f007947 */ /* 0x000fea000b800000 */
[----:B------:R1:W2:Y:S02]  /*1c470*/  SHFL.IDX PT, R7, R5, 0x4, 0x181f ;  /* 0x00981f0005077f89 */ /* 0x0002a400000e0000 */
.L_x_1894:
[----:B------:R-:W-:Y:S05]  /*1c480*/  BRA.DIV ~URZ, `(.L_x_1811) ;  /* 0x000068e27f007947 */ /* 0x000fea000b800000 */
[----:B--2---:R2:W1:Y:S02]  /*1c490*/  SHFL.IDX PT, R2, R6, 0x4, 0x181f ;  /* 0x00981f0006027f89 */ /* 0x00446400000e0000 */
.L_x_1895:
        /* <DEDUP_REMOVED lines=8> */
.L_x_1896:
[----:B------:R-:W-:-:S04]  /*1c520*/  IADD3 R3, R0, 0x50, RZ ;  /* 0x0000005000037810 */ /* 0x000fc80007ffe0ff */
[----:B------:R-:W-:-:S13]  /*1c530*/  ISETP.GE.OR P0, PT, R3, R4, P2 ;  /* 0x000000040300720c */ /* 0x000fda0001706670 */
[----:B---3--:R-:W-:-:S04]  /*1c540*/  @!P0 LEA R2, P1, R238, R2, 0x1 ;  /* 0x00000002ee028211 */ /* 0x008fc800078208ff */
[----:B--2---:R-:W-:-:S05]  /*1c550*/  @!P0 LEA.HI.X R3, R238, R7, R239, 0x1, P1 ;  /* 0x00000007ee038211 */ /* 0x004fca00008f0cef */
[----:B------:R2:W-:Y:S01]  /*1c560*/  @!P0 ST.E.128 [R2.64], RZ ;  /* 0x000000ff02008985 */ /* 0x0005e2000c101d08 */
[----:B------:R-:W-:Y:S05]  /*1c570*/  BRA.DIV ~URZ, `(.L_x_1813) ;  /* 0x000069327f007947 */ /* 0x000fea000b800000 */
[----:B------:R3:W1:Y:S02]  /*1c580*/  SHFL.IDX PT, R7, R5, 0x6, 0x181f ;  /* 0x00d81f0005077f89 */ /* 0x00066400000e0000 */
.L_x_1897:
[----:B------:R-:W-:Y:S05]  /*1c590*/  BRA.DIV ~URZ, `(.L_x_1814) ;  /* 0x000069827f007947 */ /* 0x000fea000b800000 */
[----:B--2---:R2:W3:Y:S02]  /*1c5a0*/  SHFL.IDX PT, R2, R6, 0x6, 0x181f ;  /* 0x00d81f0006027f89 */ /* 0x0044e400000e0000 */
.L_x_1898:
        /* <DEDUP_REMOVED lines=8> */
.L_x_1899:
[----:B------:R-:W-:-:S04]  /*1c630*/  IADD3 R0, R0, 0x70, RZ ;  /* 0x0000007000007810 */ /* 0x000fc80007ffe0ff */
[----:B------:R-:W-:-:S13]  /*1c640*/  ISETP.GE.OR P0, PT, R0, R4, P2 ;  /* 0x000000040000720c */ /* 0x000fda0001706670 */
[----:B----4-:R-:W-:-:S04]  /*1c650*/  @!P0 LEA R2, P1, R238, R2, 0x1 ;  /* 0x00000002ee028211 */ /* 0x010fc800078208ff */
[----:B---3--:R-:W-:-:S05]  /*1c660*/  @!P0 LEA.HI.X R3, R238, R5, R239, 0x1, P1 ;  /* 0x00000005ee038211 */ /* 0x008fca00008f0cef */
[----:B------:R3:W-:Y:S04]  /*1c670*/  @!P0 ST.E.128 [R2.64], RZ ;  /* 0x000000ff02008985 */ /* 0x0007e8000c101d08 */
.L_x_1788:
[----:B------:R-:W-:Y:S05]  /*1c680*/  BSYNC B1 ;  /* 0x0000000000017941 */ /* 0x000fea0003800000 */
.L_x_1772:
        /* <DEDUP_REMOVED lines=15> */
.L_x_1900:
[----:B------:R-:W-:Y:S05]  /*1c780*/  BRA.DIV ~URZ, `(.L_x_1818) ;  /* 0x000069427f007947 */ /* 0x000fea000b800000 */
[----:B------:R3:W4:Y:S02]  /*1c790*/  SHFL.IDX PT, R8, R68, 0x1, 0x1f ;  /* 0x00201f0044087f89 */ /* 0x00072400000e0000 */
.L_x_1901:
        /* <DEDUP_REMOVED lines=19> */
.L_x_1902:
        /* <DEDUP_REMOVED lines=16> */
.L_x_1903:
[----:B---3--:R-:W-:Y:S01]  /*1c9d0*/  IMAD R0, R0, c[0x0][0x538], RZ ;  /* 0x00014e0000007a24 */ /* 0x008fe200078e02ff */
[----:B------:R-:W-:Y:S04]  /*1c9e0*/  BSSY B1, `(.L_x_1821) ;  /* 0x00000ce000017945 */ /* 0x000fe80003800000 */
[----:B----4-:R-:W-:-:S04]  /*1c9f0*/  IADD3 R8, R0, R8, RZ ;  /* 0x0000000800087210 */ /* 0x010fc80007ffe0ff */
[----:B--2---:R-:W-:-:S13]  /*1ca00*/  ISETP.GT.AND P0, PT, R8, R9, PT ;  /* 0x000000090800720c */ /* 0x004fda0003f04270 */
[----:B------:R-:W-:Y:S05]  /*1ca10*/  @P0 BRA `(.L_x_1822) ;  /* 0x0000025000000947 */ /* 0x000fea0003800000 */
.L_x_1826:
        /* <DEDUP_REMOVED lines=17> */
.L_x_1904:
        /* <DEDUP_REMOVED lines=16> */
.L_x_1905:
[----:B--2---:R-:W-:-:S05]  /*1cc30*/  IMAD R0, R0, c[0x0][0x538], RZ ;  /* 0x00014e0000007a24 */ /* 0x004fca00078e02ff */
[----:B------:R-:W-:-:S04]  /*1cc40*/  IADD3 R8, R0, R8, RZ ;  /* 0x0000000800087210 */ /* 0x000fc80007ffe0ff */
[----:B------:R-:W-:-:S13]  /*1cc50*/  ISETP.GT.AND P0, PT, R8, R9, PT ;  /* 0x000000090800720c */ /* 0x000fda0003f04270 */
[----:B-1----:R-:W-:Y:S05]  /*1cc60*/  @!P0 BRA `(.L_x_1826) ;  /* 0xfffffdb000008947 */ /* 0x002fea000383ffff */
.L_x_1822:
[----:B------:R-:W-:-:S05]  /*1cc70*/  IADD3 R8, -R0, R8, RZ ;  /* 0x0000000800087210 */ /* 0x000fca0007ffe1ff */
[----:B------:R-:W-:-:S05]  /*1cc80*/  IMAD R0, R4, c[0x0][0x538], R8 ;  /* 0x00014e0004007a24 */ /* 0x000fca00078e0208 */
[----:B------:R-:W-:Y:S01]  /*1cc90*/  ISETP.GT.AND P0, PT, R0, R9, PT ;  /* 0x000000090000720c */ /* 0x000fe20003f04270 */
[----:B------:R-:W-:-:S12]  /*1cca0*/  BRA.DIV ~URZ, `(.L_x_1827) ;  /* 0x000068827f007947 */ /* 0x000fd8000b800000 */
[----:B------:R-:W-:-:S03]  /*1ccb0*/  VOTE.ANY R5, PT, !P0 ;  /* 0x0000000000057806 */ /* 0x000fc600040e0100 */
.L_x_1906:
[----:B------:R-:W2:Y:S01]  /*1ccc0*/  LDL.LU R2, [R1+0x4c] ;  /* 0x00004c0001027983 */ /* 0x000ea20000300800 */
[----:B------:R-:W2:Y:S02]  /*1ccd0*/  POPC R0, R5 ;  /* 0x0000000500007309 */ /* 0x000ea40000000000 */
[----:B--2---:R-:W-:-:S05]  /*1cce0*/  IADD3 R2, R0, R2, RZ ;  /* 0x0000000200027210 */ /* 0x004fca0007ffe0ff */
[----:B------:R2:W-:Y:S01]  /*1ccf0*/  STL [R1+0x4c], R2 ;  /* 0x00004c0201007387 */ /* 0x0005e20000100800 */
[----:B------:R-:W-:Y:S05]  /*1cd00*/  BRA.DIV ~URZ, `(.L_x_1828) ;  /* 0x000068727f007947 */ /* 0x000fea000b800000 */
[----:B------:R3:W4:Y:S04]  /*1cd10*/  SHFL.IDX PT, R6, R6, R0, 0x1f ;  /* 0x00001f0006067589 */ /* 0x00072800000e0000 */
[----:B------:R3:W1:Y:S02]  /*1cd20*/  SHFL.IDX PT, R7, R7, R0, 0x1f ;  /* 0x00001f0007077589 */ /* 0x00066400000e0000 */
.L_x_1907:
[----:B------:R-:W-:Y:S01]  /*1cd30*/  ISETP.NE.AND P0, PT, R5, RZ, PT ;  /* 0x000000ff0500720c */ /* 0x000fe20003f05270 */
[----:B------:R-:W-:-:S12]  /*1cd40*/  BSSY B0, `(.L_x_1829) ;  /* 0x0000005000007945 */ /* 0x000fd80003800000 */
[----:B------:R-:W-:Y:S05]  /*1cd50*/  @!P0 BRA `(.L_x_1830) ;  /* 0x0000003000008947 */ /* 0x000fea0003800000 */
[----:B---3--:R-:W-:Y:S01]  /*1cd60*/  IADD3 R0, R0, -0x1, RZ ;  /* 0xffffffff00007810 */ /* 0x008fe20007ffe0ff */
[----:B------:R-:W-:Y:S05]  /*1cd70*/  BRA.DIV ~URZ, `(.L_x_1831) ;  /* 0x000068d27f007947 */ /* 0x000fea000b800000 */
[----:B------:R3:W2:Y:S02]  /*1cd80*/  SHFL.IDX PT, R10, R4, R0, 0x1f ;  /* 0x00001f00040a7589 */ /* 0x0006a400000e0000 */
.L_x_1830:
[----:B------:R-:W-:Y:S05]  /*1cd90*/  BSYNC B0 ;  /* 0x0000000000007941 */ /* 0x000fea0003800000 */
.L_x_1829:
        /* <DEDUP_REMOVED lines=68> */
.L_x_1833:
        /* <DEDUP_REMOVED lines=68> */
.L_x_1834:
[----:B------:R-:W-:Y:S05]  /*1d620*/  BSYNC B0 ;  /* 0x0000000000007941 */ /* 0x000fea0003800000 */
.L_x_1832:
[----:B------:R-:W-:-:S04]  /*1d630*/  LOP3.LUT R2, RZ, R2, RZ, 0x33, !PT ;  /* 0x00000002ff027212 */ /* 0x000fc800078e33ff */
[----:B-1----:R-:W-:-:S05]  /*1d640*/  IADD3 R0, R2, R6, RZ ;  /* 0x0000000602007210 */ /* 0x002fca0007ffe0ff */
[----:B------:R1:W-:Y:S01]  /*1d650*/  STL [R1+0x44], R0 ;  /* 0x0000440001007387 */ /* 0x0003e20000100800 */
[----:B------:R-:W-:Y:S05]  /*1d660*/  BRA `(.L_x_1835) ;  /* 0x0000005000007947 */ /* 0x000fea0003800000 */
.L_x_1823:
[----:B------:R-:W-:Y:S01]  /*1d670*/  MOV R0, c[0x0][0x53c] ;  /* 0x00014f0000007a02 */ /* 0x000fe20000000f00 */
[----:B------:R2:W-:Y:S04]  /*1d680*/  STL [R1+0x40], R9 ;  /* 0x0000400901007387 */ /* 0x0005e80000100800 */
[----:B------:R2:W-:Y:S04]  /*1d690*/  STL [R1+0x44], RZ ;  /* 0x000044ff01007387 */ /* 0x0005e80000100800 */
[----:B------:R2:W-:Y:S04]  /*1d6a0*/  STL [R1+0x48], RZ ;  /* 0x000048ff01007387 */ /* 0x0005e80000100800 */
[----:B------:R2:W-:Y:S02]  /*1d6b0*/  STL [R1+0x4c], R0 ;  /* 0x00004c0001007387 */ /* 0x0005e40000100800 */
.L_x_1835:
[----:B------:R-:W-:Y:S05]  /*1d6c0*/  BSYNC B1 ;  /* 0x0000000000017941 */ /* 0x000fea0003800000 */
.L_x_1821:
        /* <DEDUP_REMOVED lines=9> */
.L_x_1816:
[----:B--2---:R-:W2:Y:S02]  /*1d760*/  LDL R0, [R1+0x4c] ;  /* 0x00004c0001007983 */ /* 0x004ea40000100800 */
[----:B--2---:R-:W-:-:S13]  /*1d770*/  ISETP.GE.AND P0, PT, R0, c[0x0][0x53c], PT ;  /* 0x00014f0000007a0c */ /* 0x004fda0003f06270 */
[----:B-1--4-:R-:W-:Y:S01]  /*1d780*/  @P0 CALL.REL.NOINC `(.L_x_1836) ;  /* 0x0000001000000944 */ /* 0x012fe20003c00000 */
[----:B------:R-:W-:Y:S05]  /*1d790*/  BRA `(.L_x_1837) ;  /* 0xfffe47a000007947 */ /* 0x000fea000383ffff */
.L_x_1836:
[----:B------:R-:W-:Y:S05]  /*1d7a0*/  EXIT ;  /* 0x000000000000794d */ /* 0x000fea0003800000 */
.L_x_1624:
[----:B------:R-:W-:Y:S01]  /*1d7b0*/  IMAD.MOV.U32 R0, RZ, RZ, R5 ;  /* 0x000000ffff007224 */ /* 0x000fe200078e0005 */
[----:B------:R-:W-:Y:S02]  /*1d7c0*/  MOV R2, 0x1 ;  /* 0x0000000100027802 */ /* 0x000fe40000000f00 */
[----:B------:R-:W-:Y:S02]  /*1d7d0*/  MOV R3, 0x1d7f0 ;  /* 0x0001d7f000037802 */ /* 0x000fe40000000f00 */
[----:B------:R-:W-:Y:S05]  /*1d7e0*/  CALL.REL.NOINC `($__internal_24_$__cuda_sm70_shflsync_up_p) ;  /* 0x00005f9000007944 */ /* 0x000fea0003c00000 */
[----:B------:R-:W-:Y:S01]  /*1d7f0*/  MOV R0, R4 ;  /* 0x0000000400007202 */ /* 0x000fe20000000f00 */
[----:B------:R-:W-:Y:S05]  /*1d800*/  BRA `(.L_x_1838) ;  /* 0xfffe2c5000007947 */ /* 0x000fea000383ffff */
.L_x_1625:
[----:B------:R-:W-:Y:S01]  /*1d810*/  IMAD.MOV.U32 R0, RZ, RZ, R5 ;  /* 0x000000ffff007224 */ /* 0x000fe200078e0005 */
[----:B------:R-:W-:Y:S02]  /*1d820*/  MOV R2, 0x2 ;  /* 0x0000000200027802 */ /* 0x000fe40000000f00 */
[----:B------:R-:W-:Y:S02]  /*1d830*/  MOV R3, 0x1d850 ;  /* 0x0001d85000037802 */ /* 0x000fe40000000f00 */
[----:B------:R-:W-:Y:S05]  /*1d840*/  CALL.REL.NOINC `($__internal_24_$__cuda_sm70_shflsync_up_p) ;  /* 0x00005f3000007944 */ /* 0x000fea0003c00000 */
[----:B------:R-:W-:Y:S01]  /*1d850*/  SEL R0, R4, RZ, P4 ;  /* 0x000000ff04007207 */ /* 0x000fe20002000000 */
[----:B------:R-:W-:Y:S01]  /*1d860*/  IMAD.MOV.U32 R2, RZ, RZ, 0x4 ;  /* 0x00000004ff027424 */ /* 0x000fe200078e00ff */
[----:B------:R-:W-:-:S03]  /*1d870*/  MOV R3, 0x1d8a0 ;  /* 0x0001d8a000037802 */ /* 0x000fc60000000f00 */
[----:B------:R-:W-:Y:S02]  /*1d880*/  IMAD.IADD R0, R5, 0x1, R0 ;  /* 0x0000000105007824 */ /* 0x000fe400078e0200 */
        /* <DEDUP_REMOVED lines=13> */
[----:B------:R-:W-:Y:S02]  /*1d960*/  MOV R218, 0x1f ;  /* 0x0000001f00da7802 */ /* 0x000fe40000000f00 */
[----:B------:R-:W-:Y:S01]  /*1d970*/  MOV R3, 0x1d9b0 ;  /* 0x0001d9b000037802 */ /* 0x000fe20000000f00 */
[----:B------:R-:W-:-:S04]  /*1d980*/  IMAD.IADD R4, R0, 0x1, R4 ;  /* 0x0000000100047824 */ /* 0x000fc800078e0204 */
[----:B------:R-:W-:Y:S02]  /*1d990*/  IMAD.MOV.U32 R219, RZ, RZ, R4 ;  /* 0x000000ffffdb7224 */ /* 0x000fe400078e0004 */
[----:B------:R-:W-:Y:S05]  /*1d9a0*/  CALL.REL.NOINC `($__internal_23_$__cuda_sm70_shflsync_idx_p) ;  /* 0x00005d7000007944 */ /* 0x000fea0003c00000 */
[----:B------:R-:W-:Y:S01]  /*1d9b0*/  MOV R0, R218 ;  /* 0x000000da00007202 */ /* 0x000fe20000000f00 */
[----:B------:R-:W-:Y:S05]  /*1d9c0*/  BRA `(.L_x_1839) ;  /* 0xfffe2b9000007947 */ /* 0x000fea000383ffff */
.L_x_1627:
[----:B------:R-:W-:Y:S02]  /*1d9d0*/  SEL R0, RZ, 0x1, P0 ;  /* 0x00000001ff007807 */ /* 0x000fe40000000000 */
[----:B------:R-:W-:Y:S02]  /*1d9e0*/  MOV R2, 0x1da00 ;  /* 0x0001da0000027802 */ /* 0x000fe40000000f00 */
[----:B------:R-:W-:Y:S05]  /*1d9f0*/  CALL.REL.NOINC `($__internal_25_$__cuda_sm70_votesync_ballot) ;  /* 0x00005df000007944 */ /* 0x000fea0003c00000 */
[----:B------:R-:W-:Y:S01]  /*1da00*/  MOV R7, R0 ;  /* 0x0000000000077202 */ /* 0x000fe20000000f00 */
[----:B------:R-:W-:Y:S05]  /*1da10*/  BRA `(.L_x_1840) ;  /* 0xfffe2bd000007947 */ /* 0x000fea000383ffff */
.L_x_1628:
[----:B------:R-:W-:Y:S01]  /*1da20*/  IMAD.MOV.U32 R219, RZ, RZ, R9 ;  /* 0x000000ffffdb7224 */ /* 0x000fe200078e0009 */
[----:B-1----:R-:W-:Y:S01]  /*1da30*/  MOV R2, R0 ;  /* 0x0000000000027202 */ /* 0x002fe20000000f00 */
[----:B------:R-:W-:Y:S01]  /*1da40*/  IMAD.MOV.U32 R218, RZ, RZ, 0x1f ;  /* 0x0000001fffda7424 */ /* 0x000fe200078e00ff */
[----:B------:R-:W-:Y:S02]  /*1da50*/  MOV R3, 0x1da70 ;  /* 0x0001da7000037802 */ /* 0x000fe40000000f00 */
[----:B------:R-:W-:Y:S05]  /*1da60*/  CALL.REL.NOINC `($__internal_23_$__cuda_sm70_shflsync_idx_p) ;  /* 0x00005cb000007944 */ /* 0x000fea0003c00000 */
[----:B------:R-:W-:Y:S01]  /*1da70*/  IMAD.MOV.U32 R12, RZ, RZ, R218 ;  /* 0x000000ffff0c7224 */ /* 0x000fe200078e00da */
[----:B------:R-:W-:Y:S01]  /*1da80*/  MOV R219, R8 ;  /* 0x0000000800db7202 */ /* 0x000fe20000000f00 */
[----:B------:R-:W-:Y:S01]  /*1da90*/  IMAD.MOV.U32 R5, RZ, RZ, RZ ;  /* 0x000000ffff057224 */ /* 0x000fe200078e00ff */
[----:B------:R-:W-:Y:S01]  /*1daa0*/  MOV R2, R0 ;  /* 0x0000000000027202 */ /* 0x000fe20000000f00 */
[----:B------:R-:W-:Y:S01]  /*1dab0*/  IMAD.MOV.U32 R218, RZ, RZ, 0x1f ;  /* 0x0000001fffda7424 */ /* 0x000fe200078e00ff */
[----:B------:R-:W-:-:S02]  /*1dac0*/  MOV R3, 0x1dae0 ;  /* 0x0001dae000037802 */ /* 0x000fc40000000f00 */
[----:B------:R-:W-:Y:S05]  /*1dad0*/  CALL.REL.NOINC `($__internal_23_$__cuda_sm70_shflsync_idx_p) ;  /* 0x00005c4000007944 */ /* 0x000fea0003c00000 */
[----:B------:R-:W-:Y:S01]  /*1dae0*/  MOV R9, R218 ;  /* 0x000000da00097202 */ /* 0x000fe20000000f00 */
[----:B------:R-:W-:Y:S05]  /*1daf0*/  BRA `(.L_x_1841) ;  /* 0xfffe2b6000007947 */ /* 0x000fea000383ffff */
.L_x_1631:
[----:B------:R-:W-:Y:S01]  /*1db00*/  IMAD.MOV.U32 R219, RZ, RZ, R4 ;  /* 0x000000ffffdb7224 */ /* 0x000fe200078e0004 */
[----:B-1----:R-:W-:Y:S01]  /*1db10*/  MOV R2, R0 ;  /* 0x0000000000027202 */ /* 0x002fe20000000f00 */
[----:B------:R-:W-:Y:S01]  /*1db20*/  IMAD.MOV.U32 R218, RZ, RZ, 0x1f ;  /* 0x0000001fffda7424 */ /* 0x000fe200078e00ff */
[----:B------:R-:W-:-:S02]  /*1db30*/  MOV R3, 0x1db50 ;  /* 0x0001db5000037802 */ /* 0x000fc40000000f00 */
[----:B---34-:R-:W-:Y:S05]  /*1db40*/  CALL.REL.NOINC `($__internal_23_$__cuda_sm70_shflsync_idx_p) ;  /* 0x00005bd000007944 */ /* 0x018fea0003c00000 */
[----:B------:R-:W-:Y:S01]  /*1db50*/  MOV R5, R218 ;  /* 0x000000da00057202 */ /* 0x000fe20000000f00 */
[----:B------:R-:W-:Y:S05]  /*1db60*/  BRA `(.L_x_1630) ;  /* 0xfffe2b5000007947 */ /* 0x000fea000383ffff */
.L_x_1680:
[----:B------:R-:W-:Y:S01]  /*1db70*/  IMAD.MOV.U32 R219, RZ, RZ, R5 ;  /* 0x000000ffffdb7224 */ /* 0x000fe200078e0005 */
[----:B------:R-:W-:Y:S01]  /*1db80*/  MOV R2, RZ ;  /* 0x000000ff00027202 */ /* 0x000fe20000000f00 */
[----:B------:R-:W-:Y:S01]  /*1db90*/  IMAD.MOV.U32 R218, RZ, RZ, 0x181f ;  /* 0x0000181fffda7424 */ /* 0x000fe200078e00ff */
[----:B------:R-:W-:-:S02]  /*1dba0*/  MOV R3, 0x1dbc0 ;  /* 0x0001dbc000037802 */ /* 0x000fc40000000f00 */
[----:B-----5:R-:W-:Y:S05]  /*1dbb0*/  CALL.REL.NOINC `($__internal_23_$__cuda_sm70_shflsync_idx_p) ;  /* 0x00005b6000007944 */ /* 0x020fea0003c00000 */
[----:B------:R-:W-:Y:S01]  /*1dbc0*/  MOV R7, R218 ;  /* 0x000000da00077202 */ /* 0x000fe20000000f00 */
[----:B------:R-:W-:Y:S05]  /*1dbd0*/  BRA `(.L_x_1842) ;  /* 0xfffeaf4000007947 */ /* 0x000fea000383ffff */
.L_x_1681:
[----:B------:R-:W-:Y:S01]  /*1dbe0*/  IMAD.MOV.U32 R219, RZ, RZ, R6 ;  /* 0x000000ffffdb7224 */ /* 0x000fe200078e0006 */
[----:B------:R-:W-:Y:S01]  /*1dbf0*/  MOV R2, RZ ;  /* 0x000000ff00027202 */ /* 0x000fe20000000f00 */
[----:B------:R-:W-:Y:S01]  /*1dc00*/  IMAD.MOV.U32 R218, RZ, RZ, 0x181f ;  /* 0x0000181fffda7424 */ /* 0x000fe200078e00ff */
[----:B------:R-:W-:-:S02]  /*1dc10*/  MOV R3, 0x1dc30 ;  /* 0x0001dc3000037802 */ /* 0x000fc40000000f00 */
[----:B-12--5:R-:W-:Y:S05]  /*1dc20*/  CALL.REL.NOINC `($__internal_23_$__cuda_sm70_shflsync_idx_p) ;  /* 0x00005af000007944 */ /* 0x026fea0003c00000 */
[----:B------:R-:W-:Y:S01]  /*1dc30*/  MOV R2, R218 ;  /* 0x000000da00027202 */ /* 0x000fe20000000f00 */
[----:B------:R-:W-:Y:S05]  /*1dc40*/  BRA `(.L_x_1843) ;  /* 0xfffeaef000007947 */ /* 0x000fea000383ffff */
.L_x_1684:
[----:B------:R-:W-:Y:S01]  /*1dc50*/  IMAD.MOV.U32 R219, RZ, RZ, R5 ;  /* 0x000000ffffdb7224 */ /* 0x000fe200078e0005 */
[----:B--2-4-:R-:W-:Y:S01]  /*1dc60*/  MOV R2, 0x1 ;  /* 0x0000000100027802 */ /* 0x014fe20000000f00 */
[----:B------:R-:W-:Y:S01]  /*1dc70*/  IMAD.MOV.U32 R218, RZ, RZ, 0x181f ;  /* 0x0000181fffda7424 */ /* 0x000fe200078e00ff */
[----:B------:R-:W-:-:S02]  /*1dc80*/  MOV R3, 0x1dca0 ;  /* 0x0001dca000037802 */ /* 0x000fc40000000f00 */
[----:B-1-3-5:R-:W-:Y:S05]  /*1dc90*/  CALL.REL.NOINC `($__internal_23_$__cuda_sm70_shflsync_idx_p) ;  /* 0x00005a8000007944 */ /* 0x02afea0003c00000 */
[----:B------:R-:W-:Y:S01]  /*1dca0*/  IMAD.MOV.U32 R7, RZ, RZ, R218 ;  /* 0x000000ffff077224 */ /* 0x000fe200078e00da */
[----:B------:R-:W-:Y:S01]  /*1dcb0*/  MOV R2, 0x1 ;  /* 0x0000000100027802 */ /* 0x000fe20000000f00 */
[----:B------:R-:W-:Y:S01]  /*1dcc0*/  IMAD.MOV.U32 R219, RZ, RZ, R6 ;  /* 0x000000ffffdb7224 */ /* 0x000fe200078e0006 */
[----:B------:R-:W-:-:S02]  /*1dcd0*/  MOV R218, 0x181f ;  /* 0x0000181f00da7802 */ /* 0x000fc40000000f00 */
[----:B------:R-:W-:Y:S02]  /*1dce0*/  MOV R3, 0x1dd00 ;  /* 0x0001dd0000037802 */ /* 0x000fe40000000f00 */
[----:B------:R-:W-:Y:S05]  /*1dcf0*/  CALL.REL.NOINC `($__internal_23_$__cuda_sm70_shflsync_idx_p) ;  /* 0x00005a2000007944 */ /* 0x000fea0003c00000 */
[----:B------:R-:W-:Y:S01]  /*1dd00*/  MOV R2, R218 ;  /* 0x000000da00027202 */ /* 0x000fe20000000f00 */
[----:B------:R-:W-:Y:S05]  /*1dd10*/  BRA `(.L_x_1844) ;  /* 0xfffeaf0000007947 */ /* 0x000fea000383ffff */
.L_x_1687:
[----:B------:R-:W-:Y:S01]  /*1dd20*/  IMAD.MOV.U32 R219, RZ, RZ, R5 ;  /* 0x000000ffffdb7224 */ /* 0x000fe200078e0005 */
[----:B-1--4-:R-:W-:Y:S01]  /*1dd30*/  MOV R2, 0x2 ;  /* 0x0000000200027802 */ /* 0x012fe20000000f00 */
[----:B------:R-:W-:Y:S01]  /*1dd40*/  IMAD.MOV.U32 R218, RZ, RZ, 0x181f ;  /* 0x0000181fffda7424 */ /* 0x000fe200078e00ff */
[----:B------:R-:W-:Y:S02]  /*1dd50*/  MOV R3, 0x1dd70 ;  /* 0x0001dd7000037802 */ /* 0x000fe40000000f00 */
[----:B--23-5:R-:W-:Y:S05]  /*1dd60*/  CALL.REL.NOINC `($__internal_23_$__cuda_sm70_shflsync_idx_p) ;  /* 0x000059b000007944 */ /* 0x02cfea0003c00000 */
[----:B------:R-:W-:Y:S01]  /*1dd70*/  MOV R7, R218 ;  /* 0x000000da00077202 */ /* 0x000fe20000000f00 */
[----:B------:R-:W-:Y:S05]  /*1dd80*/  BRA `(.L_x_1845) ;  /* 0xfffeaf6000007947 */ /* 0x000fea000383ffff */
.L_x_1688:
[----:B------:R-:W-:Y:S01]  /*1dd90*/  IMAD.MOV.U32 R219, RZ, RZ, R6 ;  /* 0x000000ffffdb7224 */ /* 0x000fe200078e0006 */
[----:B----4-:R-:W-:Y:S01]  /*1dda0*/  MOV R2, 0x2 ;  /* 0x0000000200027802 */ /* 0x010fe20000000f00 */
[----:B------:R-:W-:Y:S01]  /*1ddb0*/  IMAD.MOV.U32 R218, RZ, RZ, 0x181f ;  /* 0x0000181fffda7424 */ /* 0x000fe200078e00ff */
[----:B------:R-:W-:Y:S02]  /*1ddc0*/  MOV R3, 0x1dde0 ;  /* 0x0001dde000037802 */ /* 0x000fe40000000f00 */
[----:B-123-5:R-:W-:Y:S05]  /*1ddd0*/  CALL.REL.NOINC `($__internal_23_$__cuda_sm70_shflsync_idx_p) ;  /* 0x0000594000007944 */ /* 0x02efea0003c00000 */
[----:B------:R-:W-:Y:S01]  /*1dde0*/  MOV R2, R218 ;  /* 0x000000da00027202 */ /* 0x000fe20000000f00 */
[----:B------:R-:W-:Y:S05]  /*1ddf0*/  BRA `(.L_x_1846) ;  /* 0xfffeaf1000007947 */ /* 0x000fea000383ffff */
.L_x_1691:
[----:B------:R-:W-:Y:S01]  /*1de00*/  IMAD.MOV.U32 R219, RZ, RZ, R5 ;  /* 0x000000ffffdb7224 */ /* 0x000fe200078e0005 */
[----:B-1----:R-:W-:Y:S01]  /*1de10*/  MOV R2, 0x3 ;  /* 0x0000000300027802 */ /* 0x002fe20000000f00 */
[----:B------:R-:W-:Y:S01]  /*1de20*/  IMAD.MOV.U32 R218, RZ, RZ, 0x181f ;  /* 0x0000181fffda7424 */ /* 0x000fe200078e00ff */
[----:B------:R-:W-:-:S02]  /*1de30*/  MOV R3, 0x1de50 ;  /* 0x0001de5000037802 */ /* 0x000fc40000000f00 */
[----:B--2345:R-:W-:Y:S05]  /*1de40*/  CALL.REL.NOINC `($__internal_23_$__cuda_sm70_shflsync_idx_p) ;  /* 0x000058d000007944 */ /* 0x03cfea0003c00000 */
        /* <DEDUP_REMOVED lines=8> */
.L_x_1694:
[----:B------:R-:W-:Y:S01]  /*1ded0*/  IMAD.MOV.U32 R219, RZ, RZ, R5 ;  /* 0x000000ffffdb7224 */ /* 0x000fe200078e0005 */
[----:B-1----:R-:W-:Y:S01]  /*1dee0*/  MOV R2, 0x4 ;  /* 0x0000000400027802 */ /* 0x002fe20000000f00 */
[----:B------:R-:W-:Y:S01]  /*1def0*/  IMAD.MOV.U32 R218, RZ, RZ, 0x181f ;  /* 0x0000181fffda7424 */ /* 0x000fe200078e00ff */
[----:B------:R-:W-:Y:S02]  /*1df00*/  MOV R3, 0x1df20 ;  /* 0x0001df2000037802 */ /* 0x000fe40000000f00 */
[----:B--2345:R-:W-:Y:S05]  /*1df10*/  CALL.REL.NOINC `($__internal_23_$__cuda_sm70_shflsync_idx_p) ;  /* 0x0000580000007944 */ /* 0x03cfea0003c00000 */
[----:B------:R-:W-:Y:S01]  /*1df20*/  MOV R7, R218 ;  /* 0x000000da00077202 */ /* 0x000fe20000000f00 */
[----:B------:R-:W-:Y:S05]  /*1df30*/  BRA `(.L_x_1848) ;  /* 0xfffeaf8000007947 */ /* 0x000fea000383ffff */
.L_x_1695:
[----:B------:R-:W-:Y:S01]  /*1df40*/  IMAD.MOV.U32 R219, RZ, RZ, R6 ;  /* 0x000000ffffdb7224 */ /* 0x000fe200078e0006 */
[----:B-1----:R-:W-:Y:S01]  /*1df50*/  MOV R2, 0x4 ;  /* 0x0000000400027802 */ /* 0x002fe20000000f00 */
[----:B------:R-:W-:Y:S01]  /*1df60*/  IMAD.MOV.U32 R218, RZ, RZ, 0x181f ;  /* 0x0000181fffda7424 */ /* 0x000fe200078e00ff */
[----:B------:R-:W-:Y:S02]  /*1df70*/  MOV R3, 0x1df90 ;  /* 0x0001df9000037802 */ /* 0x000fe40000000f00 */
[----:B--2345:R-:W-:Y:S05]  /*1df80*/  CALL.REL.NOINC `($__internal_23_$__cuda_sm70_shflsync_idx_p) ;  /* 0x0000579000007944 */ /* 0x03cfea0003c00000 */
[----:B------:R-:W-:Y:S01]  /*1df90*/  MOV R2, R218 ;  /* 0x000000da00027202 */ /* 0x000fe20000000f00 */
[----:B------:R-:W-:Y:S05]  /*1dfa0*/  BRA `(.L_x_1849) ;  /* 0xfffeaf3000007947 */ /* 0x000fea000383ffff */
.L_x_1698:
[----:B------:R-:W-:Y:S01]  /*1dfb0*/  IMAD.MOV.U32 R219, RZ, RZ, R5 ;  /* 0x000000ffffdb7224 */ /* 0x000fe200078e0005 */
[----:B--23--:R-:W-:Y:S01]  /*1dfc0*/  MOV R2, 0x5 ;  /* 0x0000000500027802 */ /* 0x00cfe20000000f00 */
[----:B------:R-:W-:Y:S01]  /*1dfd0*/  IMAD.MOV.U32 R218, RZ, RZ, 0x181f ;  /* 0x0000181fffda7424 */ /* 0x000fe200078e00ff */
[----:B------:R-:W-:-:S02]  /*1dfe0*/  MOV R3, 0x1e000 ;  /* 0x0001e00000037802 */ /* 0x000fc40000000f00 */
[----:B-1--45:R-:W-:Y:S05]  /*1dff0*/  CALL.REL.NOINC `($__internal_23_$__cuda_sm70_shflsync_idx_p) ;  /* 0x0000572000007944 */ /* 0x032fea0003c00000 */
        /* <DEDUP_REMOVED lines=8> */
.L_x_1701:
[----:B------:R-:W-:Y:S01]  /*1e080*/  IMAD.MOV.U32 R219, RZ, RZ, R5 ;  /* 0x000000ffffdb7224 */ /* 0x000fe200078e0005 */
[----:B-1-3--:R-:W-:Y:S01]  /*1e090*/  MOV R2, 0x6 ;  /* 0x0000000600027802 */ /* 0x00afe20000000f00 */
[----:B------:R-:W-:Y:S01]  /*1e0a0*/  IMAD.MOV.U32 R218, RZ, RZ, 0x181f ;  /* 0x0000181fffda7424 */ /* 0x000fe200078e00ff */
[----:B------:R-:W-:Y:S02]  /*1e0b0*/  MOV R3, 0x1e0d0 ;  /* 0x0001e0d000037802 */ /* 0x000fe40000000f00 */
[----:B--2-45:R-:W-:Y:S05]  /*1e0c0*/  CALL.REL.NOINC `($__internal_23_$__cuda_sm70_shflsync_idx_p) ;  /* 0x0000565000007944 */ /* 0x034fea0003c00000 */
[----:B------:R-:W-:Y:S01]  /*1e0d0*/  MOV R7, R218 ;  /* 0x000000da00077202 */ /* 0x000fe20000000f00 */
[----:B------:R-:W-:Y:S05]  /*1e0e0*/  BRA `(.L_x_1851) ;  /* 0xfffeafa000007947 */ /* 0x000fea000383ffff */
.L_x_1702:
[----:B------:R-:W-:Y:S01]  /*1e0f0*/  IMAD.MOV.U32 R219, RZ, RZ, R6 ;  /* 0x000000ffffdb7224 */ /* 0x000fe200078e0006 */
[----:B---3--:R-:W-:Y:S01]  /*1e100*/  MOV R2, 0x6 ;  /* 0x0000000600027802 */ /* 0x008fe20000000f00 */
[----:B------:R-:W-:Y:S01]  /*1e110*/  IMAD.MOV.U32 R218, RZ, RZ, 0x181f ;  /* 0x0000181fffda7424 */ /* 0x000fe200078e00ff */
[----:B------:R-:W-:Y:S02]  /*1e120*/  MOV R3, 0x1e140 ;  /* 0x0001e14000037802 */ /* 0x000fe40000000f00 */
[----:B-12-45:R-:W-:Y:S05]  /*1e130*/  CALL.REL.NOINC `($__internal_23_$__cuda_sm70_shflsync_idx_p) ;  /* 0x000055e000007944 */ /* 0x036fea0003c00000 */
[----:B------:R-:W-:Y:S01]  /*1e140*/  MOV R2, R218 ;  /* 0x000000da00027202 */ /* 0x000fe20000000f00 */
[----:B------:R-:W-:Y:S05]  /*1e150*/  BRA `(.L_x_1852) ;  /* 0xfffeaf5000007947 */ /* 0x000fea000383ffff */
.L_x_1705:
        /* <DEDUP_REMOVED lines=13> */
.L_x_1744:
[----:B------:R-:W-:Y:S01]  /*1e230*/  IMAD.MOV.U32 R219, RZ, RZ, R5 ;  /* 0x000000ffffdb7224 */ /* 0x000fe200078e0005 */
[----:B------:R-:W-:Y:S01]  /*1e240*/  MOV R2, RZ ;  /* 0x000000ff00027202 */ /* 0x000fe20000000f00 */
[----:B------:R-:W-:Y:S01]  /*1e250*/  IMAD.MOV.U32 R218, RZ, RZ, 0x181f ;  /* 0x0000181fffda7424 */ /* 0x000fe200078e00ff */
[----:B------:R-:W-:Y:S02]  /*1e260*/  MOV R3, 0x1e280 ;  /* 0x0001e28000037802 */ /* 0x000fe40000000f00 */
[----:B------:R-:W-:Y:S05]  /*1e270*/  CALL.REL.NOINC `($__internal_23_$__cuda_sm70_shflsync_idx_p) ;  /* 0x000054a000007944 */ /* 0x000fea0003c00000 */
[----:B------:R-:W-:Y:S01]  /*1e280*/  MOV R9, R218 ;  /* 0x000000da00097202 */ /* 0x000fe20000000f00 */
[----:B------:R-:W-:Y:S05]  /*1e290*/  BRA `(.L_x_1854) ;  /* 0xffff0c6000007947 */ /* 0x000fea000383ffff */
.L_x_1745:
[----:B------:R-:W-:Y:S01]  /*1e2a0*/  IMAD.MOV.U32 R219, RZ, RZ, R4 ;  /* 0x000000ffffdb7224 */ /* 0x000fe200078e0004 */
[----:B------:R-:W-:Y:S01]  /*1e2b0*/  MOV R2, RZ ;  /* 0x000000ff00027202 */ /* 0x000fe20000000f00 */
[----:B------:R-:W-:Y:S01]  /*1e2c0*/  IMAD.MOV.U32 R218, RZ, RZ, 0x181f ;  /* 0x0000181fffda7424 */ /* 0x000fe200078e00ff */
[----:B------:R-:W-:Y:S02]  /*1e2d0*/  MOV R3, 0x1e2f0 ;  /* 0x0001e2f000037802 */ /* 0x000fe40000000f00 */
[----:B-12---:R-:W-:Y:S05]  /*1e2e0*/  CALL.REL.NOINC `($__internal_23_$__cuda_sm70_shflsync_idx_p) ;  /* 0x0000543000007944 */ /* 0x006fea0003c00000 */
        /* <DEDUP_REMOVED lines=12> */
[----:B------:R-:W-:Y:S05]  /*1e3b0*/  CALL.REL.NOINC `($__internal_23_$__cuda_sm70_shflsync_idx_p) ;  /* 0x0000536000007944 */ /* 0x000fea0003c00000 */
[----:B------:R-:W-:Y:S01]  /*1e3c0*/  IMAD.MOV.U32 R7, RZ, RZ, R218 ;  /* 0x000000ffff077224 */ /* 0x000fe200078e00da */
[----:B------:R-:W-:Y:S01]  /*1e3d0*/  MOV R2, 0x1 ;  /* 0x0000000100027802 */ /* 0x000fe20000000f00 */
[----:B------:R-:W-:Y:S01]  /*1e3e0*/  IMAD.MOV.U32 R219, RZ, RZ, R4 ;  /* 0x000000ffffdb7224 */ /* 0x000fe200078e0004 */
[----:B------:R-:W-:Y:S02]  /*1e3f0*/  MOV R218, 0x181f ;  /* 0x0000181f00da7802 */ /* 0x000fe40000000f00 */
[----:B------:R-:W-:Y:S02]  /*1e400*/  MOV R3, 0x1e420 ;  /* 0x0001e42000037802 */ /* 0x000fe40000000f00 */
[----:B------:R-:W-:Y:S05]  /*1e410*/  CALL.REL.NOINC `($__internal_23_$__cuda_sm70_shflsync_idx_p) ;  /* 0x0000530000007944 */ /* 0x000fea0003c00000 */
        /* <DEDUP_REMOVED lines=60> */
[----:B------:R-:W-:Y:S01]  /*1e7e0*/  MOV R4, R218 ;  /* 0x000000da00047202 */ /* 0x000fe20000000f00 */
[----:B------:R-:W-:Y:S05]  /*1e7f0*/  BRA `(.L_x_1855) ;  /* 0xffff088000007947 */ /* 0x000fea000383ffff */
.L_x_1746:
[----:B------:R-:W-:Y:S01]  /*1e800*/  IMAD.MOV.U32 R219, RZ, RZ, R0 ;  /* 0x000000ffffdb7224 */ /* 0x000fe200078e0000 */
[----:B------:R-:W-:Y:S01]  /*1e810*/  MOV R2, RZ ;  /* 0x000000ff00027202 */ /* 0x000fe20000000f00 */
[----:B------:R-:W-:Y:S01]  /*1e820*/  IMAD.MOV.U32 R218, RZ, RZ, 0x1c1f ;  /* 0x00001c1fffda7424 */ /* 0x000fe200078e00ff */
[----:B------:R-:W-:-:S02]  /*1e830*/  MOV R3, 0x1e850 ;  /* 0x0001e85000037802 */ /* 0x000fc40000000f00 */
[----:B------:R-:W-:Y:S05]  /*1e840*/  CALL.REL.NOINC `($__internal_23_$__cuda_sm70_shflsync_idx_p) ;  /* 0x00004ed000007944 */ /* 0x000fea0003c00000 */
[----:B------:R-:W-:Y:S01]  /*1e850*/  MOV R2, R218 ;  /* 0x000000da00027202 */ /* 0x000fe20000000f00 */
[----:B------:R-:W-:Y:S05]  /*1e860*/  BRA `(.L_x_1856) ;  /* 0xffff099000007947 */ /* 0x000fea000383ffff */
.L_x_1747:
[----:B------:R-:W-:Y:S01]  /*1e870*/  IMAD.MOV.U32 R219, RZ, RZ, R0 ;  /* 0x000000ffffdb7224 */ /* 0x000fe200078e0000 */
[----:B------:R-:W-:Y:S01]  /*1e880*/  MOV R2, 0x1 ;  /* 0x0000000100027802 */ /* 0x000fe20000000f00 */
[----:B------:R-:W-:Y:S01]  /*1e890*/  IMAD.MOV.U32 R218, RZ, RZ, 0x1c1f ;  /* 0x00001c1fffda7424 */ /* 0x000fe200078e00ff */
[----:B------:R-:W-:-:S02]  /*1e8a0*/  MOV R3, 0x1e8c0 ;  /* 0x0001e8c000037802 */ /* 0x000fc40000000f00 */
[----:B-1----:R-:W-:Y:S05]  /*1e8b0*/  CALL.REL.NOINC `($__internal_23_$__cuda_sm70_shflsync_idx_p) ;  /* 0x00004e6000007944 */ /* 0x002fea0003c00000 */
        /* <DEDUP_REMOVED lines=46> */
[----:B------:R-:W-:Y:S05]  /*1eba0*/  CALL.REL.NOINC `($__internal_23_$__cuda_sm70_shflsync_idx_p) ;  /* 0x00004b7000007944 */ /* 0x000fea0003c00000 */
[----:B------:R-:W-:Y:S01]  /*1ebb0*/  IMAD.IADD R2, R4, 0x1, R218 ;  /* 0x0000000104027824 */ /* 0x000fe200078e02da */
[----:B------:R-:W-:Y:S01]  /*1ebc0*/  MOV R3, 0x1eea0 ;  /* 0x0001eea000037802 */ /* 0x000fe20000000f00 */
[----:B------:R-:W-:Y:S02]  /*1ebd0*/  IMAD.MOV.U32 R219, RZ, RZ, R0 ;  /* 0x000000ffffdb7224 */ /* 0x000fe400078e0000 */
[----:B------:R-:W-:Y:S01]  /*1ebe0*/  IMAD.MOV.U32 R218, RZ, RZ, 0x1c1f ;  /* 0x00001c1fffda7424 */ /* 0x000fe200078e00ff */
        /* <DEDUP_REMOVED lines=41> */
[----:B------:R-:W-:Y:S02]  /*1ee80*/  FSEL R55, R149, -INF , P0 ;  /* 0xff80000095377808 */ /* 0x000fe40000000000 */
[----:B------:R-:W-:Y:S05]  /*1ee90*/  CALL.REL.NOINC `($__internal_23_$__cuda_sm70_shflsync_idx_p) ;  /* 0x0000488000007944 */ /* 0x000fea0003c00000 */
[----:B------:R-:W-:Y:S01]  /*1eea0*/  IMAD.IADD R4, R4, 0x1, R218 ;  /* 0x0000000104047824 */ /* 0x000fe200078e02da */
[----:B------:R-:W-:Y:S01]  /*1eeb0*/  FMNMX.FTZ R89, R10, R11, !PT ;  /* 0x0000000b0a597209 */ /* 0x000fe20007810000 */
[----:B------:R-:W-:Y:S01]  /*1eec0*/  IMAD.MOV.U32 R0, RZ, RZ, 0x2 ;  /* 0x00000002ff007424 */ /* 0x000fe200078e00ff */
[----:B------:R-:W-:Y:S02]  /*1eed0*/  FMNMX.FTZ R88, R12, R13, !PT ;  /* 0x0000000d0c587209 */ /* 0x000fe40007810000 */
[----:B------:R-:W-:-:S02]  /*1eee0*/  IMNMX R5, R5, R4, PT ;  /* 0x0000000405057217 */ /* 0x000fc40003800200 */
[----:B------:R-:W-:Y:S02]  /*1eef0*/  FMNMX.FTZ R89, R14, R89, !PT ;  /* 0x000000590e597209 */ /* 0x000fe40007810000 */
[C---:B------:R-:W-:Y:S02]  /*1ef00*/  ISETP.GT.AND P3, PT, R5.reuse, RZ, PT ;  /* 0x000000ff0500720c */ /* 0x040fe40003f64270 */
[C---:B------:R-:W-:Y:S02]  /*1ef10*/  ISETP.GT.AND P2, PT, R5.reuse, 0x1, PT ;  /* 0x000000010500780c */ /* 0x040fe40003f44270 */
[----:B------:R-:W-:Y:S02]  /*1ef20*/  ISETP.GT.AND P1, PT, R5, 0x8, PT ;  /* 0x000000080500780c */ /* 0x000fe40003f24270 */
[----:B------:R-:W-:Y:S02]  /*1ef30*/  FSEL R23, R146, -INF , P3 ;  /* 0xff80000092177808 */ /* 0x000fe40001800000 */
[----:B------:R-:W-:-:S02]  /*1ef40*/  FSEL R26, R147, -INF , P2 ;  /* 0xff800000931a7808 */ /* 0x000fc40001000000 */
[----:B------:R-:W-:Y:S02]  /*1ef50*/  ISETP.GT.AND P0, PT, R5, 0x9, PT ;  /* 0x000000090500780c */ /* 0x000fe40003f04270 */
[----:B------:R-:W-:Y:S02]  /*1ef60*/  FSEL R35, R142, -INF , P1 ;  /* 0xff8000008e237808 */ /* 0x000fe40000800000 */
        /* <DEDUP_REMOVED lines=107> */
[----:B------:R-:W-:Y:S02]  /*1f620*/  MOV R2, 0x1f640 ;  /* 0x0001f64000027802 */ /* 0x000fe40000000f00 */
[----:B------:R-:W-:Y:S05]  /*1f630*/  CALL.REL.NOINC `($__internal_22_$__cuda_sm70_shflsync_bfly_p) ;  /* 0x0000408000007944 */ /* 0x000fea0003c00000 */
[----:B------:R-:W-:Y:S01]  /*1f640*/  FMNMX.FTZ R89, R89, R0, !PT ;  /* 0x0000000059597209 */ /* 0x000fe20007810000 */
[----:B------:R-:W-:Y:S01]  /*1f650*/  IMAD.MOV.U32 R0, RZ, RZ, 0x1 ;  /* 0x00000001ff007424 */ /* 0x000fe200078e00ff */
[----:B------:R-:W-:-:S03]  /*1f660*/  MOV R2, 0x1f690 ;  /* 0x0001f69000027802 */ /* 0x000fc60000000f00 */
[----:B------:R-:W-:Y:S02]  /*1f670*/  IMAD.MOV.U32 R84, RZ, RZ, R89 ;  /* 0x000000ffff547224 */ /* 0x000fe400078e0059 */
[----:B------:R-:W-:Y:S05]  /*1f680*/  CALL.REL.NOINC `($__internal_22_$__cuda_sm70_shflsync_bfly_p) ;  /* 0x0000403000007944 */ /* 0x000fea0003c00000 */
[----:B------:R-:W-:Y:S01]  /*1f690*/  FMNMX.FTZ R89, R89, R0, !PT ;  /* 0x0000000059597209 */ /* 0x000fe20007810000 */
[----:B------:R-:W-:Y:S01]  /*1f6a0*/  IMAD.MOV.U32 R84, RZ, RZ, R88 ;  /* 0x000000ffff547224 */ /* 0x000fe200078e0058 */
[----:B------:R-:W-:Y:S01]  /*1f6b0*/  MOV R2, 0x1f6e0 ;  /* 0x0001f6e000027802 */ /* 0x000fe20000000f00 */
[----:B------:R-:W-:Y:S02]  /*1f6c0*/  IMAD.MOV.U32 R0, RZ, RZ, 0x2 ;  /* 0x00000002ff007424 */ /* 0x000fe400078e00ff */
        /* <DEDUP_REMOVED lines=26> */
[----:B------:R-:W-:Y:S01]  /*1f870*/  MOV R9, R0 ;  /* 0x0000000000097202 */ /* 0x000fe20000000f00 */
[----:B------:R-:W-:Y:S05]  /*1f880*/  BRA `(.L_x_1857) ;  /* 0xffff09e000007947 */ /* 0x000fea000383ffff */
.L_x_1751:
[----:B------:R-:W-:Y:S01]  /*1f890*/  MOV R2, RZ ;  /* 0x000000ff00027202 */ /* 0x000fe20000000f00 */
[----:B------:R-:W-:Y:S01]  /*1f8a0*/  IMAD.MOV.U32 R219, RZ, RZ, R4 ;  /* 0x000000ffffdb7224 */ /* 0x000fe200078e0004 */
[----:B------:R-:W-:Y:S01]  /*1f8b0*/  MOV R3, 0x1f8e0 ;  /* 0x0001f8e000037802 */ /* 0x000fe20000000f00 */
[----:B------:R-:W-:Y:S02]  /*1f8c0*/  IMAD.MOV.U32 R218, RZ, RZ, 0x181f ;  /* 0x0000181fffda7424 */ /* 0x000fe400078e00ff */
[----:B------:R-:W-:Y:S05]  /*1f8d0*/  CALL.REL.NOINC `($__internal_23_$__cuda_sm70_shflsync_idx_p) ;  /* 0x00003e4000007944 */ /* 0x000fea0003c00000 */
[----:B------:R-:W-:Y:S01]  /*1f8e0*/  MOV R7, R218 ;  /* 0x000000da00077202 */ /* 0x000fe20000000f00 */
[----:B------:R-:W-:-:S05]  /*1f8f0*/  BRA `(.L_x_1858) ;  /* 0xffff25c000007947 */ /* 0x000fca000383ffff */
.L_x_1752:
[----:B------:R-:W-:Y:S01]  /*1f900*/  MOV R2, RZ ;  /* 0x000000ff00027202 */ /* 0x000fe20000000f00 */
[----:B------:R-:W-:Y:S01]  /*1f910*/  IMAD.MOV.U32 R219, RZ, RZ, R0 ;  /* 0x000000ffffdb7224 */ /* 0x000fe200078e0000 */
[----:B------:R-:W-:Y:S01]  /*1f920*/  MOV R3, 0x1f950 ;  /* 0x0001f95000037802 */ /* 0x000fe20000000f00 */
[----:B------:R-:W-:Y:S02]  /*1f930*/  IMAD.MOV.U32 R218, RZ, RZ, 0x181f ;  /* 0x0000181fffda7424 */ /* 0x000fe400078e00ff */
[----:B-12---:R-:W-:Y:S05]  /*1f940*/  CALL.REL.NOINC `($__internal_23_$__cuda_sm70_shflsync_idx_p) ;  /* 0x00003dd000007944 */ /* 0x006fea0003c00000 */
[----:B------:R-:W-:Y:S01]  /*1f950*/  IMAD.MOV.U32 R219, RZ, RZ, R4 ;  /* 0x000000ffffdb7224 */ /* 0x000fe200078e0004 */
[----:B------:R-:W-:Y:S02]  /*1f960*/  ISETP.GE.AND P0, PT, R238, c[0x0][0x1d4], PT ;  /* 0x00007500ee007a0c */ /* 0x000fe40003f06270 */
[----:B------:R-:W-:Y:S01]  /*1f970*/  IADD3 R2, P1, R218, R5, RZ ;  /* 0x00000005da027210 */ /* 0x000fe20007f3e0ff */
[----:B------:R-:W-:Y:S04]  /*1f980*/  IMAD.MOV.U32 R218, RZ, RZ, 0x181f ;  /* 0x0000181fffda7424 */ /* 0x000fe800078e00ff */
[----:B------:R-:W-:Y:S01]  /*1f990*/  IMAD.X R3, R7, 0x1, R6, P1 ;  /* 0x0000000107037824 */ /* 0x000fe200008e0606 */
[----:B------:R-:W-:Y:S05]  /*1f9a0*/  SEL R7, RZ, 0x10, P0 ;  /* 0x00000010ff077807 */ /* 0x000fea0000000000 */
[----:B------:R-:W-:Y:S01]  /*1f9b0*/  @!PT LDS RZ, [RZ] ;  /* 0x00000000fffff984 */ /* 0x000fe20000000800 */
[----:B------:R-:W-:Y:S01]  /*1f9c0*/  @!PT LDS RZ, [RZ] ;  /* 0x00000000fffff984 */ /* 0x000fe20000000800 */
[----:B------:R-:W-:Y:S01]  /*1f9d0*/  @!PT LDS RZ, [RZ] ;  /* 0x00000000fffff984 */ /* 0x000fe20000000800 */
[----:B------:R1:W-:Y:S02]  /*1f9e0*/  LDGSTS.E.BYPASS.LTC128B.128 [R212+0x100], [R2.64], !P0 ;  /* 0x0010000002d47fae */ /* 0x0003e4000c101d48 */
[----:B-1----:R-:W-:Y:S01]  /*1f9f0*/  MOV R3, 0x1fa20 ;  /* 0x0001fa2000037802 */ /* 0x002fe20000000f00 */
[----:B------:R-:W-:Y:S03]  /*1fa00*/  IMAD.MOV.U32 R2, RZ, RZ, 0x1 ;  /* 0x00000001ff027424 */ /* 0x000fe600078e00ff */
[----:B------:R-:W-:Y:S05]  /*1fa10*/  CALL.REL.NOINC `($__internal_23_$__cuda_sm70_shflsync_idx_p) ;  /* 0x00003d0000007944 */ /* 0x000fea0003c00000 */
[----:B------:R-:W-:Y:S01]  /*1fa20*/  MOV R2, 0x1 ;  /* 0x0000000100027802 */ /* 0x000fe20000000f00 */
[----:B------:R-:W-:Y:S01]  /*1fa30*/  IMAD.MOV.U32 R8, RZ, RZ, R218 ;  /* 0x000000ffff087224 */ /* 0x000fe200078e00da */
[----:B------:R-:W-:Y:S01]  /*1fa40*/  MOV R218, 0x181f ;  /* 0x0000181f00da7802 */ /* 0x000fe20000000f00 */
[----:B------:R-:W-:Y:S01]  /*1fa50*/  IMAD.MOV.U32 R219, RZ, RZ, R0 ;  /* 0x000000ffffdb7224 */ /* 0x000fe200078e0000 */
[----:B------:R-:W-:Y:S02]  /*1fa60*/  MOV R3, 0x1fa80 ;  /* 0x0001fa8000037802 */ /* 0x000fe40000000f00 */
[----:B------:R-:W-:Y:S05]  /*1fa70*/  CALL.REL.NOINC `($__internal_23_$__cuda_sm70_shflsync_idx_p) ;  /* 0x00003ca000007944 */ /* 0x000fea0003c00000 */
        /* <DEDUP_REMOVED lines=60> */
[----:B------:R-:W-:Y:S01]  /*1fe40*/  MOV R0, R218 ;  /* 0x000000da00007202 */ /* 0x000fe20000000f00 */
[----:B------:R-:W-:-:S05]  /*1fe50*/  BRA `(.L_x_1859) ;  /* 0xffff220000007947 */ /* 0x000fca000383ffff */
.L_x_1755:
[----:B------:R-:W-:Y:S01]  /*1fe60*/  MOV R2, RZ ;  /* 0x000000ff00027202 */ /* 0x000fe20000000f00 */
[----:B------:R-:W-:Y:S01]  /*1fe70*/  IMAD.MOV.U32 R219, RZ, RZ, R84 ;  /* 0x000000ffffdb7224 */ /* 0x000fe200078e0054 */
[----:B------:R-:W-:Y:S01]  /*1fe80*/  MOV R3, 0x1feb0 ;  /* 0x0001feb000037802 */ /* 0x000fe20000000f00 */
[----:B------:R-:W-:Y:S02]  /*1fe90*/  IMAD.MOV.U32 R218, RZ, RZ, 0x181f ;  /* 0x0000181fffda7424 */ /* 0x000fe400078e00ff */
[----:B------:R-:W-:Y:S05]  /*1fea0*/  CALL.REL.NOINC `($__internal_23_$__cuda_sm70_shflsync_idx_p) ;  /* 0x0000387000007944 */ /* 0x000fea0003c00000 */
[----:B------:R-:W-:Y:S01]  /*1feb0*/  MOV R89, R218 ;  /* 0x000000da00597202 */ /* 0x000fe20000000f00 */
[----:B------:R-:W-:-:S05]  /*1fec0*/  BRA `(.L_x_1860) ;  /* 0xffff2b0000007947 */ /* 0x000fca000383ffff */
.L_x_1756:
        /* <DEDUP_REMOVED lines=86> */
.L_x_1757:
[----:B------:R-:W-:Y:S01]  /*20430*/  MOV R2, RZ ;  /* 0x000000ff00027202 */ /* 0x000fe20000000f00 */
[----:B------:R-:W-:Y:S01]  /*20440*/  IMAD.MOV.U32 R219, RZ, RZ, R84 ;  /* 0x000000ffffdb7224 */ /* 0x000fe200078e0054 */
[----:B------:R-:W-:Y:S01]  /*20450*/  MOV R3, 0x20480 ;  /* 0x0002048000037802 */ /* 0x000fe20000000f00 */
[----:B------:R-:W-:Y:S02]  /*20460*/  IMAD.MOV.U32 R218, RZ, RZ, 0x1c1f ;  /* 0x00001c1fffda7424 */ /* 0x000fe400078e00ff */
[----:B------:R-:W-:Y:S05]  /*20470*/  CALL.REL.NOINC `($__internal_23_$__cuda_sm70_shflsync_idx_p) ;  /* 0x000032a000007944 */ /* 0x000fea0003c00000 */
[----:B------:R-:W-:Y:S01]  /*20480*/  MOV R0, R218 ;  /* 0x000000da00007202 */ /* 0x000fe20000000f00 */
[----:B------:R-:W-:-:S05]  /*20490*/  BRA `(.L_x_1862) ;  /* 0xffff285000007947 */ /* 0x000fca000383ffff */
.L_x_1758:
[----:B------:R-:W-:Y:S01]  /*204a0*/  MOV R2, 0x1 ;  /* 0x0000000100027802 */ /* 0x000fe20000000f00 */
[----:B------:R-:W-:Y:S01]  /*204b0*/  IMAD.MOV.U32 R219, RZ, RZ, R84 ;  /* 0x000000ffffdb7224 */ /* 0x000fe200078e0054 */
[----:B------:R-:W-:Y:S01]  /*204c0*/  MOV R3, 0x204f0 ;  /* 0x000204f000037802 */ /* 0x000fe20000000f00 */
[----:B------:R-:W-:Y:S02]  /*204d0*/  IMAD.MOV.U32 R218, RZ, RZ, 0x1c1f ;  /* 0x00001c1fffda7424 */ /* 0x000fe400078e00ff */
[----:B-1----:R-:W-:Y:S05]  /*204e0*/  CALL.REL.NOINC `($__internal_23_$__cuda_sm70_shflsync_idx_p) ;  /* 0x0000323000007944 */ /* 0x002fea0003c00000 */
[----:B------:R-:W-:Y:S01]  /*204f0*/  MOV R3, 0x207d0 ;  /* 0x000207d000037802 */ /* 0x000fe20000000f00 */
[----:B------:R-:W-:Y:S02]  /*20500*/  IMAD.IADD R218, R85, 0x1, R218 ;  /* 0x0000000155da7824 */ /* 0x000fe400078e02da */
[----:B------:R-:W-:Y:S02]  /*20510*/  IMAD.MOV.U32 R219, RZ, RZ, R84 ;  /* 0x000000ffffdb7224 */ /* 0x000fe400078e0054 */
        /* <DEDUP_REMOVED lines=37> */
[----:B------:R-:W-:Y:S01]  /*20770*/  IMAD.MOV.U32 R218, RZ, RZ, 0x1c1f ;  /* 0x00001c1fffda7424 */ /* 0x000fe200078e00ff */
[----:B------:R-:W-:Y:S02]  /*20780*/  FSEL R39, R70, -INF , P3 ;  /* 0xff80000046277808 */ /* 0x000fe40001800000 */
[----:B------:R-:W-:Y:S02]  /*20790*/  FSEL R33, R71, -INF , P2 ;  /* 0xff80000047217808 */ /* 0x000fe40001000000 */
[----:B------:R-:W-:Y:S02]  /*207a0*/  FSEL R32, R82, -INF , P1 ;  /* 0xff80000052207808 */ /* 0x000fe40000800000 */
[----:B------:R-:W-:Y:S02]  /*207b0*/  FSEL R19, R83, -INF , P0 ;  /* 0xff80000053137808 */ /* 0x000fe40000000000 */
[----:B------:R-:W-:Y:S05]  /*207c0*/  CALL.REL.NOINC `($__internal_23_$__cuda_sm70_shflsync_idx_p) ;  /* 0x00002f5000007944 */ /* 0x000fea0003c00000 */
        /* <DEDUP_REMOVED lines=38> */
[----:B------:R-:W-:Y:S01]  /*20a30*/  ISETP.GT.AND P0, PT, R218, 0x49, PT ;  /* 0x00000049da00780c */ /* 0x000fe20003f04270 */
[----:B------:R-:W-:Y:S01]  /*20a40*/  IMAD.MOV.U32 R218, RZ, RZ, 0x1c1f ;  /* 0x00001c1fffda7424 */ /* 0x000fe200078e00ff */
[----:B------:R-:W-:Y:S02]  /*20a50*/  FSEL R25, R61, -INF , P4 ;  /* 0xff8000003d197808 */ /* 0x000fe40002000000 */
[----:B------:R-:W-:Y:S02]  /*20a60*/  FSEL R18, R72, -INF , P3 ;  /* 0xff80000048127808 */ /* 0x000fe40001800000 */
[----:B------:R-:W-:Y:S02]  /*20a70*/  FSEL R17, R73, -INF , P2 ;  /* 0xff80000049117808 */ /* 0x000fe40001000000 */
[----:B------:R-:W-:Y:S02]  /*20a80*/  FSEL R16, R76, -INF , P1 ;  /* 0xff8000004c107808 */ /* 0x000fe40000800000 */
[----:B------:R-:W-:Y:S02]  /*20a90*/  FSEL R13, R77, -INF , P0 ;  /* 0xff8000004d0d7808 */ /* 0x000fe40000000000 */
[----:B------:R-:W-:Y:S05]  /*20aa0*/  CALL.REL.NOINC `($__internal_23_$__cuda_sm70_shflsync_idx_p) ;  /* 0x00002c7000007944 */ /* 0x000fea0003c00000 */
[----:B------:R-:W-:Y:S01]  /*20ab0*/  FMNMX.FTZ R84, R4, R90, !PT ;  /* 0x0000005a04547209 */ /* 0x000fe20007810000 */
[----:B------:R-:W-:Y:S01]  /*20ac0*/  IMAD.IADD R85, R85, 0x1, R218 ;  /* 0x0000000155557824 */ /* 0x000fe200078e02da */
[----:B------:R-:W-:Y:S01]  /*20ad0*/  MOV R2, 0x21270 ;  /* 0x0002127000027802 */ /* 0x000fe20000000f00 */
        /* <DEDUP_REMOVED lines=120> */
[----:B------:R-:W-:Y:S05]  /*21260*/  CALL.REL.NOINC `($__internal_22_$__cuda_sm70_shflsync_bfly_p) ;  /* 0x0000245000007944 */ /* 0x000fea0003c00000 */
[----:B------:R-:W-:Y:S01]  /*21270*/  FMNMX.FTZ R84, R84, R0, !PT ;  /* 0x0000000054547209 */ /* 0x000fe20007810000 */
[----:B------:R-:W-:Y:S01]  /*21280*/  IMAD.MOV.U32 R0, RZ, RZ, 0x1 ;  /* 0x00000001ff007424 */ /* 0x000fe200078e00ff */
[----:B------:R-:W-:Y:S02]  /*21290*/  MOV R2, 0x212b0 ;  /* 0x000212b000027802 */ /* 0x000fe40000000f00 */
        /* <DEDUP_REMOVED lines=28> */
[----:B------:R-:W-:-:S05]  /*21460*/  BRA `(.L_x_1863) ;  /* 0xffff28f000007947 */ /* 0x000fca000383ffff */
.L_x_1761:
[----:B-1--4-:R-:W-:Y:S01]  /*21470*/  MOV R2, RZ ;  /* 0x000000ff00027202 */ /* 0x012fe20000000f00 */
[----:B------:R-:W-:Y:S01]  /*21480*/  IMAD.MOV.U32 R219, RZ, RZ, R56 ;  /* 0x000000ffffdb7224 */ /* 0x000fe200078e0038 */
[----:B------:R-:W-:Y:S01]  /*21490*/  MOV R3, 0x214c0 ;  /* 0x000214c000037802 */ /* 0x000fe20000000f00 */
[----:B------:R-:W-:Y:S02]  /*214a0*/  IMAD.MOV.U32 R218, RZ, RZ, 0x181f ;  /* 0x0000181fffda7424 */ /* 0x000fe400078e00ff */
[----:B------:R-:W-:Y:S05]  /*214b0*/  CALL.REL.NOINC `($__internal_23_$__cuda_sm70_shflsync_idx_p) ;  /* 0x0000226000007944 */ /* 0x000fea0003c00000 */
[----:B------:R-:W-:Y:S01]  /*214c0*/  MOV R58, R218 ;  /* 0x000000da003a7202 */ /* 0x000fe20000000f00 */
[----:B------:R-:W-:-:S05]  /*214d0*/  BRA `(.L_x_1864) ;  /* 0xffff494000007947 */ /* 0x000fca000383ffff */
.L_x_1764:
[----:B------:R-:W-:Y:S01]  /*214e0*/  MOV R2, RZ ;  /* 0x000000ff00027202 */ /* 0x000fe20000000f00 */
[----:B------:R-:W-:Y:S01]  /*214f0*/  IMAD.MOV.U32 R219, RZ, RZ, R84 ;  /* 0x000000ffffdb7224 */ /* 0x000fe200078e0054 */
[----:B------:R-:W-:Y:S01]  /*21500*/  MOV R3, 0x21530 ;  /* 0x0002153000037802 */ /* 0x000fe20000000f00 */
[----:B------:R-:W-:Y:S02]  /*21510*/  IMAD.MOV.U32 R218, RZ, RZ, 0x181f ;  /* 0x0000181fffda7424 */ /* 0x000fe400078e00ff */
[----:B------:R-:W-:Y:S05]  /*21520*/  CALL.REL.NOINC `($__internal_23_$__cuda_sm70_shflsync_idx_p) ;  /* 0x000021f000007944 */ /* 0x000fea0003c00000 */
[----:B------:R-:W-:Y:S01]  /*21530*/  MOV R90, R218 ;  /* 0x000000da005a7202 */ /* 0x000fe20000000f00 */
[----:B------:R-:W-:-:S05]  /*21540*/  BRA `(.L_x_1865) ;  /* 0xffff536000007947 */ /* 0x000fca000383ffff */
.L_x_1765:
[----:B------:R-:W-:Y:S01]  /*21550*/  MOV R2, RZ ;  /* 0x000000ff00027202 */ /* 0x000fe20000000f00 */
[----:B------:R-:W-:Y:S01]  /*21560*/  IMAD.MOV.U32 R219, RZ, RZ, R0 ;  /* 0x000000ffffdb7224 */ /* 0x000fe200078e0000 */
[----:B------:R-:W-:Y:S01]  /*21570*/  MOV R3, 0x215a0 ;  /* 0x000215a000037802 */ /* 0x000fe20000000f00 */
[----:B------:R-:W-:Y:S02]  /*21580*/  IMAD.MOV.U32 R218, RZ, RZ, 0x181f ;  /* 0x0000181fffda7424 */ /* 0x000fe400078e00ff */
[----:B-12---:R-:W-:Y:S05]  /*21590*/  CALL.REL.NOINC `($__internal_23_$__cuda_sm70_shflsync_idx_p) ;  /* 0x0000218000007944 */ /* 0x006fea0003c00000 */
        /* <DEDUP_REMOVED lines=82> */
.L_x_1766:
[----:B------:R-:W-:Y:S02]  /*21ac0*/  MOV R0, 0x2 ;  /* 0x0000000200007802 */ /* 0x000fe40000000f00 */
[----:B------:R-:W-:Y:S02]  /*21ad0*/  MOV R2, 0x21af0 ;  /* 0x00021af000027802 */ /* 0x000fe40000000f00 */
        /* <DEDUP_REMOVED lines=33> */
.L_x_1768:
[----:B------:R-:W-:Y:S01]  /*21cf0*/  IMAD.MOV.U32 R84, RZ, RZ, R217 ;  /* 0x000000ffff547224 */ /* 0x000fe200078e00d9 */
[----:B------:R-:W-:-:S02]  /*21d00*/  MOV R0, 0x2 ;  /* 0x0000000200007802 */ /* 0x000fc40000000f00 */
[----:B------:R-:W-:Y:S02]  /*21d10*/  MOV R2, 0x21d30 ;  /* 0x00021d3000027802 */ /* 0x000fe40000000f00 */
[----:B------:R-:W-:Y:S05]  /*21d20*/  CALL.REL.NOINC `($__internal_22_$__cuda_sm70_shflsync_bfly_p) ;  /* 0x0000199000007944 */ /* 0x000fea0003c00000 */
[----:B------:R-:W-:Y:S05]  /*21d30*/  BRA `(.L_x_1868) ;  /* 0xffff716000007947 */ /* 0x000fea000383ffff */
.L_x_1769:
[----:B------:R-:W-:Y:S01]  /*21d40*/  IMAD.MOV.U32 R84, RZ, RZ, R4 ;  /* 0x000000ffff547224 */ /* 0x000fe200078e0004 */
[----:B------:R-:W-:Y:S02]  /*21d50*/  MOV R0, 0x1 ;  /* 0x0000000100007802 */ /* 0x000fe40000000f00 */
[----:B------:R-:W-:Y:S02]  /*21d60*/  MOV R2, 0x21d80 ;  /* 0x00021d8000027802 */ /* 0x000fe40000000f00 */
[----:B-1----:R-:W-:Y:S05]  /*21d70*/  CALL.REL.NOINC `($__internal_22_$__cuda_sm70_shflsync_bfly_p) ;  /* 0x0000194000007944 */ /* 0x002fea0003c00000 */
[----:B------:R-:W-:Y:S01]  /*21d80*/  FADD.FTZ R4, R4, R0 ;  /* 0x0000000004047221 */ /* 0x000fe20000010000 */
[----:B------:R-:W-:Y:S02]  /*21d90*/  MOV R84, R226 ;  /* 0x000000e200547202 */ /* 0x000fe40000000f00 */
[----:B------:R-:W-:Y:S02]  /*21da0*/  MOV R0, 0x2 ;  /* 0x0000000200007802 */ /* 0x000fe40000000f00 */
[----:B------:R-:W-:Y:S02]  /*21db0*/  MOV R2, 0x21dd0 ;  /* 0x00021dd000027802 */ /* 0x000fe40000000f00 */
[----:B------:R-:W-:Y:S05]  /*21dc0*/  CALL.REL.NOINC `($__internal_22_$__cuda_sm70_shflsync_bfly_p) ;  /* 0x000018f000007944 */ /* 0x000fea0003c00000 */
[----:B------:R-:W-:Y:S01]  /*21dd0*/  FADD.FTZ R6, R226, R0 ;  /* 0x00000000e2067221 */ /* 0x000fe20000010000 */
[----:B------:R-:W-:Y:S02]  /*21de0*/  MOV R0, 0x1 ;  /* 0x0000000100007802 */ /* 0x000fe40000000f00 */
[----:B------:R-:W-:-:S02]  /*21df0*/  MOV R2, 0x21e20 ;  /* 0x00021e2000027802 */ /* 0x000fc40000000f00 */
[----:B------:R-:W-:Y:S02]  /*21e00*/  MOV R84, R6 ;  /* 0x0000000600547202 */ /* 0x000fe40000000f00 */
[----:B------:R-:W-:Y:S05]  /*21e10*/  CALL.REL.NOINC `($__internal_22_$__cuda_sm70_shflsync_bfly_p) ;  /* 0x000018a000007944 */ /* 0x000fea0003c00000 */
[----:B------:R-:W-:Y:S01]  /*21e20*/  FADD.FTZ R6, R6, R0 ;  /* 0x0000000006067221 */ /* 0x000fe20000010000 */
[----:B------:R-:W-:Y:S02]  /*21e30*/  MOV R84, R246 ;  /* 0x000000f600547202 */ /* 0x000fe40000000f00 */
[----:B------:R-:W-:Y:S02]  /*21e40*/  MOV R0, 0x2 ;  /* 0x0000000200007802 */ /* 0x000fe40000000f00 */
[----:B------:R-:W-:Y:S02]  /*21e50*/  MOV R2, 0x21e70 ;  /* 0x00021e7000027802 */ /* 0x000fe40000000f00 */
[----:B------:R-:W-:Y:S05]  /*21e60*/  CALL.REL.NOINC `($__internal_22_$__cuda_sm70_shflsync_bfly_p) ;  /* 0x0000185000007944 */ /* 0x000fea0003c00000 */
[----:B------:R-:W-:Y:S01]  /*21e70*/  FADD.FTZ R5, R246, R0 ;  /* 0x00000000f6057221 */ /* 0x000fe20000010000 */
[----:B------:R-:W-:Y:S02]  /*21e80*/  MOV R0, 0x1 ;  /* 0x0000000100007802 */ /* 0x000fe40000000f00 */
[----:B------:R-:W-:Y:S02]  /*21e90*/  MOV R2, 0x21ec0 ;  /* 0x00021ec000027802 */ /* 0x000fe40000000f00 */
[----:B------:R-:W-:-:S02]  /*21ea0*/  MOV R84, R5 ;  /* 0x0000000500547202 */ /* 0x000fc40000000f00 */
[----:B------:R-:W-:Y:S05]  /*21eb0*/  CALL.REL.NOINC `($__internal_22_$__cuda_sm70_shflsync_bfly_p) ;  /* 0x0000180000007944 */ /* 0x000fea0003c00000 */
[----:B------:R-:W-:Y:S01]  /*21ec0*/  FADD.FTZ R5, R5, R0 ;  /* 0x0000000005057221 */ /* 0x000fe20000010000 */
[----:B------:R-:W-:-:S02]  /*21ed0*/  MOV R84, R247 ;  /* 0x000000f700547202 */ /* 0x000fc40000000f00 */
[----:B------:R-:W-:Y:S02]  /*21ee0*/  MOV R0, 0x2 ;  /* 0x0000000200007802 */ /* 0x000fe40000000f00 */
[----:B------:R-:W-:Y:S02]  /*21ef0*/  MOV R2, 0x21f10 ;  /* 0x00021f1000027802 */ /* 0x000fe40000000f00 */
[----:B------:R-:W-:Y:S05]  /*21f00*/  CALL.REL.NOINC `($__internal_22_$__cuda_sm70_shflsync_bfly_p) ;  /* 0x000017b000007944 */ /* 0x000fea0003c00000 */
[----:B------:R-:W-:Y:S01]  /*21f10*/  FADD.FTZ R7, R247, R0 ;  /* 0x00000000f7077221 */ /* 0x000fe20000010000 */
[----:B------:R-:W-:Y:S02]  /*21f20*/  MOV R0, 0x1 ;  /* 0x0000000100007802 */ /* 0x000fe40000000f00 */
[----:B------:R-:W-:Y:S02]  /*21f30*/  MOV R2, 0x21f60 ;  /* 0x00021f6000027802 */ /* 0x000fe40000000f00 */
[----:B------:R-:W-:Y:S02]  /*21f40*/  MOV R84, R7 ;  /* 0x0000000700547202 */ /* 0x000fe40000000f00 */
[----:B------:R-:W-:Y:S05]  /*21f50*/  CALL.REL.NOINC `($__internal_22_$__cuda_sm70_shflsync_bfly_p) ;  /* 0x0000176000007944 */ /* 0x000fea0003c00000 */
[----:B------:R-:W-:Y:S01]  /*21f60*/  MOV R8, R0 ;  /* 0x0000000000087202 */ /* 0x000fe20000000f00 */
[----:B------:R-:W-:Y:S05]  /*21f70*/  BRA `(.L_x_1869) ;  /* 0xffff701000007947 */ /* 0x000fea000383ffff */
.L_x_1776:
[----:B-1-34-:R-:W-:Y:S01]  /*21f80*/  IMAD.MOV.U32 R219, RZ, RZ, R5 ;  /* 0x000000ffffdb7224 */ /* 0x01afe200078e0005 */
[----:B------:R-:W-:Y:S01]  /*21f90*/  MOV R2, RZ ;  /* 0x000000ff00027202 */ /* 0x000fe20000000f00 */
[----:B------:R-:W-:Y:S01]  /*21fa0*/  IMAD.MOV.U32 R218, RZ, RZ, 0x181f ;  /* 0x0000181fffda7424 */ /* 0x000fe200078e00ff */
[----:B------:R-:W-:-:S02]  /*21fb0*/  MOV R3, 0x21fd0 ;  /* 0x00021fd000037802 */ /* 0x000fc40000000f00 */
[----:B------:R-:W-:Y:S05]  /*21fc0*/  CALL.REL.NOINC `($__internal_23_$__cuda_sm70_shflsync_idx_p) ;  /* 0x0000175000007944 */ /* 0x000fea0003c00000 */
[----:B------:R-:W-:Y:S01]  /*21fd0*/  MOV R7, R218 ;  /* 0x000000da00077202 */ /* 0x000fe20000000f00 */
[----:B------:R-:W-:Y:S05]  /*21fe0*/  BRA `(.L_x_1870) ;  /* 0xffff867000007947 */ /* 0x000fea000383ffff */
.L_x_1777:
[----:B------:R-:W-:Y:S01]  /*21ff0*/  IMAD.MOV.U32 R219, RZ, RZ, R6 ;  /* 0x000000ffffdb7224 */ /* 0x000fe200078e0006 */
[----:B------:R-:W-:Y:S01]  /*22000*/  MOV R2, RZ ;  /* 0x000000ff00027202 */ /* 0x000fe20000000f00 */
[----:B------:R-:W-:Y:S01]  /*22010*/  IMAD.MOV.U32 R218, RZ, RZ, 0x181f ;  /* 0x0000181fffda7424 */ /* 0x000fe200078e00ff */
[----:B------:R-:W-:-:S02]  /*22020*/  MOV R3, 0x22040 ;  /* 0x0002204000037802 */ /* 0x000fc40000000f00 */
[----:B-12---:R-:W-:Y:S05]  /*22030*/  CALL.REL.NOINC `($__internal_23_$__cuda_sm70_shflsync_idx_p) ;  /* 0x000016e000007944 */ /* 0x006fea0003c00000 */
[----:B------:R-:W-:Y:S01]  /*22040*/  MOV R2, R218 ;  /* 0x000000da00027202 */ /* 0x000fe20000000f00 */
[----:B------:R-:W-:Y:S05]  /*22050*/  BRA `(.L_x_1871) ;  /* 0xffff862000007947 */ /* 0x000fea000383ffff */
.L_x_1778:
[----:B------:R-:W-:Y:S01]  /*22060*/  IMAD.MOV.U32 R219, RZ, RZ, R5 ;  /* 0x000000ffffdb7224 */ /* 0x000fe200078e0005 */
[----:B--2---:R-:W-:Y:S01]  /*22070*/  MOV R2, 0x1 ;  /* 0x0000000100027802 */ /* 0x004fe20000000f00 */
[----:B------:R-:W-:Y:S01]  /*22080*/  IMAD.MOV.U32 R218, RZ, RZ, 0x181f ;  /* 0x0000181fffda7424 */ /* 0x000fe200078e00ff */
[----:B------:R-:W-:-:S02]  /*22090*/  MOV R3, 0x220b0 ;  /* 0x000220b000037802 */ /* 0x000fc40000000f00 */
[----:B-1-3--:R-:W-:Y:S05]  /*220a0*/  CALL.REL.NOINC `($__internal_23_$__cuda_sm70_shflsync_idx_p) ;  /* 0x0000167000007944 */ /* 0x00afea0003c00000 */
        /* <DEDUP_REMOVED lines=8> */
.L_x_1779:
[----:B------:R-:W-:Y:S01]  /*22130*/  IMAD.MOV.U32 R219, RZ, RZ, R5 ;  /* 0x000000ffffdb7224 */ /* 0x000fe200078e0005 */
[----:B-1----:R-:W-:Y:S01]  /*22140*/  MOV R2, 0x2 ;  /* 0x0000000200027802 */ /* 0x002fe20000000f00 */
[----:B------:R-:W-:Y:S01]  /*22150*/  IMAD.MOV.U32 R218, RZ, RZ, 0x181f ;  /* 0x0000181fffda7424 */ /* 0x000fe200078e00ff */
[----:B------:R-:W-:Y:S02]  /*22160*/  MOV R3, 0x22180 ;  /* 0x0002218000037802 */ /* 0x000fe40000000f00 */
[----:B---34-:R-:W-:Y:S05]  /*22170*/  CALL.REL.NOINC `($__internal_23_$__cuda_sm70_shflsync_idx_p) ;  /* 0x000015a000007944 */ /* 0x018fea0003c00000 */
[----:B------:R-:W-:Y:S01]  /*22180*/  MOV R7, R218 ;  /* 0x000000da00077202 */ /* 0x000fe20000000f00 */
[----:B------:R-:W-:Y:S05]  /*22190*/  BRA `(.L_x_1873) ;  /* 0xffff85c000007947 */ /* 0x000fea000383ffff */
.L_x_1780:
[----:B------:R-:W-:Y:S01]  /*221a0*/  IMAD.MOV.U32 R219, RZ, RZ, R6 ;  /* 0x000000ffffdb7224 */ /* 0x000fe200078e0006 */
[----:B-1----:R-:W-:Y:S01]  /*221b0*/  MOV R2, 0x2 ;  /* 0x0000000200027802 */ /* 0x002fe20000000f00 */
[----:B------:R-:W-:Y:S01]  /*221c0*/  IMAD.MOV.U32 R218, RZ, RZ, 0x181f ;  /* 0x0000181fffda7424 */ /* 0x000fe200078e00ff */
[----:B------:R-:W-:Y:S02]  /*221d0*/  MOV R3, 0x221f0 ;  /* 0x000221f000037802 */ /* 0x000fe40000000f00 */
[----:B--234-:R-:W-:Y:S05]  /*221e0*/  CALL.REL.NOINC `($__internal_23_$__cuda_sm70_shflsync_idx_p) ;  /* 0x0000153000007944 */ /* 0x01cfea0003c00000 */
[----:B------:R-:W-:Y:S01]  /*221f0*/  MOV R2, R218 ;  /* 0x000000da00027202 */ /* 0x000fe20000000f00 */
[----:B------:R-:W-:Y:S05]  /*22200*/  BRA `(.L_x_1874) ;  /* 0xffff857000007947 */ /* 0x000fea000383ffff */
.L_x_1781:
[----:B------:R-:W-:Y:S01]  /*22210*/  IMAD.MOV.U32 R219, RZ, RZ, R5 ;  /* 0x000000ffffdb7224 */ /* 0x000fe200078e0005 */
[----:B--2---:R-:W-:Y:S01]  /*22220*/  MOV R2, 0x3 ;  /* 0x0000000300027802 */ /* 0x004fe20000000f00 */
[----:B------:R-:W-:Y:S01]  /*22230*/  IMAD.MOV.U32 R218, RZ, RZ, 0x181f ;  /* 0x0000181fffda7424 */ /* 0x000fe200078e00ff */
[----:B------:R-:W-:-:S02]  /*22240*/  MOV R3, 0x22260 ;  /* 0x0002226000037802 */ /* 0x000fc40000000f00 */
[----:B-1-34-:R-:W-:Y:S05]  /*22250*/  CALL.REL.NOINC `($__internal_23_$__cuda_sm70_shflsync_idx_p) ;  /* 0x000014c000007944 */ /* 0x01afea0003c00000 */
        /* <DEDUP_REMOVED lines=8> */
.L_x_1782:
[----:B------:R-:W-:Y:S01]  /*222e0*/  IMAD.MOV.U32 R219, RZ, RZ, R5 ;  /* 0x000000ffffdb7224 */ /* 0x000fe200078e0005 */
[----:B--2---:R-:W-:Y:S01]  /*222f0*/  MOV R2, 0x4 ;  /* 0x0000000400027802 */ /* 0x004fe20000000f00 */
[----:B------:R-:W-:Y:S01]  /*22300*/  IMAD.MOV.U32 R218, RZ, RZ, 0x181f ;  /* 0x0000181fffda7424 */ /* 0x000fe200078e00ff */
[----:B------:R-:W-:Y:S02]  /*22310*/  MOV R3, 0x22330 ;  /* 0x0002233000037802 */ /* 0x000fe40000000f00 */
[----:B-1-34-:R-:W-:Y:S05]  /*22320*/  CALL.REL.NOINC `($__internal_23_$__cuda_sm70_shflsync_idx_p) ;  /* 0x000013f000007944 */ /* 0x01afea0003c00000 */
[----:B------:R-:W-:Y:S01]  /*22330*/  MOV R7, R218 ;  /* 0x000000da00077202 */ /* 0x000fe20000000f00 */
[----:B------:R-:W-:Y:S05]  /*22340*/  BRA `(.L_x_1876) ;  /* 0xffff852000007947 */ /* 0x000fea000383ffff */
.L_x_1783:
[----:B------:R-:W-:Y:S01]  /*22350*/  IMAD.MOV.U32 R219, RZ, RZ, R6 ;  /* 0x000000ffffdb7224 */ /* 0x000fe200078e0006 */
[----:B--2---:R-:W-:Y:S01]  /*22360*/  MOV R2, 0x4 ;  /* 0x0000000400027802 */ /* 0x004fe20000000f00 */
[----:B------:R-:W-:Y:S01]  /*22370*/  IMAD.MOV.U32 R218, RZ, RZ, 0x181f ;  /* 0x0000181fffda7424 */ /* 0x000fe200078e00ff */
[----:B------:R-:W-:Y:S02]  /*22380*/  MOV R3, 0x223a0 ;  /* 0x000223a000037802 */ /* 0x000fe40000000f00 */
[----:B-1-34-:R-:W-:Y:S05]  /*22390*/  CALL.REL.NOINC `($__internal_23_$__cuda_sm70_shflsync_idx_p) ;  /* 0x0000138000007944 */ /* 0x01afea0003c00000 */
[----:B------:R-:W-:Y:S01]  /*223a0*/  MOV R2, R218 ;  /* 0x000000da00027202 */ /* 0x000fe20000000f00 */
[----:B------:R-:W-:Y:S05]  /*223b0*/  BRA `(.L_x_1877) ;  /* 0xffff84d000007947 */ /* 0x000fea000383ffff */
.L_x_1784:
[----:B------:R-:W-:Y:S01]  /*223c0*/  IMAD.MOV.U32 R219, RZ, RZ, R5 ;  /* 0x000000ffffdb7224 */ /* 0x000fe200078e0005 */
[----:B-1----:R-:W-:Y:S01]  /*223d0*/  MOV R2, 0x5 ;  /* 0x0000000500027802 */ /* 0x002fe20000000f00 */
[----:B------:R-:W-:Y:S01]  /*223e0*/  IMAD.MOV.U32 R218, RZ, RZ, 0x181f ;  /* 0x0000181fffda7424 */ /* 0x000fe200078e00ff */
[----:B------:R-:W-:-:S02]  /*223f0*/  MOV R3, 0x22410 ;  /* 0x0002241000037802 */ /* 0x000fc40000000f00 */
[----:B--234-:R-:W-:Y:S05]  /*22400*/  CALL.REL.NOINC `($__internal_23_$__cuda_sm70_shflsync_idx_p) ;  /* 0x0000131000007944 */ /* 0x01cfea0003c00000 */
        /* <DEDUP_REMOVED lines=8> */
.L_x_1785:
[----:B------:R-:W-:Y:S01]  /*22490*/  IMAD.MOV.U32 R219, RZ, RZ, R5 ;  /* 0x000000ffffdb7224 */ /* 0x000fe200078e0005 */
[----:B--2---:R-:W-:Y:S01]  /*224a0*/  MOV R2, 0x6 ;  /* 0x0000000600027802 */ /* 0x004fe20000000f00 */
[----:B------:R-:W-:Y:S01]  /*224b0*/  IMAD.MOV.U32 R218, RZ, RZ, 0x181f ;  /* 0x0000181fffda7424 */ /* 0x000fe200078e00ff */
[----:B------:R-:W-:Y:S02]  /*224c0*/  MOV R3, 0x224e0 ;  /* 0x000224e000037802 */ /* 0x000fe40000000f00 */
[----:B-1--4-:R-:W-:Y:S05]  /*224d0*/  CALL.REL.NOINC `($__internal_23_$__cuda_sm70_shflsync_idx_p) ;  /* 0x0000124000007944 */ /* 0x012fea0003c00000 */
[----:B------:R-:W-:Y:S01]  /*224e0*/  MOV R7, R218 ;  /* 0x000000da00077202 */ /* 0x000fe20000000f00 */
[----:B------:R-:W-:Y:S05]  /*224f0*/  BRA `(.L_x_1879) ;  /* 0xffff848000007947 */ /* 0x000fea000383ffff */
.L_x_1786:
[----:B------:R-:W-:Y:S01]  /*22500*/  IMAD.MOV.U32 R219, RZ, RZ, R6 ;  /* 0x000000ffffdb7224 */ /* 0x000fe200078e0006 */
[----:B--2---:R-:W-:Y:S01]  /*22510*/  MOV R2, 0x6 ;  /* 0x0000000600027802 */ /* 0x004fe20000000f00 */
[----:B------:R-:W-:Y:S01]  /*22520*/  IMAD.MOV.U32 R218, RZ, RZ, 0x181f ;  /* 0x0000181fffda7424 */ /* 0x000fe200078e00ff */
[----:B------:R-:W-:Y:S02]  /*22530*/  MOV R3, 0x22550 ;  /* 0x0002255000037802 */ /* 0x000fe40000000f00 */
[----:B-1-34-:R-:W-:Y:S05]  /*22540*/  CALL.REL.NOINC `($__internal_23_$__cuda_sm70_shflsync_idx_p) ;  /* 0x000011d000007944 */ /* 0x01afea0003c00000 */
[----:B------:R-:W-:Y:S01]  /*22550*/  MOV R2, R218 ;  /* 0x000000da00027202 */ /* 0x000fe20000000f00 */
[----:B------:R-:W-:Y:S05]  /*22560*/  BRA `(.L_x_1880) ;  /* 0xffff843000007947 */ /* 0x000fea000383ffff */
.L_x_1787:
[----:B------:R-:W-:Y:S01]  /*22570*/  IMAD.MOV.U32 R219, RZ, RZ, R5 ;  /* 0x000000ffffdb7224 */ /* 0x000fe200078e0005 */
[----:B-1----:R-:W-:Y:S01]  /*22580*/  MOV R2, 0x7 ;  /* 0x0000000700027802 */ /* 0x002fe20000000f00 */
[----:B------:R-:W-:Y:S01]  /*22590*/  IMAD.MOV.U32 R218, RZ, RZ, 0x181f ;  /* 0x0000181fffda7424 */ /* 0x000fe200078e00ff */
[----:B------:R-:W-:-:S02]  /*225a0*/  MOV R3, 0x225c0 ;  /* 0x000225c000037802 */ /* 0x000fc40000000f00 */
[----:B--2-4-:R-:W-:Y:S05]  /*225b0*/  CALL.REL.NOINC `($__internal_23_$__cuda_sm70_shflsync_idx_p) ;  /* 0x0000116000007944 */ /* 0x014fea0003c00000 */
        /* <DEDUP_REMOVED lines=8> */
.L_x_1789:
[----:B------:R-:W-:Y:S01]  /*22640*/  IMAD.MOV.U32 R219, RZ, RZ, R5 ;  /* 0x000000ffffdb7224 */ /* 0x000fe200078e0005 */
[----:B------:R-:W-:Y:S01]  /*22650*/  MOV R2, RZ ;  /* 0x000000ff00027202 */ /* 0x000fe20000000f00 */
[----:B------:R-:W-:Y:S01]  /*22660*/  IMAD.MOV.U32 R218, RZ, RZ, 0x1c1f ;  /* 0x00001c1fffda7424 */ /* 0x000fe200078e00ff */
[----:B------:R-:W-:Y:S02]  /*22670*/  MOV R3, 0x22690 ;  /* 0x0002269000037802 */ /* 0x000fe40000000f00 */
[----:B------:R-:W-:Y:S05]  /*22680*/  CALL.REL.NOINC `($__internal_23_$__cuda_sm70_shflsync_idx_p) ;  /* 0x0000109000007944 */ /* 0x000fea0003c00000 */
[----:B------:R-:W-:Y:S01]  /*22690*/  MOV R4, R218 ;  /* 0x000000da00047202 */ /* 0x000fe20000000f00 */
[----:B------:R-:W-:Y:S05]  /*226a0*/  BRA `(.L_x_1882) ;  /* 0xffff85f000007947 */ /* 0x000fea000383ffff */
.L_x_1790:
[----:B------:R-:W-:Y:S01]  /*226b0*/  IMAD.MOV.U32 R219, RZ, RZ, R12 ;  /* 0x000000ffffdb7224 */ /* 0x000fe200078e000c */
[----:B------:R-:W-:Y:S01]  /*226c0*/  MOV R2, RZ ;  /* 0x000000ff00027202 */ /* 0x000fe20000000f00 */
[----:B------:R-:W-:Y:S01]  /*226d0*/  IMAD.MOV.U32 R218, RZ, RZ, 0x1c1f ;  /* 0x00001c1fffda7424 */ /* 0x000fe200078e00ff */
[----:B------:R-:W-:Y:S02]  /*226e0*/  MOV R3, 0x22700 ;  /* 0x0002270000037802 */ /* 0x000fe40000000f00 */
[----:B-12---:R-:W-:Y:S05]  /*226f0*/  CALL.REL.NOINC `($__internal_23_$__cuda_sm70_shflsync_idx_p) ;  /* 0x0000102000007944 */ /* 0x006fea0003c00000 */
[----:B------:R-:W-:Y:S01]  /*22700*/  MOV R0, R218 ;  /* 0x000000da00007202 */ /* 0x000fe20000000f00 */
[----:B------:R-:W-:Y:S05]  /*22710*/  BRA `(.L_x_1883) ;  /* 0xffff85a000007947 */ /* 0x000fea000383ffff */
.L_x_1793:
[----:B------:R-:W-:Y:S01]  /*22720*/  IMAD.MOV.U32 R219, RZ, RZ, R5 ;  /* 0x000000ffffdb7224 */ /* 0x000fe200078e0005 */
[----:B---3--:R-:W-:Y:S01]  /*22730*/  MOV R2, 0x1 ;  /* 0x0000000100027802 */ /* 0x008fe20000000f00 */
        /* <DEDUP_REMOVED lines=11> */
.L_x_1796:
[----:B------:R-:W-:Y:S01]  /*227f0*/  IMAD.MOV.U32 R219, RZ, RZ, R5 ;  /* 0x000000ffffdb7224 */ /* 0x000fe200078e0005 */
[----:B--23--:R-:W-:Y:S01]  /*22800*/  MOV R2, 0x2 ;  /* 0x0000000200027802 */ /* 0x00cfe20000000f00 */
[----:B------:R-:W-:Y:S01]  /*22810*/  IMAD.MOV.U32 R218, RZ, RZ, 0x1c1f ;  /* 0x00001c1fffda7424 */ /* 0x000fe200078e00ff */
[----:B------:R-:W-:Y:S02]  /*22820*/  MOV R3, 0x22840 ;  /* 0x0002284000037802 */ /* 0x000fe40000000f00 */
[----:B-1--4-:R-:W-:Y:S05]  /*22830*/  CALL.REL.NOINC `($__internal_23_$__cuda_sm70_shflsync_idx_p) ;  /* 0x00000ee000007944 */ /* 0x012fea0003c00000 */
[----:B------:R-:W-:Y:S01]  /*22840*/  MOV R4, R218 ;  /* 0x000000da00047202 */ /* 0x000fe20000000f00 */
[----:B------:R-:W-:Y:S05]  /*22850*/  BRA `(.L_x_1885) ;  /* 0xffff8b1000007947 */ /* 0x000fea000383ffff */
.L_x_1797:
[----:B------:R-:W-:Y:S01]  /*22860*/  IMAD.MOV.U32 R219, RZ, RZ, R12 ;  /* 0x000000ffffdb7224 */ /* 0x000fe200078e000c */
[----:B--23--:R-:W-:Y:S01]  /*22870*/  MOV R2, 0x2 ;  /* 0x0000000200027802 */ /* 0x00cfe20000000f00 */
[----:B------:R-:W-:Y:S01]  /*22880*/  IMAD.MOV.U32 R218, RZ, RZ, 0x1c1f ;  /* 0x00001c1fffda7424 */ /* 0x000fe200078e00ff */
[----:B------:R-:W-:Y:S02]  /*22890*/  MOV R3, 0x228b0 ;  /* 0x000228b000037802 */ /* 0x000fe40000000f00 */
[----:B-1--4-:R-:W-:Y:S05]  /*228a0*/  CALL.REL.NOINC `($__internal_23_$__cuda_sm70_shflsync_idx_p) ;  /* 0x00000e7000007944 */ /* 0x012fea0003c00000 */
[----:B------:R-:W-:Y:S01]  /*228b0*/  MOV R0, R218 ;  /* 0x000000da00007202 */ /* 0x000fe20000000f00 */
[----:B------:R-:W-:Y:S05]  /*228c0*/  BRA `(.L_x_1886) ;  /* 0xffff8ac000007947 */ /* 0x000fea000383ffff */
.L_x_1800:
[----:B------:R-:W-:Y:S01]  /*228d0*/  IMAD.MOV.U32 R219, RZ, RZ, R5 ;  /* 0x000000ffffdb7224 */ /* 0x000fe200078e0005 */
[----:B--2---:R-:W-:Y:S01]  /*228e0*/  MOV R2, 0x3 ;  /* 0x0000000300027802 */ /* 0x004fe20000000f00 */
[----:B------:R-:W-:Y:S01]  /*228f0*/  IMAD.MOV.U32 R218, RZ, RZ, 0x1c1f ;  /* 0x00001c1fffda7424 */ /* 0x000fe200078e00ff */
[----:B------:R-:W-:-:S02]  /*22900*/  MOV R3, 0x22920 ;  /* 0x0002292000037802 */ /* 0x000fc40000000f00 */
[----:B-1--4-:R-:W-:Y:S05]  /*22910*/  CALL.REL.NOINC `($__internal_23_$__cuda_sm70_shflsync_idx_p) ;  /* 0x00000e0000007944 */ /* 0x012fea0003c00000 */
        /* <DEDUP_REMOVED lines=8> */
.L_x_1804:
[----:B------:R-:W-:Y:S01]  /*229a0*/  IMAD.MOV.U32 R219, RZ, RZ, R5 ;  /* 0x000000ffffdb7224 */ /* 0x000fe200078e0005 */
[----:B------:R-:W-:Y:S01]  /*229b0*/  MOV R2, RZ ;  /* 0x000000ff00027202 */ /* 0x000fe20000000f00 */
[----:B------:R-:W-:Y:S01]  /*229c0*/  IMAD.MOV.U32 R218, RZ, RZ, 0x181f ;  /* 0x0000181fffda7424 */ /* 0x000fe200078e00ff */
[----:B------:R-:W-:Y:S02]  /*229d0*/  MOV R3, 0x229f0 ;  /* 0x000229f000037802 */ /* 0x000fe40000000f00 */
[----:B------:R-:W-:Y:S05]  /*229e0*/  CALL.REL.NOINC `($__internal_23_$__cuda_sm70_shflsync_idx_p) ;  /* 0x00000d3000007944 */ /* 0x000fea0003c00000 */
[----:B------:R-:W-:Y:S01]  /*229f0*/  MOV R7, R218 ;  /* 0x000000da00077202 */ /* 0x000fe20000000f00 */
[----:B------:R-:W-:Y:S05]  /*22a00*/  BRA `(.L_x_1888) ;  /* 0xffff985000007947 */ /* 0x000fea000383ffff */
.L_x_1805:
[----:B------:R-:W-:Y:S01]  /*22a10*/  IMAD.MOV.U32 R219, RZ, RZ, R6 ;  /* 0x000000ffffdb7224 */ /* 0x000fe200078e0006 */
[----:B------:R-:W-:Y:S01]  /*22a20*/  MOV R2, RZ ;  /* 0x000000ff00027202 */ /* 0x000fe20000000f00 */
[----:B------:R-:W-:Y:S01]  /*22a30*/  IMAD.MOV.U32 R218, RZ, RZ, 0x181f ;  /* 0x0000181fffda7424 */ /* 0x000fe200078e00ff */
[----:B------:R-:W-:Y:S02]  /*22a40*/  MOV R3, 0x22a60 ;  /* 0x00022a6000037802 */ /* 0x000fe40000000f00 */
[----:B-12---:R-:W-:Y:S05]  /*22a50*/  CALL.REL.NOINC `($__internal_23_$__cuda_sm70_shflsync_idx_p) ;  /* 0x00000cc000007944 */ /* 0x006fea0003c00000 */
[----:B------:R-:W-:Y:S01]  /*22a60*/  MOV R2, R218 ;  /* 0x000000da00027202 */ /* 0x000fe20000000f00 */
[----:B------:R-:W-:Y:S05]  /*22a70*/  BRA `(.L_x_1889) ;  /* 0xffff980000007947 */ /* 0x000fea000383ffff */
.L_x_1806:
        /* <DEDUP_REMOVED lines=13> */
.L_x_1807:
[----:B------:R-:W-:Y:S01]  /*22b50*/  IMAD.MOV.U32 R219, RZ, RZ, R5 ;  /* 0x000000ffffdb7224 */ /* 0x000fe200078e0005 */
[----:B-1----:R-:W-:Y:S01]  /*22b60*/  MOV R2, 0x2 ;  /* 0x0000000200027802 */ /* 0x002fe20000000f00 */
[----:B------:R-:W-:Y:S01]  /*22b70*/  IMAD.MOV.U32 R218, RZ, RZ, 0x181f ;  /* 0x0000181fffda7424 */ /* 0x000fe200078e00ff */
[----:B------:R-:W-:Y:S02]  /*22b80*/  MOV R3, 0x22ba0 ;  /* 0x00022ba000037802 */ /* 0x000fe40000000f00 */
[----:B---34-:R-:W-:Y:S05]  /*22b90*/  CALL.REL.NOINC `($__internal_23_$__cuda_sm70_shflsync_idx_p) ;  /* 0x00000b8000007944 */ /* 0x018fea0003c00000 */
[----:B------:R-:W-:Y:S01]  /*22ba0*/  MOV R7, R218 ;  /* 0x000000da00077202 */ /* 0x000fe20000000f00 */
[----:B------:R-:W-:Y:S05]  /*22bb0*/  BRA `(.L_x_1891) ;  /* 0xffff97b000007947 */ /* 0x000fea000383ffff */
.L_x_1808:
[----:B------:R-:W-:Y:S01]  /*22bc0*/  IMAD.MOV.U32 R219, RZ, RZ, R6 ;  /* 0x000000ffffdb7224 */ /* 0x000fe200078e0006 */
[----:B-1----:R-:W-:Y:S01]  /*22bd0*/  MOV R2, 0x2 ;  /* 0x0000000200027802 */ /* 0x002fe20000000f00 */
[----:B------:R-:W-:Y:S01]  /*22be0*/  IMAD.MOV.U32 R218, RZ, RZ, 0x181f ;  /* 0x0000181fffda7424 */ /* 0x000fe200078e00ff */
[----:B------:R-:W-:Y:S02]  /*22bf0*/  MOV R3, 0x22c10 ;  /* 0x00022c1000037802 */ /* 0x000fe40000000f00 */
[----:B--234-:R-:W-:Y:S05]  /*22c00*/  CALL.REL.NOINC `($__internal_23_$__cuda_sm70_shflsync_idx_p) ;  /* 0x00000b1000007944 */ /* 0x01cfea0003c00000 */
[----:B------:R-:W-:Y:S01]  /*22c10*/  MOV R2, R218 ;  /* 0x000000da00027202 */ /* 0x000fe20000000f00 */
[----:B------:R-:W-:Y:S05]  /*22c20*/  BRA `(.L_x_1892) ;  /* 0xffff976000007947 */ /* 0x000fea000383ffff */
.L_x_1809:
        /* <DEDUP_REMOVED lines=13> */
.L_x_1810:
[----:B------:R-:W-:Y:S01]  /*22d00*/  IMAD.MOV.U32 R219, RZ, RZ, R5 ;  /* 0x000000ffffdb7224 */ /* 0x000fe200078e0005 */
[----:B--2---:R-:W-:Y:S01]  /*22d10*/  MOV R2, 0x4 ;  /* 0x0000000400027802 */ /* 0x004fe20000000f00 */
[----:B------:R-:W-:Y:S01]  /*22d20*/  IMAD.MOV.U32 R218, RZ, RZ, 0x181f ;  /* 0x0000181fffda7424 */ /* 0x000fe200078e00ff */
[----:B------:R-:W-:Y:S02]  /*22d30*/  MOV R3, 0x22d50 ;  /* 0x00022d5000037802 */ /* 0x000fe40000000f00 */
[----:B-1-34-:R-:W-:Y:S05]  /*22d40*/  CALL.REL.NOINC `($__internal_23_$__cuda_sm70_shflsync_idx_p) ;  /* 0x000009d000007944 */ /* 0x01afea0003c00000 */
[----:B------:R-:W-:Y:S01]  /*22d50*/  MOV R7, R218 ;  /* 0x000000da00077202 */ /* 0x000fe20000000f00 */
[----:B------:R-:W-:Y:S05]  /*22d60*/  BRA `(.L_x_1894) ;  /* 0xffff971000007947 */ /* 0x000fea000383ffff */
.L_x_1811:
[----:B------:R-:W-:Y:S01]  /*22d70*/  IMAD.MOV.U32 R219, RZ, RZ, R6 ;  /* 0x000000ffffdb7224 */ /* 0x000fe200078e0006 */
[----:B--2---:R-:W-:Y:S01]  /*22d80*/  MOV R2, 0x4 ;  /* 0x0000000400027802 */ /* 0x004fe20000000f00 */
[----:B------:R-:W-:Y:S01]  /*22d90*/  IMAD.MOV.U32 R218, RZ, RZ, 0x181f ;  /* 0x0000181fffda7424 */ /* 0x000fe200078e00ff */
[----:B------:R-:W-:Y:S02]  /*22da0*/  MOV R3, 0x22dc0 ;  /* 0x00022dc000037802 */ /* 0x000fe40000000f00 */
[----:B-1-34-:R-:W-:Y:S05]  /*22db0*/  CALL.REL.NOINC `($__internal_23_$__cuda_sm70_shflsync_idx_p) ;  /* 0x0000096000007944 */ /* 0x01afea0003c00000 */
[----:B------:R-:W-:Y:S01]  /*22dc0*/  MOV R2, R218 ;  /* 0x000000da00027202 */ /* 0x000fe20000000f00 */
[----:B------:R-:W-:Y:S05]  /*22dd0*/  BRA `(.L_x_1895) ;  /* 0xffff96c000007947 */ /* 0x000fea000383ffff */
.L_x_1812:
        /* <DEDUP_REMOVED lines=13> */
.L_x_1813:
[----:B------:R-:W-:Y:S01]  /*22eb0*/  IMAD.MOV.U32 R219, RZ, RZ, R5 ;  /* 0x000000ffffdb7224 */ /* 0x000fe200078e0005 */
[----:B--2---:R-:W-:Y:S01]  /*22ec0*/  MOV R2, 0x6 ;  /* 0x0000000600027802 */ /* 0x004fe20000000f00 */
[----:B------:R-:W-:Y:S01]  /*22ed0*/  IMAD.MOV.U32 R218, RZ, RZ, 0x181f ;  /* 0x0000181fffda7424 */ /* 0x000fe200078e00ff */
[----:B------:R-:W-:Y:S02]  /*22ee0*/  MOV R3, 0x22f00 ;  /* 0x00022f0000037802 */ /* 0x000fe40000000f00 */
[----:B-1--4-:R-:W-:Y:S05]  /*22ef0*/  CALL.REL.NOINC `($__internal_23_$__cuda_sm70_shflsync_idx_p) ;  /* 0x0000082000007944 */ /* 0x012fea0003c00000 */
[----:B------:R-:W-:Y:S01]  /*22f00*/  MOV R7, R218 ;  /* 0x000000da00077202 */ /* 0x000fe20000000f00 */
[----:B------:R-:W-:Y:S05]  /*22f10*/  BRA `(.L_x_1897) ;  /* 0xffff967000007947 */ /* 0x000fea000383ffff */
.L_x_1814:
[----:B------:R-:W-:Y:S01]  /*22f20*/  IMAD.MOV.U32 R219, RZ, RZ, R6 ;  /* 0x000000ffffdb7224 */ /* 0x000fe200078e0006 */
[----:B--2---:R-:W-:Y:S01]  /*22f30*/  MOV R2, 0x6 ;  /* 0x0000000600027802 */ /* 0x004fe20000000f00 */
[----:B------:R-:W-:Y:S01]  /*22f40*/  IMAD.MOV.U32 R218, RZ, RZ, 0x181f ;  /* 0x0000181fffda7424 */ /* 0x000fe200078e00ff */
[----:B------:R-:W-:Y:S02]  /*22f50*/  MOV R3, 0x22f70 ;  /* 0x00022f7000037802 */ /* 0x000fe40000000f00 */
[----:B-1-34-:R-:W-:Y:S05]  /*22f60*/  CALL.REL.NOINC `($__internal_23_$__cuda_sm70_shflsync_idx_p) ;  /* 0x000007b000007944 */ /* 0x01afea0003c00000 */
[----:B------:R-:W-:Y:S01]  /*22f70*/  MOV R2, R218 ;  /* 0x000000da00027202 */ /* 0x000fe20000000f00 */
[----:B------:R-:W-:Y:S05]  /*22f80*/  BRA `(.L_x_1898) ;  /* 0xffff962000007947 */ /* 0x000fea000383ffff */
.L_x_1815:
        /* <DEDUP_REMOVED lines=13> */
.L_x_1817:
[----:B------:R-:W-:Y:S01]  /*23060*/  IMAD.MOV.U32 R219, RZ, RZ, R68 ;  /* 0x000000ffffdb7224 */ /* 0x000fe200078e0044 */
[----:B------:R-:W-:Y:S01]  /*23070*/  MOV R2, RZ ;  /* 0x000000ff00027202 */ /* 0x000fe20000000f00 */
[----:B------:R-:W-:Y:S01]  /*23080*/  IMAD.MOV.U32 R218, RZ, RZ, 0x1f ;  /* 0x0000001fffda7424 */ /* 0x000fe200078e00ff */
[----:B------:R-:W-:Y:S02]  /*23090*/  MOV R3, 0x230b0 ;  /* 0x000230b000037802 */ /* 0x000fe40000000f00 */
[----:B------:R-:W-:Y:S05]  /*230a0*/  CALL.REL.NOINC `($__internal_23_$__cuda_sm70_shflsync_idx_p) ;  /* 0x0000067000007944 */ /* 0x000fea0003c00000 */
[----:B------:R-:W-:Y:S01]  /*230b0*/  MOV R9, R218 ;  /* 0x000000da00097202 */ /* 0x000fe20000000f00 */
[----:B------:R-:W-:Y:S05]  /*230c0*/  BRA `(.L_x_1900) ;  /* 0xffff96b000007947 */ /* 0x000fea000383ffff */
.L_x_1818:
[----:B------:R-:W-:Y:S01]  /*230d0*/  IMAD.MOV.U32 R219, RZ, RZ, R68 ;  /* 0x000000ffffdb7224 */ /* 0x000fe200078e0044 */
[----:B------:R-:W-:Y:S01]  /*230e0*/  MOV R2, 0x1 ;  /* 0x0000000100027802 */ /* 0x000fe20000000f00 */
[----:B------:R-:W-:Y:S01]  /*230f0*/  IMAD.MOV.U32 R218, RZ, RZ, 0x1f ;  /* 0x0000001fffda7424 */ /* 0x000fe200078e00ff */
[----:B------:R-:W-:Y:S02]  /*23100*/  MOV R3, 0x23120 ;  /* 0x0002312000037802 */ /* 0x000fe40000000f00 */
[----:B-12---:R-:W-:Y:S05]  /*23110*/  CALL.REL.NOINC `($__internal_23_$__cuda_sm70_shflsync_idx_p) ;  /* 0x0000060000007944 */ /* 0x006fea0003c00000 */
[----:B------:R-:W-:Y:S01]  /*23120*/  MOV R8, R218 ;  /* 0x000000da00087202 */ /* 0x000fe20000000f00 */
[----:B------:R-:W-:Y:S05]  /*23130*/  BRA `(.L_x_1901) ;  /* 0xffff966000007947 */ /* 0x000fea000383ffff */
.L_x_1819:
[----:B------:R-:W-:Y:S02]  /*23140*/  MOV R2, 0x1 ;  /* 0x0000000100027802 */ /* 0x000fe40000000f00 */
[----:B------:R-:W-:-:S02]  /*23150*/  MOV R3, 0x23170 ;  /* 0x0002317000037802 */ /* 0x000fc40000000f00 */
[----:B-1234-:R-:W-:Y:S05]  /*23160*/  CALL.REL.NOINC `($__internal_24_$__cuda_sm70_shflsync_up_p) ;  /* 0x0000061000007944 */ /* 0x01efea0003c00000 */
[----:B------:R-:W-:Y:S05]  /*23170*/  BRA `(.L_x_1902) ;  /* 0xffff975000007947 */ /* 0x000fea000383ffff */
.L_x_1820:
[----:B------:R-:W-:Y:S02]  /*23180*/  MOV R2, 0x2 ;  /* 0x0000000200027802 */ /* 0x000fe40000000f00 */
[----:B------:R-:W-:-:S02]  /*23190*/  MOV R3, 0x231b0 ;  /* 0x000231b000037802 */ /* 0x000fc40000000f00 */
[----:B--2-4-:R-:W-:Y:S05]  /*231a0*/  CALL.REL.NOINC `($__internal_24_$__cuda_sm70_shflsync_up_p) ;  /* 0x000005d000007944 */ /* 0x014fea0003c00000 */
        /* <DEDUP_REMOVED lines=24> */
.L_x_1824:
[----:B------:R-:W-:Y:S02]  /*23330*/  MOV R2, 0x1 ;  /* 0x0000000100027802 */ /* 0x000fe40000000f00 */
[----:B------:R-:W-:Y:S02]  /*23340*/  MOV R3, 0x23360 ;  /* 0x0002336000037802 */ /* 0x000fe40000000f00 */
[----:B------:R-:W-:Y:S05]  /*23350*/  CALL.REL.NOINC `($__internal_24_$__cuda_sm70_shflsync_up_p) ;  /* 0x0000042000007944 */ /* 0x000fea0003c00000 */
[----:B------:R-:W-:Y:S01]  /*23360*/  MOV R2, R4 ;  /* 0x0000000400027202 */ /* 0x000fe20000000f00 */
[----:B------:R-:W-:Y:S05]  /*23370*/  BRA `(.L_x_1904) ;  /* 0xffff97b000007947 */ /* 0x000fea000383ffff */
.L_x_1825:
        /* <DEDUP_REMOVED lines=27> */
.L_x_1827:
[----:B------:R-:W-:Y:S02]  /*23530*/  SEL R0, RZ, 0x1, P0 ;  /* 0x00000001ff007807 */ /* 0x000fe40000000000 */
[----:B------:R-:W-:Y:S02]  /*23540*/  MOV R2, 0x23560 ;  /* 0x0002356000027802 */ /* 0x000fe40000000f00 */
[----:B-1----:R-:W-:Y:S05]  /*23550*/  CALL.REL.NOINC `($__internal_25_$__cuda_sm70_votesync_ballot) ;  /* 0x0000029000007944 */ /* 0x002fea0003c00000 */
[----:B------:R-:W-:Y:S01]  /*23560*/  MOV R5, R0 ;  /* 0x0000000000057202 */ /* 0x000fe20000000f00 */
[----:B------:R-:W-:Y:S05]  /*23570*/  BRA `(.L_x_1906) ;  /* 0xffff974000007947 */ /* 0x000fea000383ffff */
.L_x_1828:
[----:B------:R-:W-:Y:S01]  /*23580*/  IMAD.MOV.U32 R219, RZ, RZ, R6 ;  /* 0x000000ffffdb7224 */ /* 0x000fe200078e0006 */
[----:B--2---:R-:W-:Y:S01]  /*23590*/  MOV R2, R0 ;  /* 0x0000000000027202 */ /* 0x004fe20000000f00 */
[----:B------:R-:W-:Y:S01]  /*235a0*/  IMAD.MOV.U32 R218, RZ, RZ, 0x1f ;  /* 0x0000001fffda7424 */ /* 0x000fe200078e00ff */
[----:B------:R-:W-:Y:S02]  /*235b0*/  MOV R3, 0x235d0 ;  /* 0x000235d000037802 */ /* 0x000fe40000000f00 */
[----:B-1----:R-:W-:Y:S05]  /*235c0*/  CALL.REL.NOINC `($__internal_23_$__cuda_sm70_shflsync_idx_p) ;  /* 0x0000015000007944 */ /* 0x002fea0003c00000 */
[----:B------:R-:W-:Y:S01]  /*235d0*/  IMAD.MOV.U32 R6, RZ, RZ, R218 ;  /* 0x000000ffff067224 */ /* 0x000fe200078e00da */
[----:B------:R-:W-:Y:S01]  /*235e0*/  MOV R2, R0 ;  /* 0x0000000000027202 */ /* 0x000fe20000000f00 */
[----:B------:R-:W-:Y:S01]  /*235f0*/  IMAD.MOV.U32 R219, RZ, RZ, R7 ;  /* 0x000000ffffdb7224 */ /* 0x000fe200078e0007 */
[----:B------:R-:W-:-:S02]  /*23600*/  MOV R218, 0x1f ;  /* 0x0000001f00da7802 */ /* 0x000fc40000000f00 */
[----:B------:R-:W-:Y:S02]  /*23610*/  MOV R3, 0x23630 ;  /* 0x0002363000037802 */ /* 0x000fe40000000f00 */
[----:B------:R-:W-:Y:S05]  /*23620*/  CALL.REL.NOINC `($__internal_23_$__cuda_sm70_shflsync_idx_p) ;  /* 0x000000f000007944 */ /* 0x000fea0003c00000 */
[----:B------:R-:W-:Y:S01]  /*23630*/  MOV R7, R218 ;  /* 0x000000da00077202 */ /* 0x000fe20000000f00 */
[----:B------:R-:W-:Y:S05]  /*23640*/  BRA `(.L_x_1907) ;  /* 0xffff96e000007947 */ /* 0x000fea000383ffff */
.L_x_1831:
[----:B------:R-:W-:Y:S01]  /*23650*/  IMAD.MOV.U32 R219, RZ, RZ, R4 ;  /* 0x000000ffffdb7224 */ /* 0x000fe200078e0004 */
[----:B--2---:R-:W-:Y:S01]  /*23660*/  MOV R2, R0 ;  /* 0x0000000000027202 */ /* 0x004fe20000000f00 */
[----:B------:R-:W-:Y:S01]  /*23670*/  IMAD.MOV.U32 R218, RZ, RZ, 0x1f ;  /* 0x0000001fffda7424 */ /* 0x000fe200078e00ff */
[----:B------:R-:W-:Y:S02]  /*23680*/  MOV R3, 0x236a0 ;  /* 0x000236a000037802 */ /* 0x000fe40000000f00 */
[----:B-1--4-:R-:W-:Y:S05]  /*23690*/  CALL.REL.NOINC `($__internal_23_$__cuda_sm70_shflsync_idx_p) ;  /* 0x0000008000007944 */ /* 0x012fea0003c00000 */
[----:B------:R-:W-:Y:S01]  /*236a0*/  MOV R10, R218 ;  /* 0x000000da000a7202 */ /* 0x000fe20000000f00 */
[----:B------:R-:W-:Y:S05]  /*236b0*/  BRA `(.L_x_1830) ;  /* 0xffff96d000007947 */ /* 0x000fea000383ffff */
        .weak           $__internal_22_$__cuda_sm70_shflsync_bfly_p
        .type           $__internal_22_$__cuda_sm70_shflsync_bfly_p,@function
        .size           $__internal_22_$__cuda_sm70_shflsync_bfly_p,($__internal_23_$__cuda_sm70_shflsync_idx_p - $__internal_22_$__cuda_sm70_shflsync_bfly_p)
$__internal_22_$__cuda_sm70_shflsync_bfly_p:
[----:B------:R-:W-:Y:S02]  /*236c0*/  MOV R192, 0xffffffff ;  /* 0xffffffff00c07802 */ /* 0x000fe40000000f00 */
[----:B------:R-:W-:Y:S02]  /*236d0*/  MOV R3, 0x1f ;  /* 0x0000001f00037802 */ /* 0x000fe40000000f00 */
[----:B------:R-:W-:Y:S04]  /*236e0*/  WARPSYNC R192 ;  /* 0x000000c000007348 */ /* 0x000fe80003800000 */
[----:B------:R1:W2:Y:S02]  /*236f0*/  SHFL.BFLY PT, R0, R84, R0, R3 ;  /* 0x0c00000054007389 */ /* 0x0002a400000e0003 */
[----:B-1----:R-:W-:-:S04]  /*23700*/  MOV R3, 0x0 ;  /* 0x0000000000037802 */ /* 0x002fc80000000f00 */
[----:B--2---:R-:W-:Y:S05]  /*23710*/  RET.REL.NODEC R2 `(_ZN7cutlass13device_kernelIN5flash19enable_sm80_to_sm89INS1_16FlashAttnFwdSm80INS1_25CollectiveMainloopFwdSm80ILi4ELi1ELb0EN4cute5tupleIJNS5_1CILi128EEENS7_ILi80EEENS7_ILi64EEEEEELi64ENS_6half_tEfNS_4arch4Sm80ELb1ELb0ELb0ELb1ELb1ELb1ELb1ELb1EEENS1_21CollectiveEpilogueFwdINS6_IJS8_SA_S9_EEENS6_IJNS7_ILi1EEESI_SI_EEESC_SE_Li128ELb1ELb1ELb1ELb0EEENS1_36VarlenDynamicPersistentTileSchedulerILi128ELi80ELi128ELi128ELb1ELb1ELb0ELb1ELb1ELb1EEEEEEEEEvNT_6ParamsE) ;  /* 0xfffdc8e002007950 */ /* 0x004fea0003c3ffff */
        .weak           $__internal_23_$__cuda_sm70_shflsync_idx_p
        .type           $__internal_23_$__cuda_sm70_shflsync_idx_p,@function
        .size           $__internal_23_$__cuda_sm70_shflsync_idx_p,($__internal_24_$__cuda_sm70_shflsync_up_p - $__internal_23_$__cuda_sm70_shflsync_idx_p)
$__internal_23_$__cuda_sm70_shflsync_idx_p:
[----:B------:R-:W-:-:S04]  /*23720*/  MOV R220, 0xffffffff ;  /* 0xffffffff00dc7802 */ /* 0x000fc80000000f00 */
[----:B------:R-:W-:Y:S04]  /*23730*/  WARPSYNC R220 ;  /* 0x000000dc00007348 */ /* 0x000fe80003800000 */
[----:B------:R1:W2:Y:S02]  /*23740*/  SHFL.IDX PT, R218, R219, R2, R218 ;  /* 0x00000002dbda7389 */ /* 0x0002a400000e00da */
[----:B-1----:R-:W-:Y:S02]  /*23750*/  MOV R2, R3 ;  /* 0x0000000300027202 */ /* 0x002fe40000000f00 */
[----:B------:R-:W-:-:S04]  /*23760*/  MOV R3, 0x0 ;  /* 0x0000000000037802 */ /* 0x000fc80000000f00 */
[----:B--2---:R-:W-:Y:S05]  /*23770*/  RET.REL.NODEC R2 `(_ZN7cutlass13device_kernelIN5flash19enable_sm80_to_sm89INS1_16FlashAttnFwdSm80INS1_25CollectiveMainloopFwdSm80ILi4ELi1ELb0EN4cute5tupleIJNS5_1CILi128EEENS7_ILi80EEENS7_ILi64EEEEEELi64ENS_6half_tEfNS_4arch4Sm80ELb1ELb0ELb0ELb1ELb1ELb1ELb1ELb1EEENS1_21CollectiveEpilogueFwdINS6_IJS8_SA_S9_EEENS6_IJNS7_ILi1EEESI_SI_EEESC_SE_Li128ELb1ELb1ELb1ELb0EEENS1_36VarlenDynamicPersistentTileSchedulerILi128ELi80ELi128ELi128ELb1ELb1ELb0ELb1ELb1ELb1EEEEEEEEEvNT_6ParamsE) ;  /* 0xfffdc88002007950 */ /* 0x004fea0003c3ffff */
        .weak           $__internal_24_$__cuda_sm70_shflsync_up_p
        .type           $__internal_24_$__cuda_sm70_shflsync_up_p,@function
        .size           $__internal_24_$__cuda_sm70_shflsync_up_p,($__internal_25_$__cuda_sm70_votesync_ballot - $__internal_24_$__cuda_sm70_shflsync_up_p)
$__internal_24_$__cuda_sm70_shflsync_up_p:
[----:B------:R-:W-:Y:S02]  /*23780*/  IMAD.MOV.U32 R4, RZ, RZ, RZ ;  /* 0x000000ffff047224 */ /* 0x000fe400078e00ff */
[----:B------:R-:W-:-:S04]  /*23790*/  IMAD.MOV.U32 R11, RZ, RZ, -0x1 ;  /* 0xffffffffff0b7424 */ /* 0x000fc800078e00ff */
[----:B------:R-:W-:Y:S04]  /*237a0*/  WARPSYNC R11 ;  /* 0x0000000b00007348 */ /* 0x000fe80003800000 */
[----:B------:R1:W2:Y:S02]  /*237b0*/  SHFL.UP PT, R4, R0, R2, R4 ;  /* 0x0400000200047389 */ /* 0x0002a400000e0004 */
[----:B-1----:R-:W-:Y:S02]  /*237c0*/  MOV R2, R3 ;  /* 0x0000000300027202 */ /* 0x002fe40000000f00 */
[----:B------:R-:W-:-:S04]  /*237d0*/  MOV R3, 0x0 ;  /* 0x0000000000037802 */ /* 0x000fc80000000f00 */
[----:B--2---:R-:W-:Y:S05]  /*237e0*/  RET.REL.NODEC R2 `(_ZN7cutlass13device_kernelIN5flash19enable_sm80_to_sm89INS1_16FlashAttnFwdSm80INS1_25CollectiveMainloopFwdSm80ILi4ELi1ELb0EN4cute5tupleIJNS5_1CILi128EEENS7_ILi80EEENS7_ILi64EEEEEELi64ENS_6half_tEfNS_4arch4Sm80ELb1ELb0ELb0ELb1ELb1ELb1ELb1ELb1EEENS1_21CollectiveEpilogueFwdINS6_IJS8_SA_S9_EEENS6_IJNS7_ILi1EEESI_SI_EEESC_SE_Li128ELb1ELb1ELb1ELb0EEENS1_36VarlenDynamicPersistentTileSchedulerILi128ELi80ELi128ELi128ELb1ELb1ELb0ELb1ELb1ELb1EEEEEEEEEvNT_6ParamsE) ;  /* 0xfffdc81002007950 */ /* 0x004fea0003c3ffff */
        .weak           $__internal_25_$__cuda_sm70_votesync_ballot
        .type           $__internal_25_$__cuda_sm70_votesync_ballot,@function
        .size           $__internal_25_$__cuda_sm70_votesync_ballot,(.L_x_1939 - $__internal_25_$__cuda_sm70_votesync_ballot)
$__internal_25_$__cuda_sm70_votesync_ballot:
[----:B------:R-:W-:Y:S01]  /*237f0*/  ISETP.NE.U32.AND P0, PT, R0, 0x1, PT ;  /* 0x000000010000780c */ /* 0x000fe20003f05070 */
[----:B------:R-:W-:-:S04]  /*23800*/  IMAD.MOV.U32 R3, RZ, RZ, -0x1 ;  /* 0xffffffffff037424 */ /* 0x000fc800078e00ff */
[----:B------:R-:W-:Y:S08]  /*23810*/  WARPSYNC R3 ;  /* 0x0000000300007348 */ /* 0x000ff00003800000 */
[----:B------:R-:W-:-:S04]  /*23820*/  VOTE.ANY R0, PT, !P0 ;  /* 0x0000000000007806 */ /* 0x000fc800040e0100 */
[----:B------:R-:W-:Y:S01]  /*23830*/  LOP3.LUT R0, R0, R3, RZ, 0xc0, !PT ;  /* 0x0000000300007212 */ /* 0x000fe200078ec0ff */
[----:B------:R-:W-:-:S04]  /*23840*/  IMAD.MOV.U32 R3, RZ, RZ, 0x0 ;  /* 0x00000000ff037424 */ /* 0x000fc800078e00ff */
[----:B------:R-:W-:Y:S05]  /*23850*/  RET.REL.NODEC R2 `(_ZN7cutlass13device_kernelIN5flash19enable_sm80_to_sm89INS1_16FlashAttnFwdSm80INS1_25CollectiveMainloopFwdSm80ILi4ELi1ELb0EN4cute5tupleIJNS5_1CILi128EEENS7_ILi80EEENS7_ILi64EEEEEELi64ENS_6half_tEfNS_4arch4Sm80ELb1ELb0ELb0ELb1ELb1ELb1ELb1ELb1EEENS1_21CollectiveEpilogueFwdINS6_IJS8_SA_S9_EEENS6_IJNS7_ILi1EEESI_SI_EEESC_SE_Li128ELb1ELb1ELb1ELb0EEENS1_36VarlenDynamicPersistentTileSchedulerILi128ELi80ELi128ELi128ELb1ELb1ELb0ELb1ELb1ELb1EEEEEEEEEvNT_6ParamsE) ;  /* 0xfffdc7a002007950 */ /* 0x000fea0003c3ffff */
.L_x_1908:
        /* <DEDUP_REMOVED lines=10> */
.L_x_1939:


//--------------------- .nv.shared._ZN7cutlass13device_kernelIN5flash19enable_sm80_to_sm89INS1_16FlashAttnFwdSm80INS1_25CollectiveMainloopFwdSm80ILi4ELi1ELb0EN4cute5tupleIJNS5_1CILi128EEENS7_ILi112EEENS7_ILi64EEEEEELi64ENS_6half_tEfNS_4arch4Sm80ELb0ELb0ELb0ELb0ELb1ELb0ELb1ELb1EEENS1_21CollectiveEpilogueFwdINS6_IJS8_SA_S9_EEENS6_IJNS7_ILi1EEESI_SI_EEESC_SE_Li128ELb0ELb1ELb1ELb0EEENS1_19SingleTileSchedulerILb0ELb1ELb1ELi128EEEEEEEEEvNT_6ParamsE --------------------------
	.section	.nv.shared._ZN7cutlass13device_kernelIN5flash19enable_sm80_to_sm89INS1_16FlashAttnFwdSm80INS1_25CollectiveMainloopFwdSm80ILi4ELi1ELb0EN4cute5tupleIJNS5_1CILi128EEENS7_ILi112EEENS7_ILi64EEEEEELi64ENS_6half_tEfNS_4arch4Sm80ELb0ELb0ELb0ELb0ELb1ELb0ELb1ELb1EEENS1_21CollectiveEpilogueFwdINS6_IJS8_SA_S9_EEENS6_IJNS7_ILi1EEESI_SI_EEESC_SE_Li128ELb0ELb1ELb1ELb0EEENS1_19SingleTileSchedulerILb0ELb1ELb1ELi128EEEEEEEEEvNT_6ParamsE,"aw",@nobits
	.sectionflags	@""
	.align	16


//--------------------- .nv.global                --------------------------
	.section	.nv.global,"aw",@nobits
.nv.global:
	.type		_ZN77_INTERNAL_46159d13_41_flash_fwd_hdim64_fp16_paged_split_sm80_cu_c784774a_33124cute1_E,@object
	.size		_ZN77_INTERNAL_46159d13_41_flash_fwd_hdim64_fp16_paged_split_sm80_cu_c784774a_33124cute1_E,(_ZN77_INTERNAL_46159d13_41_flash_fwd_hdim64_fp16_paged_split_sm80_cu_c784774a_33124cuda3std3__45__cpo6cbeginE - _ZN77_INTERNAL_46159d13_41_flash_fwd_hdim64_fp16_paged_split_sm80_cu_c784774a_33124cute1_E)
_ZN77_INTERNAL_46159d13_41_flash_fwd_hdim64_fp16_paged_split_sm80_cu_c784774a_33124cute1_E:
	.zero		1
	.type		_ZN77_INTERNAL_46159d13_41_flash_fwd_hdim64_fp16_paged_split_sm80_cu_c784774a_33124cuda3std3__45__cpo6cbeginE,@object
	.size		_ZN77_INTERNAL_46159d13_41_flash_fwd_hdim64_fp16_paged_split_sm80_cu_c784774a_33124cuda3std3__45__cpo6cbeginE,(_ZN77_INTERNAL_46159d13_41_flash_fwd_hdim64_fp16_paged_split_sm80_cu_c784774a_33124cuda3std3__48in_placeE - _ZN77_INTERNAL_46159d13_41_flash_fwd_hdim64_fp16_paged_split_sm80_cu_c784774a_33124cuda3std3__45__cpo6cbeginE)
_ZN77_INTERNAL_46159d13_41_flash_fwd_hdim64_fp16_paged_split_sm80_cu_c784774a_33124cuda3std3__45__cpo6cbeginE:
	.zero		1
	.type		_ZN77_INTERNAL_46159d13_41_flash_fwd_hdim64_fp16_paged_split_sm80_cu_c784774a_33124cuda3std3__48in_placeE,@object
	.size		_ZN77_INTERNAL_46159d13_41_flash_fwd_hdim64_fp16_paged_split_sm80_cu_c784774a_33124cuda3std3__48in_placeE,(_ZN77_INTERNAL_46159d13_41_flash_fwd_hdim64_fp16_paged_split_sm80_cu_c784774a_33124cuda3std6ranges3__45__cpo9iter_moveE - _ZN77_INTERNAL_46159d13_41_flash_fwd_hdim64_fp16_paged_split_sm80_cu_c784774a_33124cuda3std3__48in_placeE)
_ZN77_INTERNAL_46159d13_41_flash_fwd_hdim64_fp16_paged_split_sm80_cu_c784774a_33124cuda3std3__48in_placeE:
	.zero		1
	.type		_ZN77_INTERNAL_46159d13_41_flash_fwd_hdim64_fp16_paged_split_sm80_cu_c784774a_33124cuda3std6ranges3__45__cpo9iter_moveE,@object
	.size		_ZN77_INTERNAL_46159d13_41_flash_fwd_hdim64_fp16_paged_split_sm80_cu_c784774a_33124cuda3std6ranges3__45__cpo9iter_moveE,(_ZN77_INTERNAL_46159d13_41_flash_fwd_hdim64_fp16_paged_split_sm80_cu_c784774a_33124cuda3std3__45__cpo5beginE - _ZN77_INTERNAL_46159d13_41_flash_fwd_hdim64_fp16_paged_split_sm80_cu_c784774a_33124cuda3std6ranges3__45__cpo9iter_moveE)
_ZN77_INTERNAL_46159d13_41_flash_fwd_hdim64_fp16_paged_split_sm80_cu_c784774a_33124cuda3std6ranges3__45__cpo9iter_moveE:
	.zero		1
	.type		_ZN77_INTERNAL_46159d13_41_flash_fwd_hdim64_fp16_paged_split_sm80_cu_c784774a_33124cuda3std3__45__cpo5beginE,@object
	.size		_ZN77_INTERNAL_46159d13_41_flash_fwd_hdim64_fp16_paged_split_sm80_cu_c784774a_33124cuda3std3__45__cpo5beginE,(_ZN77_INTERNAL_46159d13_41_flash_fwd_hdim64_fp16_paged_split_sm80_cu_c784774a_33124cuda3std3__479_GLOBAL__N__46159d13_41_flash_fwd_hdim64_fp16_paged_split_sm80_cu_c784774a_33126ignoreE - _ZN77_INTERNAL_46159d13_41_flash_fwd_hdim64_fp16_paged_split_sm80_cu_c784774a_33124cuda3std3__45__cpo5beginE)
_ZN77_INTERNAL_46159d13_41_flash_fwd_hdim64_fp16_paged_split_sm80_cu_c784774a_33124cuda3std3__45__cpo5beginE:
	.zero		1
	.type		_ZN77_INTERNAL_46159d13_41_flash_fwd_hdim64_fp16_paged_split_sm80_cu_c784774a_33124cuda3std3__479_GLOBAL__N__46159d13_41_flash_fwd_hdim64_fp16_paged_split_sm80_cu_c784774a_33126ignoreE,@object
	.size		_ZN77_INTERNAL_46159d13_41_flash_fwd_hdim64_fp16_paged_split_sm80_cu_c784774a_33124cuda3std3__479_GLOBAL__N__46159d13_41_flash_fwd_hdim64_fp16_paged_split_sm80_cu_c784774a_33126ignoreE,(_ZN77_INTERNAL_46159d13_41_flash_fwd_hdim64_fp16_paged_split_sm80_cu_c784774a_33124cute7productE - _ZN77_INTERNAL_46159d13_41_flash_fwd_hdim64_fp16_paged_split_sm80_cu_c784774a_33124cuda3std3__479_GLOBAL__N__46159d13_41_flash_fwd_hdim64_fp16_paged_split_sm80_cu_c784774a_33126ignoreE)
_ZN77_INTERNAL_46159d13_41_flash_fwd_hdim64_fp16_paged_split_sm80_cu_c784774a_33124cuda3std3__479_GLOBAL__N__46159d13_41_flash_fwd_hdim64_fp16_paged_split_sm80_cu_c784774a_33126ignoreE:
	.zero		1
	.type		_ZN77_INTERNAL_46159d13_41_flash_fwd_hdim64_fp16_paged_split_sm80_cu_c784774a_33124cute7productE,@object
	.size		_ZN77_INTERNAL_46159d13_41_flash_fwd_hdim64_fp16_paged_split_sm80_cu_c784774a_33124cute7productE,(_ZN77_INTERNAL_46159d13_41_flash_fwd_hdim64_fp16_paged_split_sm80_cu_c784774a_33124cuda3std3__45__cpo3endE - _ZN77_INTERNAL_46159d13_41_flash_fwd_hdim64_fp16_paged_split_sm80_cu_c784774a_33124cute7productE)
_ZN77_INTERNAL_46159d13_41_flash_fwd_hdim64_fp16_paged_split_sm80_cu_c784774a_33124cute7productE:
	.zero		1
	.type		_ZN77_INTERNAL_46159d13_41_flash_fwd_hdim64_fp16_paged_split_sm80_cu_c784774a_33124cuda3std3__45__cpo3endE,@object
	.size		_ZN77_INTERNAL_46159d13_41_flash_fwd_hdim64_fp16_paged_split_sm80_cu_c784774a_33124cuda3std3__45__cpo3endE,(_ZN77_INTERNAL_46159d13_41_flash_fwd_hdim64_fp16_paged_split_sm80_cu_c784774a_33124cuda3std3__419piecewise_constructE - _ZN77_INTERNAL_46159d13_41_flash_fwd_hdim64_fp16_paged_split_sm80_cu_c784774a_33124cuda3std3__45__cpo3endE)
_ZN77_INTERNAL_46159d13_41_flash_fwd_hdim64_fp16_paged_split_sm80_cu_c784774a_33124cuda3std3__45__cpo3endE:
	.zero		1
	.type		_ZN77_INTERNAL_46159d13_41_flash_fwd_hdim64_fp16_paged_split_sm80_cu_c784774a_33124cuda3std3__419piecewise_constructE,@object
	.size		_ZN77_INTERNAL_46159d13_41_flash_fwd_hdim64_fp16_paged_split_sm80_cu_c784774a_33124cuda3std3__419piecewise_constructE,(_ZN77_INTERNAL_46159d13_41_flash_fwd_hdim64_fp16_paged_split_sm80_cu_c784774a_33124cuda3std3__45__cpo4cendE - _ZN77_INTERNAL_46159d13_41_flash_fwd_hdim64_fp16_paged_split_sm80_cu_c784774a_33124cuda3std3__419piecewise_constructE)
_ZN77_INTERNAL_46159d13_41_flash_fwd_hdim64_fp16_paged_split_sm80_cu_c784774a_33124cuda3std3__419piecewise_constructE:
	.zero		1
	.type		_ZN77_INTERNAL_46159d13_41_flash_fwd_hdim64_fp16_paged_split_sm80_cu_c784774a_33124cuda3std3__45__cpo4cendE,@object
	.size		_ZN77_INTERNAL_46159d13_41_flash_fwd_hdim64_fp16_paged_split_sm80_cu_c784774a_33124cuda3std3__45__cpo4cendE,(_ZN77_INTERNAL_46159d13_41_flash_fwd_hdim64_fp16_paged_split_sm80_cu_c784774a_33124cuda3std6ranges3__45__cpo4swapE - _ZN77_INTERNAL_46159d13_41_flash_fwd_hdim64_fp16_paged_split_sm80_cu_c784774a_33124cuda3std3__45__cpo4cendE)
_ZN77_INTERNAL_46159d13_41_flash_fwd_hdim64_fp16_paged_split_sm80_cu_c784774a_33124cuda3std3__45__cpo4cendE:
	.zero		1
	.type		_ZN77_INTERNAL_46159d13_41_flash_fwd_hdim64_fp16_paged_split_sm80_cu_c784774a_33124cuda3std6ranges3__45__cpo4swapE,@object
	.size		_ZN77_INTERNAL_46159d13_41_flash_fwd_hdim64_fp16_paged_split_sm80_cu_c784774a_33124cuda3std6ranges3__45__cpo4swapE,(.L_7 - _ZN77_INTERNAL_46159d13_41_flash_fwd_hdim64_fp16_paged_split_sm80_cu_c784774a_33124cuda3std6ranges3__45__cpo4swapE)
_ZN77_INTERNAL_46159d13_41_flash_fwd_hdim64_fp16_paged_split_sm80_cu_c784774a_33124cuda3std6ranges3__45__cpo4swapE:
	.zero		1
.L_7:


//--------------------- .nv.shared._ZN7cutlass13device_kernelIN5flash19enable_sm80_to_sm89INS1_16FlashAttnFwdSm80INS1_25CollectiveMainloopFwdSm80ILi4ELi1ELb0EN4cute5tupleIJNS5_1CILi128EEENS7_ILi80EEENS7_ILi64EEEEEELi64ENS_6half_tEfNS_4arch4Sm80ELb0ELb0ELb0ELb1ELb1ELb0ELb1ELb1EEENS1_21CollectiveEpilogueFwdINS6_IJS8_SA_S9_EEENS6_IJNS7_ILi1EEESI_SI_EEESC_SE_Li128ELb1ELb1ELb1ELb0EEENS1_36VarlenDynamicPersistentTileSchedulerILi128ELi80ELi128ELi128ELb1ELb1ELb0ELb0ELb1ELb1EEEEEEEEEvNT_6ParamsE --------------------------
	.section	.nv.shared._ZN7cutlass13device_kernelIN5flash19enable_sm80_to_sm89INS1_16FlashAttnFwdSm80INS1_25CollectiveMainloopFwdSm80ILi4ELi1ELb0EN4cute5tupleIJNS5_1CILi128EEENS7_ILi80EEENS7_ILi64EEEEEELi64ENS_6half_tEfNS_4arch4Sm80ELb0ELb0ELb0ELb1ELb1ELb0ELb1ELb1EEENS1_21CollectiveEpilogueFwdINS6_IJS8_SA_S9_EEENS6_IJNS7_ILi1EEESI_SI_EEESC_SE_Li128ELb1ELb1ELb1ELb0EEENS1_36VarlenDynamicPersistentTileSchedulerILi128ELi80ELi128ELi128ELb1ELb1ELb0ELb0ELb1ELb1EEEEEEEEEvNT_6ParamsE,"aw",@nobits
	.sectionflags	@""
	.align	16


//--------------------- .nv.shared._ZN7cutlass13device_kernelIN5flash19enable_sm80_to_sm89INS1_16FlashAttnFwdSm80INS1_25CollectiveMainloopFwdSm80ILi4ELi1ELb0EN4cute5tupleIJNS5_1CILi128EEENS7_ILi80EEENS7_ILi64EEEEEELi64ENS_6half_tEfNS_4arch4Sm80ELb0ELb0ELb0ELb1ELb1ELb1ELb1ELb1EEENS1_21CollectiveEpilogueFwdINS6_IJS8_SA_S9_EEENS6_IJNS7_ILi1EEESI_SI_EEESC_SE_Li128ELb1ELb1ELb1ELb0EEENS1_36VarlenDynamicPersistentTileSchedulerILi128ELi80ELi128ELi128ELb1ELb1ELb0ELb0ELb1ELb1EEEEEEEEEvNT_6ParamsE --------------------------
	.section	.nv.shared._ZN7cutlass13device_kernelIN5flash19enable_sm80_to_sm89INS1_16FlashAttnFwdSm80INS1_25CollectiveMainloopFwdSm80ILi4ELi1ELb0EN4cute5tupleIJNS5_1CILi128EEENS7_ILi80EEENS7_ILi64EEEEEELi64ENS_6half_tEfNS_4arch4Sm80ELb0ELb0ELb0ELb1ELb1ELb1ELb1ELb1EEENS1_21CollectiveEpilogueFwdINS6_IJS8_SA_S9_EEENS6_IJNS7_ILi1EEESI_SI_EEESC_SE_Li128ELb1ELb1ELb1ELb0EEENS1_36VarlenDynamicPersistentTileSchedulerILi128ELi80ELi128ELi128ELb1ELb1ELb0ELb0ELb1ELb1EEEEEEEEEvNT_6ParamsE,"aw",@nobits
	.sectionflags	@""
	.align	16


//--------------------- .nv.shared._ZN7cutlass13device_kernelIN5flash19enable_sm80_to_sm89INS1_16FlashAttnFwdSm80INS1_25CollectiveMainloopFwdSm80ILi4ELi1ELb0EN4cute5tupleIJNS5_1CILi128EEENS7_ILi96EEENS7_ILi64EEEEEELi64ENS_6half_tEfNS_4arch4Sm80ELb0ELb1ELb0ELb0ELb1ELb0ELb1ELb1EEENS1_21CollectiveEpilogueFwdINS6_IJS8_SA_S9_EEENS6_IJNS7_ILi1EEESI_SI_EEESC_SE_Li128ELb0ELb1ELb1ELb0EEENS1_19SingleTileSchedulerILb0ELb1ELb1ELi128EEEEEEEEEvNT_6ParamsE --------------------------
	.section	.nv.shared._ZN7cutlass13device_kernelIN5flash19enable_sm80_to_sm89INS1_16FlashAttnFwdSm80INS1_25CollectiveMainloopFwdSm80ILi4ELi1ELb0EN4cute5tupleIJNS5_1CILi128EEENS7_ILi96EEENS7_ILi64EEEEEELi64ENS_6half_tEfNS_4arch4Sm80ELb0ELb1ELb0ELb0ELb1ELb0ELb1ELb1EEENS1_21CollectiveEpilogueFwdINS6_IJS8_SA_S9_EEENS6_IJNS7_ILi1EEESI_SI_EEESC_SE_Li128ELb0ELb1ELb1ELb0EEENS1_19SingleTileSchedulerILb0ELb1ELb1ELi128EEEEEEEEEvNT_6ParamsE,"aw",@nobits
	.sectionflags	@""
	.align	16


//--------------------- .nv.shared._ZN7cutlass13device_kernelIN5flash19enable_sm80_to_sm89INS1_16FlashAttnFwdSm80INS1_25CollectiveMainloopFwdSm80ILi4ELi1ELb0EN4cute5tupleIJNS5_1CILi128EEENS7_ILi80EEENS7_ILi64EEEEEELi64ENS_6half_tEfNS_4arch4Sm80ELb0ELb1ELb0ELb1ELb1ELb0ELb1ELb1EEENS1_21CollectiveEpilogueFwdINS6_IJS8_SA_S9_EEENS6_IJNS7_ILi1EEESI_SI_EEESC_SE_Li128ELb1ELb1ELb1ELb0EEENS1_36VarlenDynamicPersistentTileSchedulerILi128ELi80ELi128ELi128ELb1ELb1ELb0ELb1ELb0ELb1EEEEEEEEEvNT_6ParamsE --------------------------
	.section	.nv.shared._ZN7cutlass13device_kernelIN5flash19enable_sm80_to_sm89INS1_16FlashAttnFwdSm80INS1_25CollectiveMainloopFwdSm80ILi4ELi1ELb0EN4cute5tupleIJNS5_1CILi128EEENS7_ILi80EEENS7_ILi64EEEEEELi64ENS_6half_tEfNS_4arch4Sm80ELb0ELb1ELb0ELb1ELb1ELb0ELb1ELb1EEENS1_21CollectiveEpilogueFwdINS6_IJS8_SA_S9_EEENS6_IJNS7_ILi1EEESI_SI_EEESC_SE_Li128ELb1ELb1ELb1ELb0EEENS1_36VarlenDynamicPersistentTileSchedulerILi128ELi80ELi128ELi128ELb1ELb1ELb0ELb1ELb0ELb1EEEEEEEEEvNT_6ParamsE,"aw",@nobits
	.sectionflags	@""
	.align	16


//--------------------- .nv.shared._ZN7cutlass13device_kernelIN5flash19enable_sm80_to_sm89INS1_16FlashAttnFwdSm80INS1_25CollectiveMainloopFwdSm80ILi4ELi1ELb0EN4cute5tupleIJNS5_1CILi128EEENS7_ILi80EEENS7_ILi64EEEEEELi64ENS_6half_tEfNS_4arch4Sm80ELb0ELb1ELb0ELb1ELb1ELb1ELb1ELb1EEENS1_21CollectiveEpilogueFwdINS6_IJS8_SA_S9_EEENS6_IJNS7_ILi1EEESI_SI_EEESC_SE_Li128ELb1ELb1ELb1ELb0EEENS1_36VarlenDynamicPersistentTileSchedulerILi128ELi80ELi128ELi128ELb1ELb1ELb0ELb1ELb0ELb1EEEEEEEEEvNT_6ParamsE --------------------------
	.section	.nv.shared._ZN7cutlass13device_kernelIN5flash19enable_sm80_to_sm89INS1_16FlashAttnFwdSm80INS1_25CollectiveMainloopFwdSm80ILi4ELi1ELb0EN4cute5tupleIJNS5_1CILi128EEENS7_ILi80EEENS7_ILi64EEEEEELi64ENS_6half_tEfNS_4arch4Sm80ELb0ELb1ELb0ELb1ELb1ELb1ELb1ELb1EEENS1_21CollectiveEpilogueFwdINS6_IJS8_SA_S9_EEENS6_IJNS7_ILi1EEESI_SI_EEESC_SE_Li128ELb1ELb1ELb1ELb0EEENS1_36VarlenDynamicPersistentTileSchedulerILi128ELi80ELi128ELi128ELb1ELb1ELb0ELb1ELb0ELb1EEEEEEEEEvNT_6ParamsE,"aw",@nobits
	.sectionflags	@""
	.align	16


//--------------------- .nv.shared._ZN7cutlass13device_kernelIN5flash19enable_sm80_to_sm89INS1_16FlashAttnFwdSm80INS1_25CollectiveMainloopFwdSm80ILi4ELi1ELb0EN4cute5tupleIJNS5_1CILi128EEENS7_ILi112EEENS7_ILi64EEEEEELi64ENS_6half_tEfNS_4arch4Sm80ELb1ELb0ELb0ELb0ELb1ELb0ELb1ELb1EEENS1_21CollectiveEpilogueFwdINS6_IJS8_SA_S9_EEENS6_IJNS7_ILi1EEESI_SI_EEESC_SE_Li128ELb0ELb1ELb1ELb0EEENS1_30DynamicPersistentTileSchedulerILi128ELi128ELb1ELb1ELb0EEEEEEEEEvNT_6ParamsE --------------------------
	.section	.nv.shared._ZN7cutlass13device_kernelIN5flash19enable_sm80_to_sm89INS1_16FlashAttnFwdSm80INS1_25CollectiveMainloopFwdSm80ILi4ELi1ELb0EN4cute5tupleIJNS5_1CILi128EEENS7_ILi112EEENS7_ILi64EEEEEELi64ENS_6half_tEfNS_4arch4Sm80ELb1ELb0ELb0ELb0ELb1ELb0ELb1ELb1EEENS1_21CollectiveEpilogueFwdINS6_IJS8_SA_S9_EEENS6_IJNS7_ILi1EEESI_SI_EEESC_SE_Li128ELb0ELb1ELb1ELb0EEENS1_30DynamicPersistentTileSchedulerILi128ELi128ELb1ELb1ELb0EEEEEEEEEvNT_6ParamsE,"aw",@nobits
	.sectionflags	@""
	.align	16


//--------------------- .nv.shared._ZN7cutlass13device_kernelIN5flash19enable_sm80_to_sm89INS1_16FlashAttnFwdSm80INS1_25CollectiveMainloopFwdSm80ILi4ELi1ELb0EN4cute5tupleIJNS5_1CILi128EEENS7_ILi80EEENS7_ILi64EEEEEELi64ENS_6half_tEfNS_4arch4Sm80ELb1ELb0ELb0ELb1ELb1ELb0ELb1ELb1EEENS1_21CollectiveEpilogueFwdINS6_IJS8_SA_S9_EEENS6_IJNS7_ILi1EEESI_SI_EEESC_SE_Li128ELb1ELb1ELb1ELb0EEENS1_36VarlenDynamicPersistentTileSchedulerILi128ELi80ELi128ELi128ELb1ELb1ELb0ELb1ELb1ELb1EEEEEEEEEvNT_6ParamsE --------------------------
	.section	.nv.shared._ZN7cutlass13device_kernelIN5flash19enable_sm80_to_sm89INS1_16FlashAttnFwdSm80INS1_25CollectiveMainloopFwdSm80ILi4ELi1ELb0EN4cute5tupleIJNS5_1CILi128EEENS7_ILi80EEENS7_ILi64EEEEEELi64ENS_6half_tEfNS_4arch4Sm80ELb1ELb0ELb0ELb1ELb1ELb0ELb1ELb1EEENS1_21CollectiveEpilogueFwdINS6_IJS8_SA_S9_EEENS6_IJNS7_ILi1EEESI_SI_EEESC_SE_Li128ELb1ELb1ELb1ELb0EEENS1_36VarlenDynamicPersistentTileSchedulerILi128ELi80ELi128ELi128ELb1ELb1ELb0ELb1ELb1ELb1EEEEEEEEEvNT_6ParamsE,"aw",@nobits
	.sectionflags	@""
	.align	16


//--------------------- .nv.shared._ZN7cutlass13device_kernelIN5flash19enable_sm80_to_sm89INS1_16FlashAttnFwdSm80INS1_25CollectiveMainloopFwdSm80ILi4ELi1ELb0EN4cute5tupleIJNS5_1CILi128EEENS7_ILi80EEENS7_ILi64EEEEEELi64ENS_6half_tEfNS_4arch4Sm80ELb1ELb0ELb0ELb1ELb1ELb1ELb1ELb1EEENS1_21CollectiveEpilogueFwdINS6_IJS8_SA_S9_EEENS6_IJNS7_ILi1EEESI_SI_EEESC_SE_Li128ELb1ELb1ELb1ELb0EEENS1_36VarlenDynamicPersistentTileSchedulerILi128ELi80ELi128ELi128ELb1ELb1ELb0ELb1ELb1ELb1EEEEEEEEEvNT_6ParamsE --------------------------
	.section	.nv.shared._ZN7cutlass13device_kernelIN5flash19enable_sm80_to_sm89INS1_16FlashAttnFwdSm80INS1_25CollectiveMainloopFwdSm80ILi4ELi1ELb0EN4cute5tupleIJNS5_1CILi128EEENS7_ILi80EEENS7_ILi64EEEEEELi64ENS_6half_tEfNS_4arch4Sm80ELb1ELb0ELb0ELb1ELb1ELb1ELb1ELb1EEENS1_21CollectiveEpilogueFwdINS6_IJS8_SA_S9_EEENS6_IJNS7_ILi1EEESI_SI_EEESC_SE_Li128ELb1ELb1ELb1ELb0EEENS1_36VarlenDynamicPersistentTileSchedulerILi128ELi80ELi128ELi128ELb1ELb1ELb0ELb1ELb1ELb1EEEEEEEEEvNT_6ParamsE,"aw",@nobits
	.sectionflags	@""
	.align	16
